	.target	sm_90a

	.elftype	@"ET_EXEC"


//--------------------- .note.nv.tkinfo           --------------------------
	.section	.note.nv.tkinfo,"",@"SHT_NOTE"
	.sectionflags	@"SHF_NOTE_NV_TKINFO"
	.tkinfo
        /*0018*/ 	.word	0x00000002
        /*0030*/ 	.string	""
        /*0030*/ 	.string	"ptxas"
        /*0030*/ 	.string	"Cuda compilation tools, release 13.0, V13.0.88"
        /*0030*/ 	.string	"Build cuda_13.0.r13.0/compiler.36424714_0"
        /*0030*/ 	.string	"-arch sm_90a -m 64 "



//--------------------- .note.nv.cuinfo           --------------------------
	.section	.note.nv.cuinfo,"",@"SHT_NOTE"
	.sectionflags	@"SHF_NOTE_NV_CUINFO"
        /*0018*/ 	.short	0x0002
        /*001a*/ 	.short	0x005a
        /*001c*/ 	.short	0x0082
	.zero		2


//--------------------- .nv.info                  --------------------------
	.section	.nv.info,"",@"SHT_CUDA_INFO"
	.align	4


	//----- nvinfo : EIATTR_REGCOUNT
	.align		4
        /*0000*/ 	.byte	0x04, 0x2f
        /*0002*/ 	.short	(.L_25 - .L_24)
	.align		4
.L_24:
        /*0004*/ 	.word	index@(_ZN7cutlass13device_kernelIN5flash11enable_sm90INS1_16FlashAttnFwdSm90INS1_25CollectiveMainloopFwdSm90ILi2EN4cute5tupleIJNS5_1CILi1EEES8_S8_EEENS6_IJNS7_ILi128EEESA_NS7_ILi192EEEEEELi128ENS_6half_tEfNS_4arch4Sm90ELb1ELb0ELb1ELb1ELb0ELb1ELb0ELb1ELb1ELb1ELb0ELb0EEENS1_21CollectiveEpilogueFwdINS6_IJSA_SA_SA_EEES9_SD_SF_Li256ELb1ELb1ELb0ELb0EEENS1_36VarlenDynamicPersistentTileSchedulerILi128ELi128ELi256ELi128ELb0ELb1ELb1ELb1ELb1ELb1EEEEEEEEEvNT_6ParamsE)
        /*0008*/ 	.word	0x000000a8


	//----- nvinfo : EIATTR_FRAME_SIZE
	.align		4
.L_25:
        /*000c*/ 	.byte	0x04, 0x11
        /*000e*/ 	.short	(.L_27 - .L_26)
	.align		4
.L_26:
        /*0010*/ 	.word	index@(_ZN7cutlass13device_kernelIN5flash11enable_sm90INS1_16FlashAttnFwdSm90INS1_25CollectiveMainloopFwdSm90ILi2EN4cute5tupleIJNS5_1CILi1EEES8_S8_EEENS6_IJNS7_ILi128EEESA_NS7_ILi192EEEEEELi128ENS_6half_tEfNS_4arch4Sm90ELb1ELb0ELb1ELb1ELb0ELb1ELb0ELb1ELb1ELb1ELb0ELb0EEENS1_21CollectiveEpilogueFwdINS6_IJSA_SA_SA_EEES9_SD_SF_Li256ELb1ELb1ELb0ELb0EEENS1_36VarlenDynamicPersistentTileSchedulerILi128ELi128ELi256ELi128ELb0ELb1ELb1ELb1ELb1ELb1EEEEEEEEEvNT_6ParamsE)
        /*0014*/ 	.word	0x00000078


	//----- nvinfo : EIATTR_REGCOUNT
	.align		4
.L_27:
        /*0018*/ 	.byte	0x04, 0x2f
        /*001a*/ 	.short	(.L_29 - .L_28)
	.align		4
.L_28:
        /*001c*/ 	.word	index@(_ZN7cutlass13device_kernelIN5flash11enable_sm90INS1_16FlashAttnFwdSm90INS1_25CollectiveMainloopFwdSm90ILi2EN4cute5tupleIJNS5_1CILi1EEES8_S8_EEENS6_IJNS7_ILi128EEESA_NS7_ILi192EEEEEELi128ENS_6half_tEfNS_4arch4Sm90ELb1ELb0ELb1ELb1ELb0ELb0ELb0ELb1ELb1ELb1ELb0ELb0EEENS1_21CollectiveEpilogueFwdINS6_IJSA_SA_SA_EEES9_SD_SF_Li256ELb1ELb1ELb0ELb0EEENS1_36VarlenDynamicPersistentTileSchedulerILi128ELi128ELi256ELi128ELb0ELb1ELb1ELb1ELb1ELb1EEEEEEEEEvNT_6ParamsE)
        /*0020*/ 	.word	0x000000a8


	//----- nvinfo : EIATTR_FRAME_SIZE
	.align		4
.L_29:
        /*0024*/ 	.byte	0x04, 0x11
        /*0026*/ 	.short	(.L_31 - .L_30)
	.align		4
.L_30:
        /*0028*/ 	.word	index@(_ZN7cutlass13device_kernelIN5flash11enable_sm90INS1_16FlashAttnFwdSm90INS1_25CollectiveMainloopFwdSm90ILi2EN4cute5tupleIJNS5_1CILi1EEES8_S8_EEENS6_IJNS7_ILi128EEESA_NS7_ILi192EEEEEELi128ENS_6half_tEfNS_4arch4Sm90ELb1ELb0ELb1ELb1ELb0ELb0ELb0ELb1ELb1ELb1ELb0ELb0EEENS1_21CollectiveEpilogueFwdINS6_IJSA_SA_SA_EEES9_SD_SF_Li256ELb1ELb1ELb0ELb0EEENS1_36VarlenDynamicPersistentTileSchedulerILi128ELi128ELi256ELi128ELb0ELb1ELb1ELb1ELb1ELb1EEEEEEEEEvNT_6ParamsE)
        /*002c*/ 	.word	0x00000058


	//----- nvinfo : EIATTR_REGCOUNT
	.align		4
.L_31:
        /*0030*/ 	.byte	0x04, 0x2f
        /*0032*/ 	.short	(.L_33 - .L_32)
	.align		4
.L_32:
        /*0034*/ 	.word	index@(_ZN7cutlass13device_kernelIN5flash11enable_sm90INS1_16FlashAttnFwdSm90INS1_25CollectiveMainloopFwdSm90ILi2EN4cute5tupleIJNS5_1CILi1EEES8_S8_EEENS6_IJNS7_ILi128EEESA_NS7_ILi192EEEEEELi128ENS_6half_tEfNS_4arch4Sm90ELb1ELb0ELb1ELb0ELb0ELb0ELb0ELb1ELb1ELb1ELb0ELb0EEENS1_21CollectiveEpilogueFwdINS6_IJSA_SA_SA_EEES9_SD_SF_Li256ELb0ELb1ELb0ELb0EEENS1_30DynamicPersistentTileSchedulerILi256ELi128ELb0ELb1ELb1EEEEEEEEEvNT_6ParamsE)
        /*0038*/ 	.word	0x000000a8


	//----- nvinfo : EIATTR_FRAME_SIZE
	.align		4
.L_33:
        /*003c*/ 	.byte	0x04, 0x11
        /*003e*/ 	.short	(.L_35 - .L_34)
	.align		4
.L_34:
        /*0040*/ 	.word	index@(_ZN7cutlass13device_kernelIN5flash11enable_sm90INS1_16FlashAttnFwdSm90INS1_25CollectiveMainloopFwdSm90ILi2EN4cute5tupleIJNS5_1CILi1EEES8_S8_EEENS6_IJNS7_ILi128EEESA_NS7_ILi192EEEEEELi128ENS_6half_tEfNS_4arch4Sm90ELb1ELb0ELb1ELb0ELb0ELb0ELb0ELb1ELb1ELb1ELb0ELb0EEENS1_21CollectiveEpilogueFwdINS6_IJSA_SA_SA_EEES9_SD_SF_Li256ELb0ELb1ELb0ELb0EEENS1_30DynamicPersistentTileSchedulerILi256ELi128ELb0ELb1ELb1EEEEEEEEEvNT_6ParamsE)
        /*0044*/ 	.word	0x00000028


	//----- nvinfo : EIATTR_REGCOUNT
	.align		4
.L_35:
        /*0048*/ 	.byte	0x04, 0x2f
        /*004a*/ 	.short	(.L_37 - .L_36)
	.align		4
.L_36:
        /*004c*/ 	.word	index@(_ZN7cutlass13device_kernelIN5flash11enable_sm90INS1_16FlashAttnFwdSm90INS1_25CollectiveMainloopFwdSm90ILi2EN4cute5tupleIJNS5_1CILi1EEES8_S8_EEENS6_IJNS7_ILi128EEENS7_ILi96EEENS7_ILi192EEEEEELi128ENS_6half_tEfNS_4arch4Sm90ELb0ELb1ELb1ELb1ELb0ELb1ELb0ELb1ELb1ELb1ELb0ELb0EEENS1_21CollectiveEpilogueFwdINS6_IJSA_SA_SB_EEES9_SE_SG_Li256ELb1ELb1ELb0ELb0EEENS1_36VarlenDynamicPersistentTileSchedulerILi128ELi96ELi256ELi128ELb0ELb1ELb1ELb1ELb0ELb1EEEEEEEEEvNT_6ParamsE)
        /*0050*/ 	.word	0x000000a8


	//----- nvinfo : EIATTR_FRAME_SIZE
	.align		4
.L_37:
        /*0054*/ 	.byte	0x04, 0x11
        /*0056*/ 	.short	(.L_39 - .L_38)
	.align		4
.L_38:
        /*0058*/ 	.word	index@(_ZN7cutlass13device_kernelIN5flash11enable_sm90INS1_16FlashAttnFwdSm90INS1_25CollectiveMainloopFwdSm90ILi2EN4cute5tupleIJNS5_1CILi1EEES8_S8_EEENS6_IJNS7_ILi128EEENS7_ILi96EEENS7_ILi192EEEEEELi128ENS_6half_tEfNS_4arch4Sm90ELb0ELb1ELb1ELb1ELb0ELb1ELb0ELb1ELb1ELb1ELb0ELb0EEENS1_21CollectiveEpilogueFwdINS6_IJSA_SA_SB_EEES9_SE_SG_Li256ELb1ELb1ELb0ELb0EEENS1_36VarlenDynamicPersistentTileSchedulerILi128ELi96ELi256ELi128ELb0ELb1ELb1ELb1ELb0ELb1EEEEEEEEEvNT_6ParamsE)
        /*005c*/ 	.word	0x00000050


	//----- nvinfo : EIATTR_REGCOUNT
	.align		4
.L_39:
        /*0060*/ 	.byte	0x04, 0x2f
        /*0062*/ 	.short	(.L_41 - .L_40)
	.align		4
.L_40:
        /*0064*/ 	.word	index@(_ZN7cutlass13device_kernelIN5flash11enable_sm90INS1_16FlashAttnFwdSm90INS1_25CollectiveMainloopFwdSm90ILi2EN4cute5tupleIJNS5_1CILi1EEES8_S8_EEENS6_IJNS7_ILi128EEENS7_ILi96EEENS7_ILi192EEEEEELi128ENS_6half_tEfNS_4arch4Sm90ELb0ELb1ELb1ELb1ELb0ELb0ELb0ELb1ELb1ELb1ELb0ELb0EEENS1_21CollectiveEpilogueFwdINS6_IJSA_SA_SB_EEES9_SE_SG_Li256ELb1ELb1ELb0ELb0EEENS1_36VarlenDynamicPersistentTileSchedulerILi128ELi96ELi256ELi128ELb0ELb1ELb1ELb1ELb0ELb1EEEEEEEEEvNT_6ParamsE)
        /*0068*/ 	.word	0x000000a8


	//----- nvinfo : EIATTR_FRAME_SIZE
	.align		4
.L_41:
        /*006c*/ 	.byte	0x04, 0x11
        /*006e*/ 	.short	(.L_43 - .L_42)
	.align		4
.L_42:
        /*0070*/ 	.word	index@(_ZN7cutlass13device_kernelIN5flash11enable_sm90INS1_16FlashAttnFwdSm90INS1_25CollectiveMainloopFwdSm90ILi2EN4cute5tupleIJNS5_1CILi1EEES8_S8_EEENS6_IJNS7_ILi128EEENS7_ILi96EEENS7_ILi192EEEEEELi128ENS_6half_tEfNS_4arch4Sm90ELb0ELb1ELb1ELb1ELb0ELb0ELb0ELb1ELb1ELb1ELb0ELb0EEENS1_21CollectiveEpilogueFwdINS6_IJSA_SA_SB_EEES9_SE_SG_Li256ELb1ELb1ELb0ELb0EEENS1_36VarlenDynamicPersistentTileSchedulerILi128ELi96ELi256ELi128ELb0ELb1ELb1ELb1ELb0ELb1EEEEEEEEEvNT_6ParamsE)
        /*0074*/ 	.word	0x00000050


	//----- nvinfo : EIATTR_REGCOUNT
	.align		4
.L_43:
        /*0078*/ 	.byte	0x04, 0x2f
        /*007a*/ 	.short	(.L_45 - .L_44)
	.align		4
.L_44:
        /*007c*/ 	.word	index@(_ZN7cutlass13device_kernelIN5flash11enable_sm90INS1_16FlashAttnFwdSm90INS1_25CollectiveMainloopFwdSm90ILi2EN4cute5tupleIJNS5_1CILi1EEES8_S8_EEENS6_IJNS7_ILi128EEENS7_ILi96EEENS7_ILi192EEEEEELi128ENS_6half_tEfNS_4arch4Sm90ELb0ELb1ELb1ELb0ELb0ELb0ELb0ELb1ELb1ELb1ELb0ELb0EEENS1_21CollectiveEpilogueFwdINS6_IJSA_SA_SB_EEES9_SE_SG_Li256ELb0ELb1ELb0ELb0EEENS1_30DynamicPersistentTileSchedulerILi256ELi128ELb0ELb1ELb1EEEEEEEEEvNT_6ParamsE)
        /*0080*/ 	.word	0x000000a8


	//----- nvinfo : EIATTR_FRAME_SIZE
	.align		4
.L_45:
        /*0084*/ 	.byte	0x04, 0x11
        /*0086*/ 	.short	(.L_47 - .L_46)
	.align		4
.L_46:
        /*0088*/ 	.word	index@(_ZN7cutlass13device_kernelIN5flash11enable_sm90INS1_16FlashAttnFwdSm90INS1_25CollectiveMainloopFwdSm90ILi2EN4cute5tupleIJNS5_1CILi1EEES8_S8_EEENS6_IJNS7_ILi128EEENS7_ILi96EEENS7_ILi192EEEEEELi128ENS_6half_tEfNS_4arch4Sm90ELb0ELb1ELb1ELb0ELb0ELb0ELb0ELb1ELb1ELb1ELb0ELb0EEENS1_21CollectiveEpilogueFwdINS6_IJSA_SA_SB_EEES9_SE_SG_Li256ELb0ELb1ELb0ELb0EEENS1_30DynamicPersistentTileSchedulerILi256ELi128ELb0ELb1ELb1EEEEEEEEEvNT_6ParamsE)
        /*008c*/ 	.word	0x00000020


	//----- nvinfo : EIATTR_REGCOUNT
	.align		4
.L_47:
        /*0090*/ 	.byte	0x04, 0x2f
        /*0092*/ 	.short	(.L_49 - .L_48)
	.align		4
.L_48:
        /*0094*/ 	.word	index@(_ZN7cutlass13device_kernelIN5flash11enable_sm90INS1_16FlashAttnFwdSm90INS1_25CollectiveMainloopFwdSm90ILi2EN4cute5tupleIJNS5_1CILi1EEES8_S8_EEENS6_IJNS7_ILi128EEESA_NS7_ILi192EEEEEELi128ENS_6half_tEfNS_4arch4Sm90ELb0ELb0ELb1ELb1ELb0ELb1ELb0ELb1ELb1ELb1ELb0ELb0EEENS1_21CollectiveEpilogueFwdINS6_IJSA_SA_SA_EEES9_SD_SF_Li256ELb1ELb1ELb0ELb0EEENS1_36VarlenDynamicPersistentTileSchedulerILi128ELi128ELi256ELi128ELb0ELb1ELb1ELb0ELb1ELb1EEEEEEEEEvNT_6ParamsE)
        /*0098*/ 	.word	0x000000a8


	//----- nvinfo : EIATTR_FRAME_SIZE
	.align		4
.L_49:
        /*009c*/ 	.byte	0x04, 0x11
        /*009e*/ 	.short	(.L_51 - .L_50)
	.align		4
.L_50:
        /*00a0*/ 	.word	index@(_ZN7cutlass13device_kernelIN5flash11enable_sm90INS1_16FlashAttnFwdSm90INS1_25CollectiveMainloopFwdSm90ILi2EN4cute5tupleIJNS5_1CILi1EEES8_S8_EEENS6_IJNS7_ILi128EEESA_NS7_ILi192EEEEEELi128ENS_6half_tEfNS_4arch4Sm90ELb0ELb0ELb1ELb1ELb0ELb1ELb0ELb1ELb1ELb1ELb0ELb0EEENS1_21CollectiveEpilogueFwdINS6_IJSA_SA_SA_EEES9_SD_SF_Li256ELb1ELb1ELb0ELb0EEENS1_36VarlenDynamicPersistentTileSchedulerILi128ELi128ELi256ELi128ELb0ELb1ELb1ELb0ELb1ELb1EEEEEEEEEvNT_6ParamsE)
        /*00a4*/ 	.word	0x00000090


	//----- nvinfo : EIATTR_REGCOUNT
	.align		4
.L_51:
        /*00a8*/ 	.byte	0x04, 0x2f
        /*00aa*/ 	.short	(.L_53 - .L_52)
	.align		4
.L_52:
        /*00ac*/ 	.word	index@(_ZN7cutlass13device_kernelIN5flash11enable_sm90INS1_16FlashAttnFwdSm90INS1_25CollectiveMainloopFwdSm90ILi2EN4cute5tupleIJNS5_1CILi1EEES8_S8_EEENS6_IJNS7_ILi128EEESA_NS7_ILi192EEEEEELi128ENS_6half_tEfNS_4arch4Sm90ELb0ELb0ELb1ELb1ELb0ELb0ELb0ELb1ELb1ELb1ELb0ELb0EEENS1_21CollectiveEpilogueFwdINS6_IJSA_SA_SA_EEES9_SD_SF_Li256ELb1ELb1ELb0ELb0EEENS1_36VarlenDynamicPersistentTileSchedulerILi128ELi128ELi256ELi128ELb0ELb1ELb1ELb0ELb1ELb1EEEEEEEEEvNT_6ParamsE)
        /*00b0*/ 	.word	0x000000a8


	//----- nvinfo : EIATTR_FRAME_SIZE
	.align		4
.L_53:
        /*00b4*/ 	.byte	0x04, 0x11
        /*00b6*/ 	.short	(.L_55 - .L_54)
	.align		4
.L_54:
        /*00b8*/ 	.word	index@(_ZN7cutlass13device_kernelIN5flash11enable_sm90INS1_16FlashAttnFwdSm90INS1_25CollectiveMainloopFwdSm90ILi2EN4cute5tupleIJNS5_1CILi1EEES8_S8_EEENS6_IJNS7_ILi128EEESA_NS7_ILi192EEEEEELi128ENS_6half_tEfNS_4arch4Sm90ELb0ELb0ELb1ELb1ELb0ELb0ELb0ELb1ELb1ELb1ELb0ELb0EEENS1_21CollectiveEpilogueFwdINS6_IJSA_SA_SA_EEES9_SD_SF_Li256ELb1ELb1ELb0ELb0EEENS1_36VarlenDynamicPersistentTileSchedulerILi128ELi128ELi256ELi128ELb0ELb1ELb1ELb0ELb1ELb1EEEEEEEEEvNT_6ParamsE)
        /*00bc*/ 	.word	0x00000060


	//----- nvinfo : EIATTR_REGCOUNT
	.align		4
.L_55:
        /*00c0*/ 	.byte	0x04, 0x2f
        /*00c2*/ 	.short	(.L_57 - .L_56)
	.align		4
.L_56:
        /*00c4*/ 	.word	index@(_ZN7cutlass13device_kernelIN5flash11enable_sm90INS1_16FlashAttnFwdSm90INS1_25CollectiveMainloopFwdSm90ILi2EN4cute5tupleIJNS5_1CILi2EEENS7_ILi1EEES9_EEENS6_IJNS7_ILi128EEESB_NS7_ILi192EEEEEELi128ENS_6half_tEfNS_4arch4Sm90ELb0ELb0ELb1ELb0ELb0ELb0ELb0ELb1ELb1ELb1ELb0ELb0EEENS1_21CollectiveEpilogueFwdINS6_IJSB_SB_SB_EEESA_SE_SG_Li256ELb0ELb1ELb0ELb0EEENS1_29StaticPersistentTileSchedulerILb0EEEEEEEEEvNT_6ParamsE)
        /*00c8*/ 	.word	0x000000a8


	//----- nvinfo : EIATTR_FRAME_SIZE
	.align		4
.L_57:
        /*00cc*/ 	.byte	0x04, 0x11
        /*00ce*/ 	.short	(.L_59 - .L_58)
	.align		4
.L_58:
        /*00d0*/ 	.word	index@(_ZN7cutlass13device_kernelIN5flash11enable_sm90INS1_16FlashAttnFwdSm90INS1_25CollectiveMainloopFwdSm90ILi2EN4cute5tupleIJNS5_1CILi2EEENS7_ILi1EEES9_EEENS6_IJNS7_ILi128EEESB_NS7_ILi192EEEEEELi128ENS_6half_tEfNS_4arch4Sm90ELb0ELb0ELb1ELb0ELb0ELb0ELb0ELb1ELb1ELb1ELb0ELb0EEENS1_21CollectiveEpilogueFwdINS6_IJSB_SB_SB_EEESA_SE_SG_Li256ELb0ELb1ELb0ELb0EEENS1_29StaticPersistentTileSchedulerILb0EEEEEEEEEvNT_6ParamsE)
        /*00d4*/ 	.word	0x00000038


	//----- nvinfo : EIATTR_REGCOUNT
	.align		4
.L_59:
        /*00d8*/ 	.byte	0x04, 0x2f
        /*00da*/ 	.short	(.L_61 - .L_60)
	.align		4
.L_60:
        /*00dc*/ 	.word	index@(_ZN7cutlass13device_kernelIN5flash11enable_sm90INS1_16FlashAttnFwdSm90INS1_25CollectiveMainloopFwdSm90ILi2EN4cute5tupleIJNS5_1CILi1EEES8_S8_EEENS6_IJNS7_ILi128EEESA_NS7_ILi192EEEEEELi128ENS_6half_tEfNS_4arch4Sm90ELb0ELb0ELb1ELb0ELb0ELb0ELb0ELb1ELb1ELb1ELb0ELb0EEENS1_21CollectiveEpilogueFwdINS6_IJSA_SA_SA_EEES9_SD_SF_Li256ELb0ELb1ELb0ELb0EEENS1_29StaticPersistentTileSchedulerILb0EEEEEEEEEvNT_6ParamsE)
        /*00e0*/ 	.word	0x000000a8


	//----- nvinfo : EIATTR_FRAME_SIZE
	.align		4
.L_61:
        /*00e4*/ 	.byte	0x04, 0x11
        /*00e6*/ 	.short	(.L_63 - .L_62)
	.align		4
.L_62:
        /*00e8*/ 	.word	index@(_ZN7cutlass13device_kernelIN5flash11enable_sm90INS1_16FlashAttnFwdSm90INS1_25CollectiveMainloopFwdSm90ILi2EN4cute5tupleIJNS5_1CILi1EEES8_S8_EEENS6_IJNS7_ILi128EEESA_NS7_ILi192EEEEEELi128ENS_6half_tEfNS_4arch4Sm90ELb0ELb0ELb1ELb0ELb0ELb0ELb0ELb1ELb1ELb1ELb0ELb0EEENS1_21CollectiveEpilogueFwdINS6_IJSA_SA_SA_EEES9_SD_SF_Li256ELb0ELb1ELb0ELb0EEENS1_29StaticPersistentTileSchedulerILb0EEEEEEEEEvNT_6ParamsE)
        /*00ec*/ 	.word	0x00000038


	//----- nvinfo : EIATTR_MIN_STACK_SIZE
	.align		4
.L_63:
        /*00f0*/ 	.byte	0x04, 0x12
        /*00f2*/ 	.short	(.L_65 - .L_64)
	.align		4
.L_64:
        /*00f4*/ 	.word	index@(_ZN7cutlass13device_kernelIN5flash11enable_sm90INS1_16FlashAttnFwdSm90INS1_25CollectiveMainloopFwdSm90ILi2EN4cute5tupleIJNS5_1CILi1EEES8_S8_EEENS6_IJNS7_ILi128EEESA_NS7_ILi192EEEEEELi128ENS_6half_tEfNS_4arch4Sm90ELb0ELb0ELb1ELb0ELb0ELb0ELb0ELb1ELb1ELb1ELb0ELb0EEENS1_21CollectiveEpilogueFwdINS6_IJSA_SA_SA_EEES9_SD_SF_Li256ELb0ELb1ELb0ELb0EEENS1_29StaticPersistentTileSchedulerILb0EEEEEEEEEvNT_6ParamsE)
        /*00f8*/ 	.word	0x00000038


	//----- nvinfo : EIATTR_MIN_STACK_SIZE
	.align		4
.L_65:
        /*00fc*/ 	.byte	0x04, 0x12
        /*00fe*/ 	.short	(.L_67 - .L_66)
	.align		4
.L_66:
        /*0100*/ 	.word	index@(_ZN7cutlass13device_kernelIN5flash11enable_sm90INS1_16FlashAttnFwdSm90INS1_25CollectiveMainloopFwdSm90ILi2EN4cute5tupleIJNS5_1CILi2EEENS7_ILi1EEES9_EEENS6_IJNS7_ILi128EEESB_NS7_ILi192EEEEEELi128ENS_6half_tEfNS_4arch4Sm90ELb0ELb0ELb1ELb0ELb0ELb0ELb0ELb1ELb1ELb1ELb0ELb0EEENS1_21CollectiveEpilogueFwdINS6_IJSB_SB_SB_EEESA_SE_SG_Li256ELb0ELb1ELb0ELb0EEENS1_29StaticPersistentTileSchedulerILb0EEEEEEEEEvNT_6ParamsE)
        /*0104*/ 	.word	0x00000038


	//----- nvinfo : EIATTR_MIN_STACK_SIZE
	.align		4
.L_67:
        /*0108*/ 	.byte	0x04, 0x12
        /*010a*/ 	.short	(.L_69 - .L_68)
	.align		4
.L_68:
        /*010c*/ 	.word	index@(_ZN7cutlass13device_kernelIN5flash11enable_sm90INS1_16FlashAttnFwdSm90INS1_25CollectiveMainloopFwdSm90ILi2EN4cute5tupleIJNS5_1CILi1EEES8_S8_EEENS6_IJNS7_ILi128EEESA_NS7_ILi192EEEEEELi128ENS_6half_tEfNS_4arch4Sm90ELb0ELb0ELb1ELb1ELb0ELb0ELb0ELb1ELb1ELb1ELb0ELb0EEENS1_21CollectiveEpilogueFwdINS6_IJSA_SA_SA_EEES9_SD_SF_Li256ELb1ELb1ELb0ELb0EEENS1_36VarlenDynamicPersistentTileSchedulerILi128ELi128ELi256ELi128ELb0ELb1ELb1ELb0ELb1ELb1EEEEEEEEEvNT_6ParamsE)
        /*0110*/ 	.word	0x00000060


	//----- nvinfo : EIATTR_MIN_STACK_SIZE
	.align		4
.L_69:
        /*0114*/ 	.byte	0x04, 0x12
        /*0116*/ 	.short	(.L_71 - .L_70)
	.align		4
.L_70:
        /*0118*/ 	.word	index@(_ZN7cutlass13device_kernelIN5flash11enable_sm90INS1_16FlashAttnFwdSm90INS1_25CollectiveMainloopFwdSm90ILi2EN4cute5tupleIJNS5_1CILi1EEES8_S8_EEENS6_IJNS7_ILi128EEESA_NS7_ILi192EEEEEELi128ENS_6half_tEfNS_4arch4Sm90ELb0ELb0ELb1ELb1ELb0ELb1ELb0ELb1ELb1ELb1ELb0ELb0EEENS1_21CollectiveEpilogueFwdINS6_IJSA_SA_SA_EEES9_SD_SF_Li256ELb1ELb1ELb0ELb0EEENS1_36VarlenDynamicPersistentTileSchedulerILi128ELi128ELi256ELi128ELb0ELb1ELb1ELb0ELb1ELb1EEEEEEEEEvNT_6ParamsE)
        /*011c*/ 	.word	0x00000090


	//----- nvinfo : EIATTR_MIN_STACK_SIZE
	.align		4
.L_71:
        /*0120*/ 	.byte	0x04, 0x12
        /*0122*/ 	.short	(.L_73 - .L_72)
	.align		4
.L_72:
        /*0124*/ 	.word	index@(_ZN7cutlass13device_kernelIN5flash11enable_sm90INS1_16FlashAttnFwdSm90INS1_25CollectiveMainloopFwdSm90ILi2EN4cute5tupleIJNS5_1CILi1EEES8_S8_EEENS6_IJNS7_ILi128EEENS7_ILi96EEENS7_ILi192EEEEEELi128ENS_6half_tEfNS_4arch4Sm90ELb0ELb1ELb1ELb0ELb0ELb0ELb0ELb1ELb1ELb1ELb0ELb0EEENS1_21CollectiveEpilogueFwdINS6_IJSA_SA_SB_EEES9_SE_SG_Li256ELb0ELb1ELb0ELb0EEENS1_30DynamicPersistentTileSchedulerILi256ELi128ELb0ELb1ELb1EEEEEEEEEvNT_6ParamsE)
        /*0128*/ 	.word	0x00000020


	//----- nvinfo : EIATTR_MIN_STACK_SIZE
	.align		4
.L_73:
        /*012c*/ 	.byte	0x04, 0x12
        /*012e*/ 	.short	(.L_75 - .L_74)
	.align		4
.L_74:
        /*0130*/ 	.word	index@(_ZN7cutlass13device_kernelIN5flash11enable_sm90INS1_16FlashAttnFwdSm90INS1_25CollectiveMainloopFwdSm90ILi2EN4cute5tupleIJNS5_1CILi1EEES8_S8_EEENS6_IJNS7_ILi128EEENS7_ILi96EEENS7_ILi192EEEEEELi128ENS_6half_tEfNS_4arch4Sm90ELb0ELb1ELb1ELb1ELb0ELb0ELb0ELb1ELb1ELb1ELb0ELb0EEENS1_21CollectiveEpilogueFwdINS6_IJSA_SA_SB_EEES9_SE_SG_Li256ELb1ELb1ELb0ELb0EEENS1_36VarlenDynamicPersistentTileSchedulerILi128ELi96ELi256ELi128ELb0ELb1ELb1ELb1ELb0ELb1EEEEEEEEEvNT_6ParamsE)
        /*0134*/ 	.word	0x00000050


	//----- nvinfo : EIATTR_MIN_STACK_SIZE
	.align		4
.L_75:
        /*0138*/ 	.byte	0x04, 0x12
        /*013a*/ 	.short	(.L_77 - .L_76)
	.align		4
.L_76:
        /*013c*/ 	.word	index@(_ZN7cutlass13device_kernelIN5flash11enable_sm90INS1_16FlashAttnFwdSm90INS1_25CollectiveMainloopFwdSm90ILi2EN4cute5tupleIJNS5_1CILi1EEES8_S8_EEENS6_IJNS7_ILi128EEENS7_ILi96EEENS7_ILi192EEEEEELi128ENS_6half_tEfNS_4arch4Sm90ELb0ELb1ELb1ELb1ELb0ELb1ELb0ELb1ELb1ELb1ELb0ELb0EEENS1_21CollectiveEpilogueFwdINS6_IJSA_SA_SB_EEES9_SE_SG_Li256ELb1ELb1ELb0ELb0EEENS1_36VarlenDynamicPersistentTileSchedulerILi128ELi96ELi256ELi128ELb0ELb1ELb1ELb1ELb0ELb1EEEEEEEEEvNT_6ParamsE)
        /*0140*/ 	.word	0x00000050


	//----- nvinfo : EIATTR_MIN_STACK_SIZE
	.align		4
.L_77:
        /*0144*/ 	.byte	0x04, 0x12
        /*0146*/ 	.short	(.L_79 - .L_78)
	.align		4
.L_78:
        /*0148*/ 	.word	index@(_ZN7cutlass13device_kernelIN5flash11enable_sm90INS1_16FlashAttnFwdSm90INS1_25CollectiveMainloopFwdSm90ILi2EN4cute5tupleIJNS5_1CILi1EEES8_S8_EEENS6_IJNS7_ILi128EEESA_NS7_ILi192EEEEEELi128ENS_6half_tEfNS_4arch4Sm90ELb1ELb0ELb1ELb0ELb0ELb0ELb0ELb1ELb1ELb1ELb0ELb0EEENS1_21CollectiveEpilogueFwdINS6_IJSA_SA_SA_EEES9_SD_SF_Li256ELb0ELb1ELb0ELb0EEENS1_30DynamicPersistentTileSchedulerILi256ELi128ELb0ELb1ELb1EEEEEEEEEvNT_6ParamsE)
        /*014c*/ 	.word	0x00000028


	//----- nvinfo : EIATTR_MIN_STACK_SIZE
	.align		4
.L_79:
        /*0150*/ 	.byte	0x04, 0x12
        /*0152*/ 	.short	(.L_81 - .L_80)
	.align		4
.L_80:
        /*0154*/ 	.word	index@(_ZN7cutlass13device_kernelIN5flash11enable_sm90INS1_16FlashAttnFwdSm90INS1_25CollectiveMainloopFwdSm90ILi2EN4cute5tupleIJNS5_1CILi1EEES8_S8_EEENS6_IJNS7_ILi128EEESA_NS7_ILi192EEEEEELi128ENS_6half_tEfNS_4arch4Sm90ELb1ELb0ELb1ELb1ELb0ELb0ELb0ELb1ELb1ELb1ELb0ELb0EEENS1_21CollectiveEpilogueFwdINS6_IJSA_SA_SA_EEES9_SD_SF_Li256ELb1ELb1ELb0ELb0EEENS1_36VarlenDynamicPersistentTileSchedulerILi128ELi128ELi256ELi128ELb0ELb1ELb1ELb1ELb1ELb1EEEEEEEEEvNT_6ParamsE)
        /*0158*/ 	.word	0x00000058


	//----- nvinfo : EIATTR_MIN_STACK_SIZE
	.align		4
.L_81:
        /*015c*/ 	.byte	0x04, 0x12
        /*015e*/ 	.short	(.L_83 - .L_82)
	.align		4
.L_82:
        /*0160*/ 	.word	index@(_ZN7cutlass13device_kernelIN5flash11enable_sm90INS1_16FlashAttnFwdSm90INS1_25CollectiveMainloopFwdSm90ILi2EN4cute5tupleIJNS5_1CILi1EEES8_S8_EEENS6_IJNS7_ILi128EEESA_NS7_ILi192EEEEEELi128ENS_6half_tEfNS_4arch4Sm90ELb1ELb0ELb1ELb1ELb0ELb1ELb0ELb1ELb1ELb1ELb0ELb0EEENS1_21CollectiveEpilogueFwdINS6_IJSA_SA_SA_EEES9_SD_SF_Li256ELb1ELb1ELb0ELb0EEENS1_36VarlenDynamicPersistentTileSchedulerILi128ELi128ELi256ELi128ELb0ELb1ELb1ELb1ELb1ELb1EEEEEEEEEvNT_6ParamsE)
        /*0164*/ 	.word	0x00000078
.L_83:


//--------------------- .nv.compat                --------------------------
	.section	.nv.compat,"",@"SHT_CUDA_COMPAT_INFO"
	.align	4
        /*0000*/ 	.byte	0x02, 0x09, 0x01, 0x00, 0x02, 0x02, 0x04, 0x00, 0x02, 0x05, 0x05, 0x00, 0x03, 0x07, 0x01, 0x01
        /*0010*/ 	.byte	0x02, 0x03, 0x01, 0x00, 0x02, 0x06, 0x01, 0x00, 0x04, 0x0b, 0x08, 0x00, 0x00, 0x00, 0x00, 0x00
        /*0020*/ 	.byte	0x00, 0x00, 0x00, 0x00


//--------------------- .nv.info._ZN7cutlass13device_kernelIN5flash11enable_sm90INS1_16FlashAttnFwdSm90INS1_25CollectiveMainloopFwdSm90ILi2EN4cute5tupleIJNS5_1CILi1EEES8_S8_EEENS6_IJNS7_ILi128EEESA_NS7_ILi192EEEEEELi128ENS_6half_tEfNS_4arch4Sm90ELb0ELb0ELb1ELb0ELb0ELb0ELb0ELb1ELb1ELb1ELb0ELb0EEENS1_21CollectiveEpilogueFwdINS6_IJSA_SA_SA_EEES9_SD_SF_Li256ELb0ELb1ELb0ELb0EEENS1_29StaticPersistentTileSchedulerILb0EEEEEEEEEvNT_6ParamsE --------------------------
	.section	.nv.info._ZN7cutlass13device_kernelIN5flash11enable_sm90INS1_16FlashAttnFwdSm90INS1_25CollectiveMainloopFwdSm90ILi2EN4cute5tupleIJNS5_1CILi1EEES8_S8_EEENS6_IJNS7_ILi128EEESA_NS7_ILi192EEEEEELi128ENS_6half_tEfNS_4arch4Sm90ELb0ELb0ELb1ELb0ELb0ELb0ELb0ELb1ELb1ELb1ELb0ELb0EEENS1_21CollectiveEpilogueFwdINS6_IJSA_SA_SA_EEES9_SD_SF_Li256ELb0ELb1ELb0ELb0EEENS1_29StaticPersistentTileSchedulerILb0EEEEEEEEEvNT_6ParamsE,"",@"SHT_CUDA_INFO"
	.sectionflags	@""
	.align	4


	//----- nvinfo : EIATTR_CUDA_API_VERSION
	.align		4
        /*0000*/ 	.byte	0x04, 0x37
        /*0002*/ 	.short	(.L_85 - .L_84)
.L_84:
        /*0004*/ 	.word	0x00000082


	//----- nvinfo : EIATTR_KPARAM_INFO
	.align		4
.L_85:
        /*0008*/ 	.byte	0x04, 0x17
        /*000a*/ 	.short	(.L_87 - .L_86)
.L_86:
        /*000c*/ 	.word	0x00000000
        /*0010*/ 	.short	0x0000
        /*0012*/ 	.short	0x0070
        /*0014*/ 	.byte	0x00, 0xf0, 0x01, 0x28


	//----- nvinfo : EIATTR_SPARSE_MMA_MASK
	.align		4
.L_87:
        /*0018*/ 	.byte	0x03, 0x50
        /*001a*/ 	.short	0x0000


	//----- nvinfo : EIATTR_MAXREG_COUNT
	.align		4
        /*001c*/ 	.byte	0x03, 0x1b
        /*001e*/ 	.short	0x00a8


	//----- nvinfo : EIATTR_NUM_BARRIERS
	.align		4
        /*0020*/ 	.byte	0x02, 0x4c
        /*0022*/ 	.byte	0x09
	.zero		1


	//----- nvinfo : EIATTR_EXTERNS
	.align		4
        /*0024*/ 	.byte	0x04, 0x0f
        /*0026*/ 	.short	(.L_89 - .L_88)


	//   ....[0]....
	.align		4
.L_88:
        /*0028*/ 	.word	index@(__assertfail)


	//----- nvinfo : EIATTR_ANNOTATIONS
	.align		4
.L_89:
        /*002c*/ 	.byte	0x04, 0x55
        /*002e*/ 	.short	(.L_91 - .L_90)


	//   ....[0]....
.L_90:
        /*0030*/ 	.word	0x00000001
        /*0034*/ 	.byte	0x30, 0x09, 0x00, 0x00, 0x01, 0x00, 0x00, 0x00, 0xf0, 0x09, 0x00, 0x00, 0x01, 0x00, 0x00, 0x00
        /* <DEDUP_REMOVED lines=30> */
        /*0224*/ 	.byte	0x60, 0xcb, 0x00, 0x00


	//----- nvinfo : EIATTR_MERCURY_ISA_VERSION
	.align		4
.L_91:
        /*0228*/ 	.byte	0x03, 0x5f
        /*022a*/ 	.short	0x0101


	//----- nvinfo : EIATTR_INT_WARP_WIDE_INSTR_OFFSETS
	.align		4
        /*022c*/ 	.byte	0x04, 0x31
        /*022e*/ 	.short	(.L_93 - .L_92)


	//   ....[0]....
.L_92:
        /*0230*/ 	.word	0x00000120


	//   ....[1]....
        /*0234*/ 	.word	0x00000160


	//   ....[2]....
        /*0238*/ 	.word	0x00000220


	//----- nvinfo : EIATTR_COOP_GROUP_MASK_REGIDS
	.align		4
.L_93:
        /*023c*/ 	.byte	0x04, 0x29
        /*023e*/ 	.short	(.L_95 - .L_94)


	//   ....[0]....
.L_94:
        /*0240*/ 	.word	0xffffffff


	//   ....[1]....
        /*0244*/ 	.word	0xffffffff


	//   ....[2]....
        /*0248*/ 	.word	0xffffffff


	//   ....[3]....
        /*024c*/ 	.word	0xffffffff


	//   ....[4]....
        /*0250*/ 	.word	0xffffffff


	//   ....[5]....
        /*0254*/ 	.word	0xffffffff


	//   ....[6]....
        /*0258*/ 	.word	0xffffffff


	//   ....[7]....
        /*025c*/ 	.word	0xffffffff


	//   ....[8]....
        /*0260*/ 	.word	0xffffffff


	//   ....[9]....
        /*0264*/ 	.word	0xffffffff


	//   ....[10]....
        /*0268*/ 	.word	0xffffffff


	//   ....[11]....
        /*026c*/ 	.word	0xffffffff


	//   ....[12]....
        /*0270*/ 	.word	0xffffffff


	//   ....[13]....
        /*0274*/ 	.word	0xffffffff


	//   ....[14]....
        /*0278*/ 	.word	0xffffffff


	//   ....[15]....
        /*027c*/ 	.word	0xffffffff


	//   ....[16]....
        /*0280*/ 	.word	0xffffffff


	//   ....[17]....
        /*0284*/ 	.word	0xffffffff


	//   ....[18]....
        /*0288*/ 	.word	0xffffffff


	//   ....[19]....
        /*028c*/ 	.word	0xffffffff


	//   ....[20]....
        /*0290*/ 	.word	0xffffffff


	//   ....[21]....
        /*0294*/ 	.word	0xffffffff


	//   ....[22]....
        /*0298*/ 	.word	0xffffffff


	//   ....[23]....
        /*029c*/ 	.word	0xffffffff


	//   ....[24]....
        /*02a0*/ 	.word	0xffffffff


	//   ....[25]....
        /*02a4*/ 	.word	0xffffffff


	//   ....[26]....
        /*02a8*/ 	.word	0xffffffff


	//   ....[27]....
        /*02ac*/ 	.word	0xffffffff


	//   ....[28]....
        /*02b0*/ 	.word	0xffffffff


	//   ....[29]....
        /*02b4*/ 	.word	0xffffffff


	//   ....[30]....
        /*02b8*/ 	.word	0xffffffff


	//   ....[31]....
        /*02bc*/ 	.word	0xffffffff


	//   ....[32]....
        /*02c0*/ 	.word	0xffffffff


	//   ....[33]....
        /*02c4*/ 	.word	0xffffffff


	//   ....[34]....
        /*02c8*/ 	.word	0xffffffff


	//   ....[35]....
        /*02cc*/ 	.word	0xffffffff


	//   ....[36]....
        /*02d0*/ 	.word	0xffffffff


	//   ....[37]....
        /*02d4*/ 	.word	0xffffffff


	//   ....[38]....
        /*02d8*/ 	.word	0xffffffff


	//   ....[39]....
        /*02dc*/ 	.word	0xffffffff


	//   ....[40]....
        /*02e0*/ 	.word	0xffffffff


	//   ....[41]....
        /*02e4*/ 	.word	0xffffffff


	//   ....[42]....
        /*02e8*/ 	.word	0xffffffff


	//   ....[43]....
        /*02ec*/ 	.word	0xffffffff


	//   ....[44]....
        /*02f0*/ 	.word	0xffffffff


	//   ....[45]....
        /*02f4*/ 	.word	0xffffffff


	//   ....[46]....
        /*02f8*/ 	.word	0xffffffff


	//   ....[47]....
        /*02fc*/ 	.word	0xffffffff


	//   ....[48]....
        /*0300*/ 	.word	0xffffffff


	//   ....[49]....
        /*0304*/ 	.word	0xffffffff


	//   ....[50]....
        /*0308*/ 	.word	0x0500000f


	//   ....[51]....
        /*030c*/ 	.word	0x0500000f


	//   ....[52]....
        /*0310*/ 	.word	0x0500000f


	//   ....[53]....
        /*0314*/ 	.word	0x0500000f


	//   ....[54]....
        /*0318*/ 	.word	0x0500000f


	//   ....[55]....
        /*031c*/ 	.word	0x0500000f


	//   ....[56]....
        /*0320*/ 	.word	0x0500000f


	//   ....[57]....
        /*0324*/ 	.word	0x0500000f


	//   ....[58]....
        /*0328*/ 	.word	0x0500000f


	//   ....[59]....
        /*032c*/ 	.word	0x0500000f


	//   ....[60]....
        /*0330*/ 	.word	0x0500000f


	//   ....[61]....
        /*0334*/ 	.word	0x0500000f


	//   ....[62]....
        /*0338*/ 	.word	0x0500000f


	//   ....[63]....
        /*033c*/ 	.word	0x0500000f


	//   ....[64]....
        /*0340*/ 	.word	0x0500000f


	//   ....[65]....
        /*0344*/ 	.word	0x0500000f


	//   ....[66]....
        /*0348*/ 	.word	0x0500000f


	//   ....[67]....
        /*034c*/ 	.word	0x0500000f


	//----- nvinfo : EIATTR_COOP_GROUP_INSTR_OFFSETS
	.align		4
.L_95:
        /*0350*/ 	.byte	0x04, 0x28
        /*0352*/ 	.short	(.L_97 - .L_96)


	//   ....[0]....
.L_96:
        /*0354*/ 	.word	0x00000060


	//   ....[1]....
        /*0358*/ 	.word	0x00000130


	//   ....[2]....
        /*035c*/ 	.word	0x00000230


	//   ....[3]....
        /*0360*/ 	.word	0x000003a0


	//   ....[4]....
        /*0364*/ 	.word	0x00000500


	//   ....[5]....
        /*0368*/ 	.word	0x00000620


	//   ....[6]....
        /*036c*/ 	.word	0x00000780


	//   ....[7]....
        /*0370*/ 	.word	0x00000d60


	//   ....[8]....
        /*0374*/ 	.word	0x00002ab0


	//   ....[9]....
        /*0378*/ 	.word	0x00002b20


	//   ....[10]....
        /*037c*/ 	.word	0x00003160


	//   ....[11]....
        /*0380*/ 	.word	0x000031f0


	//   ....[12]....
        /*0384*/ 	.word	0x000057d0


	//   ....[13]....
        /*0388*/ 	.word	0x00005800


	//   ....[14]....
        /*038c*/ 	.word	0x00005aa0


	//   ....[15]....
        /*0390*/ 	.word	0x00005b40


	//   ....[16]....
        /*0394*/ 	.word	0x00006e70


	//   ....[17]....
        /*0398*/ 	.word	0x00006eb0


	//   ....[18]....
        /*039c*/ 	.word	0x00006fb0


	//   ....[19]....
        /*03a0*/ 	.word	0x00006fc0


	//   ....[20]....
        /*03a4*/ 	.word	0x00008130


	//   ....[21]....
        /*03a8*/ 	.word	0x00008190


	//   ....[22]....
        /*03ac*/ 	.word	0x000081d0


	//   ....[23]....
        /*03b0*/ 	.word	0x00008200


	//   ....[24]....
        /*03b4*/ 	.word	0x00008680


	//   ....[25]....
        /*03b8*/ 	.word	0x000086c0


	//   ....[26]....
        /*03bc*/ 	.word	0x00008790


	//   ....[27]....
        /*03c0*/ 	.word	0x000087b0


	//   ....[28]....
        /*03c4*/ 	.word	0x00008860


	//   ....[29]....
        /*03c8*/ 	.word	0x00008880


	//   ....[30]....
        /*03cc*/ 	.word	0x00008940


	//   ....[31]....
        /*03d0*/ 	.word	0x00008980


	//   ....[32]....
        /*03d4*/ 	.word	0x00009370


	//   ....[33]....
        /*03d8*/ 	.word	0x00009de0


	//   ....[34]....
        /*03dc*/ 	.word	0x00009df0


	//   ....[35]....
        /*03e0*/ 	.word	0x00009e50


	//   ....[36]....
        /*03e4*/ 	.word	0x00009e90


	//   ....[37]....
        /*03e8*/ 	.word	0x00009f60


	//   ....[38]....
        /*03ec*/ 	.word	0x00009fc0


	//   ....[39]....
        /*03f0*/ 	.word	0x0000a060


	//   ....[40]....
        /*03f4*/ 	.word	0x0000a070


	//   ....[41]....
        /*03f8*/ 	.word	0x0000a100


	//   ....[42]....
        /*03fc*/ 	.word	0x0000a110


	//   ....[43]....
        /*0400*/ 	.word	0x0000a1a0


	//   ....[44]....
        /*0404*/ 	.word	0x0000a1b0


	//   ....[45]....
        /*0408*/ 	.word	0x0000a240


	//   ....[46]....
        /*040c*/ 	.word	0x0000a250


	//   ....[47]....
        /*0410*/ 	.word	0x0000a260


	//   ....[48]....
        /*0414*/ 	.word	0x0000a2a0


	//   ....[49]....
        /*0418*/ 	.word	0x0000ca90


	//   ....[50]....
        /*041c*/ 	.word	0x0000cf80


	//   ....[51]....
        /*0420*/ 	.word	0x0000d0f0


	//   ....[52]....
        /*0424*/ 	.word	0x0000d140


	//   ....[53]....
        /*0428*/ 	.word	0x0000d220


	//   ....[54]....
        /*042c*/ 	.word	0x0000d2b0


	//   ....[55]....
        /*0430*/ 	.word	0x0000d3b0


	//   ....[56]....
        /*0434*/ 	.word	0x0000d4d0


	//   ....[57]....
        /*0438*/ 	.word	0x0000d550


	//   ....[58]....
        /*043c*/ 	.word	0x0000d680


	//   ....[59]....
        /*0440*/ 	.word	0x0000d700


	//   ....[60]....
        /*0444*/ 	.word	0x0000d800


	//   ....[61]....
        /*0448*/ 	.word	0x0000d860


	//   ....[62]....
        /*044c*/ 	.word	0x0000d960


	//   ....[63]....
        /*0450*/ 	.word	0x0000d9c0


	//   ....[64]....
        /*0454*/ 	.word	0x0000dab0


	//   ....[65]....
        /*0458*/ 	.word	0x0000db10


	//   ....[66]....
        /*045c*/ 	.word	0x0000dbe0


	//   ....[67]....
        /*0460*/ 	.word	0x0000dfc0


	//----- nvinfo : EIATTR_REG_RECONFIG
	.align		4
.L_97:
        /*0464*/ 	.byte	0x01, 0x54
	.zero		2


	//----- nvinfo : EIATTR_SYSCALL_OFFSETS
	.align		4
        /*0468*/ 	.byte	0x04, 0x46
        /*046a*/ 	.short	(.L_99 - .L_98)


	//   ....[0]....
.L_98:
        /*046c*/ 	.word	0x000010d0


	//   ....[1]....
        /*0470*/ 	.word	0x00008fd0


	//   ....[2]....
        /*0474*/ 	.word	0x00009110


	//   ....[3]....
        /*0478*/ 	.word	0x00009200


	//   ....[4]....
        /*047c*/ 	.word	0x000099b0


	//----- nvinfo : EIATTR_MBARRIER_INSTR_OFFSETS
	.align		4
.L_99:
        /*0480*/ 	.byte	0x04, 0x39
        /*0482*/ 	.short	(.L_101 - .L_100)


	//   ....[0]....
.L_100:
        /*0484*/ 	.word	0x00000250
        /*0488*/ 	.word	0x000000ff
        /*048c*/ 	.word	0x00034800
        /*0490*/ 	.short	0x0100
        /*0492*/ 	.byte	0x08
	.zero		1


	//   ....[1]....
        /*0494*/ 	.word	0x00000260
        /*0498*/ 	.word	0x000000ff
        /*049c*/ 	.word	0x00034820
        /*04a0*/ 	.short	0x0100
        /*04a2*/ 	.byte	0x08
	.zero		1


	//   ....[2]....
        /*04a4*/ 	.word	0x00000350
        /*04a8*/ 	.word	0x000000ff
        /*04ac*/ 	.word	0x00034830
        /*04b0*/ 	.short	0x0100
        /*04b2*/ 	.byte	0x08
	.zero		1


	//   ....[3]....
        /*04b4*/ 	.word	0x00000360
        /*04b8*/ 	.word	0x000000ff
        /*04bc*/ 	.word	0x00034840
        /*04c0*/ 	.short	0x0100
        /*04c2*/ 	.byte	0x08
	.zero		1


	//   ....[4]....
        /*04c4*/ 	.word	0x00000370
        /*04c8*/ 	.word	0x000000ff
        /*04cc*/ 	.word	0x00034838
        /*04d0*/ 	.short	0x0100
        /*04d2*/ 	.byte	0x08
	.zero		1


	//   ....[5]....
        /*04d4*/ 	.word	0x00000380
        /*04d8*/ 	.word	0x000000ff
        /*04dc*/ 	.word	0x00034848
        /*04e0*/ 	.short	0x0100
        /*04e2*/ 	.byte	0x08
	.zero		1


	//   ....[6]....
        /*04e4*/ 	.word	0x000004b0
        /*04e8*/ 	.word	0x000000ff
        /*04ec*/ 	.word	0x00034850
        /*04f0*/ 	.short	0x0100
        /*04f2*/ 	.byte	0x08
	.zero		1


	//   ....[7]....
        /*04f4*/ 	.word	0x000004c0
        /*04f8*/ 	.word	0x000000ff
        /*04fc*/ 	.word	0x00034860
        /*0500*/ 	.short	0x0100
        /*0502*/ 	.byte	0x08
	.zero		1


	//   ....[8]....
        /*0504*/ 	.word	0x000004d0
        /*0508*/ 	.word	0x000000ff
        /*050c*/ 	.word	0x00034858
        /*0510*/ 	.short	0x0100
        /*0512*/ 	.byte	0x08
	.zero		1


	//   ....[9]....
        /*0514*/ 	.word	0x000004e0
        /*0518*/ 	.word	0x000000ff
        /*051c*/ 	.word	0x00034868
        /*0520*/ 	.short	0x0100
        /*0522*/ 	.byte	0x08
	.zero		1


	//   ....[10]....
        /*0524*/ 	.word	0x000005d0
        /*0528*/ 	.word	0x000000ff
        /*052c*/ 	.word	0x00034870
        /*0530*/ 	.short	0x0100
        /*0532*/ 	.byte	0x06
	.zero		1


	//   ....[11]....
        /*0534*/ 	.word	0x000005e0
        /*0538*/ 	.word	0x000000ff
        /*053c*/ 	.word	0x00034880
        /*0540*/ 	.short	0x0100
        /*0542*/ 	.byte	0x06
	.zero		1


	//   ....[12]....
        /*0544*/ 	.word	0x000005f0
        /*0548*/ 	.word	0x000000ff
        /*054c*/ 	.word	0x00034878
        /*0550*/ 	.short	0x0100
        /*0552*/ 	.byte	0x06
	.zero		1


	//   ....[13]....
        /*0554*/ 	.word	0x00000600
        /*0558*/ 	.word	0x000000ff
        /*055c*/ 	.word	0x00034888
        /*0560*/ 	.short	0x0100
        /*0562*/ 	.byte	0x06
	.zero		1


	//   ....[14]....
        /*0564*/ 	.word	0x00000730
        /*0568*/ 	.word	0x000000ff
        /*056c*/ 	.word	0x00034890
        /*0570*/ 	.short	0x0100
        /*0572*/ 	.byte	0x08
	.zero		1


	//   ....[15]....
        /*0574*/ 	.word	0x00000740
        /*0578*/ 	.word	0x000000ff
        /*057c*/ 	.word	0x000348a0
        /*0580*/ 	.short	0x0100
        /*0582*/ 	.byte	0x08
	.zero		1


	//   ....[16]....
        /*0584*/ 	.word	0x00000750
        /*0588*/ 	.word	0x000000ff
        /*058c*/ 	.word	0x00034898
        /*0590*/ 	.short	0x0100
        /*0592*/ 	.byte	0x08
	.zero		1


	//   ....[17]....
        /*0594*/ 	.word	0x00000760
        /*0598*/ 	.word	0x000000ff
        /*059c*/ 	.word	0x000348a8
        /*05a0*/ 	.short	0x0100
        /*05a2*/ 	.byte	0x08
	.zero		1


	//   ....[18]....
        /*05a4*/ 	.word	0x00000890
        /*05a8*/ 	.word	0x000000ff
        /*05ac*/ 	.word	0x000348b0
        /*05b0*/ 	.short	0x0100
        /*05b2*/ 	.byte	0x08
	.zero		1


	//   ....[19]....
        /*05b4*/ 	.word	0x000008a0
        /*05b8*/ 	.word	0x000000ff
        /*05bc*/ 	.word	0x000348c0
        /*05c0*/ 	.short	0x0100
        /*05c2*/ 	.byte	0x08
	.zero		1


	//   ....[20]....
        /*05c4*/ 	.word	0x000008b0
        /*05c8*/ 	.word	0x000000ff
        /*05cc*/ 	.word	0x000348b8
        /*05d0*/ 	.short	0x0100
        /*05d2*/ 	.byte	0x08
	.zero		1


	//   ....[21]....
        /*05d4*/ 	.word	0x000008c0
        /*05d8*/ 	.word	0x000000ff
        /*05dc*/ 	.word	0x000348c8
        /*05e0*/ 	.short	0x0100
        /*05e2*/ 	.byte	0x08
	.zero		1


	//   ....[22]....
        /*05e4*/ 	.word	0x00001110
        /*05e8*/ 	.word	0x000000ff
        /*05ec*/ 	.word	0x00034800
        /*05f0*/ 	.short	0x010a
        /*05f2*/ 	.byte	0x28
	.zero		1


	//   ....[23]....
        /*05f4*/ 	.word	0x00001190
        /*05f8*/ 	.word	0x00000000
        /*05fc*/ 	.word	0x00034830
        /*0600*/ 	.short	0x010a
        /*0602*/ 	.byte	0x3f
	.zero		1


	//   ....[24]....
        /*0604*/ 	.word	0x00001210
        /*0608*/ 	.word	0x00000000
        /*060c*/ 	.word	0x00034830
        /*0610*/ 	.short	0x010a
        /*0612*/ 	.byte	0x3f
	.zero		1


	//   ....[25]....
        /*0614*/ 	.word	0x00002110
        /*0618*/ 	.word	0x00000000
        /*061c*/ 	.word	0x00000000
        /*0620*/ 	.short	0x0101
        /*0622*/ 	.byte	0x3f
	.zero		1


	//   ....[26]....
        /*0624*/ 	.word	0x000040f0
        /*0628*/ 	.word	0x000000ff
        /*062c*/ 	.word	0x00034830
        /*0630*/ 	.short	0x010a
        /*0632*/ 	.byte	0x08
	.zero		1


	//   ....[27]....
        /*0634*/ 	.word	0x00004130
        /*0638*/ 	.word	0x000000ff
        /*063c*/ 	.word	0x00034830
        /*0640*/ 	.short	0x010a
        /*0642*/ 	.byte	0x08
	.zero		1


	//   ....[28]....
        /*0644*/ 	.word	0x00004a10
        /*0648*/ 	.word	0x000000ff
        /*064c*/ 	.word	0x00034850
        /*0650*/ 	.short	0x010a
        /*0652*/ 	.byte	0x09
	.zero		1


	//   ....[29]....
        /*0654*/ 	.word	0x00004a50
        /*0658*/ 	.word	0x000000ff
        /*065c*/ 	.word	0x00034850
        /*0660*/ 	.short	0x010a
        /*0662*/ 	.byte	0x09
	.zero		1


	//   ....[30]....
        /*0664*/ 	.word	0x00006310
        /*0668*/ 	.word	0x00000021
        /*066c*/ 	.word	0x00000000
        /*0670*/ 	.short	0x0101
        /*0672*/ 	.byte	0x3f
	.zero		1


	//   ....[31]....
        /*0674*/ 	.word	0x00006370
        /*0678*/ 	.word	0x0000002a
        /*067c*/ 	.word	0x00000000
        /*0680*/ 	.short	0x0101
        /*0682*/ 	.byte	0x3f
	.zero		1


	//   ....[32]....
        /*0684*/ 	.word	0x00006de0
        /*0688*/ 	.word	0x000000ff
        /*068c*/ 	.word	0x00034850
        /*0690*/ 	.short	0x010a
        /*0692*/ 	.byte	0x0c
	.zero		1


	//   ....[33]....
        /*0694*/ 	.word	0x00006e20
        /*0698*/ 	.word	0x000000ff
        /*069c*/ 	.word	0x00034850
        /*06a0*/ 	.short	0x010a
        /*06a2*/ 	.byte	0x0c
	.zero		1


	//   ....[34]....
        /*06a4*/ 	.word	0x00007a90
        /*06a8*/ 	.word	0x00000069
        /*06ac*/ 	.word	0x00000000
        /*06b0*/ 	.short	0x0101
        /*06b2*/ 	.byte	0x3f
	.zero		1


	//   ....[35]....
        /*06b4*/ 	.word	0x000086a0
        /*06b8*/ 	.word	0x000000ff
        /*06bc*/ 	.word	0x00000000
        /*06c0*/ 	.short	0x0101
        /*06c2*/ 	.byte	0x04
	.zero		1


	//   ....[36]....
        /*06c4*/ 	.word	0x000095a0
        /*06c8*/ 	.word	0x00000000
        /*06cc*/ 	.word	0x00034840
        /*06d0*/ 	.short	0x010a
        /*06d2*/ 	.byte	0x3f
	.zero		1


	//   ....[37]....
        /*06d4*/ 	.word	0x0000a3f0
        /*06d8*/ 	.word	0x000000ff
        /*06dc*/ 	.word	0x00034800
        /*06e0*/ 	.short	0x0107
        /*06e2*/ 	.byte	0x24
	.zero		1


	//   ....[38]....
        /*06e4*/ 	.word	0x0000a460
        /*06e8*/ 	.word	0x000000ff
        /*06ec*/ 	.word	0x00034800
        /*06f0*/ 	.short	0x0101
        /*06f2*/ 	.byte	0x24
	.zero		1


	//   ....[39]....
        /*06f4*/ 	.word	0x0000a490
        /*06f8*/ 	.word	0x000000ff
        /*06fc*/ 	.word	0x00034820
        /*0700*/ 	.short	0x010a
        /*0702*/ 	.byte	0x24
	.zero		1


	//   ....[40]....
        /*0704*/ 	.word	0x0000a7c0
        /*0708*/ 	.word	0x00000003
        /*070c*/ 	.word	0x00034840
        /*0710*/ 	.short	0x010a
        /*0712*/ 	.byte	0x3f
	.zero		1


	//   ....[41]....
        /*0714*/ 	.word	0x0000ac40
        /*0718*/ 	.word	0x00000003
        /*071c*/ 	.word	0x00000060
        /*0720*/ 	.short	0x010a
        /*0722*/ 	.byte	0x3f
	.zero		1


	//   ....[42]....
        /*0724*/ 	.word	0x0000b2a0
        /*0728*/ 	.word	0x00000003
        /*072c*/ 	.word	0x00034840
        /*0730*/ 	.short	0x010a
        /*0732*/ 	.byte	0x3f
	.zero		1


	//   ....[43]....
        /*0734*/ 	.word	0x0000b720
        /*0738*/ 	.word	0x00000002
        /*073c*/ 	.word	0x00000060
        /*0740*/ 	.short	0x010a
        /*0742*/ 	.byte	0x3f
	.zero		1


	//   ....[44]....
        /*0744*/ 	.word	0x0000bcc0
        /*0748*/ 	.word	0x00000002
        /*074c*/ 	.word	0x00034840
        /*0750*/ 	.short	0x010a
        /*0752*/ 	.byte	0x3f
	.zero		1


	//   ....[45]....
        /*0754*/ 	.word	0x0000c140
        /*0758*/ 	.word	0x00000002
        /*075c*/ 	.word	0x00000060
        /*0760*/ 	.short	0x010a
        /*0762*/ 	.byte	0x3f
	.zero		1


	//   ....[46]....
        /*0764*/ 	.word	0x0000c590
        /*0768*/ 	.word	0x00000003
        /*076c*/ 	.word	0x00034860
        /*0770*/ 	.short	0x010a
        /*0772*/ 	.byte	0x3f
	.zero		1


	//   ....[47]....
        /*0774*/ 	.word	0x0000ca10
        /*0778*/ 	.word	0x00000000
        /*077c*/ 	.word	0x00034820
        /*0780*/ 	.short	0x010a
        /*0782*/ 	.byte	0x3f
	.zero		1


	//   ....[48]....
        /*0784*/ 	.word	0x0000cbe0
        /*0788*/ 	.word	0x00000006
        /*078c*/ 	.word	0x00000000
        /*0790*/ 	.short	0x010a
        /*0792*/ 	.byte	0x3f
	.zero		1


	//   ....[49]....
        /*0794*/ 	.word	0x0000cc30
        /*0798*/ 	.word	0x00000003
        /*079c*/ 	.word	0x00000000
        /*07a0*/ 	.short	0x010a
        /*07a2*/ 	.byte	0x3f
	.zero		1


	//   ....[50]....
        /*07a4*/ 	.word	0x0000cc90
        /*07a8*/ 	.word	0x00000012
        /*07ac*/ 	.word	0x00000000
        /*07b0*/ 	.short	0x010a
        /*07b2*/ 	.byte	0x3f
	.zero		1


	//   ....[51]....
        /*07b4*/ 	.word	0x0000ccc0
        /*07b8*/ 	.word	0x00000003
        /*07bc*/ 	.word	0x00000000
        /*07c0*/ 	.short	0x010a
        /*07c2*/ 	.byte	0x3f
	.zero		1


	//   ....[52]....
        /*07c4*/ 	.word	0x0000cd30
        /*07c8*/ 	.word	0x00000003
        /*07cc*/ 	.word	0x00034800
        /*07d0*/ 	.short	0x010a
        /*07d2*/ 	.byte	0x3f
	.zero		1


	//   ....[53]....
        /*07d4*/ 	.word	0x0000cd80
        /*07d8*/ 	.word	0x00000000
        /*07dc*/ 	.word	0x00034830
        /*07e0*/ 	.short	0x010a
        /*07e2*/ 	.byte	0x3f
	.zero		1


	//   ....[54]....
        /*07e4*/ 	.word	0x0000cde0
        /*07e8*/ 	.word	0x0000000c
        /*07ec*/ 	.word	0x00034830
        /*07f0*/ 	.short	0x010a
        /*07f2*/ 	.byte	0x3f
	.zero		1


	//   ....[55]....
        /*07f4*/ 	.word	0x0000ce40
        /*07f8*/ 	.word	0x00000009
        /*07fc*/ 	.word	0x00034850
        /*0800*/ 	.short	0x010a
        /*0802*/ 	.byte	0x3f
	.zero		1


	//   ....[56]....
        /*0804*/ 	.word	0x0000cea0
        /*0808*/ 	.word	0x00000005
        /*080c*/ 	.word	0x00034850
        /*0810*/ 	.short	0x010a
        /*0812*/ 	.byte	0x3f
	.zero		1


	//   ....[57]....
        /*0814*/ 	.word	0x0000d040
        /*0818*/ 	.word	0x00000000
        /*081c*/ 	.word	0x00034840
        /*0820*/ 	.short	0x010a
        /*0822*/ 	.byte	0x3f
	.zero		1


	//   ....[58]....
        /*0824*/ 	.word	0x0000dc60
        /*0828*/ 	.word	0x0000000f
        /*082c*/ 	.word	0x00034820
        /*0830*/ 	.short	0x010a
        /*0832*/ 	.byte	0x3f
	.zero		1


	//   ....[59]....
        /*0834*/ 	.word	0x0000dcb0
        /*0838*/ 	.word	0x00000003
        /*083c*/ 	.word	0x00034840
        /*0840*/ 	.short	0x010a
        /*0842*/ 	.byte	0x3f
	.zero		1


	//   ....[60]....
        /*0844*/ 	.word	0x0000dd00
        /*0848*/ 	.word	0x00000003
        /*084c*/ 	.word	0x00000060
        /*0850*/ 	.short	0x010a
        /*0852*/ 	.byte	0x3f
	.zero		1


	//   ....[61]....
        /*0854*/ 	.word	0x0000dd50
        /*0858*/ 	.word	0x00000003
        /*085c*/ 	.word	0x00034840
        /*0860*/ 	.short	0x010a
        /*0862*/ 	.byte	0x3f
	.zero		1


	//   ....[62]....
        /*0864*/ 	.word	0x0000dda0
        /*0868*/ 	.word	0x00000002
        /*086c*/ 	.word	0x00000060
        /*0870*/ 	.short	0x010a
        /*0872*/ 	.byte	0x3f
	.zero		1


	//   ....[63]....
        /*0874*/ 	.word	0x0000ddf0
        /*0878*/ 	.word	0x00000002
        /*087c*/ 	.word	0x00034840
        /*0880*/ 	.short	0x010a
        /*0882*/ 	.byte	0x3f
	.zero		1


	//   ....[64]....
        /*0884*/ 	.word	0x0000de40
        /*0888*/ 	.word	0x00000002
        /*088c*/ 	.word	0x00000060
        /*0890*/ 	.short	0x010a
        /*0892*/ 	.byte	0x3f
	.zero		1


	//   ....[65]....
        /*0894*/ 	.word	0x0000de90
        /*0898*/ 	.word	0x00000003
        /*089c*/ 	.word	0x00034860
        /*08a0*/ 	.short	0x010a
        /*08a2*/ 	.byte	0x3f
	.zero		1


	//   ....[66]....
        /*08a4*/ 	.word	0x0000dee0
        /*08a8*/ 	.word	0x00000000
        /*08ac*/ 	.word	0x00034820
        /*08b0*/ 	.short	0x010a
        /*08b2*/ 	.byte	0x3f
	.zero		1


	//   ....[67]....
        /*08b4*/ 	.word	0x0000e080
        /*08b8*/ 	.word	0x00000006
        /*08bc*/ 	.word	0x00000000
        /*08c0*/ 	.short	0x010a
        /*08c2*/ 	.byte	0x3f
	.zero		1


	//   ....[68]....
        /*08c4*/ 	.word	0x0000e0d0
        /*08c8*/ 	.word	0x00000003
        /*08cc*/ 	.word	0x00000000
        /*08d0*/ 	.short	0x010a
        /*08d2*/ 	.byte	0x3f
	.zero		1


	//   ....[69]....
        /*08d4*/ 	.word	0x0000e120
        /*08d8*/ 	.word	0x00000012
        /*08dc*/ 	.word	0x00000000
        /*08e0*/ 	.short	0x010a
        /*08e2*/ 	.byte	0x3f
	.zero		1


	//----- nvinfo : EIATTR_NUM_MBARRIERS
	.align		4
.L_101:
        /*08e4*/ 	.byte	0x03, 0x38
        /*08e6*/ 	.short	0x0016


	//----- nvinfo : EIATTR_EXIT_INSTR_OFFSETS
	.align		4
        /*08e8*/ 	.byte	0x04, 0x1c
        /*08ea*/ 	.short	(.L_103 - .L_102)


	//   ....[0]....
.L_102:
        /*08ec*/ 	.word	0x000009e0


	//   ....[1]....
        /*08f0*/ 	.word	0x00008a60


	//   ....[2]....
        /*08f4*/ 	.word	0x0000cd10


	//----- nvinfo : EIATTR_MAX_THREADS
	.align		4
.L_103:
        /*08f8*/ 	.byte	0x04, 0x05
        /*08fa*/ 	.short	(.L_105 - .L_104)
.L_104:
        /*08fc*/ 	.word	0x00000180
        /*0900*/ 	.word	0x00000001
        /*0904*/ 	.word	0x00000001


	//----- nvinfo : EIATTR_CRS_STACK_SIZE
	.align		4
.L_105:
        /*0908*/ 	.byte	0x04, 0x1e
        /*090a*/ 	.short	(.L_107 - .L_106)
.L_106:
        /*090c*/ 	.word	0x00000000


	//----- nvinfo : EIATTR_CBANK_PARAM_SIZE
	.align		4
.L_107:
        /*0910*/ 	.byte	0x03, 0x19
        /*0912*/ 	.short	0x0a70


	//----- nvinfo : EIATTR_PARAM_CBANK
	.align		4
        /*0914*/ 	.byte	0x04, 0x0a
        /*0916*/ 	.short	(.L_109 - .L_108)
	.align		4
.L_108:
        /*0918*/ 	.word	index@(.nv.constant0._ZN7cutlass13device_kernelIN5flash11enable_sm90INS1_16FlashAttnFwdSm90INS1_25CollectiveMainloopFwdSm90ILi2EN4cute5tupleIJNS5_1CILi1EEES8_S8_EEENS6_IJNS7_ILi128EEESA_NS7_ILi192EEEEEELi128ENS_6half_tEfNS_4arch4Sm90ELb0ELb0ELb1ELb0ELb0ELb0ELb0ELb1ELb1ELb1ELb0ELb0EEENS1_21CollectiveEpilogueFwdINS6_IJSA_SA_SA_EEES9_SD_SF_Li256ELb0ELb1ELb0ELb0EEENS1_29StaticPersistentTileSchedulerILb0EEEEEEEEEvNT_6ParamsE)
        /*091c*/ 	.short	0x0210
        /*091e*/ 	.short	0x0a70


	//----- nvinfo : EIATTR_SW_WAR
	.align		4
.L_109:
        /*0920*/ 	.byte	0x04, 0x36
        /*0922*/ 	.short	(.L_111 - .L_110)
.L_110:
        /*0924*/ 	.word	0x00000008
.L_111:


//--------------------- .nv.info._ZN7cutlass13device_kernelIN5flash11enable_sm90INS1_16FlashAttnFwdSm90INS1_25CollectiveMainloopFwdSm90ILi2EN4cute5tupleIJNS5_1CILi2EEENS7_ILi1EEES9_EEENS6_IJNS7_ILi128EEESB_NS7_ILi192EEEEEELi128ENS_6half_tEfNS_4arch4Sm90ELb0ELb0ELb1ELb0ELb0ELb0ELb0ELb1ELb1ELb1ELb0ELb0EEENS1_21CollectiveEpilogueFwdINS6_IJSB_SB_SB_EEESA_SE_SG_Li256ELb0ELb1ELb0ELb0EEENS1_29StaticPersistentTileSchedulerILb0EEEEEEEEEvNT_6ParamsE --------------------------
	.section	.nv.info._ZN7cutlass13device_kernelIN5flash11enable_sm90INS1_16FlashAttnFwdSm90INS1_25CollectiveMainloopFwdSm90ILi2EN4cute5tupleIJNS5_1CILi2EEENS7_ILi1EEES9_EEENS6_IJNS7_ILi128EEESB_NS7_ILi192EEEEEELi128ENS_6half_tEfNS_4arch4Sm90ELb0ELb0ELb1ELb0ELb0ELb0ELb0ELb1ELb1ELb1ELb0ELb0EEENS1_21CollectiveEpilogueFwdINS6_IJSB_SB_SB_EEESA_SE_SG_Li256ELb0ELb1ELb0ELb0EEENS1_29StaticPersistentTileSchedulerILb0EEEEEEEEEvNT_6ParamsE,"",@"SHT_CUDA_INFO"
	.sectionflags	@""
	.align	4


	//----- nvinfo : EIATTR_CUDA_API_VERSION
	.align		4
        /*0000*/ 	.byte	0x04, 0x37
        /*0002*/ 	.short	(.L_113 - .L_112)
.L_112:
        /*0004*/ 	.word	0x00000082


	//----- nvinfo : EIATTR_KPARAM_INFO
	.align		4
.L_113:
        /*0008*/ 	.byte	0x04, 0x17
        /*000a*/ 	.short	(.L_115 - .L_114)
.L_114:
        /*000c*/ 	.word	0x00000000
        /*0010*/ 	.short	0x0000
        /*0012*/ 	.short	0x0070
        /*0014*/ 	.byte	0x00, 0xf0, 0x01, 0x28


	//----- nvinfo : EIATTR_SPARSE_MMA_MASK
	.align		4
.L_115:
        /*0018*/ 	.byte	0x03, 0x50
        /*001a*/ 	.short	0x0000


	//----- nvinfo : EIATTR_MAXREG_COUNT
	.align		4
        /*001c*/ 	.byte	0x03, 0x1b
        /*001e*/ 	.short	0x00a8


	//----- nvinfo : EIATTR_NUM_BARRIERS
	.align		4
        /*0020*/ 	.byte	0x02, 0x4c
        /*0022*/ 	.byte	0x09
	.zero		1


	//----- nvinfo : EIATTR_EXTERNS
	.align		4
        /*0024*/ 	.byte	0x04, 0x0f
        /*0026*/ 	.short	(.L_117 - .L_116)


	//   ....[0]....
	.align		4
.L_116:
        /*0028*/ 	.word	index@(__assertfail)


	//----- nvinfo : EIATTR_ANNOTATIONS
	.align		4
.L_117:
        /*002c*/ 	.byte	0x04, 0x55
        /*002e*/ 	.short	(.L_119 - .L_118)


	//   ....[0]....
.L_118:
        /* <DEDUP_REMOVED lines=31> */


	//----- nvinfo : EIATTR_MERCURY_ISA_VERSION
	.align		4
.L_119:
        /*0208*/ 	.byte	0x03, 0x5f
        /*020a*/ 	.short	0x0101


	//----- nvinfo : EIATTR_INT_WARP_WIDE_INSTR_OFFSETS
	.align		4
        /*020c*/ 	.byte	0x04, 0x31
        /*020e*/ 	.short	(.L_121 - .L_120)


	//   ....[0]....
.L_120:
        /*0210*/ 	.word	0x00000130


	//   ....[1]....
        /*0214*/ 	.word	0x00000170


	//   ....[2]....
        /*0218*/ 	.word	0x000001e0


	//----- nvinfo : EIATTR_COOP_GROUP_MASK_REGIDS
	.align		4
.L_121:
        /*021c*/ 	.byte	0x04, 0x29
        /*021e*/ 	.short	(.L_123 - .L_122)


	//   ....[0]....
.L_122:
        /*0220*/ 	.word	0xffffffff


	//   ....[1]....
        /*0224*/ 	.word	0xffffffff


	//   ....[2]....
        /*0228*/ 	.word	0xffffffff


	//   ....[3]....
        /*022c*/ 	.word	0xffffffff


	//   ....[4]....
        /*0230*/ 	.word	0xffffffff


	//   ....[5]....
        /*0234*/ 	.word	0xffffffff


	//   ....[6]....
        /*0238*/ 	.word	0xffffffff


	//   ....[7]....
        /*023c*/ 	.word	0xffffffff


	//   ....[8]....
        /*0240*/ 	.word	0xffffffff


	//   ....[9]....
        /*0244*/ 	.word	0xffffffff


	//   ....[10]....
        /*0248*/ 	.word	0xffffffff


	//   ....[11]....
        /*024c*/ 	.word	0xffffffff


	//   ....[12]....
        /*0250*/ 	.word	0xffffffff


	//   ....[13]....
        /*0254*/ 	.word	0xffffffff


	//   ....[14]....
        /*0258*/ 	.word	0xffffffff


	//   ....[15]....
        /*025c*/ 	.word	0xffffffff


	//   ....[16]....
        /*0260*/ 	.word	0xffffffff


	//   ....[17]....
        /*0264*/ 	.word	0xffffffff


	//   ....[18]....
        /*0268*/ 	.word	0xffffffff


	//   ....[19]....
        /*026c*/ 	.word	0xffffffff


	//   ....[20]....
        /*0270*/ 	.word	0xffffffff


	//   ....[21]....
        /*0274*/ 	.word	0xffffffff


	//   ....[22]....
        /*0278*/ 	.word	0xffffffff


	//   ....[23]....
        /*027c*/ 	.word	0xffffffff


	//   ....[24]....
        /*0280*/ 	.word	0xffffffff


	//   ....[25]....
        /*0284*/ 	.word	0xffffffff


	//   ....[26]....
        /*0288*/ 	.word	0xffffffff


	//   ....[27]....
        /*028c*/ 	.word	0xffffffff


	//   ....[28]....
        /*0290*/ 	.word	0xffffffff


	//   ....[29]....
        /*0294*/ 	.word	0xffffffff


	//   ....[30]....
        /*0298*/ 	.word	0xffffffff


	//   ....[31]....
        /*029c*/ 	.word	0xffffffff


	//   ....[32]....
        /*02a0*/ 	.word	0xffffffff


	//   ....[33]....
        /*02a4*/ 	.word	0xffffffff


	//   ....[34]....
        /*02a8*/ 	.word	0xffffffff


	//   ....[35]....
        /*02ac*/ 	.word	0xffffffff


	//   ....[36]....
        /*02b0*/ 	.word	0xffffffff


	//   ....[37]....
        /*02b4*/ 	.word	0xffffffff


	//   ....[38]....
        /*02b8*/ 	.word	0xffffffff


	//   ....[39]....
        /*02bc*/ 	.word	0xffffffff


	//   ....[40]....
        /*02c0*/ 	.word	0xffffffff


	//   ....[41]....
        /*02c4*/ 	.word	0xffffffff


	//   ....[42]....
        /*02c8*/ 	.word	0xffffffff


	//   ....[43]....
        /*02cc*/ 	.word	0xffffffff


	//   ....[44]....
        /*02d0*/ 	.word	0xffffffff


	//   ....[45]....
        /*02d4*/ 	.word	0xffffffff


	//   ....[46]....
        /*02d8*/ 	.word	0xffffffff


	//   ....[47]....
        /*02dc*/ 	.word	0xffffffff


	//   ....[48]....
        /*02e0*/ 	.word	0xffffffff


	//   ....[49]....
        /*02e4*/ 	.word	0xffffffff


	//   ....[50]....
        /*02e8*/ 	.word	0xffffffff


	//   ....[51]....
        /*02ec*/ 	.word	0x0500000f


	//   ....[52]....
        /*02f0*/ 	.word	0x0500000f


	//   ....[53]....
        /*02f4*/ 	.word	0x0500000f


	//   ....[54]....
        /*02f8*/ 	.word	0x0500000f


	//   ....[55]....
        /*02fc*/ 	.word	0x0500000f


	//   ....[56]....
        /*0300*/ 	.word	0x0500000f


	//   ....[57]....
        /*0304*/ 	.word	0x0500000f


	//   ....[58]....
        /*0308*/ 	.word	0x0500000f


	//   ....[59]....
        /*030c*/ 	.word	0x0500000f


	//   ....[60]....
        /*0310*/ 	.word	0x0500000f


	//   ....[61]....
        /*0314*/ 	.word	0x0500000f


	//   ....[62]....
        /*0318*/ 	.word	0x0500000f


	//   ....[63]....
        /*031c*/ 	.word	0x0500000f


	//   ....[64]....
        /*0320*/ 	.word	0x0500000f


	//   ....[65]....
        /*0324*/ 	.word	0x0500000f


	//   ....[66]....
        /*0328*/ 	.word	0x0500000f


	//   ....[67]....
        /*032c*/ 	.word	0x0500000f


	//   ....[68]....
        /*0330*/ 	.word	0x0500000f


	//----- nvinfo : EIATTR_COOP_GROUP_INSTR_OFFSETS
	.align		4
.L_123:
        /*0334*/ 	.byte	0x04, 0x28
        /*0336*/ 	.short	(.L_125 - .L_124)


	//   ....[0]....
.L_124:
        /*0338*/ 	.word	0x00000060


	//   ....[1]....
        /*033c*/ 	.word	0x00000140


	//   ....[2]....
        /*0340*/ 	.word	0x00000190


	//   ....[3]....
        /*0344*/ 	.word	0x000003d0


	//   ....[4]....
        /*0348*/ 	.word	0x00000600


	//   ....[5]....
        /*034c*/ 	.word	0x00000830


	//   ....[6]....
        /*0350*/ 	.word	0x00000ac0


	//   ....[7]....
        /*0354*/ 	.word	0x00000dd0


	//   ....[8]....
        /*0358*/ 	.word	0x000012c0


	//   ....[9]....
        /*035c*/ 	.word	0x00002de0


	//   ....[10]....
        /*0360*/ 	.word	0x00002e60


	//   ....[11]....
        /*0364*/ 	.word	0x000034a0


	//   ....[12]....
        /*0368*/ 	.word	0x00003540


	//   ....[13]....
        /*036c*/ 	.word	0x00005ae0


	//   ....[14]....
        /*0370*/ 	.word	0x00005b10


	//   ....[15]....
        /*0374*/ 	.word	0x00005b40


	//   ....[16]....
        /*0378*/ 	.word	0x00005b60


	//   ....[17]....
        /*037c*/ 	.word	0x00007070


	//   ....[18]....
        /*0380*/ 	.word	0x000070a0


	//   ....[19]....
        /*0384*/ 	.word	0x00007160


	//   ....[20]....
        /*0388*/ 	.word	0x00007170


	//   ....[21]....
        /*038c*/ 	.word	0x00008210


	//   ....[22]....
        /*0390*/ 	.word	0x00008240


	//   ....[23]....
        /*0394*/ 	.word	0x00008270


	//   ....[24]....
        /*0398*/ 	.word	0x000082d0


	//   ....[25]....
        /*039c*/ 	.word	0x00008910


	//   ....[26]....
        /*03a0*/ 	.word	0x00008940


	//   ....[27]....
        /*03a4*/ 	.word	0x00008a10


	//   ....[28]....
        /*03a8*/ 	.word	0x00008a30


	//   ....[29]....
        /*03ac*/ 	.word	0x00008ae0


	//   ....[30]....
        /*03b0*/ 	.word	0x00008b00


	//   ....[31]....
        /*03b4*/ 	.word	0x00008bc0


	//   ....[32]....
        /*03b8*/ 	.word	0x00008c00


	//   ....[33]....
        /*03bc*/ 	.word	0x000096c0


	//   ....[34]....
        /*03c0*/ 	.word	0x0000a1f0


	//   ....[35]....
        /*03c4*/ 	.word	0x0000a220


	//   ....[36]....
        /*03c8*/ 	.word	0x0000a310


	//   ....[37]....
        /*03cc*/ 	.word	0x0000a320


	//   ....[38]....
        /*03d0*/ 	.word	0x0000a3d0


	//   ....[39]....
        /*03d4*/ 	.word	0x0000a3e0


	//   ....[40]....
        /*03d8*/ 	.word	0x0000a490


	//   ....[41]....
        /*03dc*/ 	.word	0x0000a4a0


	//   ....[42]....
        /*03e0*/ 	.word	0x0000a550


	//   ....[43]....
        /*03e4*/ 	.word	0x0000a560


	//   ....[44]....
        /*03e8*/ 	.word	0x0000a610


	//   ....[45]....
        /*03ec*/ 	.word	0x0000a620


	//   ....[46]....
        /*03f0*/ 	.word	0x0000a6c0


	//   ....[47]....
        /*03f4*/ 	.word	0x0000a6d0


	//   ....[48]....
        /*03f8*/ 	.word	0x0000a6e0


	//   ....[49]....
        /*03fc*/ 	.word	0x0000a6f0


	//   ....[50]....
        /*0400*/ 	.word	0x0000d310


	//   ....[51]....
        /*0404*/ 	.word	0x0000d820


	//   ....[52]....
        /*0408*/ 	.word	0x0000d990


	//   ....[53]....
        /*040c*/ 	.word	0x0000d9f0


	//   ....[54]....
        /*0410*/ 	.word	0x0000dab0


	//   ....[55]....
        /*0414*/ 	.word	0x0000dbd0


	//   ....[56]....
        /*0418*/ 	.word	0x0000dc30


	//   ....[57]....
        /*041c*/ 	.word	0x0000dd50


	//   ....[58]....
        /*0420*/ 	.word	0x0000ddb0


	//   ....[59]....
        /*0424*/ 	.word	0x0000ded0


	//   ....[60]....
        /*0428*/ 	.word	0x0000df30


	//   ....[61]....
        /*042c*/ 	.word	0x0000e050


	//   ....[62]....
        /*0430*/ 	.word	0x0000e0b0


	//   ....[63]....
        /*0434*/ 	.word	0x0000e1d0


	//   ....[64]....
        /*0438*/ 	.word	0x0000e230


	//   ....[65]....
        /*043c*/ 	.word	0x0000e340


	//   ....[66]....
        /*0440*/ 	.word	0x0000e3a0


	//   ....[67]....
        /*0444*/ 	.word	0x0000e440


	//   ....[68]....
        /*0448*/ 	.word	0x0000e850


	//----- nvinfo : EIATTR_REG_RECONFIG
	.align		4
.L_125:
        /*044c*/ 	.byte	0x01, 0x54
	.zero		2


	//----- nvinfo : EIATTR_SYSCALL_OFFSETS
	.align		4
        /*0450*/ 	.byte	0x04, 0x46
        /*0452*/ 	.short	(.L_127 - .L_126)


	//   ....[0]....
.L_126:
        /*0454*/ 	.word	0x00001630


	//   ....[1]....
        /*0458*/ 	.word	0x000092f0


	//   ....[2]....
        /*045c*/ 	.word	0x00009430


	//   ....[3]....
        /*0460*/ 	.word	0x00009520


	//   ....[4]....
        /*0464*/ 	.word	0x00009da0


	//----- nvinfo : EIATTR_MBARRIER_INSTR_OFFSETS
	.align		4
.L_127:
        /*0468*/ 	.byte	0x04, 0x39
        /*046a*/ 	.short	(.L_129 - .L_128)


	//   ....[0]....
.L_128:
        /*046c*/ 	.word	0x00000270
        /*0470*/ 	.word	0x000000ff
        /*0474*/ 	.word	0x00034800
        /*0478*/ 	.short	0x0100
        /*047a*/ 	.byte	0x08
	.zero		1


	//   ....[1]....
        /*047c*/ 	.word	0x00000280
        /*0480*/ 	.word	0x000000ff
        /*0484*/ 	.word	0x00034820
        /*0488*/ 	.short	0x0100
        /*048a*/ 	.byte	0x08
	.zero		1


	//   ....[2]....
        /*048c*/ 	.word	0x00000370
        /*0490*/ 	.word	0x000000ff
        /*0494*/ 	.word	0x00034830
        /*0498*/ 	.short	0x0100
        /*049a*/ 	.byte	0x08
	.zero		1


	//   ....[3]....
        /*049c*/ 	.word	0x00000380
        /*04a0*/ 	.word	0x000000ff
        /*04a4*/ 	.word	0x00034840
        /*04a8*/ 	.short	0x0100
        /*04aa*/ 	.byte	0x08
	.zero		1


	//   ....[4]....
        /*04ac*/ 	.word	0x00000390
        /*04b0*/ 	.word	0x000000ff
        /*04b4*/ 	.word	0x00034838
        /*04b8*/ 	.short	0x0100
        /*04ba*/ 	.byte	0x08
	.zero		1


	//   ....[5]....
        /*04bc*/ 	.word	0x000003a0
        /*04c0*/ 	.word	0x000000ff
        /*04c4*/ 	.word	0x00034848
        /*04c8*/ 	.short	0x0100
        /*04ca*/ 	.byte	0x08
	.zero		1


	//   ....[6]....
        /*04cc*/ 	.word	0x000005b0
        /*04d0*/ 	.word	0x000000ff
        /*04d4*/ 	.word	0x00034850
        /*04d8*/ 	.short	0x0100
        /*04da*/ 	.byte	0x08
	.zero		1


	//   ....[7]....
        /*04dc*/ 	.word	0x000005c0
        /*04e0*/ 	.word	0x000000ff
        /*04e4*/ 	.word	0x00034860
        /*04e8*/ 	.short	0x0100
        /*04ea*/ 	.byte	0x08
	.zero		1


	//   ....[8]....
        /*04ec*/ 	.word	0x000005d0
        /*04f0*/ 	.word	0x000000ff
        /*04f4*/ 	.word	0x00034858
        /*04f8*/ 	.short	0x0100
        /*04fa*/ 	.byte	0x08
	.zero		1


	//   ....[9]....
        /*04fc*/ 	.word	0x000005e0
        /*0500*/ 	.word	0x000000ff
        /*0504*/ 	.word	0x00034868
        /*0508*/ 	.short	0x0100
        /*050a*/ 	.byte	0x08
	.zero		1


	//   ....[10]....
        /*050c*/ 	.word	0x000007e0
        /*0510*/ 	.word	0x000000ff
        /*0514*/ 	.word	0x00034870
        /*0518*/ 	.short	0x0100
        /*051a*/ 	.byte	0x08
	.zero		1


	//   ....[11]....
        /*051c*/ 	.word	0x000007f0
        /*0520*/ 	.word	0x000000ff
        /*0524*/ 	.word	0x00034880
        /*0528*/ 	.short	0x0100
        /*052a*/ 	.byte	0x08
	.zero		1


	//   ....[12]....
        /*052c*/ 	.word	0x00000800
        /*0530*/ 	.word	0x000000ff
        /*0534*/ 	.word	0x00034878
        /*0538*/ 	.short	0x0100
        /*053a*/ 	.byte	0x08
	.zero		1


	//   ....[13]....
        /*053c*/ 	.word	0x00000810
        /*0540*/ 	.word	0x000000ff
        /*0544*/ 	.word	0x00034888
        /*0548*/ 	.short	0x0100
        /*054a*/ 	.byte	0x08
	.zero		1


	//   ....[14]....
        /*054c*/ 	.word	0x00000a70
        /*0550*/ 	.word	0x000000ff
        /*0554*/ 	.word	0x00034890
        /*0558*/ 	.short	0x0100
        /*055a*/ 	.byte	0x08
	.zero		1


	//   ....[15]....
        /*055c*/ 	.word	0x00000a80
        /*0560*/ 	.word	0x000000ff
        /*0564*/ 	.word	0x000348a0
        /*0568*/ 	.short	0x0100
        /*056a*/ 	.byte	0x08
	.zero		1


	//   ....[16]....
        /*056c*/ 	.word	0x00000a90
        /*0570*/ 	.word	0x000000ff
        /*0574*/ 	.word	0x00034898
        /*0578*/ 	.short	0x0100
        /*057a*/ 	.byte	0x08
	.zero		1


	//   ....[17]....
        /*057c*/ 	.word	0x00000aa0
        /*0580*/ 	.word	0x000000ff
        /*0584*/ 	.word	0x000348a8
        /*0588*/ 	.short	0x0100
        /*058a*/ 	.byte	0x08
	.zero		1


	//   ....[18]....
        /*058c*/ 	.word	0x00000d30
        /*0590*/ 	.word	0x000000ff
        /*0594*/ 	.word	0x000348b0
        /*0598*/ 	.short	0x0100
        /*059a*/ 	.byte	0x08
	.zero		1


	//   ....[19]....
        /*059c*/ 	.word	0x00000d40
        /*05a0*/ 	.word	0x000000ff
        /*05a4*/ 	.word	0x000348c0
        /*05a8*/ 	.short	0x0100
        /*05aa*/ 	.byte	0x08
	.zero		1


	//   ....[20]....
        /*05ac*/ 	.word	0x00000d50
        /*05b0*/ 	.word	0x000000ff
        /*05b4*/ 	.word	0x000348b8
        /*05b8*/ 	.short	0x0100
        /*05ba*/ 	.byte	0x08
	.zero		1


	//   ....[21]....
        /*05bc*/ 	.word	0x00000d60
        /*05c0*/ 	.word	0x000000ff
        /*05c4*/ 	.word	0x000348c8
        /*05c8*/ 	.short	0x0100
        /*05ca*/ 	.byte	0x08
	.zero		1


	//   ....[22]....
        /*05cc*/ 	.word	0x00001670
        /*05d0*/ 	.word	0x000000ff
        /*05d4*/ 	.word	0x00034800
        /*05d8*/ 	.short	0x010a
        /*05da*/ 	.byte	0x28
	.zero		1


	//   ....[23]....
        /*05dc*/ 	.word	0x00001710
        /*05e0*/ 	.word	0x00000000
        /*05e4*/ 	.word	0x00034830
        /*05e8*/ 	.short	0x010a
        /*05ea*/ 	.byte	0x3f
	.zero		1


	//   ....[24]....
        /*05ec*/ 	.word	0x00001750
        /*05f0*/ 	.word	0x00000000
        /*05f4*/ 	.word	0x00034830
        /*05f8*/ 	.short	0x010a
        /*05fa*/ 	.byte	0x3f
	.zero		1


	//   ....[25]....
        /*05fc*/ 	.word	0x00003b10
        /*0600*/ 	.word	0x00000003
        /*0604*/ 	.word	0x00000000
        /*0608*/ 	.short	0x0101
        /*060a*/ 	.byte	0x3f
	.zero		1


	//   ....[26]....
        /*060c*/ 	.word	0x00004280
        /*0610*/ 	.word	0x000000ff
        /*0614*/ 	.word	0x00034830
        /*0618*/ 	.short	0x010a
        /*061a*/ 	.byte	0x08
	.zero		1


	//   ....[27]....
        /*061c*/ 	.word	0x000042c0
        /*0620*/ 	.word	0x000000ff
        /*0624*/ 	.word	0x00034830
        /*0628*/ 	.short	0x010a
        /*062a*/ 	.byte	0x08
	.zero		1


	//   ....[28]....
        /*062c*/ 	.word	0x00004ba0
        /*0630*/ 	.word	0x000000ff
        /*0634*/ 	.word	0x00034850
        /*0638*/ 	.short	0x010a
        /*063a*/ 	.byte	0x09
	.zero		1


	//   ....[29]....
        /*063c*/ 	.word	0x00004be0
        /*0640*/ 	.word	0x000000ff
        /*0644*/ 	.word	0x00034850
        /*0648*/ 	.short	0x010a
        /*064a*/ 	.byte	0x09
	.zero		1


	//   ....[30]....
        /*064c*/ 	.word	0x00006660
        /*0650*/ 	.word	0x00000003
        /*0654*/ 	.word	0x00000000
        /*0658*/ 	.short	0x0101
        /*065a*/ 	.byte	0x3f
	.zero		1


	//   ....[31]....
        /*065c*/ 	.word	0x00006970
        /*0660*/ 	.word	0x0000002e
        /*0664*/ 	.word	0x00000000
        /*0668*/ 	.short	0x0101
        /*066a*/ 	.byte	0x3f
	.zero		1


	//   ....[32]....
        /*066c*/ 	.word	0x00006fc0
        /*0670*/ 	.word	0x000000ff
        /*0674*/ 	.word	0x00034850
        /*0678*/ 	.short	0x010a
        /*067a*/ 	.byte	0x09
	.zero		1


	//   ....[33]....
        /*067c*/ 	.word	0x00007000
        /*0680*/ 	.word	0x000000ff
        /*0684*/ 	.word	0x00034850
        /*0688*/ 	.short	0x010a
        /*068a*/ 	.byte	0x09
	.zero		1


	//   ....[34]....
        /*068c*/ 	.word	0x000077d0
        /*0690*/ 	.word	0x00000006
        /*0694*/ 	.word	0x00000000
        /*0698*/ 	.short	0x0101
        /*069a*/ 	.byte	0x3f
	.zero		1


	//   ....[35]....
        /*069c*/ 	.word	0x000088f0
        /*06a0*/ 	.word	0x000000ff
        /*06a4*/ 	.word	0x00000000
        /*06a8*/ 	.short	0x0101
        /*06aa*/ 	.byte	0x05
	.zero		1


	//   ....[36]....
        /*06ac*/ 	.word	0x00008950
        /*06b0*/ 	.word	0x000000ff
        /*06b4*/ 	.word	0x00000000
        /*06b8*/ 	.short	0x0101
        /*06ba*/ 	.byte	0x04
	.zero		1


	//   ....[37]....
        /*06bc*/ 	.word	0x000098d0
        /*06c0*/ 	.word	0x00000002
        /*06c4*/ 	.word	0x00034840
        /*06c8*/ 	.short	0x010a
        /*06ca*/ 	.byte	0x3f
	.zero		1


	//   ....[38]....
        /*06cc*/ 	.word	0x0000a860
        /*06d0*/ 	.word	0x000000ff
        /*06d4*/ 	.word	0x00034800
        /*06d8*/ 	.short	0x0107
        /*06da*/ 	.byte	0x24
	.zero		1


	//   ....[39]....
        /*06dc*/ 	.word	0x0000a8d0
        /*06e0*/ 	.word	0x000000ff
        /*06e4*/ 	.word	0x00034800
        /*06e8*/ 	.short	0x0101
        /*06ea*/ 	.byte	0x24
	.zero		1


	//   ....[40]....
        /*06ec*/ 	.word	0x0000a8f0
        /*06f0*/ 	.word	0x000000ff
        /*06f4*/ 	.word	0x00034820
        /*06f8*/ 	.short	0x010a
        /*06fa*/ 	.byte	0x24
	.zero		1


	//   ....[41]....
        /*06fc*/ 	.word	0x0000ac00
        /*0700*/ 	.word	0x00000003
        /*0704*/ 	.word	0x00034840
        /*0708*/ 	.short	0x010a
        /*070a*/ 	.byte	0x3f
	.zero		1


	//   ....[42]....
        /*070c*/ 	.word	0x0000b140
        /*0710*/ 	.word	0x00000002
        /*0714*/ 	.word	0x00034860
        /*0718*/ 	.short	0x010a
        /*071a*/ 	.byte	0x3f
	.zero		1


	//   ....[43]....
        /*071c*/ 	.word	0x0000b800
        /*0720*/ 	.word	0x00000003
        /*0724*/ 	.word	0x00034840
        /*0728*/ 	.short	0x010a
        /*072a*/ 	.byte	0x3f
	.zero		1


	//   ....[44]....
        /*072c*/ 	.word	0x0000bd40
        /*0730*/ 	.word	0x00000002
        /*0734*/ 	.word	0x00034860
        /*0738*/ 	.short	0x010a
        /*073a*/ 	.byte	0x3f
	.zero		1


	//   ....[45]....
        /*073c*/ 	.word	0x0000c360
        /*0740*/ 	.word	0x00000003
        /*0744*/ 	.word	0x00034840
        /*0748*/ 	.short	0x010a
        /*074a*/ 	.byte	0x3f
	.zero		1


	//   ....[46]....
        /*074c*/ 	.word	0x0000c890
        /*0750*/ 	.word	0x00000002
        /*0754*/ 	.word	0x00034860
        /*0758*/ 	.short	0x010a
        /*075a*/ 	.byte	0x3f
	.zero		1


	//   ....[47]....
        /*075c*/ 	.word	0x0000cd30
        /*0760*/ 	.word	0x00000000
        /*0764*/ 	.word	0x00034860
        /*0768*/ 	.short	0x010a
        /*076a*/ 	.byte	0x3f
	.zero		1


	//   ....[48]....
        /*076c*/ 	.word	0x0000d290
        /*0770*/ 	.word	0x00000000
        /*0774*/ 	.word	0x00034820
        /*0778*/ 	.short	0x010a
        /*077a*/ 	.byte	0x3f
	.zero		1


	//   ....[49]....
        /*077c*/ 	.word	0x0000d4a0
        /*0780*/ 	.word	0x00000006
        /*0784*/ 	.word	0x00000000
        /*0788*/ 	.short	0x010a
        /*078a*/ 	.byte	0x3f
	.zero		1


	//   ....[50]....
        /*078c*/ 	.word	0x0000d4d0
        /*0790*/ 	.word	0x00000007
        /*0794*/ 	.word	0x00000000
        /*0798*/ 	.short	0x010a
        /*079a*/ 	.byte	0x3f
	.zero		1


	//   ....[51]....
        /*079c*/ 	.word	0x0000d530
        /*07a0*/ 	.word	0x00000004
        /*07a4*/ 	.word	0x00000000
        /*07a8*/ 	.short	0x010a
        /*07aa*/ 	.byte	0x3f
	.zero		1


	//   ....[52]....
        /*07ac*/ 	.word	0x0000d560
        /*07b0*/ 	.word	0x00000003
        /*07b4*/ 	.word	0x00000000
        /*07b8*/ 	.short	0x010a
        /*07ba*/ 	.byte	0x3f
	.zero		1


	//   ....[53]....
        /*07bc*/ 	.word	0x0000d5d0
        /*07c0*/ 	.word	0x00000003
        /*07c4*/ 	.word	0x00034800
        /*07c8*/ 	.short	0x010a
        /*07ca*/ 	.byte	0x3f
	.zero		1


	//   ....[54]....
        /*07cc*/ 	.word	0x0000d620
        /*07d0*/ 	.word	0x00000000
        /*07d4*/ 	.word	0x00034830
        /*07d8*/ 	.short	0x010a
        /*07da*/ 	.byte	0x3f
	.zero		1


	//   ....[55]....
        /*07dc*/ 	.word	0x0000d680
        /*07e0*/ 	.word	0x0000000c
        /*07e4*/ 	.word	0x00034830
        /*07e8*/ 	.short	0x010a
        /*07ea*/ 	.byte	0x3f
	.zero		1


	//   ....[56]....
        /*07ec*/ 	.word	0x0000d6e0
        /*07f0*/ 	.word	0x00000009
        /*07f4*/ 	.word	0x00034850
        /*07f8*/ 	.short	0x010a
        /*07fa*/ 	.byte	0x3f
	.zero		1


	//   ....[57]....
        /*07fc*/ 	.word	0x0000d740
        /*0800*/ 	.word	0x00000005
        /*0804*/ 	.word	0x00034850
        /*0808*/ 	.short	0x010a
        /*080a*/ 	.byte	0x3f
	.zero		1


	//   ....[58]....
        /*080c*/ 	.word	0x0000d8e0
        /*0810*/ 	.word	0x00000002
        /*0814*/ 	.word	0x00034840
        /*0818*/ 	.short	0x010a
        /*081a*/ 	.byte	0x3f
	.zero		1


	//   ....[59]....
        /*081c*/ 	.word	0x0000e4f0
        /*0820*/ 	.word	0x00000003
        /*0824*/ 	.word	0x00034820
        /*0828*/ 	.short	0x010a
        /*082a*/ 	.byte	0x3f
	.zero		1


	//   ....[60]....
        /*082c*/ 	.word	0x0000e540
        /*0830*/ 	.word	0x00000003
        /*0834*/ 	.word	0x00034840
        /*0838*/ 	.short	0x010a
        /*083a*/ 	.byte	0x3f
	.zero		1


	//   ....[61]....
        /*083c*/ 	.word	0x0000e590
        /*0840*/ 	.word	0x00000002
        /*0844*/ 	.word	0x00034860
        /*0848*/ 	.short	0x010a
        /*084a*/ 	.byte	0x3f
	.zero		1


	//   ....[62]....
        /*084c*/ 	.word	0x0000e5e0
        /*0850*/ 	.word	0x00000003
        /*0854*/ 	.word	0x00034840
        /*0858*/ 	.short	0x010a
        /*085a*/ 	.byte	0x3f
	.zero		1


	//   ....[63]....
        /*085c*/ 	.word	0x0000e630
        /*0860*/ 	.word	0x00000002
        /*0864*/ 	.word	0x00034860
        /*0868*/ 	.short	0x010a
        /*086a*/ 	.byte	0x3f
	.zero		1


	//   ....[64]....
        /*086c*/ 	.word	0x0000e680
        /*0870*/ 	.word	0x00000003
        /*0874*/ 	.word	0x00034840
        /*0878*/ 	.short	0x010a
        /*087a*/ 	.byte	0x3f
	.zero		1


	//   ....[65]....
        /*087c*/ 	.word	0x0000e6d0
        /*0880*/ 	.word	0x00000002
        /*0884*/ 	.word	0x00034860
        /*0888*/ 	.short	0x010a
        /*088a*/ 	.byte	0x3f
	.zero		1


	//   ....[66]....
        /*088c*/ 	.word	0x0000e720
        /*0890*/ 	.word	0x00000000
        /*0894*/ 	.word	0x00034860
        /*0898*/ 	.short	0x010a
        /*089a*/ 	.byte	0x3f
	.zero		1


	//   ....[67]....
        /*089c*/ 	.word	0x0000e770
        /*08a0*/ 	.word	0x00000000
        /*08a4*/ 	.word	0x00034820
        /*08a8*/ 	.short	0x010a
        /*08aa*/ 	.byte	0x3f
	.zero		1


	//   ....[68]....
        /*08ac*/ 	.word	0x0000e910
        /*08b0*/ 	.word	0x00000006
        /*08b4*/ 	.word	0x00000000
        /*08b8*/ 	.short	0x010a
        /*08ba*/ 	.byte	0x3f
	.zero		1


	//   ....[69]....
        /*08bc*/ 	.word	0x0000e960
        /*08c0*/ 	.word	0x00000007
        /*08c4*/ 	.word	0x00000000
        /*08c8*/ 	.short	0x010a
        /*08ca*/ 	.byte	0x3f
	.zero		1


	//   ....[70]....
        /*08cc*/ 	.word	0x0000e9b0
        /*08d0*/ 	.word	0x00000004
        /*08d4*/ 	.word	0x00000000
        /*08d8*/ 	.short	0x010a
        /*08da*/ 	.byte	0x3f
	.zero		1


	//----- nvinfo : EIATTR_NUM_MBARRIERS
	.align		4
.L_129:
        /*08dc*/ 	.byte	0x03, 0x38
        /*08de*/ 	.short	0x0016


	//----- nvinfo : EIATTR_EXIT_INSTR_OFFSETS
	.align		4
        /*08e0*/ 	.byte	0x04, 0x1c
        /*08e2*/ 	.short	(.L_131 - .L_130)


	//   ....[0]....
.L_130:
        /*08e4*/ 	.word	0x00000f20


	//   ....[1]....
        /*08e8*/ 	.word	0x00008ce0


	//   ....[2]....
        /*08ec*/ 	.word	0x0000d5b0


	//----- nvinfo : EIATTR_MAX_THREADS
	.align		4
.L_131:
        /*08f0*/ 	.byte	0x04, 0x05
        /*08f2*/ 	.short	(.L_133 - .L_132)
.L_132:
        /*08f4*/ 	.word	0x00000180
        /*08f8*/ 	.word	0x00000001
        /*08fc*/ 	.word	0x00000001


	//----- nvinfo : EIATTR_CRS_STACK_SIZE
	.align		4
.L_133:
        /*0900*/ 	.byte	0x04, 0x1e
        /*0902*/ 	.short	(.L_135 - .L_134)
.L_134:
        /*0904*/ 	.word	0x00000000


	//----- nvinfo : EIATTR_CBANK_PARAM_SIZE
	.align		4
.L_135:
        /*0908*/ 	.byte	0x03, 0x19
        /*090a*/ 	.short	0x0a70


	//----- nvinfo : EIATTR_PARAM_CBANK
	.align		4
        /*090c*/ 	.byte	0x04, 0x0a
        /*090e*/ 	.short	(.L_137 - .L_136)
	.align		4
.L_136:
        /*0910*/ 	.word	index@(.nv.constant0._ZN7cutlass13device_kernelIN5flash11enable_sm90INS1_16FlashAttnFwdSm90INS1_25CollectiveMainloopFwdSm90ILi2EN4cute5tupleIJNS5_1CILi2EEENS7_ILi1EEES9_EEENS6_IJNS7_ILi128EEESB_NS7_ILi192EEEEEELi128ENS_6half_tEfNS_4arch4Sm90ELb0ELb0ELb1ELb0ELb0ELb0ELb0ELb1ELb1ELb1ELb0ELb0EEENS1_21CollectiveEpilogueFwdINS6_IJSB_SB_SB_EEESA_SE_SG_Li256ELb0ELb1ELb0ELb0EEENS1_29StaticPersistentTileSchedulerILb0EEEEEEEEEvNT_6ParamsE)
        /*0914*/ 	.short	0x0210
        /*0916*/ 	.short	0x0a70


	//----- nvinfo : EIATTR_SW_WAR
	.align		4
.L_137:
        /*0918*/ 	.byte	0x04, 0x36
        /*091a*/ 	.short	(.L_139 - .L_138)
.L_138:
        /*091c*/ 	.word	0x00000008
.L_139:


//--------------------- .nv.info._ZN7cutlass13device_kernelIN5flash11enable_sm90INS1_16FlashAttnFwdSm90INS1_25CollectiveMainloopFwdSm90ILi2EN4cute5tupleIJNS5_1CILi1EEES8_S8_EEENS6_IJNS7_ILi128EEESA_NS7_ILi192EEEEEELi128ENS_6half_tEfNS_4arch4Sm90ELb0ELb0ELb1ELb1ELb0ELb0ELb0ELb1ELb1ELb1ELb0ELb0EEENS1_21CollectiveEpilogueFwdINS6_IJSA_SA_SA_EEES9_SD_SF_Li256ELb1ELb1ELb0ELb0EEENS1_36VarlenDynamicPersistentTileSchedulerILi128ELi128ELi256ELi128ELb0ELb1ELb1ELb0ELb1ELb1EEEEEEEEEvNT_6ParamsE --------------------------
	.section	.nv.info._ZN7cutlass13device_kernelIN5flash11enable_sm90INS1_16FlashAttnFwdSm90INS1_25CollectiveMainloopFwdSm90ILi2EN4cute5tupleIJNS5_1CILi1EEES8_S8_EEENS6_IJNS7_ILi128EEESA_NS7_ILi192EEEEEELi128ENS_6half_tEfNS_4arch4Sm90ELb0ELb0ELb1ELb1ELb0ELb0ELb0ELb1ELb1ELb1ELb0ELb0EEENS1_21CollectiveEpilogueFwdINS6_IJSA_SA_SA_EEES9_SD_SF_Li256ELb1ELb1ELb0ELb0EEENS1_36VarlenDynamicPersistentTileSchedulerILi128ELi128ELi256ELi128ELb0ELb1ELb1ELb0ELb1ELb1EEEEEEEEEvNT_6ParamsE,"",@"SHT_CUDA_INFO"
	.sectionflags	@""
	.align	4


	//----- nvinfo : EIATTR_CUDA_API_VERSION
	.align		4
        /*0000*/ 	.byte	0x04, 0x37
        /*0002*/ 	.short	(.L_141 - .L_140)
.L_140:
        /*0004*/ 	.word	0x00000082


	//----- nvinfo : EIATTR_KPARAM_INFO
	.align		4
.L_141:
        /*0008*/ 	.byte	0x04, 0x17
        /*000a*/ 	.short	(.L_143 - .L_142)
.L_142:
        /*000c*/ 	.word	0x00000000
        /*0010*/ 	.short	0x0000
        /*0012*/ 	.short	0x0070
        /*0014*/ 	.byte	0x00, 0xf0, 0x01, 0x2a


	//----- nvinfo : EIATTR_SPARSE_MMA_MASK
	.align		4
.L_143:
        /*0018*/ 	.byte	0x03, 0x50
        /*001a*/ 	.short	0x0000


	//----- nvinfo : EIATTR_MAXREG_COUNT
	.align		4
        /*001c*/ 	.byte	0x03, 0x1b
        /*001e*/ 	.short	0x00a8


	//----- nvinfo : EIATTR_NUM_BARRIERS
	.align		4
        /*0020*/ 	.byte	0x02, 0x4c
        /*0022*/ 	.byte	0x09
	.zero		1


	//----- nvinfo : EIATTR_EXTERNS
	.align		4
        /*0024*/ 	.byte	0x04, 0x0f
        /*0026*/ 	.short	(.L_145 - .L_144)


	//   ....[0]....
	.align		4
.L_144:
        /*0028*/ 	.word	index@(__assertfail)


	//----- nvinfo : EIATTR_ANNOTATIONS
	.align		4
.L_145:
        /*002c*/ 	.byte	0x04, 0x55
        /*002e*/ 	.short	(.L_147 - .L_146)


	//   ....[0]....
.L_146:
        /* <DEDUP_REMOVED lines=75> */
        /*04d4*/ 	.byte	0x10, 0x06, 0x01, 0x00, 0x01, 0x00, 0x00, 0x00, 0x00, 0x12, 0x01, 0x00


	//----- nvinfo : EIATTR_MERCURY_ISA_VERSION
	.align		4
.L_147:
        /*04e0*/ 	.byte	0x03, 0x5f
        /*04e2*/ 	.short	0x0101


	//----- nvinfo : EIATTR_UNUSED_LOAD_BYTE_OFFSET
	.align		4
        /*04e4*/ 	.byte	0x04, 0x44
        /*04e6*/ 	.short	(.L_149 - .L_148)


	//   ....[0]....
.L_148:
        /*04e8*/ 	.word	0x00000a10
        /*04ec*/ 	.word	0x0000fff0


	//   ....[1]....
        /*04f0*/ 	.word	0x00007de0
        /*04f4*/ 	.word	0x0000fff0


	//----- nvinfo : EIATTR_INT_WARP_WIDE_INSTR_OFFSETS
	.align		4
.L_149:
        /*04f8*/ 	.byte	0x04, 0x31
        /*04fa*/ 	.short	(.L_151 - .L_150)


	//   ....[0]....
.L_150:
        /*04fc*/ 	.word	0x00000130


	//   ....[1]....
        /*0500*/ 	.word	0x00000170


	//   ....[2]....
        /*0504*/ 	.word	0x000001e0


	//   ....[3]....
        /*0508*/ 	.word	0x0000b1c0


	//   ....[4]....
        /*050c*/ 	.word	0x0000b260


	//   ....[5]....
        /*0510*/ 	.word	0x0000ef00


	//   ....[6]....
        /*0514*/ 	.word	0x0000ef70


	//----- nvinfo : EIATTR_COOP_GROUP_MASK_REGIDS
	.align		4
.L_151:
        /*0518*/ 	.byte	0x04, 0x29
        /*051a*/ 	.short	(.L_153 - .L_152)


	//   ....[0]....
.L_152:
        /*051c*/ 	.word	0xffffffff


	//   ....[1]....
        /*0520*/ 	.word	0xffffffff


	//   ....[2]....
        /*0524*/ 	.word	0xffffffff


	//   ....[3]....
        /*0528*/ 	.word	0xffffffff


	//   ....[4]....
        /*052c*/ 	.word	0xffffffff


	//   ....[5]....
        /*0530*/ 	.word	0xffffffff


	//   ....[6]....
        /*0534*/ 	.word	0xffffffff


	//   ....[7]....
        /*0538*/ 	.word	0xffffffff


	//   ....[8]....
        /*053c*/ 	.word	0xffffffff


	//   ....[9]....
        /*0540*/ 	.word	0xffffffff


	//   ....[10]....
        /*0544*/ 	.word	0xffffffff


	//   ....[11]....
        /*0548*/ 	.word	0xffffffff


	//   ....[12]....
        /*054c*/ 	.word	0xffffffff


	//   ....[13]....
        /*0550*/ 	.word	0xffffffff


	//   ....[14]....
        /*0554*/ 	.word	0xffffffff


	//   ....[15]....
        /*0558*/ 	.word	0xffffffff


	//   ....[16]....
        /*055c*/ 	.word	0xffffffff


	//   ....[17]....
        /*0560*/ 	.word	0xffffffff


	//   ....[18]....
        /*0564*/ 	.word	0xffffffff


	//   ....[19]....
        /*0568*/ 	.word	0xffffffff


	//   ....[20]....
        /*056c*/ 	.word	0xffffffff


	//   ....[21]....
        /*0570*/ 	.word	0xffffffff


	//   ....[22]....
        /*0574*/ 	.word	0xffffffff


	//   ....[23]....
        /*0578*/ 	.word	0xffffffff


	//   ....[24]....
        /*057c*/ 	.word	0xffffffff


	//   ....[25]....
        /*0580*/ 	.word	0xffffffff


	//   ....[26]....
        /*0584*/ 	.word	0xffffffff


	//   ....[27]....
        /*0588*/ 	.word	0xffffffff


	//   ....[28]....
        /*058c*/ 	.word	0xffffffff


	//   ....[29]....
        /*0590*/ 	.word	0xffffffff


	//   ....[30]....
        /*0594*/ 	.word	0xffffffff


	//   ....[31]....
        /*0598*/ 	.word	0xffffffff


	//   ....[32]....
        /*059c*/ 	.word	0xffffffff


	//   ....[33]....
        /*05a0*/ 	.word	0xffffffff


	//   ....[34]....
        /*05a4*/ 	.word	0xffffffff


	//   ....[35]....
        /*05a8*/ 	.word	0xffffffff


	//   ....[36]....
        /*05ac*/ 	.word	0xffffffff


	//   ....[37]....
        /*05b0*/ 	.word	0xffffffff


	//   ....[38]....
        /*05b4*/ 	.word	0xffffffff


	//   ....[39]....
        /*05b8*/ 	.word	0xffffffff


	//   ....[40]....
        /*05bc*/ 	.word	0xffffffff


	//   ....[41]....
        /*05c0*/ 	.word	0xffffffff


	//   ....[42]....
        /*05c4*/ 	.word	0xffffffff


	//   ....[43]....
        /*05c8*/ 	.word	0xffffffff


	//   ....[44]....
        /*05cc*/ 	.word	0xffffffff


	//   ....[45]....
        /*05d0*/ 	.word	0xffffffff


	//   ....[46]....
        /*05d4*/ 	.word	0xffffffff


	//   ....[47]....
        /*05d8*/ 	.word	0xffffffff


	//   ....[48]....
        /*05dc*/ 	.word	0xffffffff


	//   ....[49]....
        /*05e0*/ 	.word	0xffffffff


	//   ....[50]....
        /*05e4*/ 	.word	0xffffffff


	//   ....[51]....
        /*05e8*/ 	.word	0xffffffff


	//   ....[52]....
        /*05ec*/ 	.word	0xffffffff


	//   ....[53]....
        /*05f0*/ 	.word	0xffffffff


	//   ....[54]....
        /*05f4*/ 	.word	0xffffffff


	//   ....[55]....
        /*05f8*/ 	.word	0xffffffff


	//   ....[56]....
        /*05fc*/ 	.word	0xffffffff


	//   ....[57]....
        /*0600*/ 	.word	0xffffffff


	//   ....[58]....
        /*0604*/ 	.word	0xffffffff


	//   ....[59]....
        /*0608*/ 	.word	0xffffffff


	//   ....[60]....
        /*060c*/ 	.word	0xffffffff


	//   ....[61]....
        /*0610*/ 	.word	0xffffffff


	//   ....[62]....
        /*0614*/ 	.word	0xffffffff


	//   ....[63]....
        /*0618*/ 	.word	0xffffffff


	//   ....[64]....
        /*061c*/ 	.word	0xffffffff


	//   ....[65]....
        /*0620*/ 	.word	0xffffffff


	//   ....[66]....
        /*0624*/ 	.word	0xffffffff


	//   ....[67]....
        /*0628*/ 	.word	0xffffffff


	//   ....[68]....
        /*062c*/ 	.word	0xffffffff


	//   ....[69]....
        /*0630*/ 	.word	0xffffffff


	//   ....[70]....
        /*0634*/ 	.word	0xffffffff


	//   ....[71]....
        /*0638*/ 	.word	0xffffffff


	//   ....[72]....
        /*063c*/ 	.word	0xffffffff


	//   ....[73]....
        /*0640*/ 	.word	0xffffffff


	//   ....[74]....
        /*0644*/ 	.word	0xffffffff


	//   ....[75]....
        /*0648*/ 	.word	0xffffffff


	//   ....[76]....
        /*064c*/ 	.word	0xffffffff


	//   ....[77]....
        /*0650*/ 	.word	0xffffffff


	//   ....[78]....
        /*0654*/ 	.word	0xffffffff


	//   ....[79]....
        /*0658*/ 	.word	0xffffffff


	//   ....[80]....
        /*065c*/ 	.word	0xffffffff


	//   ....[81]....
        /*0660*/ 	.word	0xffffffff


	//   ....[82]....
        /*0664*/ 	.word	0xffffffff


	//   ....[83]....
        /*0668*/ 	.word	0xffffffff


	//   ....[84]....
        /*066c*/ 	.word	0xffffffff


	//   ....[85]....
        /*0670*/ 	.word	0xffffffff


	//   ....[86]....
        /*0674*/ 	.word	0xffffffff


	//   ....[87]....
        /*0678*/ 	.word	0xffffffff


	//   ....[88]....
        /*067c*/ 	.word	0xffffffff


	//   ....[89]....
        /*0680*/ 	.word	0xffffffff


	//   ....[90]....
        /*0684*/ 	.word	0xffffffff


	//   ....[91]....
        /*0688*/ 	.word	0x0500000f


	//   ....[92]....
        /*068c*/ 	.word	0x0500000f


	//   ....[93]....
        /*0690*/ 	.word	0x0500000f


	//   ....[94]....
        /*0694*/ 	.word	0x0500000f


	//   ....[95]....
        /*0698*/ 	.word	0x0500000f


	//   ....[96]....
        /*069c*/ 	.word	0x0500000f


	//   ....[97]....
        /*06a0*/ 	.word	0x0500000f


	//   ....[98]....
        /*06a4*/ 	.word	0x0500000f


	//   ....[99]....
        /*06a8*/ 	.word	0x0500000f


	//   ....[100]....
        /*06ac*/ 	.word	0x0500000f


	//   ....[101]....
        /*06b0*/ 	.word	0x0500000f


	//   ....[102]....
        /*06b4*/ 	.word	0x0500000f


	//   ....[103]....
        /*06b8*/ 	.word	0x0500000f


	//   ....[104]....
        /*06bc*/ 	.word	0x0500000f


	//   ....[105]....
        /*06c0*/ 	.word	0x0500000f


	//   ....[106]....
        /*06c4*/ 	.word	0x0500000f


	//   ....[107]....
        /*06c8*/ 	.word	0x0500000f


	//   ....[108]....
        /*06cc*/ 	.word	0x0500000f


	//   ....[109]....
        /*06d0*/ 	.word	0x0500000f


	//   ....[110]....
        /*06d4*/ 	.word	0x0500000f


	//   ....[111]....
        /*06d8*/ 	.word	0x0500000f


	//   ....[112]....
        /*06dc*/ 	.word	0x0500000f


	//   ....[113]....
        /*06e0*/ 	.word	0x0500000f


	//   ....[114]....
        /*06e4*/ 	.word	0x0500000f


	//   ....[115]....
        /*06e8*/ 	.word	0x0500000f


	//   ....[116]....
        /*06ec*/ 	.word	0x0500000f


	//   ....[117]....
        /*06f0*/ 	.word	0x0500000f


	//   ....[118]....
        /*06f4*/ 	.word	0x0500000f


	//   ....[119]....
        /*06f8*/ 	.word	0x0500000f


	//   ....[120]....
        /*06fc*/ 	.word	0x0500000f


	//   ....[121]....
        /*0700*/ 	.word	0x0500000f


	//   ....[122]....
        /*0704*/ 	.word	0x0500000f


	//   ....[123]....
        /*0708*/ 	.word	0x0500000f


	//   ....[124]....
        /*070c*/ 	.word	0x0500000f


	//   ....[125]....
        /*0710*/ 	.word	0x0500000f


	//----- nvinfo : EIATTR_COOP_GROUP_INSTR_OFFSETS
	.align		4
.L_153:
        /*0714*/ 	.byte	0x04, 0x28
        /*0716*/ 	.short	(.L_155 - .L_154)


	//   ....[0]....
.L_154:
        /*0718*/ 	.word	0x00000060


	//   ....[1]....
        /*071c*/ 	.word	0x00000140


	//   ....[2]....
        /*0720*/ 	.word	0x00000190


	//   ....[3]....
        /*0724*/ 	.word	0x000003c0


	//   ....[4]....
        /*0728*/ 	.word	0x00000520


	//   ....[5]....
        /*072c*/ 	.word	0x00000640


	//   ....[6]....
        /*0730*/ 	.word	0x000007a0


	//   ....[7]....
        /*0734*/ 	.word	0x00001440


	//   ....[8]....
        /*0738*/ 	.word	0x00002ff0


	//   ....[9]....
        /*073c*/ 	.word	0x00003020


	//   ....[10]....
        /*0740*/ 	.word	0x000036d0


	//   ....[11]....
        /*0744*/ 	.word	0x00003730


	//   ....[12]....
        /*0748*/ 	.word	0x00005bc0


	//   ....[13]....
        /*074c*/ 	.word	0x00005bf0


	//   ....[14]....
        /*0750*/ 	.word	0x000060d0


	//   ....[15]....
        /*0754*/ 	.word	0x00006140


	//   ....[16]....
        /*0758*/ 	.word	0x000073e0


	//   ....[17]....
        /*075c*/ 	.word	0x00007430


	//   ....[18]....
        /*0760*/ 	.word	0x00007510


	//   ....[19]....
        /*0764*/ 	.word	0x00007520


	//   ....[20]....
        /*0768*/ 	.word	0x00008a00


	//   ....[21]....
        /*076c*/ 	.word	0x00008a40


	//   ....[22]....
        /*0770*/ 	.word	0x00008a80


	//   ....[23]....
        /*0774*/ 	.word	0x00008ab0


	//   ....[24]....
        /*0778*/ 	.word	0x00009000


	//   ....[25]....
        /*077c*/ 	.word	0x00009040


	//   ....[26]....
        /*0780*/ 	.word	0x00009110


	//   ....[27]....
        /*0784*/ 	.word	0x00009130


	//   ....[28]....
        /*0788*/ 	.word	0x00009200


	//   ....[29]....
        /*078c*/ 	.word	0x00009220


	//   ....[30]....
        /*0790*/ 	.word	0x00009300


	//   ....[31]....
        /*0794*/ 	.word	0x00009320


	//   ....[32]....
        /*0798*/ 	.word	0x00009cc0


	//   ....[33]....
        /*079c*/ 	.word	0x00009ce0


	//   ....[34]....
        /*07a0*/ 	.word	0x00009db0


	//   ....[35]....
        /*07a4*/ 	.word	0x00009dd0


	//   ....[36]....
        /*07a8*/ 	.word	0x00009ea0


	//   ....[37]....
        /*07ac*/ 	.word	0x00009ec0


	//   ....[38]....
        /*07b0*/ 	.word	0x00009fa0


	//   ....[39]....
        /*07b4*/ 	.word	0x00009fc0


	//   ....[40]....
        /*07b8*/ 	.word	0x0000a100


	//   ....[41]....
        /*07bc*/ 	.word	0x0000a2f0


	//   ....[42]....
        /*07c0*/ 	.word	0x0000a320


	//   ....[43]....
        /*07c4*/ 	.word	0x0000a350


	//   ....[44]....
        /*07c8*/ 	.word	0x0000a380


	//   ....[45]....
        /*07cc*/ 	.word	0x0000a3b0


	//   ....[46]....
        /*07d0*/ 	.word	0x0000a3e0


	//   ....[47]....
        /*07d4*/ 	.word	0x0000a560


	//   ....[48]....
        /*07d8*/ 	.word	0x0000a590


	//   ....[49]....
        /*07dc*/ 	.word	0x0000a5c0


	//   ....[50]....
        /*07e0*/ 	.word	0x0000a5f0


	//   ....[51]....
        /*07e4*/ 	.word	0x0000a620


	//   ....[52]....
        /*07e8*/ 	.word	0x0000a650


	//   ....[53]....
        /*07ec*/ 	.word	0x0000a6f0


	//   ....[54]....
        /*07f0*/ 	.word	0x0000a720


	//   ....[55]....
        /*07f4*/ 	.word	0x0000a7b0


	//   ....[56]....
        /*07f8*/ 	.word	0x0000b7f0


	//   ....[57]....
        /*07fc*/ 	.word	0x0000c460


	//   ....[58]....
        /*0800*/ 	.word	0x0000c490


	//   ....[59]....
        /*0804*/ 	.word	0x0000c4d0


	//   ....[60]....
        /*0808*/ 	.word	0x0000c500


	//   ....[61]....
        /*080c*/ 	.word	0x0000c5d0


	//   ....[62]....
        /*0810*/ 	.word	0x0000c630


	//   ....[63]....
        /*0814*/ 	.word	0x0000c6d0


	//   ....[64]....
        /*0818*/ 	.word	0x0000c6e0


	//   ....[65]....
        /*081c*/ 	.word	0x0000c780


	//   ....[66]....
        /*0820*/ 	.word	0x0000c790


	//   ....[67]....
        /*0824*/ 	.word	0x0000c830


	//   ....[68]....
        /*0828*/ 	.word	0x0000c840


	//   ....[69]....
        /*082c*/ 	.word	0x0000c8c0


	//   ....[70]....
        /*0830*/ 	.word	0x0000c8f0


	//   ....[71]....
        /*0834*/ 	.word	0x0000c900


	//   ....[72]....
        /*0838*/ 	.word	0x0000c920


	//   ....[73]....
        /*083c*/ 	.word	0x0000f640


	//   ....[74]....
        /*0840*/ 	.word	0x0000f6a0


	//   ....[75]....
        /*0844*/ 	.word	0x0000f6d0


	//   ....[76]....
        /*0848*/ 	.word	0x0000f700


	//   ....[77]....
        /*084c*/ 	.word	0x0000f730


	//   ....[78]....
        /*0850*/ 	.word	0x0000f760


	//   ....[79]....
        /*0854*/ 	.word	0x0000f790


	//   ....[80]....
        /*0858*/ 	.word	0x0000f7a0


	//   ....[81]....
        /*085c*/ 	.word	0x0000f930


	//   ....[82]....
        /*0860*/ 	.word	0x0000f960


	//   ....[83]....
        /*0864*/ 	.word	0x0000f990


	//   ....[84]....
        /*0868*/ 	.word	0x0000f9c0


	//   ....[85]....
        /*086c*/ 	.word	0x0000f9f0


	//   ....[86]....
        /*0870*/ 	.word	0x0000fa20


	//   ....[87]....
        /*0874*/ 	.word	0x0000fae0


	//   ....[88]....
        /*0878*/ 	.word	0x0000fb00


	//   ....[89]....
        /*087c*/ 	.word	0x0000fb70


	//   ....[90]....
        /*0880*/ 	.word	0x00010000


	//   ....[91]....
        /*0884*/ 	.word	0x00010500


	//   ....[92]....
        /*0888*/ 	.word	0x00010680


	//   ....[93]....
        /*088c*/ 	.word	0x000106d0


	//   ....[94]....
        /*0890*/ 	.word	0x00010890


	//   ....[95]....
        /*0894*/ 	.word	0x000108e0


	//   ....[96]....
        /*0898*/ 	.word	0x00010a10


	//   ....[97]....
        /*089c*/ 	.word	0x00010a60


	//   ....[98]....
        /*08a0*/ 	.word	0x00010ba0


	//   ....[99]....
        /*08a4*/ 	.word	0x00010bf0


	//   ....[100]....
        /*08a8*/ 	.word	0x00010d20


	//   ....[101]....
        /*08ac*/ 	.word	0x00010d70


	//   ....[102]....
        /*08b0*/ 	.word	0x00010ea0


	//   ....[103]....
        /*08b4*/ 	.word	0x00010ef0


	//   ....[104]....
        /*08b8*/ 	.word	0x00011010


	//   ....[105]....
        /*08bc*/ 	.word	0x00011060


	//   ....[106]....
        /*08c0*/ 	.word	0x00011170


	//   ....[107]....
        /*08c4*/ 	.word	0x000111c0


	//   ....[108]....
        /*08c8*/ 	.word	0x000114f0


	//   ....[109]....
        /*08cc*/ 	.word	0x00011590


	//   ....[110]....
        /*08d0*/ 	.word	0x000116c0


	//   ....[111]....
        /*08d4*/ 	.word	0x00011740


	//   ....[112]....
        /*08d8*/ 	.word	0x000117c0


	//   ....[113]....
        /*08dc*/ 	.word	0x00011840


	//   ....[114]....
        /*08e0*/ 	.word	0x000118c0


	//   ....[115]....
        /*08e4*/ 	.word	0x00011950


	//   ....[116]....
        /*08e8*/ 	.word	0x000119f0


	//   ....[117]....
        /*08ec*/ 	.word	0x00011a90


	//   ....[118]....
        /*08f0*/ 	.word	0x00011b10


	//   ....[119]....
        /*08f4*/ 	.word	0x00011b90


	//   ....[120]....
        /*08f8*/ 	.word	0x00011c10


	//   ....[121]....
        /*08fc*/ 	.word	0x00011ca0


	//   ....[122]....
        /*0900*/ 	.word	0x00011d20


	//   ....[123]....
        /*0904*/ 	.word	0x00011dc0


	//   ....[124]....
        /*0908*/ 	.word	0x00011e50


	//   ....[125]....
        /*090c*/ 	.word	0x00011f80


	//----- nvinfo : EIATTR_REG_RECONFIG
	.align		4
.L_155:
        /*0910*/ 	.byte	0x01, 0x54
	.zero		2


	//----- nvinfo : EIATTR_SYSCALL_OFFSETS
	.align		4
        /*0914*/ 	.byte	0x04, 0x46
        /*0916*/ 	.short	(.L_157 - .L_156)


	//   ....[0]....
.L_156:
        /*0918*/ 	.word	0x00001630


	//   ....[1]....
        /*091c*/ 	.word	0x0000b3d0


	//   ....[2]....
        /*0920*/ 	.word	0x0000b530


	//   ....[3]....
        /*0924*/ 	.word	0x0000b630


	//   ....[4]....
        /*0928*/ 	.word	0x0000c030


	//----- nvinfo : EIATTR_MBARRIER_INSTR_OFFSETS
	.align		4
.L_157:
        /*092c*/ 	.byte	0x04, 0x39
        /*092e*/ 	.short	(.L_159 - .L_158)


	//   ....[0]....
.L_158:
        /*0930*/ 	.word	0x00000270
        /*0934*/ 	.word	0x000000ff
        /*0938*/ 	.word	0x00034800
        /*093c*/ 	.short	0x0100
        /*093e*/ 	.byte	0x08
	.zero		1


	//   ....[1]....
        /*0940*/ 	.word	0x00000280
        /*0944*/ 	.word	0x000000ff
        /*0948*/ 	.word	0x00034820
        /*094c*/ 	.short	0x0100
        /*094e*/ 	.byte	0x08
	.zero		1


	//   ....[2]....
        /*0950*/ 	.word	0x00000370
        /*0954*/ 	.word	0x000000ff
        /*0958*/ 	.word	0x00034830
        /*095c*/ 	.short	0x0100
        /*095e*/ 	.byte	0x08
	.zero		1


	//   ....[3]....
        /*0960*/ 	.word	0x00000380
        /*0964*/ 	.word	0x000000ff
        /*0968*/ 	.word	0x00034840
        /*096c*/ 	.short	0x0100
        /*096e*/ 	.byte	0x08
	.zero		1


	//   ....[4]....
        /*0970*/ 	.word	0x00000390
        /*0974*/ 	.word	0x000000ff
        /*0978*/ 	.word	0x00034838
        /*097c*/ 	.short	0x0100
        /*097e*/ 	.byte	0x08
	.zero		1


	//   ....[5]....
        /*0980*/ 	.word	0x000003a0
        /*0984*/ 	.word	0x000000ff
        /*0988*/ 	.word	0x00034848
        /*098c*/ 	.short	0x0100
        /*098e*/ 	.byte	0x08
	.zero		1


	//   ....[6]....
        /*0990*/ 	.word	0x000004d0
        /*0994*/ 	.word	0x000000ff
        /*0998*/ 	.word	0x00034850
        /*099c*/ 	.short	0x0100
        /*099e*/ 	.byte	0x08
	.zero		1


	//   ....[7]....
        /*09a0*/ 	.word	0x000004e0
        /*09a4*/ 	.word	0x000000ff
        /*09a8*/ 	.word	0x00034860
        /*09ac*/ 	.short	0x0100
        /*09ae*/ 	.byte	0x08
	.zero		1


	//   ....[8]....
        /*09b0*/ 	.word	0x000004f0
        /*09b4*/ 	.word	0x000000ff
        /*09b8*/ 	.word	0x00034858
        /*09bc*/ 	.short	0x0100
        /*09be*/ 	.byte	0x08
	.zero		1


	//   ....[9]....
        /*09c0*/ 	.word	0x00000500
        /*09c4*/ 	.word	0x000000ff
        /*09c8*/ 	.word	0x00034868
        /*09cc*/ 	.short	0x0100
        /*09ce*/ 	.byte	0x08
	.zero		1


	//   ....[10]....
        /*09d0*/ 	.word	0x000005f0
        /*09d4*/ 	.word	0x000000ff
        /*09d8*/ 	.word	0x00034870
        /*09dc*/ 	.short	0x0100
        /*09de*/ 	.byte	0x06
	.zero		1


	//   ....[11]....
        /*09e0*/ 	.word	0x00000600
        /*09e4*/ 	.word	0x000000ff
        /*09e8*/ 	.word	0x00034880
        /*09ec*/ 	.short	0x0100
        /*09ee*/ 	.byte	0x06
	.zero		1


	//   ....[12]....
        /*09f0*/ 	.word	0x00000610
        /*09f4*/ 	.word	0x000000ff
        /*09f8*/ 	.word	0x00034878
        /*09fc*/ 	.short	0x0100
        /*09fe*/ 	.byte	0x06
	.zero		1


	//   ....[13]....
        /*0a00*/ 	.word	0x00000620
        /*0a04*/ 	.word	0x000000ff
        /*0a08*/ 	.word	0x00034888
        /*0a0c*/ 	.short	0x0100
        /*0a0e*/ 	.byte	0x06
	.zero		1


	//   ....[14]....
        /*0a10*/ 	.word	0x00000750
        /*0a14*/ 	.word	0x000000ff
        /*0a18*/ 	.word	0x00034890
        /*0a1c*/ 	.short	0x0100
        /*0a1e*/ 	.byte	0x08
	.zero		1


	//   ....[15]....
        /*0a20*/ 	.word	0x00000760
        /*0a24*/ 	.word	0x000000ff
        /*0a28*/ 	.word	0x000348a0
        /*0a2c*/ 	.short	0x0100
        /*0a2e*/ 	.byte	0x08
	.zero		1


	//   ....[16]....
        /*0a30*/ 	.word	0x00000770
        /*0a34*/ 	.word	0x000000ff
        /*0a38*/ 	.word	0x00034898
        /*0a3c*/ 	.short	0x0100
        /*0a3e*/ 	.byte	0x08
	.zero		1


	//   ....[17]....
        /*0a40*/ 	.word	0x00000780
        /*0a44*/ 	.word	0x000000ff
        /*0a48*/ 	.word	0x000348a8
        /*0a4c*/ 	.short	0x0100
        /*0a4e*/ 	.byte	0x08
	.zero		1


	//   ....[18]....
        /*0a50*/ 	.word	0x000008b0
        /*0a54*/ 	.word	0x000000ff
        /*0a58*/ 	.word	0x000348b0
        /*0a5c*/ 	.short	0x0100
        /*0a5e*/ 	.byte	0x08
	.zero		1


	//   ....[19]....
        /*0a60*/ 	.word	0x000008c0
        /*0a64*/ 	.word	0x000000ff
        /*0a68*/ 	.word	0x000348c0
        /*0a6c*/ 	.short	0x0100
        /*0a6e*/ 	.byte	0x08
	.zero		1


	//   ....[20]....
        /*0a70*/ 	.word	0x000008d0
        /*0a74*/ 	.word	0x000000ff
        /*0a78*/ 	.word	0x000348b8
        /*0a7c*/ 	.short	0x0100
        /*0a7e*/ 	.byte	0x08
	.zero		1


	//   ....[21]....
        /*0a80*/ 	.word	0x000008e0
        /*0a84*/ 	.word	0x000000ff
        /*0a88*/ 	.word	0x000348c8
        /*0a8c*/ 	.short	0x0100
        /*0a8e*/ 	.byte	0x08
	.zero		1


	//   ....[22]....
        /*0a90*/ 	.word	0x00001700
        /*0a94*/ 	.word	0x00000000
        /*0a98*/ 	.word	0x00034800
        /*0a9c*/ 	.short	0x010a
        /*0a9e*/ 	.byte	0x3f
	.zero		1


	//   ....[23]....
        /*0aa0*/ 	.word	0x00001770
        /*0aa4*/ 	.word	0x00000003
        /*0aa8*/ 	.word	0x00034830
        /*0aac*/ 	.short	0x010a
        /*0aae*/ 	.byte	0x3f
	.zero		1


	//   ....[24]....
        /*0ab0*/ 	.word	0x000017e0
        /*0ab4*/ 	.word	0x00000003
        /*0ab8*/ 	.word	0x00034830
        /*0abc*/ 	.short	0x010a
        /*0abe*/ 	.byte	0x3f
	.zero		1


	//   ....[25]....
        /*0ac0*/ 	.word	0x00002660
        /*0ac4*/ 	.word	0x00000003
        /*0ac8*/ 	.word	0x00000000
        /*0acc*/ 	.short	0x0101
        /*0ace*/ 	.byte	0x3f
	.zero		1


	//   ....[26]....
        /*0ad0*/ 	.word	0x000046a0
        /*0ad4*/ 	.word	0x000000ff
        /*0ad8*/ 	.word	0x00034830
        /*0adc*/ 	.short	0x010a
        /*0ade*/ 	.byte	0x07
	.zero		1


	//   ....[27]....
        /*0ae0*/ 	.word	0x000046e0
        /*0ae4*/ 	.word	0x000000ff
        /*0ae8*/ 	.word	0x00034830
        /*0aec*/ 	.short	0x010a
        /*0aee*/ 	.byte	0x07
	.zero		1


	//   ....[28]....
        /*0af0*/ 	.word	0x00004fb0
        /*0af4*/ 	.word	0x0000000a
        /*0af8*/ 	.word	0x00034850
        /*0afc*/ 	.short	0x010a
        /*0afe*/ 	.byte	0x3f
	.zero		1


	//   ....[29]....
        /*0b00*/ 	.word	0x00004ff0
        /*0b04*/ 	.word	0x0000000a
        /*0b08*/ 	.word	0x00034850
        /*0b0c*/ 	.short	0x010a
        /*0b0e*/ 	.byte	0x3f
	.zero		1


	//   ....[30]....
        /*0b10*/ 	.word	0x00006880
        /*0b14*/ 	.word	0x0000001f
        /*0b18*/ 	.word	0x00000000
        /*0b1c*/ 	.short	0x0101
        /*0b1e*/ 	.byte	0x3f
	.zero		1


	//   ....[31]....
        /*0b20*/ 	.word	0x000068c0
        /*0b24*/ 	.word	0x00000023
        /*0b28*/ 	.word	0x00000000
        /*0b2c*/ 	.short	0x0101
        /*0b2e*/ 	.byte	0x3f
	.zero		1


	//   ....[32]....
        /*0b30*/ 	.word	0x00007340
        /*0b34*/ 	.word	0x00000014
        /*0b38*/ 	.word	0x00034850
        /*0b3c*/ 	.short	0x010a
        /*0b3e*/ 	.byte	0x3f
	.zero		1


	//   ....[33]....
        /*0b40*/ 	.word	0x00007380
        /*0b44*/ 	.word	0x00000014
        /*0b48*/ 	.word	0x00034850
        /*0b4c*/ 	.short	0x010a
        /*0b4e*/ 	.byte	0x3f
	.zero		1


	//   ....[34]....
        /*0b50*/ 	.word	0x00007990
        /*0b54*/ 	.word	0x00000007
        /*0b58*/ 	.word	0x00000000
        /*0b5c*/ 	.short	0x0101
        /*0b5e*/ 	.byte	0x3f
	.zero		1


	//   ....[35]....
        /*0b60*/ 	.word	0x00009030
        /*0b64*/ 	.word	0x0000001c
        /*0b68*/ 	.word	0x00000000
        /*0b6c*/ 	.short	0x0101
        /*0b6e*/ 	.byte	0x3f
	.zero		1


	//   ....[36]....
        /*0b70*/ 	.word	0x0000ba80
        /*0b74*/ 	.word	0x00000000
        /*0b78*/ 	.word	0x00034840
        /*0b7c*/ 	.short	0x010a
        /*0b7e*/ 	.byte	0x3f
	.zero		1


	//   ....[37]....
        /*0b80*/ 	.word	0x0000cac0
        /*0b84*/ 	.word	0x0000000a
        /*0b88*/ 	.word	0x00034800
        /*0b8c*/ 	.short	0x0107
        /*0b8e*/ 	.byte	0x3f
	.zero		1


	//   ....[38]....
        /*0b90*/ 	.word	0x0000cbd0
        /*0b94*/ 	.word	0x00000002
        /*0b98*/ 	.word	0x00034800
        /*0b9c*/ 	.short	0x0101
        /*0b9e*/ 	.byte	0x3f
	.zero		1


	//   ....[39]....
        /*0ba0*/ 	.word	0x0000cbf0
        /*0ba4*/ 	.word	0x00000002
        /*0ba8*/ 	.word	0x00034820
        /*0bac*/ 	.short	0x010a
        /*0bae*/ 	.byte	0x3f
	.zero		1


	//   ....[40]....
        /*0bb0*/ 	.word	0x0000cf80
        /*0bb4*/ 	.word	0x00000003
        /*0bb8*/ 	.word	0x00034840
        /*0bbc*/ 	.short	0x010a
        /*0bbe*/ 	.byte	0x3f
	.zero		1


	//   ....[41]....
        /*0bc0*/ 	.word	0x0000d430
        /*0bc4*/ 	.word	0x00000003
        /*0bc8*/ 	.word	0x00000060
        /*0bcc*/ 	.short	0x010a
        /*0bce*/ 	.byte	0x3f
	.zero		1


	//   ....[42]....
        /*0bd0*/ 	.word	0x0000db30
        /*0bd4*/ 	.word	0x00000003
        /*0bd8*/ 	.word	0x00034840
        /*0bdc*/ 	.short	0x010a
        /*0bde*/ 	.byte	0x3f
	.zero		1


	//   ....[43]....
        /*0be0*/ 	.word	0x0000dfe0
        /*0be4*/ 	.word	0x00000002
        /*0be8*/ 	.word	0x00000060
        /*0bec*/ 	.short	0x010a
        /*0bee*/ 	.byte	0x3f
	.zero		1


	//   ....[44]....
        /*0bf0*/ 	.word	0x0000e610
        /*0bf4*/ 	.word	0x00000002
        /*0bf8*/ 	.word	0x00034840
        /*0bfc*/ 	.short	0x010a
        /*0bfe*/ 	.byte	0x3f
	.zero		1


	//   ....[45]....
        /*0c00*/ 	.word	0x0000eac0
        /*0c04*/ 	.word	0x00000002
        /*0c08*/ 	.word	0x00000060
        /*0c0c*/ 	.short	0x010a
        /*0c0e*/ 	.byte	0x3f
	.zero		1


	//   ....[46]....
        /*0c10*/ 	.word	0x0000f080
        /*0c14*/ 	.word	0x00000000
        /*0c18*/ 	.word	0x00034860
        /*0c1c*/ 	.short	0x010a
        /*0c1e*/ 	.byte	0x3f
	.zero		1


	//   ....[47]....
        /*0c20*/ 	.word	0x0000ff80
        /*0c24*/ 	.word	0x00000000
        /*0c28*/ 	.word	0x00034820
        /*0c2c*/ 	.short	0x010a
        /*0c2e*/ 	.byte	0x3f
	.zero		1


	//   ....[48]....
        /*0c30*/ 	.word	0x00010160
        /*0c34*/ 	.word	0x00000006
        /*0c38*/ 	.word	0x00000000
        /*0c3c*/ 	.short	0x010a
        /*0c3e*/ 	.byte	0x3f
	.zero		1


	//   ....[49]....
        /*0c40*/ 	.word	0x000101d0
        /*0c44*/ 	.word	0x00000007
        /*0c48*/ 	.word	0x00000000
        /*0c4c*/ 	.short	0x010a
        /*0c4e*/ 	.byte	0x3f
	.zero		1


	//   ....[50]....
        /*0c50*/ 	.word	0x00010240
        /*0c54*/ 	.word	0x00000004
        /*0c58*/ 	.word	0x00000000
        /*0c5c*/ 	.short	0x010a
        /*0c5e*/ 	.byte	0x3f
	.zero		1


	//   ....[51]....
        /*0c60*/ 	.word	0x00010270
        /*0c64*/ 	.word	0x00000003
        /*0c68*/ 	.word	0x00000000
        /*0c6c*/ 	.short	0x010a
        /*0c6e*/ 	.byte	0x3f
	.zero		1


	//   ....[52]....
        /*0c70*/ 	.word	0x000102d0
        /*0c74*/ 	.word	0x00000000
        /*0c78*/ 	.word	0x00034800
        /*0c7c*/ 	.short	0x010a
        /*0c7e*/ 	.byte	0x3f
	.zero		1


	//   ....[53]....
        /*0c80*/ 	.word	0x00010320
        /*0c84*/ 	.word	0x00000003
        /*0c88*/ 	.word	0x00034830
        /*0c8c*/ 	.short	0x010a
        /*0c8e*/ 	.byte	0x3f
	.zero		1


	//   ....[54]....
        /*0c90*/ 	.word	0x00010380
        /*0c94*/ 	.word	0x00000009
        /*0c98*/ 	.word	0x00034830
        /*0c9c*/ 	.short	0x010a
        /*0c9e*/ 	.byte	0x3f
	.zero		1


	//   ....[55]....
        /*0ca0*/ 	.word	0x000103d0
        /*0ca4*/ 	.word	0x0000000a
        /*0ca8*/ 	.word	0x00034850
        /*0cac*/ 	.short	0x010a
        /*0cae*/ 	.byte	0x3f
	.zero		1


	//   ....[56]....
        /*0cb0*/ 	.word	0x00010420
        /*0cb4*/ 	.word	0x00000014
        /*0cb8*/ 	.word	0x00034850
        /*0cbc*/ 	.short	0x010a
        /*0cbe*/ 	.byte	0x3f
	.zero		1


	//   ....[57]....
        /*0cc0*/ 	.word	0x000105c0
        /*0cc4*/ 	.word	0x00000000
        /*0cc8*/ 	.word	0x00034840
        /*0ccc*/ 	.short	0x010a
        /*0cce*/ 	.byte	0x3f
	.zero		1


	//   ....[58]....
        /*0cd0*/ 	.word	0x00011210
        /*0cd4*/ 	.word	0x00000002
        /*0cd8*/ 	.word	0x00034820
        /*0cdc*/ 	.short	0x010a
        /*0cde*/ 	.byte	0x3f
	.zero		1


	//   ....[59]....
        /*0ce0*/ 	.word	0x00011260
        /*0ce4*/ 	.word	0x00000003
        /*0ce8*/ 	.word	0x00034840
        /*0cec*/ 	.short	0x010a
        /*0cee*/ 	.byte	0x3f
	.zero		1


	//   ....[60]....
        /*0cf0*/ 	.word	0x000112b0
        /*0cf4*/ 	.word	0x00000003
        /*0cf8*/ 	.word	0x00000060
        /*0cfc*/ 	.short	0x010a
        /*0cfe*/ 	.byte	0x3f
	.zero		1


	//   ....[61]....
        /*0d00*/ 	.word	0x00011300
        /*0d04*/ 	.word	0x00000003
        /*0d08*/ 	.word	0x00034840
        /*0d0c*/ 	.short	0x010a
        /*0d0e*/ 	.byte	0x3f
	.zero		1


	//   ....[62]....
        /*0d10*/ 	.word	0x00011350
        /*0d14*/ 	.word	0x00000002
        /*0d18*/ 	.word	0x00000060
        /*0d1c*/ 	.short	0x010a
        /*0d1e*/ 	.byte	0x3f
	.zero		1


	//   ....[63]....
        /*0d20*/ 	.word	0x000113a0
        /*0d24*/ 	.word	0x00000002
        /*0d28*/ 	.word	0x00034840
        /*0d2c*/ 	.short	0x010a
        /*0d2e*/ 	.byte	0x3f
	.zero		1


	//   ....[64]....
        /*0d30*/ 	.word	0x000113f0
        /*0d34*/ 	.word	0x00000002
        /*0d38*/ 	.word	0x00000060
        /*0d3c*/ 	.short	0x010a
        /*0d3e*/ 	.byte	0x3f
	.zero		1


	//   ....[65]....
        /*0d40*/ 	.word	0x00011440
        /*0d44*/ 	.word	0x00000000
        /*0d48*/ 	.word	0x00034860
        /*0d4c*/ 	.short	0x010a
        /*0d4e*/ 	.byte	0x3f
	.zero		1


	//   ....[66]....
        /*0d50*/ 	.word	0x00011ea0
        /*0d54*/ 	.word	0x00000000
        /*0d58*/ 	.word	0x00034820
        /*0d5c*/ 	.short	0x010a
        /*0d5e*/ 	.byte	0x3f
	.zero		1


	//   ....[67]....
        /*0d60*/ 	.word	0x00012040
        /*0d64*/ 	.word	0x00000006
        /*0d68*/ 	.word	0x00000000
        /*0d6c*/ 	.short	0x010a
        /*0d6e*/ 	.byte	0x3f
	.zero		1


	//   ....[68]....
        /*0d70*/ 	.word	0x00012090
        /*0d74*/ 	.word	0x00000007
        /*0d78*/ 	.word	0x00000000
        /*0d7c*/ 	.short	0x010a
        /*0d7e*/ 	.byte	0x3f
	.zero		1


	//   ....[69]....
        /*0d80*/ 	.word	0x000120e0
        /*0d84*/ 	.word	0x00000004
        /*0d88*/ 	.word	0x00000000
        /*0d8c*/ 	.short	0x010a
        /*0d8e*/ 	.byte	0x3f
	.zero		1


	//----- nvinfo : EIATTR_NUM_MBARRIERS
	.align		4
.L_159:
        /*0d90*/ 	.byte	0x03, 0x38
        /*0d92*/ 	.short	0x0016


	//----- nvinfo : EIATTR_EXIT_INSTR_OFFSETS
	.align		4
        /*0d94*/ 	.byte	0x04, 0x1c
        /*0d96*/ 	.short	(.L_161 - .L_160)


	//   ....[0]....
.L_160:
        /*0d98*/ 	.word	0x00000a50


	//   ....[1]....
        /*0d9c*/ 	.word	0x0000a0c0


	//   ....[2]....
        /*0da0*/ 	.word	0x000102c0


	//----- nvinfo : EIATTR_MAX_THREADS
	.align		4
.L_161:
        /*0da4*/ 	.byte	0x04, 0x05
        /*0da6*/ 	.short	(.L_163 - .L_162)
.L_162:
        /*0da8*/ 	.word	0x00000180
        /*0dac*/ 	.word	0x00000001
        /*0db0*/ 	.word	0x00000001


	//----- nvinfo : EIATTR_CRS_STACK_SIZE
	.align		4
.L_163:
        /*0db4*/ 	.byte	0x04, 0x1e
        /*0db6*/ 	.short	(.L_165 - .L_164)
.L_164:
        /*0db8*/ 	.word	0x00000000


	//----- nvinfo : EIATTR_CBANK_PARAM_SIZE
	.align		4
.L_165:
        /*0dbc*/ 	.byte	0x03, 0x19
        /*0dbe*/ 	.short	0x0af0


	//----- nvinfo : EIATTR_PARAM_CBANK
	.align		4
        /*0dc0*/ 	.byte	0x04, 0x0a
        /*0dc2*/ 	.short	(.L_167 - .L_166)
	.align		4
.L_166:
        /*0dc4*/ 	.word	index@(.nv.constant0._ZN7cutlass13device_kernelIN5flash11enable_sm90INS1_16FlashAttnFwdSm90INS1_25CollectiveMainloopFwdSm90ILi2EN4cute5tupleIJNS5_1CILi1EEES8_S8_EEENS6_IJNS7_ILi128EEESA_NS7_ILi192EEEEEELi128ENS_6half_tEfNS_4arch4Sm90ELb0ELb0ELb1ELb1ELb0ELb0ELb0ELb1ELb1ELb1ELb0ELb0EEENS1_21CollectiveEpilogueFwdINS6_IJSA_SA_SA_EEES9_SD_SF_Li256ELb1ELb1ELb0ELb0EEENS1_36VarlenDynamicPersistentTileSchedulerILi128ELi128ELi256ELi128ELb0ELb1ELb1ELb0ELb1ELb1EEEEEEEEEvNT_6ParamsE)
        /*0dc8*/ 	.short	0x0210
        /*0dca*/ 	.short	0x0af0


	//----- nvinfo : EIATTR_SW_WAR
	.align		4
.L_167:
        /*0dcc*/ 	.byte	0x04, 0x36
        /*0dce*/ 	.short	(.L_169 - .L_168)
.L_168:
        /*0dd0*/ 	.word	0x00000008
.L_169:


//--------------------- .nv.info._ZN7cutlass13device_kernelIN5flash11enable_sm90INS1_16FlashAttnFwdSm90INS1_25CollectiveMainloopFwdSm90ILi2EN4cute5tupleIJNS5_1CILi1EEES8_S8_EEENS6_IJNS7_ILi128EEESA_NS7_ILi192EEEEEELi128ENS_6half_tEfNS_4arch4Sm90ELb0ELb0ELb1ELb1ELb0ELb1ELb0ELb1ELb1ELb1ELb0ELb0EEENS1_21CollectiveEpilogueFwdINS6_IJSA_SA_SA_EEES9_SD_SF_Li256ELb1ELb1ELb0ELb0EEENS1_36VarlenDynamicPersistentTileSchedulerILi128ELi128ELi256ELi128ELb0ELb1ELb1ELb0ELb1ELb1EEEEEEEEEvNT_6ParamsE --------------------------
	.section	.nv.info._ZN7cutlass13device_kernelIN5flash11enable_sm90INS1_16FlashAttnFwdSm90INS1_25CollectiveMainloopFwdSm90ILi2EN4cute5tupleIJNS5_1CILi1EEES8_S8_EEENS6_IJNS7_ILi128EEESA_NS7_ILi192EEEEEELi128ENS_6half_tEfNS_4arch4Sm90ELb0ELb0ELb1ELb1ELb0ELb1ELb0ELb1ELb1ELb1ELb0ELb0EEENS1_21CollectiveEpilogueFwdINS6_IJSA_SA_SA_EEES9_SD_SF_Li256ELb1ELb1ELb0ELb0EEENS1_36VarlenDynamicPersistentTileSchedulerILi128ELi128ELi256ELi128ELb0ELb1ELb1ELb0ELb1ELb1EEEEEEEEEvNT_6ParamsE,"",@"SHT_CUDA_INFO"
	.sectionflags	@""
	.align	4


	//----- nvinfo : EIATTR_CUDA_API_VERSION
	.align		4
        /*0000*/ 	.byte	0x04, 0x37
        /*0002*/ 	.short	(.L_171 - .L_170)
.L_170:
        /*0004*/ 	.word	0x00000082


	//----- nvinfo : EIATTR_KPARAM_INFO
	.align		4
.L_171:
        /*0008*/ 	.byte	0x04, 0x17
        /*000a*/ 	.short	(.L_173 - .L_172)
.L_172:
        /*000c*/ 	.word	0x00000000
        /*0010*/ 	.short	0x0000
        /*0012*/ 	.short	0x0070
        /*0014*/ 	.byte	0x00, 0xf0, 0x01, 0x2a


	//----- nvinfo : EIATTR_SPARSE_MMA_MASK
	.align		4
.L_173:
        /*0018*/ 	.byte	0x03, 0x50
        /*001a*/ 	.short	0x0000


	//----- nvinfo : EIATTR_MAXREG_COUNT
	.align		4
        /*001c*/ 	.byte	0x03, 0x1b
        /*001e*/ 	.short	0x00a8


	//----- nvinfo : EIATTR_NUM_BARRIERS
	.align		4
        /*0020*/ 	.byte	0x02, 0x4c
        /*0022*/ 	.byte	0x10
	.zero		1


	//----- nvinfo : EIATTR_EXTERNS
	.align		4
        /*0024*/ 	.byte	0x04, 0x0f
        /*0026*/ 	.short	(.L_175 - .L_174)


	//   ....[0]....
	.align		4
.L_174:
        /*0028*/ 	.word	index@(__assertfail)


	//----- nvinfo : EIATTR_ANNOTATIONS
	.align		4
.L_175:
        /*002c*/ 	.byte	0x04, 0x55
        /*002e*/ 	.short	(.L_177 - .L_176)


	//   ....[0]....
.L_176:
        /* <DEDUP_REMOVED lines=109> */


	//----- nvinfo : EIATTR_MERCURY_ISA_VERSION
	.align		4
.L_177:
        /*06e8*/ 	.byte	0x03, 0x5f
        /*06ea*/ 	.short	0x0101


	//----- nvinfo : EIATTR_UNUSED_LOAD_BYTE_OFFSET
	.align		4
        /*06ec*/ 	.byte	0x04, 0x44
        /*06ee*/ 	.short	(.L_179 - .L_178)


	//   ....[0]....
.L_178:
        /*06f0*/ 	.word	0x00000ab0
        /*06f4*/ 	.word	0x0000fff0


	//   ....[1]....
        /*06f8*/ 	.word	0x00016f40
        /*06fc*/ 	.word	0x0000fff0


	//----- nvinfo : EIATTR_INT_WARP_WIDE_INSTR_OFFSETS
	.align		4
.L_179:
        /*0700*/ 	.byte	0x04, 0x31
        /*0702*/ 	.short	(.L_181 - .L_180)


	//   ....[0]....
.L_180:
        /*0704*/ 	.word	0x00000190


	//   ....[1]....
        /*0708*/ 	.word	0x000001d0


	//   ....[2]....
        /*070c*/ 	.word	0x00000240


	//   ....[3]....
        /*0710*/ 	.word	0x0001b4e0


	//   ....[4]....
        /*0714*/ 	.word	0x0001b570


	//   ....[5]....
        /*0718*/ 	.word	0x0001f1f0


	//   ....[6]....
        /*071c*/ 	.word	0x0001f250


	//----- nvinfo : EIATTR_COOP_GROUP_MASK_REGIDS
	.align		4
.L_181:
        /*0720*/ 	.byte	0x04, 0x29
        /*0722*/ 	.short	(.L_183 - .L_182)


	//   ....[0]....
.L_182:
        /*0724*/ 	.word	0xffffffff


	//   ....[1]....
        /*0728*/ 	.word	0xffffffff


	//   ....[2]....
        /*072c*/ 	.word	0xffffffff


	//   ....[3]....
        /*0730*/ 	.word	0xffffffff


	//   ....[4]....
        /*0734*/ 	.word	0xffffffff


	//   ....[5]....
        /*0738*/ 	.word	0xffffffff


	//   ....[6]....
        /*073c*/ 	.word	0xffffffff


	//   ....[7]....
        /*0740*/ 	.word	0xffffffff


	//   ....[8]....
        /*0744*/ 	.word	0xffffffff


	//   ....[9]....
        /*0748*/ 	.word	0xffffffff


	//   ....[10]....
        /*074c*/ 	.word	0xffffffff


	//   ....[11]....
        /*0750*/ 	.word	0xffffffff


	//   ....[12]....
        /*0754*/ 	.word	0xffffffff


	//   ....[13]....
        /*0758*/ 	.word	0xffffffff


	//   ....[14]....
        /*075c*/ 	.word	0xffffffff


	//   ....[15]....
        /*0760*/ 	.word	0xffffffff


	//   ....[16]....
        /*0764*/ 	.word	0xffffffff


	//   ....[17]....
        /*0768*/ 	.word	0xffffffff


	//   ....[18]....
        /*076c*/ 	.word	0xffffffff


	//   ....[19]....
        /*0770*/ 	.word	0xffffffff


	//   ....[20]....
        /*0774*/ 	.word	0xffffffff


	//   ....[21]....
        /*0778*/ 	.word	0xffffffff


	//   ....[22]....
        /*077c*/ 	.word	0xffffffff


	//   ....[23]....
        /*0780*/ 	.word	0xffffffff


	//   ....[24]....
        /*0784*/ 	.word	0xffffffff


	//   ....[25]....
        /*0788*/ 	.word	0xffffffff


	//   ....[26]....
        /*078c*/ 	.word	0xffffffff


	//   ....[27]....
        /*0790*/ 	.word	0xffffffff


	//   ....[28]....
        /*0794*/ 	.word	0xffffffff


	//   ....[29]....
        /*0798*/ 	.word	0xffffffff


	//   ....[30]....
        /*079c*/ 	.word	0xffffffff


	//   ....[31]....
        /*07a0*/ 	.word	0xffffffff


	//   ....[32]....
        /*07a4*/ 	.word	0xffffffff


	//   ....[33]....
        /*07a8*/ 	.word	0xffffffff


	//   ....[34]....
        /*07ac*/ 	.word	0xffffffff


	//   ....[35]....
        /*07b0*/ 	.word	0xffffffff


	//   ....[36]....
        /*07b4*/ 	.word	0xffffffff


	//   ....[37]....
        /*07b8*/ 	.word	0xffffffff


	//   ....[38]....
        /*07bc*/ 	.word	0xffffffff


	//   ....[39]....
        /*07c0*/ 	.word	0xffffffff


	//   ....[40]....
        /*07c4*/ 	.word	0xffffffff


	//   ....[41]....
        /*07c8*/ 	.word	0xffffffff


	//   ....[42]....
        /*07cc*/ 	.word	0xffffffff


	//   ....[43]....
        /*07d0*/ 	.word	0xffffffff


	//   ....[44]....
        /*07d4*/ 	.word	0xffffffff


	//   ....[45]....
        /*07d8*/ 	.word	0xffffffff


	//   ....[46]....
        /*07dc*/ 	.word	0xffffffff


	//   ....[47]....
        /*07e0*/ 	.word	0xffffffff


	//   ....[48]....
        /*07e4*/ 	.word	0xffffffff


	//   ....[49]....
        /*07e8*/ 	.word	0xffffffff


	//   ....[50]....
        /*07ec*/ 	.word	0xffffffff


	//   ....[51]....
        /*07f0*/ 	.word	0xffffffff


	//   ....[52]....
        /*07f4*/ 	.word	0xffffffff


	//   ....[53]....
        /*07f8*/ 	.word	0xffffffff


	//   ....[54]....
        /*07fc*/ 	.word	0xffffffff


	//   ....[55]....
        /*0800*/ 	.word	0xffffffff


	//   ....[56]....
        /*0804*/ 	.word	0xffffffff


	//   ....[57]....
        /*0808*/ 	.word	0xffffffff


	//   ....[58]....
        /*080c*/ 	.word	0xffffffff


	//   ....[59]....
        /*0810*/ 	.word	0xffffffff


	//   ....[60]....
        /*0814*/ 	.word	0xffffffff


	//   ....[61]....
        /*0818*/ 	.word	0xffffffff


	//   ....[62]....
        /*081c*/ 	.word	0xffffffff


	//   ....[63]....
        /*0820*/ 	.word	0xffffffff


	//   ....[64]....
        /*0824*/ 	.word	0xffffffff


	//   ....[65]....
        /*0828*/ 	.word	0xffffffff


	//   ....[66]....
        /*082c*/ 	.word	0xffffffff


	//   ....[67]....
        /*0830*/ 	.word	0xffffffff


	//   ....[68]....
        /*0834*/ 	.word	0xffffffff


	//   ....[69]....
        /*0838*/ 	.word	0xffffffff


	//   ....[70]....
        /*083c*/ 	.word	0xffffffff


	//   ....[71]....
        /*0840*/ 	.word	0xffffffff


	//   ....[72]....
        /*0844*/ 	.word	0xffffffff


	//   ....[73]....
        /*0848*/ 	.word	0xffffffff


	//   ....[74]....
        /*084c*/ 	.word	0xffffffff


	//   ....[75]....
        /*0850*/ 	.word	0xffffffff


	//   ....[76]....
        /*0854*/ 	.word	0xffffffff


	//   ....[77]....
        /*0858*/ 	.word	0xffffffff


	//   ....[78]....
        /*085c*/ 	.word	0xffffffff


	//   ....[79]....
        /*0860*/ 	.word	0xffffffff


	//   ....[80]....
        /*0864*/ 	.word	0xffffffff


	//   ....[81]....
        /*0868*/ 	.word	0xffffffff


	//   ....[82]....
        /*086c*/ 	.word	0xffffffff


	//   ....[83]....
        /*0870*/ 	.word	0xffffffff


	//   ....[84]....
        /*0874*/ 	.word	0xffffffff


	//   ....[85]....
        /*0878*/ 	.word	0xffffffff


	//   ....[86]....
        /*087c*/ 	.word	0xffffffff


	//   ....[87]....
        /*0880*/ 	.word	0xffffffff


	//   ....[88]....
        /*0884*/ 	.word	0xffffffff


	//   ....[89]....
        /*0888*/ 	.word	0xffffffff


	//   ....[90]....
        /*088c*/ 	.word	0xffffffff


	//   ....[91]....
        /*0890*/ 	.word	0xffffffff


	//   ....[92]....
        /*0894*/ 	.word	0xffffffff


	//   ....[93]....
        /*0898*/ 	.word	0xffffffff


	//   ....[94]....
        /*089c*/ 	.word	0xffffffff


	//   ....[95]....
        /*08a0*/ 	.word	0xffffffff


	//   ....[96]....
        /*08a4*/ 	.word	0xffffffff


	//   ....[97]....
        /*08a8*/ 	.word	0xffffffff


	//   ....[98]....
        /*08ac*/ 	.word	0xffffffff


	//   ....[99]....
        /*08b0*/ 	.word	0xffffffff


	//   ....[100]....
        /*08b4*/ 	.word	0x0500000f


	//   ....[101]....
        /*08b8*/ 	.word	0x0500000f


	//   ....[102]....
        /*08bc*/ 	.word	0x0500000f


	//   ....[103]....
        /*08c0*/ 	.word	0x0500000f


	//   ....[104]....
        /*08c4*/ 	.word	0x0500000f


	//   ....[105]....
        /*08c8*/ 	.word	0x0500000f


	//   ....[106]....
        /*08cc*/ 	.word	0x0500000f


	//   ....[107]....
        /*08d0*/ 	.word	0x0500000f


	//   ....[108]....
        /*08d4*/ 	.word	0x0500000f


	//   ....[109]....
        /*08d8*/ 	.word	0x0500000f


	//   ....[110]....
        /*08dc*/ 	.word	0x0500000f


	//   ....[111]....
        /*08e0*/ 	.word	0x0500000f


	//   ....[112]....
        /*08e4*/ 	.word	0x0500000f


	//   ....[113]....
        /*08e8*/ 	.word	0x0500000f


	//   ....[114]....
        /*08ec*/ 	.word	0x0500000f


	//   ....[115]....
        /*08f0*/ 	.word	0x0500000f


	//   ....[116]....
        /*08f4*/ 	.word	0x0500000f


	//   ....[117]....
        /*08f8*/ 	.word	0x0500000f


	//   ....[118]....
        /*08fc*/ 	.word	0x0500000f


	//   ....[119]....
        /*0900*/ 	.word	0x0500000f


	//   ....[120]....
        /*0904*/ 	.word	0x0500000f


	//   ....[121]....
        /*0908*/ 	.word	0x0500000f


	//   ....[122]....
        /*090c*/ 	.word	0x0500000f


	//   ....[123]....
        /*0910*/ 	.word	0x0500000f


	//   ....[124]....
        /*0914*/ 	.word	0x0500000f


	//   ....[125]....
        /*0918*/ 	.word	0x0500000f


	//   ....[126]....
        /*091c*/ 	.word	0x0500000f


	//   ....[127]....
        /*0920*/ 	.word	0x0500000f


	//   ....[128]....
        /*0924*/ 	.word	0x0500000f


	//   ....[129]....
        /*0928*/ 	.word	0x0500000f


	//   ....[130]....
        /*092c*/ 	.word	0x0500000f


	//   ....[131]....
        /*0930*/ 	.word	0x0500000f


	//   ....[132]....
        /*0934*/ 	.word	0x0500000f


	//   ....[133]....
        /*0938*/ 	.word	0x0500000f


	//   ....[134]....
        /*093c*/ 	.word	0x0500000f


	//   ....[135]....
        /*0940*/ 	.word	0x0500000f


	//   ....[136]....
        /*0944*/ 	.word	0x0500000f


	//   ....[137]....
        /*0948*/ 	.word	0x0500000f


	//   ....[138]....
        /*094c*/ 	.word	0x0500000f


	//   ....[139]....
        /*0950*/ 	.word	0x0500000f


	//   ....[140]....
        /*0954*/ 	.word	0x0500000f


	//   ....[141]....
        /*0958*/ 	.word	0x0500000f


	//   ....[142]....
        /*095c*/ 	.word	0x0500000f


	//   ....[143]....
        /*0960*/ 	.word	0x0500000f


	//----- nvinfo : EIATTR_COOP_GROUP_INSTR_OFFSETS
	.align		4
.L_183:
        /*0964*/ 	.byte	0x04, 0x28
        /*0966*/ 	.short	(.L_185 - .L_184)


	//   ....[0]....
.L_184:
        /*0968*/ 	.word	0x00000070


	//   ....[1]....
        /*096c*/ 	.word	0x000001a0


	//   ....[2]....
        /*0970*/ 	.word	0x000001f0


	//   ....[3]....
        /*0974*/ 	.word	0x00000420


	//   ....[4]....
        /*0978*/ 	.word	0x00000580


	//   ....[5]....
        /*097c*/ 	.word	0x000006a0


	//   ....[6]....
        /*0980*/ 	.word	0x00000800


	//   ....[7]....
        /*0984*/ 	.word	0x0000a580


	//   ....[8]....
        /*0988*/ 	.word	0x0000aaf0


	//   ....[9]....
        /*098c*/ 	.word	0x0000ab00


	//   ....[10]....
        /*0990*/ 	.word	0x0000ab10


	//   ....[11]....
        /*0994*/ 	.word	0x0000ab20


	//   ....[12]....
        /*0998*/ 	.word	0x0000d570


	//   ....[13]....
        /*099c*/ 	.word	0x0000d580


	//   ....[14]....
        /*09a0*/ 	.word	0x0000d590


	//   ....[15]....
        /*09a4*/ 	.word	0x0000d5a0


	//   ....[16]....
        /*09a8*/ 	.word	0x00011e20


	//   ....[17]....
        /*09ac*/ 	.word	0x00011e60


	//   ....[18]....
        /*09b0*/ 	.word	0x000124c0


	//   ....[19]....
        /*09b4*/ 	.word	0x00012570


	//   ....[20]....
        /*09b8*/ 	.word	0x00014c30


	//   ....[21]....
        /*09bc*/ 	.word	0x00014cd0


	//   ....[22]....
        /*09c0*/ 	.word	0x000152c0


	//   ....[23]....
        /*09c4*/ 	.word	0x00015330


	//   ....[24]....
        /*09c8*/ 	.word	0x00016570


	//   ....[25]....
        /*09cc*/ 	.word	0x000168a0


	//   ....[26]....
        /*09d0*/ 	.word	0x000168d0


	//   ....[27]....
        /*09d4*/ 	.word	0x000169b0


	//   ....[28]....
        /*09d8*/ 	.word	0x00017990


	//   ....[29]....
        /*09dc*/ 	.word	0x000179d0


	//   ....[30]....
        /*09e0*/ 	.word	0x00017a10


	//   ....[31]....
        /*09e4*/ 	.word	0x00017a50


	//   ....[32]....
        /*09e8*/ 	.word	0x00017fb0


	//   ....[33]....
        /*09ec*/ 	.word	0x00017fe0


	//   ....[34]....
        /*09f0*/ 	.word	0x000180a0


	//   ....[35]....
        /*09f4*/ 	.word	0x000180c0


	//   ....[36]....
        /*09f8*/ 	.word	0x00018180


	//   ....[37]....
        /*09fc*/ 	.word	0x000181a0


	//   ....[38]....
        /*0a00*/ 	.word	0x00018270


	//   ....[39]....
        /*0a04*/ 	.word	0x00018290


	//   ....[40]....
        /*0a08*/ 	.word	0x00018ad0


	//   ....[41]....
        /*0a0c*/ 	.word	0x00018ae0


	//   ....[42]....
        /*0a10*/ 	.word	0x00018ba0


	//   ....[43]....
        /*0a14*/ 	.word	0x00018bc0


	//   ....[44]....
        /*0a18*/ 	.word	0x00018c80


	//   ....[45]....
        /*0a1c*/ 	.word	0x00018ca0


	//   ....[46]....
        /*0a20*/ 	.word	0x00018d70


	//   ....[47]....
        /*0a24*/ 	.word	0x00018d90


	//   ....[48]....
        /*0a28*/ 	.word	0x00018ee0


	//   ....[49]....
        /*0a2c*/ 	.word	0x000190b0


	//   ....[50]....
        /*0a30*/ 	.word	0x000190e0


	//   ....[51]....
        /*0a34*/ 	.word	0x00019110


	//   ....[52]....
        /*0a38*/ 	.word	0x00019140


	//   ....[53]....
        /*0a3c*/ 	.word	0x00019170


	//   ....[54]....
        /*0a40*/ 	.word	0x000191a0


	//   ....[55]....
        /*0a44*/ 	.word	0x00019310


	//   ....[56]....
        /*0a48*/ 	.word	0x00019340


	//   ....[57]....
        /*0a4c*/ 	.word	0x00019370


	//   ....[58]....
        /*0a50*/ 	.word	0x000193a0


	//   ....[59]....
        /*0a54*/ 	.word	0x000193d0


	//   ....[60]....
        /*0a58*/ 	.word	0x00019400


	//   ....[61]....
        /*0a5c*/ 	.word	0x00019490


	//   ....[62]....
        /*0a60*/ 	.word	0x000194c0


	//   ....[63]....
        /*0a64*/ 	.word	0x00019550


	//   ....[64]....
        /*0a68*/ 	.word	0x0001a0b0


	//   ....[65]....
        /*0a6c*/ 	.word	0x0001baf0


	//   ....[66]....
        /*0a70*/ 	.word	0x0001c7b0


	//   ....[67]....
        /*0a74*/ 	.word	0x0001c7f0


	//   ....[68]....
        /*0a78*/ 	.word	0x0001c810


	//   ....[69]....
        /*0a7c*/ 	.word	0x0001c830


	//   ....[70]....
        /*0a80*/ 	.word	0x0001c910


	//   ....[71]....
        /*0a84*/ 	.word	0x0001c960


	//   ....[72]....
        /*0a88*/ 	.word	0x0001ca00


	//   ....[73]....
        /*0a8c*/ 	.word	0x0001ca10


	//   ....[74]....
        /*0a90*/ 	.word	0x0001cab0


	//   ....[75]....
        /*0a94*/ 	.word	0x0001cac0


	//   ....[76]....
        /*0a98*/ 	.word	0x0001cb60


	//   ....[77]....
        /*0a9c*/ 	.word	0x0001cb70


	//   ....[78]....
        /*0aa0*/ 	.word	0x0001cbf0


	//   ....[79]....
        /*0aa4*/ 	.word	0x0001cc20


	//   ....[80]....
        /*0aa8*/ 	.word	0x0001cc70


	//   ....[81]....
        /*0aac*/ 	.word	0x0001ccb0


	//   ....[82]....
        /*0ab0*/ 	.word	0x0001f910


	//   ....[83]....
        /*0ab4*/ 	.word	0x0001f940


	//   ....[84]....
        /*0ab8*/ 	.word	0x0001f980


	//   ....[85]....
        /*0abc*/ 	.word	0x0001f9b0


	//   ....[86]....
        /*0ac0*/ 	.word	0x0001f9e0


	//   ....[87]....
        /*0ac4*/ 	.word	0x0001fa10


	//   ....[88]....
        /*0ac8*/ 	.word	0x0001fa40


	//   ....[89]....
        /*0acc*/ 	.word	0x0001fa70


	//   ....[90]....
        /*0ad0*/ 	.word	0x0001fbf0


	//   ....[91]....
        /*0ad4*/ 	.word	0x0001fc20


	//   ....[92]....
        /*0ad8*/ 	.word	0x0001fc50


	//   ....[93]....
        /*0adc*/ 	.word	0x0001fc80


	//   ....[94]....
        /*0ae0*/ 	.word	0x0001fcb0


	//   ....[95]....
        /*0ae4*/ 	.word	0x0001fce0


	//   ....[96]....
        /*0ae8*/ 	.word	0x0001fda0


	//   ....[97]....
        /*0aec*/ 	.word	0x0001fdc0


	//   ....[98]....
        /*0af0*/ 	.word	0x0001fe30


	//   ....[99]....
        /*0af4*/ 	.word	0x000202c0


	//   ....[100]....
        /*0af8*/ 	.word	0x00020720


	//   ....[101]....
        /*0afc*/ 	.word	0x000207b0


	//   ....[102]....
        /*0b00*/ 	.word	0x00020800


	//   ....[103]....
        /*0b04*/ 	.word	0x00020850


	//   ....[104]....
        /*0b08*/ 	.word	0x00020940


	//   ....[105]....
        /*0b0c*/ 	.word	0x000209d0


	//   ....[106]....
        /*0b10*/ 	.word	0x00020a30


	//   ....[107]....
        /*0b14*/ 	.word	0x00020a90


	//   ....[108]....
        /*0b18*/ 	.word	0x00020ce0


	//   ....[109]....
        /*0b1c*/ 	.word	0x00020fd0


	//   ....[110]....
        /*0b20*/ 	.word	0x00021140


	//   ....[111]....
        /*0b24*/ 	.word	0x00021190


	//   ....[112]....
        /*0b28*/ 	.word	0x00021210


	//   ....[113]....
        /*0b2c*/ 	.word	0x00021260


	//   ....[114]....
        /*0b30*/ 	.word	0x00021400


	//   ....[115]....
        /*0b34*/ 	.word	0x000214e0


	//   ....[116]....
        /*0b38*/ 	.word	0x000215a0


	//   ....[117]....
        /*0b3c*/ 	.word	0x000216b0


	//   ....[118]....
        /*0b40*/ 	.word	0x00021710


	//   ....[119]....
        /*0b44*/ 	.word	0x00021820


	//   ....[120]....
        /*0b48*/ 	.word	0x00021880


	//   ....[121]....
        /*0b4c*/ 	.word	0x00021990


	//   ....[122]....
        /*0b50*/ 	.word	0x000219f0


	//   ....[123]....
        /*0b54*/ 	.word	0x00021af0


	//   ....[124]....
        /*0b58*/ 	.word	0x00021b60


	//   ....[125]....
        /*0b5c*/ 	.word	0x00021c50


	//   ....[126]....
        /*0b60*/ 	.word	0x00021f80


	//   ....[127]....
        /*0b64*/ 	.word	0x00022020


	//   ....[128]....
        /*0b68*/ 	.word	0x00022140


	//   ....[129]....
        /*0b6c*/ 	.word	0x000221c0


	//   ....[130]....
        /*0b70*/ 	.word	0x00022240


	//   ....[131]....
        /*0b74*/ 	.word	0x000222c0


	//   ....[132]....
        /*0b78*/ 	.word	0x00022340


	//   ....[133]....
        /*0b7c*/ 	.word	0x000223d0


	//   ....[134]....
        /*0b80*/ 	.word	0x00022470


	//   ....[135]....
        /*0b84*/ 	.word	0x00022520


	//   ....[136]....
        /*0b88*/ 	.word	0x000225a0


	//   ....[137]....
        /*0b8c*/ 	.word	0x00022620


	//   ....[138]....
        /*0b90*/ 	.word	0x000226a0


	//   ....[139]....
        /*0b94*/ 	.word	0x00022730


	//   ....[140]....
        /*0b98*/ 	.word	0x000227b0


	//   ....[141]....
        /*0b9c*/ 	.word	0x00022850


	//   ....[142]....
        /*0ba0*/ 	.word	0x000228e0


	//   ....[143]....
        /*0ba4*/ 	.word	0x00022a10


	//----- nvinfo : EIATTR_REG_RECONFIG
	.align		4
.L_185:
        /*0ba8*/ 	.byte	0x01, 0x54
	.zero		2


	//----- nvinfo : EIATTR_SYSCALL_OFFSETS
	.align		4
        /*0bac*/ 	.byte	0x04, 0x46
        /*0bae*/ 	.short	(.L_187 - .L_186)


	//   ....[0]....
.L_186:
        /*0bb0*/ 	.word	0x00001aa0


	//   ....[1]....
        /*0bb4*/ 	.word	0x00001bf0


	//   ....[2]....
        /*0bb8*/ 	.word	0x0000a720


	//   ....[3]....
        /*0bbc*/ 	.word	0x0000aa70


	//   ....[4]....
        /*0bc0*/ 	.word	0x0001b6e0


	//   ....[5]....
        /*0bc4*/ 	.word	0x0001b840


	//   ....[6]....
        /*0bc8*/ 	.word	0x0001b940


	//   ....[7]....
        /*0bcc*/ 	.word	0x0001c360


	//----- nvinfo : EIATTR_MBARRIER_INSTR_OFFSETS
	.align		4
.L_187:
        /*0bd0*/ 	.byte	0x04, 0x39
        /*0bd2*/ 	.short	(.L_189 - .L_188)


	//   ....[0]....
.L_188:
        /*0bd4*/ 	.word	0x000002d0
        /*0bd8*/ 	.word	0x000000ff
        /*0bdc*/ 	.word	0x00034800
        /*0be0*/ 	.short	0x0100
        /*0be2*/ 	.byte	0x08
	.zero		1


	//   ....[1]....
        /*0be4*/ 	.word	0x000002e0
        /*0be8*/ 	.word	0x000000ff
        /*0bec*/ 	.word	0x00034820
        /*0bf0*/ 	.short	0x0100
        /*0bf2*/ 	.byte	0x08
	.zero		1


	//   ....[2]....
        /*0bf4*/ 	.word	0x000003d0
        /*0bf8*/ 	.word	0x000000ff
        /*0bfc*/ 	.word	0x00034830
        /*0c00*/ 	.short	0x0100
        /*0c02*/ 	.byte	0x08
	.zero		1


	//   ....[3]....
        /*0c04*/ 	.word	0x000003e0
        /*0c08*/ 	.word	0x000000ff
        /*0c0c*/ 	.word	0x00034840
        /*0c10*/ 	.short	0x0100
        /*0c12*/ 	.byte	0x08
	.zero		1


	//   ....[4]....
        /*0c14*/ 	.word	0x000003f0
        /*0c18*/ 	.word	0x000000ff
        /*0c1c*/ 	.word	0x00034838
        /*0c20*/ 	.short	0x0100
        /*0c22*/ 	.byte	0x08
	.zero		1


	//   ....[5]....
        /*0c24*/ 	.word	0x00000400
        /*0c28*/ 	.word	0x000000ff
        /*0c2c*/ 	.word	0x00034848
        /*0c30*/ 	.short	0x0100
        /*0c32*/ 	.byte	0x08
	.zero		1


	//   ....[6]....
        /*0c34*/ 	.word	0x00000530
        /*0c38*/ 	.word	0x000000ff
        /*0c3c*/ 	.word	0x00034850
        /*0c40*/ 	.short	0x0100
        /*0c42*/ 	.byte	0x08
	.zero		1


	//   ....[7]....
        /*0c44*/ 	.word	0x00000540
        /*0c48*/ 	.word	0x000000ff
        /*0c4c*/ 	.word	0x00034860
        /*0c50*/ 	.short	0x0100
        /*0c52*/ 	.byte	0x08
	.zero		1


	//   ....[8]....
        /*0c54*/ 	.word	0x00000550
        /*0c58*/ 	.word	0x000000ff
        /*0c5c*/ 	.word	0x00034858
        /*0c60*/ 	.short	0x0100
        /*0c62*/ 	.byte	0x08
	.zero		1


	//   ....[9]....
        /*0c64*/ 	.word	0x00000560
        /*0c68*/ 	.word	0x000000ff
        /*0c6c*/ 	.word	0x00034868
        /*0c70*/ 	.short	0x0100
        /*0c72*/ 	.byte	0x08
	.zero		1


	//   ....[10]....
        /*0c74*/ 	.word	0x00000650
        /*0c78*/ 	.word	0x000000ff
        /*0c7c*/ 	.word	0x00034870
        /*0c80*/ 	.short	0x0100
        /*0c82*/ 	.byte	0x06
	.zero		1


	//   ....[11]....
        /*0c84*/ 	.word	0x00000660
        /*0c88*/ 	.word	0x000000ff
        /*0c8c*/ 	.word	0x00034880
        /*0c90*/ 	.short	0x0100
        /*0c92*/ 	.byte	0x06
	.zero		1


	//   ....[12]....
        /*0c94*/ 	.word	0x00000670
        /*0c98*/ 	.word	0x000000ff
        /*0c9c*/ 	.word	0x00034878
        /*0ca0*/ 	.short	0x0100
        /*0ca2*/ 	.byte	0x06
	.zero		1


	//   ....[13]....
        /*0ca4*/ 	.word	0x00000680
        /*0ca8*/ 	.word	0x000000ff
        /*0cac*/ 	.word	0x00034888
        /*0cb0*/ 	.short	0x0100
        /*0cb2*/ 	.byte	0x06
	.zero		1


	//   ....[14]....
        /*0cb4*/ 	.word	0x000007b0
        /*0cb8*/ 	.word	0x000000ff
        /*0cbc*/ 	.word	0x00034890
        /*0cc0*/ 	.short	0x0100
        /*0cc2*/ 	.byte	0x08
	.zero		1


	//   ....[15]....
        /*0cc4*/ 	.word	0x000007c0
        /*0cc8*/ 	.word	0x000000ff
        /*0ccc*/ 	.word	0x000348a0
        /*0cd0*/ 	.short	0x0100
        /*0cd2*/ 	.byte	0x08
	.zero		1


	//   ....[16]....
        /*0cd4*/ 	.word	0x000007d0
        /*0cd8*/ 	.word	0x000000ff
        /*0cdc*/ 	.word	0x00034898
        /*0ce0*/ 	.short	0x0100
        /*0ce2*/ 	.byte	0x08
	.zero		1


	//   ....[17]....
        /*0ce4*/ 	.word	0x000007e0
        /*0ce8*/ 	.word	0x000000ff
        /*0cec*/ 	.word	0x000348a8
        /*0cf0*/ 	.short	0x0100
        /*0cf2*/ 	.byte	0x08
	.zero		1


	//   ....[18]....
        /*0cf4*/ 	.word	0x00000910
        /*0cf8*/ 	.word	0x000000ff
        /*0cfc*/ 	.word	0x000348b0
        /*0d00*/ 	.short	0x0100
        /*0d02*/ 	.byte	0x08
	.zero		1


	//   ....[19]....
        /*0d04*/ 	.word	0x00000920
        /*0d08*/ 	.word	0x000000ff
        /*0d0c*/ 	.word	0x000348c0
        /*0d10*/ 	.short	0x0100
        /*0d12*/ 	.byte	0x08
	.zero		1


	//   ....[20]....
        /*0d14*/ 	.word	0x00000930
        /*0d18*/ 	.word	0x000000ff
        /*0d1c*/ 	.word	0x000348b8
        /*0d20*/ 	.short	0x0100
        /*0d22*/ 	.byte	0x08
	.zero		1


	//   ....[21]....
        /*0d24*/ 	.word	0x00000940
        /*0d28*/ 	.word	0x000000ff
        /*0d2c*/ 	.word	0x000348c8
        /*0d30*/ 	.short	0x0100
        /*0d32*/ 	.byte	0x08
	.zero		1


	//   ....[22]....
        /*0d34*/ 	.word	0x00003720
        /*0d38*/ 	.word	0x00000003
        /*0d3c*/ 	.word	0x00034890
        /*0d40*/ 	.short	0x010a
        /*0d42*/ 	.byte	0x3f
	.zero		1


	//   ....[23]....
        /*0d44*/ 	.word	0x00006950
        /*0d48*/ 	.word	0x00000003
        /*0d4c*/ 	.word	0x00034890
        /*0d50*/ 	.short	0x010a
        /*0d52*/ 	.byte	0x3f
	.zero		1


	//   ....[24]....
        /*0d54*/ 	.word	0x00009990
        /*0d58*/ 	.word	0x00000003
        /*0d5c*/ 	.word	0x00034890
        /*0d60*/ 	.short	0x010a
        /*0d62*/ 	.byte	0x3f
	.zero		1


	//   ....[25]....
        /*0d64*/ 	.word	0x00009d60
        /*0d68*/ 	.word	0x00000028
        /*0d6c*/ 	.word	0x00000000
        /*0d70*/ 	.short	0x0101
        /*0d72*/ 	.byte	0x3f
	.zero		1


	//   ....[26]....
        /*0d74*/ 	.word	0x00009da0
        /*0d78*/ 	.word	0x00000003
        /*0d7c*/ 	.word	0x000348b0
        /*0d80*/ 	.short	0x010a
        /*0d82*/ 	.byte	0x3f
	.zero		1


	//   ....[27]....
        /*0d84*/ 	.word	0x0000a230
        /*0d88*/ 	.word	0x00000003
        /*0d8c*/ 	.word	0x00000000
        /*0d90*/ 	.short	0x0101
        /*0d92*/ 	.byte	0x3f
	.zero		1


	//   ....[28]....
        /*0d94*/ 	.word	0x0000a7a0
        /*0d98*/ 	.word	0x00000002
        /*0d9c*/ 	.word	0x00034800
        /*0da0*/ 	.short	0x010a
        /*0da2*/ 	.byte	0x3f
	.zero		1


	//   ....[29]....
        /*0da4*/ 	.word	0x0000a7f0
        /*0da8*/ 	.word	0x00000002
        /*0dac*/ 	.word	0x00034800
        /*0db0*/ 	.short	0x010a
        /*0db2*/ 	.byte	0x3f
	.zero		1


	//   ....[30]....
        /*0db4*/ 	.word	0x0000b1f0
        /*0db8*/ 	.word	0x00000002
        /*0dbc*/ 	.word	0x00034800
        /*0dc0*/ 	.short	0x010a
        /*0dc2*/ 	.byte	0x3f
	.zero		1


	//   ....[31]....
        /*0dc4*/ 	.word	0x0000daf0
        /*0dc8*/ 	.word	0x00000002
        /*0dcc*/ 	.word	0x00034800
        /*0dd0*/ 	.short	0x010a
        /*0dd2*/ 	.byte	0x3f
	.zero		1


	//   ....[32]....
        /*0dd4*/ 	.word	0x000101d0
        /*0dd8*/ 	.word	0x00000000
        /*0ddc*/ 	.word	0x00034830
        /*0de0*/ 	.short	0x010a
        /*0de2*/ 	.byte	0x3f
	.zero		1


	//   ....[33]....
        /*0de4*/ 	.word	0x00010250
        /*0de8*/ 	.word	0x00000000
        /*0dec*/ 	.word	0x00034830
        /*0df0*/ 	.short	0x010a
        /*0df2*/ 	.byte	0x3f
	.zero		1


	//   ....[34]....
        /*0df4*/ 	.word	0x00012ac0
        /*0df8*/ 	.word	0x00000003
        /*0dfc*/ 	.word	0x00000000
        /*0e00*/ 	.short	0x0101
        /*0e02*/ 	.byte	0x3f
	.zero		1


	//   ....[35]....
        /*0e04*/ 	.word	0x00013420
        /*0e08*/ 	.word	0x0000000a
        /*0e0c*/ 	.word	0x00034830
        /*0e10*/ 	.short	0x010a
        /*0e12*/ 	.byte	0x3f
	.zero		1


	//   ....[36]....
        /*0e14*/ 	.word	0x000134a0
        /*0e18*/ 	.word	0x0000000a
        /*0e1c*/ 	.word	0x00034830
        /*0e20*/ 	.short	0x010a
        /*0e22*/ 	.byte	0x3f
	.zero		1


	//   ....[37]....
        /*0e24*/ 	.word	0x00013ff0
        /*0e28*/ 	.word	0x0000000d
        /*0e2c*/ 	.word	0x00034850
        /*0e30*/ 	.short	0x010a
        /*0e32*/ 	.byte	0x3f
	.zero		1


	//   ....[38]....
        /*0e34*/ 	.word	0x00014040
        /*0e38*/ 	.word	0x0000000d
        /*0e3c*/ 	.word	0x00034850
        /*0e40*/ 	.short	0x010a
        /*0e42*/ 	.byte	0x3f
	.zero		1


	//   ....[39]....
        /*0e44*/ 	.word	0x00015960
        /*0e48*/ 	.word	0x00000014
        /*0e4c*/ 	.word	0x00000000
        /*0e50*/ 	.short	0x0101
        /*0e52*/ 	.byte	0x3f
	.zero		1


	//   ....[40]....
        /*0e54*/ 	.word	0x000159c0
        /*0e58*/ 	.word	0x0000000d
        /*0e5c*/ 	.word	0x00000000
        /*0e60*/ 	.short	0x0101
        /*0e62*/ 	.byte	0x3f
	.zero		1


	//   ....[41]....
        /*0e64*/ 	.word	0x00016470
        /*0e68*/ 	.word	0x00000008
        /*0e6c*/ 	.word	0x00034850
        /*0e70*/ 	.short	0x010a
        /*0e72*/ 	.byte	0x3f
	.zero		1


	//   ....[42]....
        /*0e74*/ 	.word	0x00016510
        /*0e78*/ 	.word	0x00000008
        /*0e7c*/ 	.word	0x00034850
        /*0e80*/ 	.short	0x010a
        /*0e82*/ 	.byte	0x3f
	.zero		1


	//   ....[43]....
        /*0e84*/ 	.word	0x00016af0
        /*0e88*/ 	.word	0x0000000b
        /*0e8c*/ 	.word	0x00000000
        /*0e90*/ 	.short	0x0101
        /*0e92*/ 	.byte	0x3f
	.zero		1


	//   ....[44]....
        /*0e94*/ 	.word	0x00017fc0
        /*0e98*/ 	.word	0x00000000
        /*0e9c*/ 	.word	0x00000000
        /*0ea0*/ 	.short	0x0101
        /*0ea2*/ 	.byte	0x3f
	.zero		1


	//   ....[45]....
        /*0ea4*/ 	.word	0x0001a1a0
        /*0ea8*/ 	.word	0x00000004
        /*0eac*/ 	.word	0x00034820
        /*0eb0*/ 	.short	0x010a
        /*0eb2*/ 	.byte	0x3f
	.zero		1


	//   ....[46]....
        /*0eb4*/ 	.word	0x0001a280
        /*0eb8*/ 	.word	0x00000004
        /*0ebc*/ 	.word	0x000348a0
        /*0ec0*/ 	.short	0x010a
        /*0ec2*/ 	.byte	0x3f
	.zero		1


	//   ....[47]....
        /*0ec4*/ 	.word	0x0001a6c0
        /*0ec8*/ 	.word	0x00000004
        /*0ecc*/ 	.word	0x000348c0
        /*0ed0*/ 	.short	0x010a
        /*0ed2*/ 	.byte	0x3f
	.zero		1


	//   ....[48]....
        /*0ed4*/ 	.word	0x0001abe0
        /*0ed8*/ 	.word	0x00000006
        /*0edc*/ 	.word	0x000348a0
        /*0ee0*/ 	.short	0x010a
        /*0ee2*/ 	.byte	0x3f
	.zero		1


	//   ....[49]....
        /*0ee4*/ 	.word	0x0001b010
        /*0ee8*/ 	.word	0x00000006
        /*0eec*/ 	.word	0x000348c0
        /*0ef0*/ 	.short	0x010a
        /*0ef2*/ 	.byte	0x3f
	.zero		1


	//   ....[50]....
        /*0ef4*/ 	.word	0x0001bd90
        /*0ef8*/ 	.word	0x00000000
        /*0efc*/ 	.word	0x00034840
        /*0f00*/ 	.short	0x010a
        /*0f02*/ 	.byte	0x3f
	.zero		1


	//   ....[51]....
        /*0f04*/ 	.word	0x0001cde0
        /*0f08*/ 	.word	0x0000000a
        /*0f0c*/ 	.word	0x00034800
        /*0f10*/ 	.short	0x0107
        /*0f12*/ 	.byte	0x3f
	.zero		1


	//   ....[52]....
        /*0f14*/ 	.word	0x0001cef0
        /*0f18*/ 	.word	0x00000002
        /*0f1c*/ 	.word	0x00034800
        /*0f20*/ 	.short	0x0101
        /*0f22*/ 	.byte	0x3f
	.zero		1


	//   ....[53]....
        /*0f24*/ 	.word	0x0001cf10
        /*0f28*/ 	.word	0x00000002
        /*0f2c*/ 	.word	0x00034820
        /*0f30*/ 	.short	0x010a
        /*0f32*/ 	.byte	0x3f
	.zero		1


	//   ....[54]....
        /*0f34*/ 	.word	0x0001d290
        /*0f38*/ 	.word	0x00000003
        /*0f3c*/ 	.word	0x00034840
        /*0f40*/ 	.short	0x010a
        /*0f42*/ 	.byte	0x3f
	.zero		1


	//   ....[55]....
        /*0f44*/ 	.word	0x0001d740
        /*0f48*/ 	.word	0x00000003
        /*0f4c*/ 	.word	0x00000060
        /*0f50*/ 	.short	0x010a
        /*0f52*/ 	.byte	0x3f
	.zero		1


	//   ....[56]....
        /*0f54*/ 	.word	0x0001de30
        /*0f58*/ 	.word	0x00000003
        /*0f5c*/ 	.word	0x00034840
        /*0f60*/ 	.short	0x010a
        /*0f62*/ 	.byte	0x3f
	.zero		1


	//   ....[57]....
        /*0f64*/ 	.word	0x0001e2e0
        /*0f68*/ 	.word	0x00000002
        /*0f6c*/ 	.word	0x00000060
        /*0f70*/ 	.short	0x010a
        /*0f72*/ 	.byte	0x3f
	.zero		1


	//   ....[58]....
        /*0f74*/ 	.word	0x0001e900
        /*0f78*/ 	.word	0x00000002
        /*0f7c*/ 	.word	0x00034840
        /*0f80*/ 	.short	0x010a
        /*0f82*/ 	.byte	0x3f
	.zero		1


	//   ....[59]....
        /*0f84*/ 	.word	0x0001edb0
        /*0f88*/ 	.word	0x00000002
        /*0f8c*/ 	.word	0x00000060
        /*0f90*/ 	.short	0x010a
        /*0f92*/ 	.byte	0x3f
	.zero		1


	//   ....[60]....
        /*0f94*/ 	.word	0x0001f360
        /*0f98*/ 	.word	0x00000000
        /*0f9c*/ 	.word	0x00034860
        /*0fa0*/ 	.short	0x010a
        /*0fa2*/ 	.byte	0x3f
	.zero		1


	//   ....[61]....
        /*0fa4*/ 	.word	0x00020240
        /*0fa8*/ 	.word	0x00000000
        /*0fac*/ 	.word	0x00034820
        /*0fb0*/ 	.short	0x010a
        /*0fb2*/ 	.byte	0x3f
	.zero		1


	//   ....[62]....
        /*0fb4*/ 	.word	0x00020410
        /*0fb8*/ 	.word	0x00000006
        /*0fbc*/ 	.word	0x00000000
        /*0fc0*/ 	.short	0x010a
        /*0fc2*/ 	.byte	0x3f
	.zero		1


	//   ....[63]....
        /*0fc4*/ 	.word	0x00020480
        /*0fc8*/ 	.word	0x00000007
        /*0fcc*/ 	.word	0x00000000
        /*0fd0*/ 	.short	0x010a
        /*0fd2*/ 	.byte	0x3f
	.zero		1


	//   ....[64]....
        /*0fd4*/ 	.word	0x000204f0
        /*0fd8*/ 	.word	0x00000004
        /*0fdc*/ 	.word	0x00000000
        /*0fe0*/ 	.short	0x010a
        /*0fe2*/ 	.byte	0x3f
	.zero		1


	//   ....[65]....
        /*0fe4*/ 	.word	0x00020520
        /*0fe8*/ 	.word	0x00000003
        /*0fec*/ 	.word	0x00000000
        /*0ff0*/ 	.short	0x010a
        /*0ff2*/ 	.byte	0x3f
	.zero		1


	//   ....[66]....
        /*0ff4*/ 	.word	0x00020580
        /*0ff8*/ 	.word	0x00000003
        /*0ffc*/ 	.word	0x00034890
        /*1000*/ 	.short	0x010a
        /*1002*/ 	.byte	0x3f
	.zero		1


	//   ....[67]....
        /*1004*/ 	.word	0x000205d0
        /*1008*/ 	.word	0x00000003
        /*100c*/ 	.word	0x00034890
        /*1010*/ 	.short	0x010a
        /*1012*/ 	.byte	0x3f
	.zero		1


	//   ....[68]....
        /*1014*/ 	.word	0x00020620
        /*1018*/ 	.word	0x00000003
        /*101c*/ 	.word	0x00034890
        /*1020*/ 	.short	0x010a
        /*1022*/ 	.byte	0x3f
	.zero		1


	//   ....[69]....
        /*1024*/ 	.word	0x00020670
        /*1028*/ 	.word	0x00000003
        /*102c*/ 	.word	0x000348b0
        /*1030*/ 	.short	0x010a
        /*1032*/ 	.byte	0x3f
	.zero		1


	//   ....[70]....
        /*1034*/ 	.word	0x00020890
        /*1038*/ 	.word	0x00000002
        /*103c*/ 	.word	0x00034800
        /*1040*/ 	.short	0x010a
        /*1042*/ 	.byte	0x3f
	.zero		1


	//   ....[71]....
        /*1044*/ 	.word	0x00020ac0
        /*1048*/ 	.word	0x00000002
        /*104c*/ 	.word	0x00034800
        /*1050*/ 	.short	0x010a
        /*1052*/ 	.byte	0x3f
	.zero		1


	//   ....[72]....
        /*1054*/ 	.word	0x00020b10
        /*1058*/ 	.word	0x00000000
        /*105c*/ 	.word	0x00034830
        /*1060*/ 	.short	0x010a
        /*1062*/ 	.byte	0x3f
	.zero		1


	//   ....[73]....
        /*1064*/ 	.word	0x00020b60
        /*1068*/ 	.word	0x0000000a
        /*106c*/ 	.word	0x00034830
        /*1070*/ 	.short	0x010a
        /*1072*/ 	.byte	0x3f
	.zero		1


	//   ....[74]....
        /*1074*/ 	.word	0x00020bb0
        /*1078*/ 	.word	0x0000000d
        /*107c*/ 	.word	0x00034850
        /*1080*/ 	.short	0x010a
        /*1082*/ 	.byte	0x3f
	.zero		1


	//   ....[75]....
        /*1084*/ 	.word	0x00020c00
        /*1088*/ 	.word	0x00000008
        /*108c*/ 	.word	0x00034850
        /*1090*/ 	.short	0x010a
        /*1092*/ 	.byte	0x3f
	.zero		1


	//   ....[76]....
        /*1094*/ 	.word	0x00020db0
        /*1098*/ 	.word	0x00000003
        /*109c*/ 	.word	0x00034820
        /*10a0*/ 	.short	0x010a
        /*10a2*/ 	.byte	0x3f
	.zero		1


	//   ....[77]....
        /*10a4*/ 	.word	0x00020e00
        /*10a8*/ 	.word	0x00000004
        /*10ac*/ 	.word	0x000348a0
        /*10b0*/ 	.short	0x010a
        /*10b2*/ 	.byte	0x3f
	.zero		1


	//   ....[78]....
        /*10b4*/ 	.word	0x00020e50
        /*10b8*/ 	.word	0x00000004
        /*10bc*/ 	.word	0x000348c0
        /*10c0*/ 	.short	0x010a
        /*10c2*/ 	.byte	0x3f
	.zero		1


	//   ....[79]....
        /*10c4*/ 	.word	0x00020ea0
        /*10c8*/ 	.word	0x00000006
        /*10cc*/ 	.word	0x000348a0
        /*10d0*/ 	.short	0x010a
        /*10d2*/ 	.byte	0x3f
	.zero		1


	//   ....[80]....
        /*10d4*/ 	.word	0x00020ef0
        /*10d8*/ 	.word	0x00000006
        /*10dc*/ 	.word	0x000348c0
        /*10e0*/ 	.short	0x010a
        /*10e2*/ 	.byte	0x3f
	.zero		1


	//   ....[81]....
        /*10e4*/ 	.word	0x00021090
        /*10e8*/ 	.word	0x00000000
        /*10ec*/ 	.word	0x00034840
        /*10f0*/ 	.short	0x010a
        /*10f2*/ 	.byte	0x3f
	.zero		1


	//   ....[82]....
        /*10f4*/ 	.word	0x00021ca0
        /*10f8*/ 	.word	0x00000002
        /*10fc*/ 	.word	0x00034820
        /*1100*/ 	.short	0x010a
        /*1102*/ 	.byte	0x3f
	.zero		1


	//   ....[83]....
        /*1104*/ 	.word	0x00021cf0
        /*1108*/ 	.word	0x00000003
        /*110c*/ 	.word	0x00034840
        /*1110*/ 	.short	0x010a
        /*1112*/ 	.byte	0x3f
	.zero		1


	//   ....[84]....
        /*1114*/ 	.word	0x00021d40
        /*1118*/ 	.word	0x00000003
        /*111c*/ 	.word	0x00000060
        /*1120*/ 	.short	0x010a
        /*1122*/ 	.byte	0x3f
	.zero		1


	//   ....[85]....
        /*1124*/ 	.word	0x00021d90
        /*1128*/ 	.word	0x00000003
        /*112c*/ 	.word	0x00034840
        /*1130*/ 	.short	0x010a
        /*1132*/ 	.byte	0x3f
	.zero		1


	//   ....[86]....
        /*1134*/ 	.word	0x00021de0
        /*1138*/ 	.word	0x00000002
        /*113c*/ 	.word	0x00000060
        /*1140*/ 	.short	0x010a
        /*1142*/ 	.byte	0x3f
	.zero		1


	//   ....[87]....
        /*1144*/ 	.word	0x00021e30
        /*1148*/ 	.word	0x00000002
        /*114c*/ 	.word	0x00034840
        /*1150*/ 	.short	0x010a
        /*1152*/ 	.byte	0x3f
	.zero		1


	//   ....[88]....
        /*1154*/ 	.word	0x00021e80
        /*1158*/ 	.word	0x00000002
        /*115c*/ 	.word	0x00000060
        /*1160*/ 	.short	0x010a
        /*1162*/ 	.byte	0x3f
	.zero		1


	//   ....[89]....
        /*1164*/ 	.word	0x00021ed0
        /*1168*/ 	.word	0x00000000
        /*116c*/ 	.word	0x00034860
        /*1170*/ 	.short	0x010a
        /*1172*/ 	.byte	0x3f
	.zero		1


	//   ....[90]....
        /*1174*/ 	.word	0x00022930
        /*1178*/ 	.word	0x00000000
        /*117c*/ 	.word	0x00034820
        /*1180*/ 	.short	0x010a
        /*1182*/ 	.byte	0x3f
	.zero		1


	//   ....[91]....
        /*1184*/ 	.word	0x00022ad0
        /*1188*/ 	.word	0x00000006
        /*118c*/ 	.word	0x00000000
        /*1190*/ 	.short	0x010a
        /*1192*/ 	.byte	0x3f
	.zero		1


	//   ....[92]....
        /*1194*/ 	.word	0x00022b20
        /*1198*/ 	.word	0x00000007
        /*119c*/ 	.word	0x00000000
        /*11a0*/ 	.short	0x010a
        /*11a2*/ 	.byte	0x3f
	.zero		1


	//   ....[93]....
        /*11a4*/ 	.word	0x00022b70
        /*11a8*/ 	.word	0x00000004
        /*11ac*/ 	.word	0x00000000
        /*11b0*/ 	.short	0x010a
        /*11b2*/ 	.byte	0x3f
	.zero		1


	//----- nvinfo : EIATTR_NUM_MBARRIERS
	.align		4
.L_189:
        /*11b4*/ 	.byte	0x03, 0x38
        /*11b6*/ 	.short	0x0016


	//----- nvinfo : EIATTR_EXIT_INSTR_OFFSETS
	.align		4
        /*11b8*/ 	.byte	0x04, 0x1c
        /*11ba*/ 	.short	(.L_191 - .L_190)


	//   ....[0]....
.L_190:
        /*11bc*/ 	.word	0x00020570


	//----- nvinfo : EIATTR_MAX_THREADS
	.align		4
.L_191:
        /*11c0*/ 	.byte	0x04, 0x05
        /*11c2*/ 	.short	(.L_193 - .L_192)
.L_192:
        /*11c4*/ 	.word	0x00000180
        /*11c8*/ 	.word	0x00000001
        /*11cc*/ 	.word	0x00000001


	//----- nvinfo : EIATTR_CRS_STACK_SIZE
	.align		4
.L_193:
        /*11d0*/ 	.byte	0x04, 0x1e
        /*11d2*/ 	.short	(.L_195 - .L_194)
.L_194:
        /*11d4*/ 	.word	0x00000000


	//----- nvinfo : EIATTR_CBANK_PARAM_SIZE
	.align		4
.L_195:
        /*11d8*/ 	.byte	0x03, 0x19
        /*11da*/ 	.short	0x0af0


	//----- nvinfo : EIATTR_PARAM_CBANK
	.align		4
        /*11dc*/ 	.byte	0x04, 0x0a
        /*11de*/ 	.short	(.L_197 - .L_196)
	.align		4
.L_196:
        /*11e0*/ 	.word	index@(.nv.constant0._ZN7cutlass13device_kernelIN5flash11enable_sm90INS1_16FlashAttnFwdSm90INS1_25CollectiveMainloopFwdSm90ILi2EN4cute5tupleIJNS5_1CILi1EEES8_S8_EEENS6_IJNS7_ILi128EEESA_NS7_ILi192EEEEEELi128ENS_6half_tEfNS_4arch4Sm90ELb0ELb0ELb1ELb1ELb0ELb1ELb0ELb1ELb1ELb1ELb0ELb0EEENS1_21CollectiveEpilogueFwdINS6_IJSA_SA_SA_EEES9_SD_SF_Li256ELb1ELb1ELb0ELb0EEENS1_36VarlenDynamicPersistentTileSchedulerILi128ELi128ELi256ELi128ELb0ELb1ELb1ELb0ELb1ELb1EEEEEEEEEvNT_6ParamsE)
        /*11e4*/ 	.short	0x0210
        /*11e6*/ 	.short	0x0af0


	//----- nvinfo : EIATTR_SW_WAR
	.align		4
.L_197:
        /*11e8*/ 	.byte	0x04, 0x36
        /*11ea*/ 	.short	(.L_199 - .L_198)
.L_198:
        /*11ec*/ 	.word	0x00000008
.L_199:


//--------------------- .nv.info._ZN7cutlass13device_kernelIN5flash11enable_sm90INS1_16FlashAttnFwdSm90INS1_25CollectiveMainloopFwdSm90ILi2EN4cute5tupleIJNS5_1CILi1EEES8_S8_EEENS6_IJNS7_ILi128EEENS7_ILi96EEENS7_ILi192EEEEEELi128ENS_6half_tEfNS_4arch4Sm90ELb0ELb1ELb1ELb0ELb0ELb0ELb0ELb1ELb1ELb1ELb0ELb0EEENS1_21CollectiveEpilogueFwdINS6_IJSA_SA_SB_EEES9_SE_SG_Li256ELb0ELb1ELb0ELb0EEENS1_30DynamicPersistentTileSchedulerILi256ELi128ELb0ELb1ELb1EEEEEEEEEvNT_6ParamsE --------------------------
	.section	.nv.info._ZN7cutlass13device_kernelIN5flash11enable_sm90INS1_16FlashAttnFwdSm90INS1_25CollectiveMainloopFwdSm90ILi2EN4cute5tupleIJNS5_1CILi1EEES8_S8_EEENS6_IJNS7_ILi128EEENS7_ILi96EEENS7_ILi192EEEEEELi128ENS_6half_tEfNS_4arch4Sm90ELb0ELb1ELb1ELb0ELb0ELb0ELb0ELb1ELb1ELb1ELb0ELb0EEENS1_21CollectiveEpilogueFwdINS6_IJSA_SA_SB_EEES9_SE_SG_Li256ELb0ELb1ELb0ELb0EEENS1_30DynamicPersistentTileSchedulerILi256ELi128ELb0ELb1ELb1EEEEEEEEEvNT_6ParamsE,"",@"SHT_CUDA_INFO"
	.sectionflags	@""
	.align	4


	//----- nvinfo : EIATTR_CUDA_API_VERSION
	.align		4
        /*0000*/ 	.byte	0x04, 0x37
        /*0002*/ 	.short	(.L_201 - .L_200)
.L_200:
        /*0004*/ 	.word	0x00000082


	//----- nvinfo : EIATTR_KPARAM_INFO
	.align		4
.L_201:
        /*0008*/ 	.byte	0x04, 0x17
        /*000a*/ 	.short	(.L_203 - .L_202)
.L_202:
        /*000c*/ 	.word	0x00000000
        /*0010*/ 	.short	0x0000
        /*0012*/ 	.short	0x0070
        /*0014*/ 	.byte	0x00, 0xf0, 0x01, 0x2a


	//----- nvinfo : EIATTR_SPARSE_MMA_MASK
	.align		4
.L_203:
        /*0018*/ 	.byte	0x03, 0x50
        /*001a*/ 	.short	0x0000


	//----- nvinfo : EIATTR_MAXREG_COUNT
	.align		4
        /*001c*/ 	.byte	0x03, 0x1b
        /*001e*/ 	.short	0x00a8


	//----- nvinfo : EIATTR_NUM_BARRIERS
	.align		4
        /*0020*/ 	.byte	0x02, 0x4c
        /*0022*/ 	.byte	0x09
	.zero		1


	//----- nvinfo : EIATTR_EXTERNS
	.align		4
        /*0024*/ 	.byte	0x04, 0x0f
        /*0026*/ 	.short	(.L_205 - .L_204)


	//   ....[0]....
	.align		4
.L_204:
        /*0028*/ 	.word	index@(__assertfail)


	//----- nvinfo : EIATTR_ANNOTATIONS
	.align		4
.L_205:
        /*002c*/ 	.byte	0x04, 0x55
        /*002e*/ 	.short	(.L_207 - .L_206)


	//   ....[0]....
.L_206:
        /* <DEDUP_REMOVED lines=28> */


	//----- nvinfo : EIATTR_MERCURY_ISA_VERSION
	.align		4
.L_207:
        /*01d8*/ 	.byte	0x03, 0x5f
        /*01da*/ 	.short	0x0101


	//----- nvinfo : EIATTR_INT_WARP_WIDE_INSTR_OFFSETS
	.align		4
        /*01dc*/ 	.byte	0x04, 0x31
        /*01de*/ 	.short	(.L_209 - .L_208)


	//   ....[0]....
.L_208:
        /*01e0*/ 	.word	0x00000130


	//   ....[1]....
        /*01e4*/ 	.word	0x00000170


	//   ....[2]....
        /*01e8*/ 	.word	0x000001e0


	//   ....[3]....
        /*01ec*/ 	.word	0x00010d00


	//   ....[4]....
        /*01f0*/ 	.word	0x00010da0


	//   ....[5]....
        /*01f4*/ 	.word	0x00014640


	//   ....[6]....
        /*01f8*/ 	.word	0x000146e0


	//----- nvinfo : EIATTR_COOP_GROUP_MASK_REGIDS
	.align		4
.L_209:
        /*01fc*/ 	.byte	0x04, 0x29
        /*01fe*/ 	.short	(.L_211 - .L_210)


	//   ....[0]....
.L_210:
        /*0200*/ 	.word	0xffffffff


	//   ....[1]....
        /*0204*/ 	.word	0xffffffff


	//   ....[2]....
        /*0208*/ 	.word	0xffffffff


	//   ....[3]....
        /*020c*/ 	.word	0xffffffff


	//   ....[4]....
        /*0210*/ 	.word	0xffffffff


	//   ....[5]....
        /*0214*/ 	.word	0xffffffff


	//   ....[6]....
        /*0218*/ 	.word	0xffffffff


	//   ....[7]....
        /*021c*/ 	.word	0xffffffff


	//   ....[8]....
        /*0220*/ 	.word	0xffffffff


	//   ....[9]....
        /*0224*/ 	.word	0xffffffff


	//   ....[10]....
        /*0228*/ 	.word	0xffffffff


	//   ....[11]....
        /*022c*/ 	.word	0xffffffff


	//   ....[12]....
        /*0230*/ 	.word	0xffffffff


	//   ....[13]....
        /*0234*/ 	.word	0xffffffff


	//   ....[14]....
        /*0238*/ 	.word	0xffffffff


	//   ....[15]....
        /*023c*/ 	.word	0xffffffff


	//   ....[16]....
        /*0240*/ 	.word	0xffffffff


	//   ....[17]....
        /*0244*/ 	.word	0xffffffff


	//   ....[18]....
        /*0248*/ 	.word	0xffffffff


	//   ....[19]....
        /*024c*/ 	.word	0xffffffff


	//   ....[20]....
        /*0250*/ 	.word	0xffffffff


	//   ....[21]....
        /*0254*/ 	.word	0xffffffff


	//   ....[22]....
        /*0258*/ 	.word	0xffffffff


	//   ....[23]....
        /*025c*/ 	.word	0xffffffff


	//   ....[24]....
        /*0260*/ 	.word	0xffffffff


	//   ....[25]....
        /*0264*/ 	.word	0xffffffff


	//   ....[26]....
        /*0268*/ 	.word	0xffffffff


	//   ....[27]....
        /*026c*/ 	.word	0xffffffff


	//   ....[28]....
        /*0270*/ 	.word	0xffffffff


	//   ....[29]....
        /*0274*/ 	.word	0xffffffff


	//   ....[30]....
        /*0278*/ 	.word	0xffffffff


	//   ....[31]....
        /*027c*/ 	.word	0xffffffff


	//   ....[32]....
        /*0280*/ 	.word	0xffffffff


	//   ....[33]....
        /*0284*/ 	.word	0xffffffff


	//   ....[34]....
        /*0288*/ 	.word	0xffffffff


	//   ....[35]....
        /*028c*/ 	.word	0xffffffff


	//   ....[36]....
        /*0290*/ 	.word	0xffffffff


	//   ....[37]....
        /*0294*/ 	.word	0xffffffff


	//   ....[38]....
        /*0298*/ 	.word	0xffffffff


	//   ....[39]....
        /*029c*/ 	.word	0xffffffff


	//   ....[40]....
        /*02a0*/ 	.word	0xffffffff


	//   ....[41]....
        /*02a4*/ 	.word	0xffffffff


	//   ....[42]....
        /*02a8*/ 	.word	0xffffffff


	//   ....[43]....
        /*02ac*/ 	.word	0xffffffff


	//   ....[44]....
        /*02b0*/ 	.word	0xffffffff


	//   ....[45]....
        /*02b4*/ 	.word	0xffffffff


	//   ....[46]....
        /*02b8*/ 	.word	0xffffffff


	//   ....[47]....
        /*02bc*/ 	.word	0xffffffff


	//   ....[48]....
        /*02c0*/ 	.word	0xffffffff


	//   ....[49]....
        /*02c4*/ 	.word	0xffffffff


	//   ....[50]....
        /*02c8*/ 	.word	0xffffffff


	//   ....[51]....
        /*02cc*/ 	.word	0xffffffff


	//   ....[52]....
        /*02d0*/ 	.word	0xffffffff


	//   ....[53]....
        /*02d4*/ 	.word	0xffffffff


	//   ....[54]....
        /*02d8*/ 	.word	0xffffffff


	//   ....[55]....
        /*02dc*/ 	.word	0xffffffff


	//   ....[56]....
        /*02e0*/ 	.word	0xffffffff


	//   ....[57]....
        /*02e4*/ 	.word	0xffffffff


	//   ....[58]....
        /*02e8*/ 	.word	0xffffffff


	//   ....[59]....
        /*02ec*/ 	.word	0xffffffff


	//   ....[60]....
        /*02f0*/ 	.word	0xffffffff


	//   ....[61]....
        /*02f4*/ 	.word	0xffffffff


	//   ....[62]....
        /*02f8*/ 	.word	0xffffffff


	//   ....[63]....
        /*02fc*/ 	.word	0xffffffff


	//   ....[64]....
        /*0300*/ 	.word	0xffffffff


	//   ....[65]....
        /*0304*/ 	.word	0xffffffff


	//   ....[66]....
        /*0308*/ 	.word	0xffffffff


	//   ....[67]....
        /*030c*/ 	.word	0xffffffff


	//   ....[68]....
        /*0310*/ 	.word	0xffffffff


	//   ....[69]....
        /*0314*/ 	.word	0xffffffff


	//   ....[70]....
        /*0318*/ 	.word	0xffffffff


	//   ....[71]....
        /*031c*/ 	.word	0xffffffff


	//   ....[72]....
        /*0320*/ 	.word	0xffffffff


	//   ....[73]....
        /*0324*/ 	.word	0xffffffff


	//   ....[74]....
        /*0328*/ 	.word	0x0500000f


	//   ....[75]....
        /*032c*/ 	.word	0x0500000f


	//   ....[76]....
        /*0330*/ 	.word	0x0500000f


	//   ....[77]....
        /*0334*/ 	.word	0x0500000f


	//   ....[78]....
        /*0338*/ 	.word	0x0500000f


	//   ....[79]....
        /*033c*/ 	.word	0x0500000f


	//   ....[80]....
        /*0340*/ 	.word	0x0500000f


	//   ....[81]....
        /*0344*/ 	.word	0x0500000f


	//   ....[82]....
        /*0348*/ 	.word	0x0500000f


	//   ....[83]....
        /*034c*/ 	.word	0x0500000f


	//   ....[84]....
        /*0350*/ 	.word	0x0500000f


	//   ....[85]....
        /*0354*/ 	.word	0x0500000f


	//   ....[86]....
        /*0358*/ 	.word	0x0500000f


	//   ....[87]....
        /*035c*/ 	.word	0x0500000f


	//   ....[88]....
        /*0360*/ 	.word	0x0500000f


	//   ....[89]....
        /*0364*/ 	.word	0x0500000f


	//   ....[90]....
        /*0368*/ 	.word	0x0500000f


	//   ....[91]....
        /*036c*/ 	.word	0x0500000f


	//   ....[92]....
        /*0370*/ 	.word	0x0500000f


	//----- nvinfo : EIATTR_COOP_GROUP_INSTR_OFFSETS
	.align		4
.L_211:
        /*0374*/ 	.byte	0x04, 0x28
        /*0376*/ 	.short	(.L_213 - .L_212)


	//   ....[0]....
.L_212:
        /*0378*/ 	.word	0x00000060


	//   ....[1]....
        /*037c*/ 	.word	0x00000140


	//   ....[2]....
        /*0380*/ 	.word	0x00000190


	//   ....[3]....
        /*0384*/ 	.word	0x000003c0


	//   ....[4]....
        /*0388*/ 	.word	0x00000520


	//   ....[5]....
        /*038c*/ 	.word	0x00000640


	//   ....[6]....
        /*0390*/ 	.word	0x000007a0


	//   ....[7]....
        /*0394*/ 	.word	0x000017a0


	//   ....[8]....
        /*0398*/ 	.word	0x000022f0


	//   ....[9]....
        /*039c*/ 	.word	0x00002a70


	//   ....[10]....
        /*03a0*/ 	.word	0x000038b0


	//   ....[11]....
        /*03a4*/ 	.word	0x00003960


	//   ....[12]....
        /*03a8*/ 	.word	0x00003d60


	//   ....[13]....
        /*03ac*/ 	.word	0x00003e40


	//   ....[14]....
        /*03b0*/ 	.word	0x00005e40


	//   ....[15]....
        /*03b4*/ 	.word	0x00006790


	//   ....[16]....
        /*03b8*/ 	.word	0x00006e00


	//   ....[17]....
        /*03bc*/ 	.word	0x00006f10


	//   ....[18]....
        /*03c0*/ 	.word	0x00007500


	//   ....[19]....
        /*03c4*/ 	.word	0x00007570


	//   ....[20]....
        /*03c8*/ 	.word	0x00009450


	//   ....[21]....
        /*03cc*/ 	.word	0x00009480


	//   ....[22]....
        /*03d0*/ 	.word	0x000098e0


	//   ....[23]....
        /*03d4*/ 	.word	0x00009940


	//   ....[24]....
        /*03d8*/ 	.word	0x0000b360


	//   ....[25]....
        /*03dc*/ 	.word	0x0000bf60


	//   ....[26]....
        /*03e0*/ 	.word	0x0000c6a0


	//   ....[27]....
        /*03e4*/ 	.word	0x0000c7b0


	//   ....[28]....
        /*03e8*/ 	.word	0x0000cd90


	//   ....[29]....
        /*03ec*/ 	.word	0x0000cde0


	//   ....[30]....
        /*03f0*/ 	.word	0x0000dc60


	//   ....[31]....
        /*03f4*/ 	.word	0x0000dc90


	//   ....[32]....
        /*03f8*/ 	.word	0x0000dd90


	//   ....[33]....
        /*03fc*/ 	.word	0x0000dda0


	//   ....[34]....
        /*0400*/ 	.word	0x0000ee30


	//   ....[35]....
        /*0404*/ 	.word	0x0000ee90


	//   ....[36]....
        /*0408*/ 	.word	0x0000eef0


	//   ....[37]....
        /*040c*/ 	.word	0x0000f060


	//   ....[38]....
        /*0410*/ 	.word	0x0000f420


	//   ....[39]....
        /*0414*/ 	.word	0x0000f430


	//   ....[40]....
        /*0418*/ 	.word	0x0000f500


	//   ....[41]....
        /*041c*/ 	.word	0x0000f520


	//   ....[42]....
        /*0420*/ 	.word	0x0000f5f0


	//   ....[43]....
        /*0424*/ 	.word	0x0000f610


	//   ....[44]....
        /*0428*/ 	.word	0x0000f6f0


	//   ....[45]....
        /*042c*/ 	.word	0x0000f710


	//   ....[46]....
        /*0430*/ 	.word	0x0000fda0


	//   ....[47]....
        /*0434*/ 	.word	0x0000fdb0


	//   ....[48]....
        /*0438*/ 	.word	0x0000fe80


	//   ....[49]....
        /*043c*/ 	.word	0x0000fea0


	//   ....[50]....
        /*0440*/ 	.word	0x0000ff70


	//   ....[51]....
        /*0444*/ 	.word	0x0000ff90


	//   ....[52]....
        /*0448*/ 	.word	0x00010070


	//   ....[53]....
        /*044c*/ 	.word	0x00010090


	//   ....[54]....
        /*0450*/ 	.word	0x00010200


	//   ....[55]....
        /*0454*/ 	.word	0x00011340


	//   ....[56]....
        /*0458*/ 	.word	0x00011dd0


	//   ....[57]....
        /*045c*/ 	.word	0x00011e00


	//   ....[58]....
        /*0460*/ 	.word	0x00011ed0


	//   ....[59]....
        /*0464*/ 	.word	0x00011ef0


	//   ....[60]....
        /*0468*/ 	.word	0x00011f90


	//   ....[61]....
        /*046c*/ 	.word	0x00011fb0


	//   ....[62]....
        /*0470*/ 	.word	0x00012050


	//   ....[63]....
        /*0474*/ 	.word	0x00012070


	//   ....[64]....
        /*0478*/ 	.word	0x00012110


	//   ....[65]....
        /*047c*/ 	.word	0x00012130


	//   ....[66]....
        /*0480*/ 	.word	0x000121d0


	//   ....[67]....
        /*0484*/ 	.word	0x000121f0


	//   ....[68]....
        /*0488*/ 	.word	0x00012290


	//   ....[69]....
        /*048c*/ 	.word	0x000122b0


	//   ....[70]....
        /*0490*/ 	.word	0x000122c0


	//   ....[71]....
        /*0494*/ 	.word	0x000122d0


	//   ....[72]....
        /*0498*/ 	.word	0x00014c40


	//   ....[73]....
        /*049c*/ 	.word	0x00014e30


	//   ....[74]....
        /*04a0*/ 	.word	0x00015480


	//   ....[75]....
        /*04a4*/ 	.word	0x00015600


	//   ....[76]....
        /*04a8*/ 	.word	0x00015660


	//   ....[77]....
        /*04ac*/ 	.word	0x000157c0


	//   ....[78]....
        /*04b0*/ 	.word	0x00015810


	//   ....[79]....
        /*04b4*/ 	.word	0x00015930


	//   ....[80]....
        /*04b8*/ 	.word	0x000159a0


	//   ....[81]....
        /*04bc*/ 	.word	0x00015ac0


	//   ....[82]....
        /*04c0*/ 	.word	0x00015b30


	//   ....[83]....
        /*04c4*/ 	.word	0x00015c50


	//   ....[84]....
        /*04c8*/ 	.word	0x00015cc0


	//   ....[85]....
        /*04cc*/ 	.word	0x00015de0


	//   ....[86]....
        /*04d0*/ 	.word	0x00015e50


	//   ....[87]....
        /*04d4*/ 	.word	0x00015f70


	//   ....[88]....
        /*04d8*/ 	.word	0x00015fe0


	//   ....[89]....
        /*04dc*/ 	.word	0x00016100


	//   ....[90]....
        /*04e0*/ 	.word	0x00016150


	//   ....[91]....
        /*04e4*/ 	.word	0x00016470


	//   ....[92]....
        /*04e8*/ 	.word	0x00016590


	//----- nvinfo : EIATTR_REG_RECONFIG
	.align		4
.L_213:
        /*04ec*/ 	.byte	0x01, 0x54
	.zero		2


	//----- nvinfo : EIATTR_SYSCALL_OFFSETS
	.align		4
        /*04f0*/ 	.byte	0x04, 0x46
        /*04f2*/ 	.short	(.L_215 - .L_214)


	//   ....[0]....
.L_214:
        /*04f4*/ 	.word	0x00001980


	//   ....[1]....
        /*04f8*/ 	.word	0x00010f10


	//   ....[2]....
        /*04fc*/ 	.word	0x00011060


	//   ....[3]....
        /*0500*/ 	.word	0x00011150


	//   ....[4]....
        /*0504*/ 	.word	0x000119a0


	//----- nvinfo : EIATTR_MBARRIER_INSTR_OFFSETS
	.align		4
.L_215:
        /*0508*/ 	.byte	0x04, 0x39
        /*050a*/ 	.short	(.L_217 - .L_216)


	//   ....[0]....
.L_216:
        /*050c*/ 	.word	0x00000270
        /*0510*/ 	.word	0x000000ff
        /*0514*/ 	.word	0x0002a800
        /*0518*/ 	.short	0x0100
        /*051a*/ 	.byte	0x08
	.zero		1


	//   ....[1]....
        /*051c*/ 	.word	0x00000280
        /*0520*/ 	.word	0x000000ff
        /*0524*/ 	.word	0x0002a820
        /*0528*/ 	.short	0x0100
        /*052a*/ 	.byte	0x08
	.zero		1


	//   ....[2]....
        /*052c*/ 	.word	0x00000370
        /*0530*/ 	.word	0x000000ff
        /*0534*/ 	.word	0x0002a830
        /*0538*/ 	.short	0x0100
        /*053a*/ 	.byte	0x08
	.zero		1


	//   ....[3]....
        /*053c*/ 	.word	0x00000380
        /*0540*/ 	.word	0x000000ff
        /*0544*/ 	.word	0x0002a840
        /*0548*/ 	.short	0x0100
        /*054a*/ 	.byte	0x08
	.zero		1


	//   ....[4]....
        /*054c*/ 	.word	0x00000390
        /*0550*/ 	.word	0x000000ff
        /*0554*/ 	.word	0x0002a838
        /*0558*/ 	.short	0x0100
        /*055a*/ 	.byte	0x08
	.zero		1


	//   ....[5]....
        /*055c*/ 	.word	0x000003a0
        /*0560*/ 	.word	0x000000ff
        /*0564*/ 	.word	0x0002a848
        /*0568*/ 	.short	0x0100
        /*056a*/ 	.byte	0x08
	.zero		1


	//   ....[6]....
        /*056c*/ 	.word	0x000004d0
        /*0570*/ 	.word	0x000000ff
        /*0574*/ 	.word	0x0002a850
        /*0578*/ 	.short	0x0100
        /*057a*/ 	.byte	0x08
	.zero		1


	//   ....[7]....
        /*057c*/ 	.word	0x000004e0
        /*0580*/ 	.word	0x000000ff
        /*0584*/ 	.word	0x0002a860
        /*0588*/ 	.short	0x0100
        /*058a*/ 	.byte	0x08
	.zero		1


	//   ....[8]....
        /*058c*/ 	.word	0x000004f0
        /*0590*/ 	.word	0x000000ff
        /*0594*/ 	.word	0x0002a858
        /*0598*/ 	.short	0x0100
        /*059a*/ 	.byte	0x08
	.zero		1


	//   ....[9]....
        /*059c*/ 	.word	0x00000500
        /*05a0*/ 	.word	0x000000ff
        /*05a4*/ 	.word	0x0002a868
        /*05a8*/ 	.short	0x0100
        /*05aa*/ 	.byte	0x08
	.zero		1


	//   ....[10]....
        /*05ac*/ 	.word	0x000005f0
        /*05b0*/ 	.word	0x000000ff
        /*05b4*/ 	.word	0x0002a870
        /*05b8*/ 	.short	0x0100
        /*05ba*/ 	.byte	0x06
	.zero		1


	//   ....[11]....
        /*05bc*/ 	.word	0x00000600
        /*05c0*/ 	.word	0x000000ff
        /*05c4*/ 	.word	0x0002a880
        /*05c8*/ 	.short	0x0100
        /*05ca*/ 	.byte	0x06
	.zero		1


	//   ....[12]....
        /*05cc*/ 	.word	0x00000610
        /*05d0*/ 	.word	0x000000ff
        /*05d4*/ 	.word	0x0002a878
        /*05d8*/ 	.short	0x0100
        /*05da*/ 	.byte	0x06
	.zero		1


	//   ....[13]....
        /*05dc*/ 	.word	0x00000620
        /*05e0*/ 	.word	0x000000ff
        /*05e4*/ 	.word	0x0002a888
        /*05e8*/ 	.short	0x0100
        /*05ea*/ 	.byte	0x06
	.zero		1


	//   ....[14]....
        /*05ec*/ 	.word	0x00000750
        /*05f0*/ 	.word	0x000000ff
        /*05f4*/ 	.word	0x0002a890
        /*05f8*/ 	.short	0x0100
        /*05fa*/ 	.byte	0x08
	.zero		1


	//   ....[15]....
        /*05fc*/ 	.word	0x00000760
        /*0600*/ 	.word	0x000000ff
        /*0604*/ 	.word	0x0002a8a0
        /*0608*/ 	.short	0x0100
        /*060a*/ 	.byte	0x08
	.zero		1


	//   ....[16]....
        /*060c*/ 	.word	0x00000770
        /*0610*/ 	.word	0x000000ff
        /*0614*/ 	.word	0x0002a898
        /*0618*/ 	.short	0x0100
        /*061a*/ 	.byte	0x08
	.zero		1


	//   ....[17]....
        /*061c*/ 	.word	0x00000780
        /*0620*/ 	.word	0x000000ff
        /*0624*/ 	.word	0x0002a8a8
        /*0628*/ 	.short	0x0100
        /*062a*/ 	.byte	0x08
	.zero		1


	//   ....[18]....
        /*062c*/ 	.word	0x000008b0
        /*0630*/ 	.word	0x000000ff
        /*0634*/ 	.word	0x0002a8b0
        /*0638*/ 	.short	0x0100
        /*063a*/ 	.byte	0x08
	.zero		1


	//   ....[19]....
        /*063c*/ 	.word	0x000008c0
        /*0640*/ 	.word	0x000000ff
        /*0644*/ 	.word	0x0002a8c0
        /*0648*/ 	.short	0x0100
        /*064a*/ 	.byte	0x08
	.zero		1


	//   ....[20]....
        /*064c*/ 	.word	0x000008d0
        /*0650*/ 	.word	0x000000ff
        /*0654*/ 	.word	0x0002a8b8
        /*0658*/ 	.short	0x0100
        /*065a*/ 	.byte	0x08
	.zero		1


	//   ....[21]....
        /*065c*/ 	.word	0x000008e0
        /*0660*/ 	.word	0x000000ff
        /*0664*/ 	.word	0x0002a8c8
        /*0668*/ 	.short	0x0100
        /*066a*/ 	.byte	0x08
	.zero		1


	//   ....[22]....
        /*066c*/ 	.word	0x000019f0
        /*0670*/ 	.word	0x000000ff
        /*0674*/ 	.word	0x0002a800
        /*0678*/ 	.short	0x010a
        /*067a*/ 	.byte	0x26
	.zero		1


	//   ....[23]....
        /*067c*/ 	.word	0x00001a70
        /*0680*/ 	.word	0x00000015
        /*0684*/ 	.word	0x0002a830
        /*0688*/ 	.short	0x010a
        /*068a*/ 	.byte	0x3f
	.zero		1


	//   ....[24]....
        /*068c*/ 	.word	0x00001b10
        /*0690*/ 	.word	0x00000015
        /*0694*/ 	.word	0x0002a830
        /*0698*/ 	.short	0x010a
        /*069a*/ 	.byte	0x3f
	.zero		1


	//   ....[25]....
        /*069c*/ 	.word	0x00002340
        /*06a0*/ 	.word	0x00000009
        /*06a4*/ 	.word	0x00000000
        /*06a8*/ 	.short	0x0101
        /*06aa*/ 	.byte	0x3f
	.zero		1


	//   ....[26]....
        /*06ac*/ 	.word	0x00004c20
        /*06b0*/ 	.word	0x000000ff
        /*06b4*/ 	.word	0x0002a830
        /*06b8*/ 	.short	0x010a
        /*06ba*/ 	.byte	0x07
	.zero		1


	//   ....[27]....
        /*06bc*/ 	.word	0x00004c60
        /*06c0*/ 	.word	0x000000ff
        /*06c4*/ 	.word	0x0002a830
        /*06c8*/ 	.short	0x010a
        /*06ca*/ 	.byte	0x07
	.zero		1


	//   ....[28]....
        /*06cc*/ 	.word	0x00005520
        /*06d0*/ 	.word	0x000000ff
        /*06d4*/ 	.word	0x0002a850
        /*06d8*/ 	.short	0x010a
        /*06da*/ 	.byte	0x0e
	.zero		1


	//   ....[29]....
        /*06dc*/ 	.word	0x00005560
        /*06e0*/ 	.word	0x000000ff
        /*06e4*/ 	.word	0x0002a850
        /*06e8*/ 	.short	0x010a
        /*06ea*/ 	.byte	0x0e
	.zero		1


	//   ....[30]....
        /*06ec*/ 	.word	0x00005ee0
        /*06f0*/ 	.word	0x00000067
        /*06f4*/ 	.word	0x00000000
        /*06f8*/ 	.short	0x0101
        /*06fa*/ 	.byte	0x3f
	.zero		1


	//   ....[31]....
        /*06fc*/ 	.word	0x00007b60
        /*0700*/ 	.word	0x00000062
        /*0704*/ 	.word	0x00000000
        /*0708*/ 	.short	0x0101
        /*070a*/ 	.byte	0x3f
	.zero		1


	//   ....[32]....
        /*070c*/ 	.word	0x00008240
        /*0710*/ 	.word	0x000000ff
        /*0714*/ 	.word	0x0002a830
        /*0718*/ 	.short	0x010a
        /*071a*/ 	.byte	0x06
	.zero		1


	//   ....[33]....
        /*071c*/ 	.word	0x00008280
        /*0720*/ 	.word	0x000000ff
        /*0724*/ 	.word	0x0002a830
        /*0728*/ 	.short	0x010a
        /*072a*/ 	.byte	0x06
	.zero		1


	//   ....[34]....
        /*072c*/ 	.word	0x00008b40
        /*0730*/ 	.word	0x000000ff
        /*0734*/ 	.word	0x0002a850
        /*0738*/ 	.short	0x010a
        /*073a*/ 	.byte	0x0a
	.zero		1


	//   ....[35]....
        /*073c*/ 	.word	0x00008b80
        /*0740*/ 	.word	0x000000ff
        /*0744*/ 	.word	0x0002a850
        /*0748*/ 	.short	0x010a
        /*074a*/ 	.byte	0x0a
	.zero		1


	//   ....[36]....
        /*074c*/ 	.word	0x0000a100
        /*0750*/ 	.word	0x0000000d
        /*0754*/ 	.word	0x00000000
        /*0758*/ 	.short	0x0101
        /*075a*/ 	.byte	0x3f
	.zero		1


	//   ....[37]....
        /*075c*/ 	.word	0x0000a160
        /*0760*/ 	.word	0x00000014
        /*0764*/ 	.word	0x00000000
        /*0768*/ 	.short	0x0101
        /*076a*/ 	.byte	0x3f
	.zero		1


	//   ....[38]....
        /*076c*/ 	.word	0x0000a4d0
        /*0770*/ 	.word	0x000000ff
        /*0774*/ 	.word	0x0002a830
        /*0778*/ 	.short	0x010a
        /*077a*/ 	.byte	0x06
	.zero		1


	//   ....[39]....
        /*077c*/ 	.word	0x0000a510
        /*0780*/ 	.word	0x000000ff
        /*0784*/ 	.word	0x0002a830
        /*0788*/ 	.short	0x010a
        /*078a*/ 	.byte	0x06
	.zero		1


	//   ....[40]....
        /*078c*/ 	.word	0x0000add0
        /*0790*/ 	.word	0x000000ff
        /*0794*/ 	.word	0x0002a850
        /*0798*/ 	.short	0x010a
        /*079a*/ 	.byte	0x0a
	.zero		1


	//   ....[41]....
        /*079c*/ 	.word	0x0000ae10
        /*07a0*/ 	.word	0x000000ff
        /*07a4*/ 	.word	0x0002a850
        /*07a8*/ 	.short	0x010a
        /*07aa*/ 	.byte	0x0a
	.zero		1


	//   ....[42]....
        /*07ac*/ 	.word	0x0000b7a0
        /*07b0*/ 	.word	0x00000066
        /*07b4*/ 	.word	0x00000000
        /*07b8*/ 	.short	0x0101
        /*07ba*/ 	.byte	0x3f
	.zero		1


	//   ....[43]....
        /*07bc*/ 	.word	0x0000d120
        /*07c0*/ 	.word	0x0000005e
        /*07c4*/ 	.word	0x00000000
        /*07c8*/ 	.short	0x0101
        /*07ca*/ 	.byte	0x3f
	.zero		1


	//   ....[44]....
        /*07cc*/ 	.word	0x0000dbd0
        /*07d0*/ 	.word	0x000000ff
        /*07d4*/ 	.word	0x0002a850
        /*07d8*/ 	.short	0x010a
        /*07da*/ 	.byte	0x05
	.zero		1


	//   ....[45]....
        /*07dc*/ 	.word	0x0000dc10
        /*07e0*/ 	.word	0x000000ff
        /*07e4*/ 	.word	0x0002a850
        /*07e8*/ 	.short	0x010a
        /*07ea*/ 	.byte	0x05
	.zero		1


	//   ....[46]....
        /*07ec*/ 	.word	0x0000e0b0
        /*07f0*/ 	.word	0x00000002
        /*07f4*/ 	.word	0x00000000
        /*07f8*/ 	.short	0x0101
        /*07fa*/ 	.byte	0x3f
	.zero		1


	//   ....[47]....
        /*07fc*/ 	.word	0x0000f410
        /*0800*/ 	.word	0x00000010
        /*0804*/ 	.word	0x00000000
        /*0808*/ 	.short	0x0101
        /*080a*/ 	.byte	0x3f
	.zero		1


	//   ....[48]....
        /*080c*/ 	.word	0x00011560
        /*0810*/ 	.word	0x00000000
        /*0814*/ 	.word	0x0002a840
        /*0818*/ 	.short	0x010a
        /*081a*/ 	.byte	0x3f
	.zero		1


	//   ....[49]....
        /*081c*/ 	.word	0x00012440
        /*0820*/ 	.word	0x00000011
        /*0824*/ 	.word	0x0002a800
        /*0828*/ 	.short	0x0107
        /*082a*/ 	.byte	0x3f
	.zero		1


	//   ....[50]....
        /*082c*/ 	.word	0x00012550
        /*0830*/ 	.word	0x00000011
        /*0834*/ 	.word	0x0002a800
        /*0838*/ 	.short	0x0101
        /*083a*/ 	.byte	0x3f
	.zero		1


	//   ....[51]....
        /*083c*/ 	.word	0x00012570
        /*0840*/ 	.word	0x00000011
        /*0844*/ 	.word	0x0002a820
        /*0848*/ 	.short	0x010a
        /*084a*/ 	.byte	0x3f
	.zero		1


	//   ....[52]....
        /*084c*/ 	.word	0x000128b0
        /*0850*/ 	.word	0x00000003
        /*0854*/ 	.word	0x0002a840
        /*0858*/ 	.short	0x010a
        /*085a*/ 	.byte	0x3f
	.zero		1


	//   ....[53]....
        /*085c*/ 	.word	0x00012d30
        /*0860*/ 	.word	0x00000003
        /*0864*/ 	.word	0x00000060
        /*0868*/ 	.short	0x010a
        /*086a*/ 	.byte	0x3f
	.zero		1


	//   ....[54]....
        /*086c*/ 	.word	0x000133a0
        /*0870*/ 	.word	0x00000003
        /*0874*/ 	.word	0x0002a840
        /*0878*/ 	.short	0x010a
        /*087a*/ 	.byte	0x3f
	.zero		1


	//   ....[55]....
        /*087c*/ 	.word	0x00013820
        /*0880*/ 	.word	0x00000002
        /*0884*/ 	.word	0x00000060
        /*0888*/ 	.short	0x010a
        /*088a*/ 	.byte	0x3f
	.zero		1


	//   ....[56]....
        /*088c*/ 	.word	0x00013dd0
        /*0890*/ 	.word	0x00000002
        /*0894*/ 	.word	0x0002a840
        /*0898*/ 	.short	0x010a
        /*089a*/ 	.byte	0x3f
	.zero		1


	//   ....[57]....
        /*089c*/ 	.word	0x00014250
        /*08a0*/ 	.word	0x00000002
        /*08a4*/ 	.word	0x00000060
        /*08a8*/ 	.short	0x010a
        /*08aa*/ 	.byte	0x3f
	.zero		1


	//   ....[58]....
        /*08ac*/ 	.word	0x000147b0
        /*08b0*/ 	.word	0x00000002
        /*08b4*/ 	.word	0x0002a860
        /*08b8*/ 	.short	0x010a
        /*08ba*/ 	.byte	0x3f
	.zero		1


	//   ....[59]....
        /*08bc*/ 	.word	0x00014db0
        /*08c0*/ 	.word	0x00000000
        /*08c4*/ 	.word	0x0002a820
        /*08c8*/ 	.short	0x010a
        /*08ca*/ 	.byte	0x3f
	.zero		1


	//   ....[60]....
        /*08cc*/ 	.word	0x00014fa0
        /*08d0*/ 	.word	0x00000006
        /*08d4*/ 	.word	0x00000000
        /*08d8*/ 	.short	0x010a
        /*08da*/ 	.byte	0x3f
	.zero		1


	//   ....[61]....
        /*08dc*/ 	.word	0x00014ff0
        /*08e0*/ 	.word	0x00000003
        /*08e4*/ 	.word	0x00000000
        /*08e8*/ 	.short	0x010a
        /*08ea*/ 	.byte	0x3f
	.zero		1


	//   ....[62]....
        /*08ec*/ 	.word	0x00015050
        /*08f0*/ 	.word	0x00000012
        /*08f4*/ 	.word	0x00000000
        /*08f8*/ 	.short	0x010a
        /*08fa*/ 	.byte	0x3f
	.zero		1


	//   ....[63]....
        /*08fc*/ 	.word	0x00015080
        /*0900*/ 	.word	0x00000003
        /*0904*/ 	.word	0x00000000
        /*0908*/ 	.short	0x010a
        /*090a*/ 	.byte	0x3f
	.zero		1


	//   ....[64]....
        /*090c*/ 	.word	0x000150f0
        /*0910*/ 	.word	0x00000003
        /*0914*/ 	.word	0x0002a800
        /*0918*/ 	.short	0x010a
        /*091a*/ 	.byte	0x3f
	.zero		1


	//   ....[65]....
        /*091c*/ 	.word	0x00015140
        /*0920*/ 	.word	0x00000015
        /*0924*/ 	.word	0x0002a830
        /*0928*/ 	.short	0x010a
        /*092a*/ 	.byte	0x3f
	.zero		1


	//   ....[66]....
        /*092c*/ 	.word	0x000151a0
        /*0930*/ 	.word	0x0000000e
        /*0934*/ 	.word	0x0002a830
        /*0938*/ 	.short	0x010a
        /*093a*/ 	.byte	0x3f
	.zero		1


	//   ....[67]....
        /*093c*/ 	.word	0x00015200
        /*0940*/ 	.word	0x0000000b
        /*0944*/ 	.word	0x0002a850
        /*0948*/ 	.short	0x010a
        /*094a*/ 	.byte	0x3f
	.zero		1


	//   ....[68]....
        /*094c*/ 	.word	0x00015260
        /*0950*/ 	.word	0x00000008
        /*0954*/ 	.word	0x0002a830
        /*0958*/ 	.short	0x010a
        /*095a*/ 	.byte	0x3f
	.zero		1


	//   ....[69]....
        /*095c*/ 	.word	0x000152c0
        /*0960*/ 	.word	0x00000007
        /*0964*/ 	.word	0x0002a850
        /*0968*/ 	.short	0x010a
        /*096a*/ 	.byte	0x3f
	.zero		1


	//   ....[70]....
        /*096c*/ 	.word	0x00015320
        /*0970*/ 	.word	0x00000008
        /*0974*/ 	.word	0x0002a830
        /*0978*/ 	.short	0x010a
        /*097a*/ 	.byte	0x3f
	.zero		1


	//   ....[71]....
        /*097c*/ 	.word	0x00015380
        /*0980*/ 	.word	0x00000007
        /*0984*/ 	.word	0x0002a850
        /*0988*/ 	.short	0x010a
        /*098a*/ 	.byte	0x3f
	.zero		1


	//   ....[72]....
        /*098c*/ 	.word	0x000153e0
        /*0990*/ 	.word	0x00000005
        /*0994*/ 	.word	0x0002a850
        /*0998*/ 	.short	0x010a
        /*099a*/ 	.byte	0x3f
	.zero		1


	//   ....[73]....
        /*099c*/ 	.word	0x00015530
        /*09a0*/ 	.word	0x00000000
        /*09a4*/ 	.word	0x0002a840
        /*09a8*/ 	.short	0x010a
        /*09aa*/ 	.byte	0x3f
	.zero		1


	//   ....[74]....
        /*09ac*/ 	.word	0x00016190
        /*09b0*/ 	.word	0x00000011
        /*09b4*/ 	.word	0x0002a820
        /*09b8*/ 	.short	0x010a
        /*09ba*/ 	.byte	0x3f
	.zero		1


	//   ....[75]....
        /*09bc*/ 	.word	0x000161e0
        /*09c0*/ 	.word	0x00000003
        /*09c4*/ 	.word	0x0002a840
        /*09c8*/ 	.short	0x010a
        /*09ca*/ 	.byte	0x3f
	.zero		1


	//   ....[76]....
        /*09cc*/ 	.word	0x00016230
        /*09d0*/ 	.word	0x00000003
        /*09d4*/ 	.word	0x00000060
        /*09d8*/ 	.short	0x010a
        /*09da*/ 	.byte	0x3f
	.zero		1


	//   ....[77]....
        /*09dc*/ 	.word	0x00016280
        /*09e0*/ 	.word	0x00000003
        /*09e4*/ 	.word	0x0002a840
        /*09e8*/ 	.short	0x010a
        /*09ea*/ 	.byte	0x3f
	.zero		1


	//   ....[78]....
        /*09ec*/ 	.word	0x000162d0
        /*09f0*/ 	.word	0x00000002
        /*09f4*/ 	.word	0x00000060
        /*09f8*/ 	.short	0x010a
        /*09fa*/ 	.byte	0x3f
	.zero		1


	//   ....[79]....
        /*09fc*/ 	.word	0x00016320
        /*0a00*/ 	.word	0x00000002
        /*0a04*/ 	.word	0x0002a840
        /*0a08*/ 	.short	0x010a
        /*0a0a*/ 	.byte	0x3f
	.zero		1


	//   ....[80]....
        /*0a0c*/ 	.word	0x00016370
        /*0a10*/ 	.word	0x00000002
        /*0a14*/ 	.word	0x00000060
        /*0a18*/ 	.short	0x010a
        /*0a1a*/ 	.byte	0x3f
	.zero		1


	//   ....[81]....
        /*0a1c*/ 	.word	0x000163c0
        /*0a20*/ 	.word	0x00000002
        /*0a24*/ 	.word	0x0002a860
        /*0a28*/ 	.short	0x010a
        /*0a2a*/ 	.byte	0x3f
	.zero		1


	//   ....[82]....
        /*0a2c*/ 	.word	0x000164b0
        /*0a30*/ 	.word	0x00000000
        /*0a34*/ 	.word	0x0002a820
        /*0a38*/ 	.short	0x010a
        /*0a3a*/ 	.byte	0x3f
	.zero		1


	//   ....[83]....
        /*0a3c*/ 	.word	0x00016650
        /*0a40*/ 	.word	0x00000006
        /*0a44*/ 	.word	0x00000000
        /*0a48*/ 	.short	0x010a
        /*0a4a*/ 	.byte	0x3f
	.zero		1


	//   ....[84]....
        /*0a4c*/ 	.word	0x000166a0
        /*0a50*/ 	.word	0x00000003
        /*0a54*/ 	.word	0x00000000
        /*0a58*/ 	.short	0x010a
        /*0a5a*/ 	.byte	0x3f
	.zero		1


	//   ....[85]....
        /*0a5c*/ 	.word	0x000166f0
        /*0a60*/ 	.word	0x00000012
        /*0a64*/ 	.word	0x00000000
        /*0a68*/ 	.short	0x010a
        /*0a6a*/ 	.byte	0x3f
	.zero		1


	//----- nvinfo : EIATTR_NUM_MBARRIERS
	.align		4
.L_217:
        /*0a6c*/ 	.byte	0x03, 0x38
        /*0a6e*/ 	.short	0x0016


	//----- nvinfo : EIATTR_EXIT_INSTR_OFFSETS
	.align		4
        /*0a70*/ 	.byte	0x04, 0x1c
        /*0a72*/ 	.short	(.L_219 - .L_218)


	//   ....[0]....
.L_218:
        /*0a74*/ 	.word	0x00000a10


	//   ....[1]....
        /*0a78*/ 	.word	0x00010190


	//   ....[2]....
        /*0a7c*/ 	.word	0x000150d0


	//----- nvinfo : EIATTR_MAX_THREADS
	.align		4
.L_219:
        /*0a80*/ 	.byte	0x04, 0x05
        /*0a82*/ 	.short	(.L_221 - .L_220)
.L_220:
        /*0a84*/ 	.word	0x00000180
        /*0a88*/ 	.word	0x00000001
        /*0a8c*/ 	.word	0x00000001


	//----- nvinfo : EIATTR_CRS_STACK_SIZE
	.align		4
.L_221:
        /*0a90*/ 	.byte	0x04, 0x1e
        /*0a92*/ 	.short	(.L_223 - .L_222)
.L_222:
        /*0a94*/ 	.word	0x00000000


	//----- nvinfo : EIATTR_CBANK_PARAM_SIZE
	.align		4
.L_223:
        /*0a98*/ 	.byte	0x03, 0x19
        /*0a9a*/ 	.short	0x0af0


	//----- nvinfo : EIATTR_PARAM_CBANK
	.align		4
        /*0a9c*/ 	.byte	0x04, 0x0a
        /*0a9e*/ 	.short	(.L_225 - .L_224)
	.align		4
.L_224:
        /*0aa0*/ 	.word	index@(.nv.constant0._ZN7cutlass13device_kernelIN5flash11enable_sm90INS1_16FlashAttnFwdSm90INS1_25CollectiveMainloopFwdSm90ILi2EN4cute5tupleIJNS5_1CILi1EEES8_S8_EEENS6_IJNS7_ILi128EEENS7_ILi96EEENS7_ILi192EEEEEELi128ENS_6half_tEfNS_4arch4Sm90ELb0ELb1ELb1ELb0ELb0ELb0ELb0ELb1ELb1ELb1ELb0ELb0EEENS1_21CollectiveEpilogueFwdINS6_IJSA_SA_SB_EEES9_SE_SG_Li256ELb0ELb1ELb0ELb0EEENS1_30DynamicPersistentTileSchedulerILi256ELi128ELb0ELb1ELb1EEEEEEEEEvNT_6ParamsE)
        /*0aa4*/ 	.short	0x0210
        /*0aa6*/ 	.short	0x0af0


	//----- nvinfo : EIATTR_SW_WAR
	.align		4
.L_225:
        /*0aa8*/ 	.byte	0x04, 0x36
        /*0aaa*/ 	.short	(.L_227 - .L_226)
.L_226:
        /*0aac*/ 	.word	0x00000008
.L_227:


//--------------------- .nv.info._ZN7cutlass13device_kernelIN5flash11enable_sm90INS1_16FlashAttnFwdSm90INS1_25CollectiveMainloopFwdSm90ILi2EN4cute5tupleIJNS5_1CILi1EEES8_S8_EEENS6_IJNS7_ILi128EEENS7_ILi96EEENS7_ILi192EEEEEELi128ENS_6half_tEfNS_4arch4Sm90ELb0ELb1ELb1ELb1ELb0ELb0ELb0ELb1ELb1ELb1ELb0ELb0EEENS1_21CollectiveEpilogueFwdINS6_IJSA_SA_SB_EEES9_SE_SG_Li256ELb1ELb1ELb0ELb0EEENS1_36VarlenDynamicPersistentTileSchedulerILi128ELi96ELi256ELi128ELb0ELb1ELb1ELb1ELb0ELb1EEEEEEEEEvNT_6ParamsE --------------------------
	.section	.nv.info._ZN7cutlass13device_kernelIN5flash11enable_sm90INS1_16FlashAttnFwdSm90INS1_25CollectiveMainloopFwdSm90ILi2EN4cute5tupleIJNS5_1CILi1EEES8_S8_EEENS6_IJNS7_ILi128EEENS7_ILi96EEENS7_ILi192EEEEEELi128ENS_6half_tEfNS_4arch4Sm90ELb0ELb1ELb1ELb1ELb0ELb0ELb0ELb1ELb1ELb1ELb0ELb0EEENS1_21CollectiveEpilogueFwdINS6_IJSA_SA_SB_EEES9_SE_SG_Li256ELb1ELb1ELb0ELb0EEENS1_36VarlenDynamicPersistentTileSchedulerILi128ELi96ELi256ELi128ELb0ELb1ELb1ELb1ELb0ELb1EEEEEEEEEvNT_6ParamsE,"",@"SHT_CUDA_INFO"
	.sectionflags	@""
	.align	4


	//----- nvinfo : EIATTR_CUDA_API_VERSION
	.align		4
        /*0000*/ 	.byte	0x04, 0x37
        /*0002*/ 	.short	(.L_229 - .L_228)
.L_228:
        /*0004*/ 	.word	0x00000082


	//----- nvinfo : EIATTR_KPARAM_INFO
	.align		4
.L_229:
        /*0008*/ 	.byte	0x04, 0x17
        /*000a*/ 	.short	(.L_231 - .L_230)
.L_230:
        /*000c*/ 	.word	0x00000000
        /*0010*/ 	.short	0x0000
        /*0012*/ 	.short	0x0070
        /*0014*/ 	.byte	0x00, 0xf0, 0x01, 0x2a


	//----- nvinfo : EIATTR_SPARSE_MMA_MASK
	.align		4
.L_231:
        /*0018*/ 	.byte	0x03, 0x50
        /*001a*/ 	.short	0x0000


	//----- nvinfo : EIATTR_MAXREG_COUNT
	.align		4
        /*001c*/ 	.byte	0x03, 0x1b
        /*001e*/ 	.short	0x00a8


	//----- nvinfo : EIATTR_NUM_BARRIERS
	.align		4
        /*0020*/ 	.byte	0x02, 0x4c
        /*0022*/ 	.byte	0x09
	.zero		1


	//----- nvinfo : EIATTR_EXTERNS
	.align		4
        /*0024*/ 	.byte	0x04, 0x0f
        /*0026*/ 	.short	(.L_233 - .L_232)


	//   ....[0]....
	.align		4
.L_232:
        /*0028*/ 	.word	index@(__assertfail)


	//----- nvinfo : EIATTR_ANNOTATIONS
	.align		4
.L_233:
        /*002c*/ 	.byte	0x04, 0x55
        /*002e*/ 	.short	(.L_235 - .L_234)


	//   ....[0]....
.L_234:
        /* <DEDUP_REMOVED lines=63> */


	//----- nvinfo : EIATTR_MERCURY_ISA_VERSION
	.align		4
.L_235:
        /*0410*/ 	.byte	0x03, 0x5f
        /*0412*/ 	.short	0x0101


	//----- nvinfo : EIATTR_UNUSED_LOAD_BYTE_OFFSET
	.align		4
        /*0414*/ 	.byte	0x04, 0x44
        /*0416*/ 	.short	(.L_237 - .L_236)


	//   ....[0]....
.L_236:
        /*0418*/ 	.word	0x00000a10
        /*041c*/ 	.word	0x0000fff0


	//   ....[1]....
        /*0420*/ 	.word	0x0000e540
        /*0424*/ 	.word	0x0000fff0


	//----- nvinfo : EIATTR_INT_WARP_WIDE_INSTR_OFFSETS
	.align		4
.L_237:
        /*0428*/ 	.byte	0x04, 0x31
        /*042a*/ 	.short	(.L_239 - .L_238)


	//   ....[0]....
.L_238:
        /*042c*/ 	.word	0x00000130


	//   ....[1]....
        /*0430*/ 	.word	0x00000170


	//   ....[2]....
        /*0434*/ 	.word	0x000001e0


	//   ....[3]....
        /*0438*/ 	.word	0x00011c40


	//   ....[4]....
        /*043c*/ 	.word	0x00011ce0


	//   ....[5]....
        /*0440*/ 	.word	0x00015910


	//   ....[6]....
        /*0444*/ 	.word	0x00015980


	//----- nvinfo : EIATTR_COOP_GROUP_MASK_REGIDS
	.align		4
.L_239:
        /*0448*/ 	.byte	0x04, 0x29
        /*044a*/ 	.short	(.L_241 - .L_240)


	//   ....[0]....
.L_240:
        /*044c*/ 	.word	0xffffffff


	//   ....[1]....
        /*0450*/ 	.word	0xffffffff


	//   ....[2]....
        /*0454*/ 	.word	0xffffffff


	//   ....[3]....
        /*0458*/ 	.word	0xffffffff


	//   ....[4]....
        /*045c*/ 	.word	0xffffffff


	//   ....[5]....
        /*0460*/ 	.word	0xffffffff


	//   ....[6]....
        /*0464*/ 	.word	0xffffffff


	//   ....[7]....
        /*0468*/ 	.word	0xffffffff


	//   ....[8]....
        /*046c*/ 	.word	0xffffffff


	//   ....[9]....
        /*0470*/ 	.word	0xffffffff


	//   ....[10]....
        /*0474*/ 	.word	0xffffffff


	//   ....[11]....
        /*0478*/ 	.word	0xffffffff


	//   ....[12]....
        /*047c*/ 	.word	0xffffffff


	//   ....[13]....
        /*0480*/ 	.word	0xffffffff


	//   ....[14]....
        /*0484*/ 	.word	0xffffffff


	//   ....[15]....
        /*0488*/ 	.word	0xffffffff


	//   ....[16]....
        /*048c*/ 	.word	0xffffffff


	//   ....[17]....
        /*0490*/ 	.word	0xffffffff


	//   ....[18]....
        /*0494*/ 	.word	0xffffffff


	//   ....[19]....
        /*0498*/ 	.word	0xffffffff


	//   ....[20]....
        /*049c*/ 	.word	0xffffffff


	//   ....[21]....
        /*04a0*/ 	.word	0xffffffff


	//   ....[22]....
        /*04a4*/ 	.word	0xffffffff


	//   ....[23]....
        /*04a8*/ 	.word	0xffffffff


	//   ....[24]....
        /*04ac*/ 	.word	0xffffffff


	//   ....[25]....
        /*04b0*/ 	.word	0xffffffff


	//   ....[26]....
        /*04b4*/ 	.word	0xffffffff


	//   ....[27]....
        /*04b8*/ 	.word	0xffffffff


	//   ....[28]....
        /*04bc*/ 	.word	0xffffffff


	//   ....[29]....
        /*04c0*/ 	.word	0xffffffff


	//   ....[30]....
        /*04c4*/ 	.word	0xffffffff


	//   ....[31]....
        /*04c8*/ 	.word	0xffffffff


	//   ....[32]....
        /*04cc*/ 	.word	0xffffffff


	//   ....[33]....
        /*04d0*/ 	.word	0xffffffff


	//   ....[34]....
        /*04d4*/ 	.word	0xffffffff


	//   ....[35]....
        /*04d8*/ 	.word	0xffffffff


	//   ....[36]....
        /*04dc*/ 	.word	0xffffffff


	//   ....[37]....
        /*04e0*/ 	.word	0xffffffff


	//   ....[38]....
        /*04e4*/ 	.word	0xffffffff


	//   ....[39]....
        /*04e8*/ 	.word	0xffffffff


	//   ....[40]....
        /*04ec*/ 	.word	0xffffffff


	//   ....[41]....
        /*04f0*/ 	.word	0xffffffff


	//   ....[42]....
        /*04f4*/ 	.word	0xffffffff


	//   ....[43]....
        /*04f8*/ 	.word	0xffffffff


	//   ....[44]....
        /*04fc*/ 	.word	0xffffffff


	//   ....[45]....
        /*0500*/ 	.word	0xffffffff


	//   ....[46]....
        /*0504*/ 	.word	0xffffffff


	//   ....[47]....
        /*0508*/ 	.word	0xffffffff


	//   ....[48]....
        /*050c*/ 	.word	0xffffffff


	//   ....[49]....
        /*0510*/ 	.word	0xffffffff


	//   ....[50]....
        /*0514*/ 	.word	0xffffffff


	//   ....[51]....
        /*0518*/ 	.word	0xffffffff


	//   ....[52]....
        /*051c*/ 	.word	0xffffffff


	//   ....[53]....
        /*0520*/ 	.word	0xffffffff


	//   ....[54]....
        /*0524*/ 	.word	0xffffffff


	//   ....[55]....
        /*0528*/ 	.word	0xffffffff


	//   ....[56]....
        /*052c*/ 	.word	0xffffffff


	//   ....[57]....
        /*0530*/ 	.word	0xffffffff


	//   ....[58]....
        /*0534*/ 	.word	0xffffffff


	//   ....[59]....
        /*0538*/ 	.word	0xffffffff


	//   ....[60]....
        /*053c*/ 	.word	0xffffffff


	//   ....[61]....
        /*0540*/ 	.word	0xffffffff


	//   ....[62]....
        /*0544*/ 	.word	0xffffffff


	//   ....[63]....
        /*0548*/ 	.word	0xffffffff


	//   ....[64]....
        /*054c*/ 	.word	0xffffffff


	//   ....[65]....
        /*0550*/ 	.word	0xffffffff


	//   ....[66]....
        /*0554*/ 	.word	0xffffffff


	//   ....[67]....
        /*0558*/ 	.word	0xffffffff


	//   ....[68]....
        /*055c*/ 	.word	0xffffffff


	//   ....[69]....
        /*0560*/ 	.word	0xffffffff


	//   ....[70]....
        /*0564*/ 	.word	0xffffffff


	//   ....[71]....
        /*0568*/ 	.word	0xffffffff


	//   ....[72]....
        /*056c*/ 	.word	0xffffffff


	//   ....[73]....
        /*0570*/ 	.word	0xffffffff


	//   ....[74]....
        /*0574*/ 	.word	0xffffffff


	//   ....[75]....
        /*0578*/ 	.word	0xffffffff


	//   ....[76]....
        /*057c*/ 	.word	0xffffffff


	//   ....[77]....
        /*0580*/ 	.word	0xffffffff


	//   ....[78]....
        /*0584*/ 	.word	0xffffffff


	//   ....[79]....
        /*0588*/ 	.word	0xffffffff


	//   ....[80]....
        /*058c*/ 	.word	0xffffffff


	//   ....[81]....
        /*0590*/ 	.word	0xffffffff


	//   ....[82]....
        /*0594*/ 	.word	0xffffffff


	//   ....[83]....
        /*0598*/ 	.word	0xffffffff


	//   ....[84]....
        /*059c*/ 	.word	0xffffffff


	//   ....[85]....
        /*05a0*/ 	.word	0xffffffff


	//   ....[86]....
        /*05a4*/ 	.word	0xffffffff


	//   ....[87]....
        /*05a8*/ 	.word	0xffffffff


	//   ....[88]....
        /*05ac*/ 	.word	0xffffffff


	//   ....[89]....
        /*05b0*/ 	.word	0xffffffff


	//   ....[90]....
        /*05b4*/ 	.word	0xffffffff


	//   ....[91]....
        /*05b8*/ 	.word	0xffffffff


	//   ....[92]....
        /*05bc*/ 	.word	0xffffffff


	//   ....[93]....
        /*05c0*/ 	.word	0xffffffff


	//   ....[94]....
        /*05c4*/ 	.word	0xffffffff


	//   ....[95]....
        /*05c8*/ 	.word	0xffffffff


	//   ....[96]....
        /*05cc*/ 	.word	0xffffffff


	//   ....[97]....
        /*05d0*/ 	.word	0xffffffff


	//   ....[98]....
        /*05d4*/ 	.word	0xffffffff


	//   ....[99]....
        /*05d8*/ 	.word	0xffffffff


	//   ....[100]....
        /*05dc*/ 	.word	0xffffffff


	//   ....[101]....
        /*05e0*/ 	.word	0xffffffff


	//   ....[102]....
        /*05e4*/ 	.word	0xffffffff


	//   ....[103]....
        /*05e8*/ 	.word	0xffffffff


	//   ....[104]....
        /*05ec*/ 	.word	0xffffffff


	//   ....[105]....
        /*05f0*/ 	.word	0x0500000f


	//   ....[106]....
        /*05f4*/ 	.word	0x0500000f


	//   ....[107]....
        /*05f8*/ 	.word	0x0500000f


	//   ....[108]....
        /*05fc*/ 	.word	0x0500000f


	//   ....[109]....
        /*0600*/ 	.word	0x0500000f


	//   ....[110]....
        /*0604*/ 	.word	0x0500000f


	//   ....[111]....
        /*0608*/ 	.word	0x0500000f


	//   ....[112]....
        /*060c*/ 	.word	0x0500000f


	//   ....[113]....
        /*0610*/ 	.word	0x0500000f


	//   ....[114]....
        /*0614*/ 	.word	0x0500000f


	//   ....[115]....
        /*0618*/ 	.word	0x0500000f


	//   ....[116]....
        /*061c*/ 	.word	0x0500000f


	//   ....[117]....
        /*0620*/ 	.word	0x0500000f


	//   ....[118]....
        /*0624*/ 	.word	0x0500000f


	//   ....[119]....
        /*0628*/ 	.word	0x0500000f


	//   ....[120]....
        /*062c*/ 	.word	0x0500000f


	//   ....[121]....
        /*0630*/ 	.word	0x0500000f


	//   ....[122]....
        /*0634*/ 	.word	0x0500000f


	//   ....[123]....
        /*0638*/ 	.word	0x0500000f


	//   ....[124]....
        /*063c*/ 	.word	0x0500000f


	//   ....[125]....
        /*0640*/ 	.word	0x0500000f


	//   ....[126]....
        /*0644*/ 	.word	0x0500000f


	//   ....[127]....
        /*0648*/ 	.word	0x0500000f


	//   ....[128]....
        /*064c*/ 	.word	0x0500000f


	//   ....[129]....
        /*0650*/ 	.word	0x0500000f


	//   ....[130]....
        /*0654*/ 	.word	0x0500000f


	//   ....[131]....
        /*0658*/ 	.word	0x0500000f


	//   ....[132]....
        /*065c*/ 	.word	0x0500000f


	//   ....[133]....
        /*0660*/ 	.word	0x0500000f


	//   ....[134]....
        /*0664*/ 	.word	0x0500000f


	//   ....[135]....
        /*0668*/ 	.word	0x0500000f


	//   ....[136]....
        /*066c*/ 	.word	0x0500000f


	//   ....[137]....
        /*0670*/ 	.word	0x0500000f


	//   ....[138]....
        /*0674*/ 	.word	0x0500000f


	//   ....[139]....
        /*0678*/ 	.word	0x0500000f


	//----- nvinfo : EIATTR_COOP_GROUP_INSTR_OFFSETS
	.align		4
.L_241:
        /*067c*/ 	.byte	0x04, 0x28
        /*067e*/ 	.short	(.L_243 - .L_242)


	//   ....[0]....
.L_242:
        /*0680*/ 	.word	0x00000060


	//   ....[1]....
        /*0684*/ 	.word	0x00000140


	//   ....[2]....
        /*0688*/ 	.word	0x00000190


	//   ....[3]....
        /*068c*/ 	.word	0x000003c0


	//   ....[4]....
        /*0690*/ 	.word	0x00000520


	//   ....[5]....
        /*0694*/ 	.word	0x00000640


	//   ....[6]....
        /*0698*/ 	.word	0x000007a0


	//   ....[7]....
        /*069c*/ 	.word	0x00001830


	//   ....[8]....
        /*06a0*/ 	.word	0x000022a0


	//   ....[9]....
        /*06a4*/ 	.word	0x00002ab0


	//   ....[10]....
        /*06a8*/ 	.word	0x00003810


	//   ....[11]....
        /*06ac*/ 	.word	0x00003900


	//   ....[12]....
        /*06b0*/ 	.word	0x00003da0


	//   ....[13]....
        /*06b4*/ 	.word	0x00003e90


	//   ....[14]....
        /*06b8*/ 	.word	0x00005ab0


	//   ....[15]....
        /*06bc*/ 	.word	0x000067c0


	//   ....[16]....
        /*06c0*/ 	.word	0x00006e30


	//   ....[17]....
        /*06c4*/ 	.word	0x00006f40


	//   ....[18]....
        /*06c8*/ 	.word	0x00007540


	//   ....[19]....
        /*06cc*/ 	.word	0x000075b0


	//   ....[20]....
        /*06d0*/ 	.word	0x00009480


	//   ....[21]....
        /*06d4*/ 	.word	0x000094b0


	//   ....[22]....
        /*06d8*/ 	.word	0x00009900


	//   ....[23]....
        /*06dc*/ 	.word	0x00009960


	//   ....[24]....
        /*06e0*/ 	.word	0x0000b380


	//   ....[25]....
        /*06e4*/ 	.word	0x0000bf90


	//   ....[26]....
        /*06e8*/ 	.word	0x0000c6d0


	//   ....[27]....
        /*06ec*/ 	.word	0x0000c7e0


	//   ....[28]....
        /*06f0*/ 	.word	0x0000cdc0


	//   ....[29]....
        /*06f4*/ 	.word	0x0000ce10


	//   ....[30]....
        /*06f8*/ 	.word	0x0000dc90


	//   ....[31]....
        /*06fc*/ 	.word	0x0000dcc0


	//   ....[32]....
        /*0700*/ 	.word	0x0000ddc0


	//   ....[33]....
        /*0704*/ 	.word	0x0000ddd0


	//   ....[34]....
        /*0708*/ 	.word	0x0000efc0


	//   ....[35]....
        /*070c*/ 	.word	0x0000f000


	//   ....[36]....
        /*0710*/ 	.word	0x0000f040


	//   ....[37]....
        /*0714*/ 	.word	0x0000f080


	//   ....[38]....
        /*0718*/ 	.word	0x0000f5f0


	//   ....[39]....
        /*071c*/ 	.word	0x0000f630


	//   ....[40]....
        /*0720*/ 	.word	0x0000f700


	//   ....[41]....
        /*0724*/ 	.word	0x0000f720


	//   ....[42]....
        /*0728*/ 	.word	0x0000f7f0


	//   ....[43]....
        /*072c*/ 	.word	0x0000f810


	//   ....[44]....
        /*0730*/ 	.word	0x0000f8f0


	//   ....[45]....
        /*0734*/ 	.word	0x0000f910


	//   ....[46]....
        /*0738*/ 	.word	0x00010170


	//   ....[47]....
        /*073c*/ 	.word	0x00010190


	//   ....[48]....
        /*0740*/ 	.word	0x00010260


	//   ....[49]....
        /*0744*/ 	.word	0x00010280


	//   ....[50]....
        /*0748*/ 	.word	0x00010350


	//   ....[51]....
        /*074c*/ 	.word	0x00010370


	//   ....[52]....
        /*0750*/ 	.word	0x00010450


	//   ....[53]....
        /*0754*/ 	.word	0x00010470


	//   ....[54]....
        /*0758*/ 	.word	0x000105d0


	//   ....[55]....
        /*075c*/ 	.word	0x000107c0


	//   ....[56]....
        /*0760*/ 	.word	0x000107f0


	//   ....[57]....
        /*0764*/ 	.word	0x00010820


	//   ....[58]....
        /*0768*/ 	.word	0x00010850


	//   ....[59]....
        /*076c*/ 	.word	0x00010880


	//   ....[60]....
        /*0770*/ 	.word	0x000108b0


	//   ....[61]....
        /*0774*/ 	.word	0x00010a30


	//   ....[62]....
        /*0778*/ 	.word	0x00010a60


	//   ....[63]....
        /*077c*/ 	.word	0x00010a90


	//   ....[64]....
        /*0780*/ 	.word	0x00010ac0


	//   ....[65]....
        /*0784*/ 	.word	0x00010af0


	//   ....[66]....
        /*0788*/ 	.word	0x00010b20


	//   ....[67]....
        /*078c*/ 	.word	0x00010bd0


	//   ....[68]....
        /*0790*/ 	.word	0x00010c30


	//   ....[69]....
        /*0794*/ 	.word	0x00010cc0


	//   ....[70]....
        /*0798*/ 	.word	0x00012220


	//   ....[71]....
        /*079c*/ 	.word	0x00012e70


	//   ....[72]....
        /*07a0*/ 	.word	0x00012ec0


	//   ....[73]....
        /*07a4*/ 	.word	0x00012ee0


	//   ....[74]....
        /*07a8*/ 	.word	0x00012f20


	//   ....[75]....
        /*07ac*/ 	.word	0x00013050


	//   ....[76]....
        /*07b0*/ 	.word	0x00013060


	//   ....[77]....
        /*07b4*/ 	.word	0x00013100


	//   ....[78]....
        /*07b8*/ 	.word	0x00013110


	//   ....[79]....
        /*07bc*/ 	.word	0x000131b0


	//   ....[80]....
        /*07c0*/ 	.word	0x000131c0


	//   ....[81]....
        /*07c4*/ 	.word	0x00013260


	//   ....[82]....
        /*07c8*/ 	.word	0x00013270


	//   ....[83]....
        /*07cc*/ 	.word	0x000132f0


	//   ....[84]....
        /*07d0*/ 	.word	0x00013320


	//   ....[85]....
        /*07d4*/ 	.word	0x00013340


	//   ....[86]....
        /*07d8*/ 	.word	0x00013350


	//   ....[87]....
        /*07dc*/ 	.word	0x00016030


	//   ....[88]....
        /*07e0*/ 	.word	0x00016090


	//   ....[89]....
        /*07e4*/ 	.word	0x000160c0


	//   ....[90]....
        /*07e8*/ 	.word	0x000160d0


	//   ....[91]....
        /*07ec*/ 	.word	0x00016100


	//   ....[92]....
        /*07f0*/ 	.word	0x00016130


	//   ....[93]....
        /*07f4*/ 	.word	0x00016160


	//   ....[94]....
        /*07f8*/ 	.word	0x00016190


	//   ....[95]....
        /*07fc*/ 	.word	0x00016320


	//   ....[96]....
        /*0800*/ 	.word	0x00016350


	//   ....[97]....
        /*0804*/ 	.word	0x00016380


	//   ....[98]....
        /*0808*/ 	.word	0x000163b0


	//   ....[99]....
        /*080c*/ 	.word	0x000163e0


	//   ....[100]....
        /*0810*/ 	.word	0x00016410


	//   ....[101]....
        /*0814*/ 	.word	0x000164d0


	//   ....[102]....
        /*0818*/ 	.word	0x000164f0


	//   ....[103]....
        /*081c*/ 	.word	0x00016560


	//   ....[104]....
        /*0820*/ 	.word	0x00016c40


	//   ....[105]....
        /*0824*/ 	.word	0x000172f0


	//   ....[106]....
        /*0828*/ 	.word	0x000174c0


	//   ....[107]....
        /*082c*/ 	.word	0x00017510


	//   ....[108]....
        /*0830*/ 	.word	0x00017640


	//   ....[109]....
        /*0834*/ 	.word	0x00017690


	//   ....[110]....
        /*0838*/ 	.word	0x000177d0


	//   ....[111]....
        /*083c*/ 	.word	0x00017840


	//   ....[112]....
        /*0840*/ 	.word	0x00017970


	//   ....[113]....
        /*0844*/ 	.word	0x000179c0


	//   ....[114]....
        /*0848*/ 	.word	0x00017af0


	//   ....[115]....
        /*084c*/ 	.word	0x00017b40


	//   ....[116]....
        /*0850*/ 	.word	0x00017c70


	//   ....[117]....
        /*0854*/ 	.word	0x00017cc0


	//   ....[118]....
        /*0858*/ 	.word	0x00017dd0


	//   ....[119]....
        /*085c*/ 	.word	0x00017e40


	//   ....[120]....
        /*0860*/ 	.word	0x00017f50


	//   ....[121]....
        /*0864*/ 	.word	0x00017fa0


	//   ....[122]....
        /*0868*/ 	.word	0x000182d0


	//   ....[123]....
        /*086c*/ 	.word	0x00018370


	//   ....[124]....
        /*0870*/ 	.word	0x000184a0


	//   ....[125]....
        /*0874*/ 	.word	0x00018510


	//   ....[126]....
        /*0878*/ 	.word	0x00018590


	//   ....[127]....
        /*087c*/ 	.word	0x00018610


	//   ....[128]....
        /*0880*/ 	.word	0x00018690


	//   ....[129]....
        /*0884*/ 	.word	0x00018720


	//   ....[130]....
        /*0888*/ 	.word	0x000187c0


	//   ....[131]....
        /*088c*/ 	.word	0x00018860


	//   ....[132]....
        /*0890*/ 	.word	0x000188d0


	//   ....[133]....
        /*0894*/ 	.word	0x00018940


	//   ....[134]....
        /*0898*/ 	.word	0x000189b0


	//   ....[135]....
        /*089c*/ 	.word	0x00018a30


	//   ....[136]....
        /*08a0*/ 	.word	0x00018ab0


	//   ....[137]....
        /*08a4*/ 	.word	0x00018b50


	//   ....[138]....
        /*08a8*/ 	.word	0x00018be0


	//   ....[139]....
        /*08ac*/ 	.word	0x00018d10


	//----- nvinfo : EIATTR_REG_RECONFIG
	.align		4
.L_243:
        /*08b0*/ 	.byte	0x01, 0x54
	.zero		2


	//----- nvinfo : EIATTR_SYSCALL_OFFSETS
	.align		4
        /*08b4*/ 	.byte	0x04, 0x46
        /*08b6*/ 	.short	(.L_245 - .L_244)


	//   ....[0]....
.L_244:
        /*08b8*/ 	.word	0x00001a10


	//   ....[1]....
        /*08bc*/ 	.word	0x00011e50


	//   ....[2]....
        /*08c0*/ 	.word	0x00011fa0


	//   ....[3]....
        /*08c4*/ 	.word	0x00012090


	//   ....[4]....
        /*08c8*/ 	.word	0x000129d0


	//----- nvinfo : EIATTR_MBARRIER_INSTR_OFFSETS
	.align		4
.L_245:
        /*08cc*/ 	.byte	0x04, 0x39
        /*08ce*/ 	.short	(.L_247 - .L_246)


	//   ....[0]....
.L_246:
        /*08d0*/ 	.word	0x00000270
        /*08d4*/ 	.word	0x000000ff
        /*08d8*/ 	.word	0x0002a800
        /*08dc*/ 	.short	0x0100
        /*08de*/ 	.byte	0x08
	.zero		1


	//   ....[1]....
        /*08e0*/ 	.word	0x00000280
        /*08e4*/ 	.word	0x000000ff
        /*08e8*/ 	.word	0x0002a820
        /*08ec*/ 	.short	0x0100
        /*08ee*/ 	.byte	0x08
	.zero		1


	//   ....[2]....
        /*08f0*/ 	.word	0x00000370
        /*08f4*/ 	.word	0x000000ff
        /*08f8*/ 	.word	0x0002a830
        /*08fc*/ 	.short	0x0100
        /*08fe*/ 	.byte	0x08
	.zero		1


	//   ....[3]....
        /*0900*/ 	.word	0x00000380
        /*0904*/ 	.word	0x000000ff
        /*0908*/ 	.word	0x0002a840
        /*090c*/ 	.short	0x0100
        /*090e*/ 	.byte	0x08
	.zero		1


	//   ....[4]....
        /*0910*/ 	.word	0x00000390
        /*0914*/ 	.word	0x000000ff
        /*0918*/ 	.word	0x0002a838
        /*091c*/ 	.short	0x0100
        /*091e*/ 	.byte	0x08
	.zero		1


	//   ....[5]....
        /*0920*/ 	.word	0x000003a0
        /*0924*/ 	.word	0x000000ff
        /*0928*/ 	.word	0x0002a848
        /*092c*/ 	.short	0x0100
        /*092e*/ 	.byte	0x08
	.zero		1


	//   ....[6]....
        /*0930*/ 	.word	0x000004d0
        /*0934*/ 	.word	0x000000ff
        /*0938*/ 	.word	0x0002a850
        /*093c*/ 	.short	0x0100
        /*093e*/ 	.byte	0x08
	.zero		1


	//   ....[7]....
        /*0940*/ 	.word	0x000004e0
        /*0944*/ 	.word	0x000000ff
        /*0948*/ 	.word	0x0002a860
        /*094c*/ 	.short	0x0100
        /*094e*/ 	.byte	0x08
	.zero		1


	//   ....[8]....
        /*0950*/ 	.word	0x000004f0
        /*0954*/ 	.word	0x000000ff
        /*0958*/ 	.word	0x0002a858
        /*095c*/ 	.short	0x0100
        /*095e*/ 	.byte	0x08
	.zero		1


	//   ....[9]....
        /*0960*/ 	.word	0x00000500
        /*0964*/ 	.word	0x000000ff
        /*0968*/ 	.word	0x0002a868
        /*096c*/ 	.short	0x0100
        /*096e*/ 	.byte	0x08
	.zero		1


	//   ....[10]....
        /*0970*/ 	.word	0x000005f0
        /*0974*/ 	.word	0x000000ff
        /*0978*/ 	.word	0x0002a870
        /*097c*/ 	.short	0x0100
        /*097e*/ 	.byte	0x06
	.zero		1


	//   ....[11]....
        /*0980*/ 	.word	0x00000600
        /*0984*/ 	.word	0x000000ff
        /*0988*/ 	.word	0x0002a880
        /*098c*/ 	.short	0x0100
        /*098e*/ 	.byte	0x06
	.zero		1


	//   ....[12]....
        /*0990*/ 	.word	0x00000610
        /*0994*/ 	.word	0x000000ff
        /*0998*/ 	.word	0x0002a878
        /*099c*/ 	.short	0x0100
        /*099e*/ 	.byte	0x06
	.zero		1


	//   ....[13]....
        /*09a0*/ 	.word	0x00000620
        /*09a4*/ 	.word	0x000000ff
        /*09a8*/ 	.word	0x0002a888
        /*09ac*/ 	.short	0x0100
        /*09ae*/ 	.byte	0x06
	.zero		1


	//   ....[14]....
        /*09b0*/ 	.word	0x00000750
        /*09b4*/ 	.word	0x000000ff
        /*09b8*/ 	.word	0x0002a890
        /*09bc*/ 	.short	0x0100
        /*09be*/ 	.byte	0x08
	.zero		1


	//   ....[15]....
        /*09c0*/ 	.word	0x00000760
        /*09c4*/ 	.word	0x000000ff
        /*09c8*/ 	.word	0x0002a8a0
        /*09cc*/ 	.short	0x0100
        /*09ce*/ 	.byte	0x08
	.zero		1


	//   ....[16]....
        /*09d0*/ 	.word	0x00000770
        /*09d4*/ 	.word	0x000000ff
        /*09d8*/ 	.word	0x0002a898
        /*09dc*/ 	.short	0x0100
        /*09de*/ 	.byte	0x08
	.zero		1


	//   ....[17]....
        /*09e0*/ 	.word	0x00000780
        /*09e4*/ 	.word	0x000000ff
        /*09e8*/ 	.word	0x0002a8a8
        /*09ec*/ 	.short	0x0100
        /*09ee*/ 	.byte	0x08
	.zero		1


	//   ....[18]....
        /*09f0*/ 	.word	0x000008b0
        /*09f4*/ 	.word	0x000000ff
        /*09f8*/ 	.word	0x0002a8b0
        /*09fc*/ 	.short	0x0100
        /*09fe*/ 	.byte	0x08
	.zero		1


	//   ....[19]....
        /*0a00*/ 	.word	0x000008c0
        /*0a04*/ 	.word	0x000000ff
        /*0a08*/ 	.word	0x0002a8c0
        /*0a0c*/ 	.short	0x0100
        /*0a0e*/ 	.byte	0x08
	.zero		1


	//   ....[20]....
        /*0a10*/ 	.word	0x000008d0
        /*0a14*/ 	.word	0x000000ff
        /*0a18*/ 	.word	0x0002a8b8
        /*0a1c*/ 	.short	0x0100
        /*0a1e*/ 	.byte	0x08
	.zero		1


	//   ....[21]....
        /*0a20*/ 	.word	0x000008e0
        /*0a24*/ 	.word	0x000000ff
        /*0a28*/ 	.word	0x0002a8c8
        /*0a2c*/ 	.short	0x0100
        /*0a2e*/ 	.byte	0x08
	.zero		1


	//   ....[22]....
        /*0a30*/ 	.word	0x00001a80
        /*0a34*/ 	.word	0x000000ff
        /*0a38*/ 	.word	0x0002a800
        /*0a3c*/ 	.short	0x010a
        /*0a3e*/ 	.byte	0x26
	.zero		1


	//   ....[23]....
        /*0a40*/ 	.word	0x00001b00
        /*0a44*/ 	.word	0x0000000f
        /*0a48*/ 	.word	0x0002a830
        /*0a4c*/ 	.short	0x010a
        /*0a4e*/ 	.byte	0x3f
	.zero		1


	//   ....[24]....
        /*0a50*/ 	.word	0x00001b60
        /*0a54*/ 	.word	0x0000000f
        /*0a58*/ 	.word	0x0002a830
        /*0a5c*/ 	.short	0x010a
        /*0a5e*/ 	.byte	0x3f
	.zero		1


	//   ....[25]....
        /*0a60*/ 	.word	0x000022c0
        /*0a64*/ 	.word	0x0000000e
        /*0a68*/ 	.word	0x00000000
        /*0a6c*/ 	.short	0x0101
        /*0a6e*/ 	.byte	0x3f
	.zero		1


	//   ....[26]....
        /*0a70*/ 	.word	0x00004c60
        /*0a74*/ 	.word	0x000000ff
        /*0a78*/ 	.word	0x0002a830
        /*0a7c*/ 	.short	0x010a
        /*0a7e*/ 	.byte	0x07
	.zero		1


	//   ....[27]....
        /*0a80*/ 	.word	0x00004ca0
        /*0a84*/ 	.word	0x000000ff
        /*0a88*/ 	.word	0x0002a830
        /*0a8c*/ 	.short	0x010a
        /*0a8e*/ 	.byte	0x07
	.zero		1


	//   ....[28]....
        /*0a90*/ 	.word	0x00005560
        /*0a94*/ 	.word	0x000000ff
        /*0a98*/ 	.word	0x0002a850
        /*0a9c*/ 	.short	0x010a
        /*0a9e*/ 	.byte	0x0e
	.zero		1


	//   ....[29]....
        /*0aa0*/ 	.word	0x000055a0
        /*0aa4*/ 	.word	0x000000ff
        /*0aa8*/ 	.word	0x0002a850
        /*0aac*/ 	.short	0x010a
        /*0aae*/ 	.byte	0x0e
	.zero		1


	//   ....[30]....
        /*0ab0*/ 	.word	0x00005f30
        /*0ab4*/ 	.word	0x00000067
        /*0ab8*/ 	.word	0x00000000
        /*0abc*/ 	.short	0x0101
        /*0abe*/ 	.byte	0x3f
	.zero		1


	//   ....[31]....
        /*0ac0*/ 	.word	0x000079a0
        /*0ac4*/ 	.word	0x0000005e
        /*0ac8*/ 	.word	0x00000000
        /*0acc*/ 	.short	0x0101
        /*0ace*/ 	.byte	0x3f
	.zero		1


	//   ....[32]....
        /*0ad0*/ 	.word	0x00008270
        /*0ad4*/ 	.word	0x000000ff
        /*0ad8*/ 	.word	0x0002a830
        /*0adc*/ 	.short	0x010a
        /*0ade*/ 	.byte	0x06
	.zero		1


	//   ....[33]....
        /*0ae0*/ 	.word	0x000082b0
        /*0ae4*/ 	.word	0x000000ff
        /*0ae8*/ 	.word	0x0002a830
        /*0aec*/ 	.short	0x010a
        /*0aee*/ 	.byte	0x06
	.zero		1


	//   ....[34]....
        /*0af0*/ 	.word	0x00008b70
        /*0af4*/ 	.word	0x000000ff
        /*0af8*/ 	.word	0x0002a850
        /*0afc*/ 	.short	0x010a
        /*0afe*/ 	.byte	0x0a
	.zero		1


	//   ....[35]....
        /*0b00*/ 	.word	0x00008bb0
        /*0b04*/ 	.word	0x000000ff
        /*0b08*/ 	.word	0x0002a850
        /*0b0c*/ 	.short	0x010a
        /*0b0e*/ 	.byte	0x0a
	.zero		1


	//   ....[36]....
        /*0b10*/ 	.word	0x0000a110
        /*0b14*/ 	.word	0x0000000e
        /*0b18*/ 	.word	0x00000000
        /*0b1c*/ 	.short	0x0101
        /*0b1e*/ 	.byte	0x3f
	.zero		1


	//   ....[37]....
        /*0b20*/ 	.word	0x0000a1b0
        /*0b24*/ 	.word	0x0000000e
        /*0b28*/ 	.word	0x00000000
        /*0b2c*/ 	.short	0x0101
        /*0b2e*/ 	.byte	0x3f
	.zero		1


	//   ....[38]....
        /*0b30*/ 	.word	0x0000a4f0
        /*0b34*/ 	.word	0x000000ff
        /*0b38*/ 	.word	0x0002a830
        /*0b3c*/ 	.short	0x010a
        /*0b3e*/ 	.byte	0x06
	.zero		1


	//   ....[39]....
        /*0b40*/ 	.word	0x0000a530
        /*0b44*/ 	.word	0x000000ff
        /*0b48*/ 	.word	0x0002a830
        /*0b4c*/ 	.short	0x010a
        /*0b4e*/ 	.byte	0x06
	.zero		1


	//   ....[40]....
        /*0b50*/ 	.word	0x0000adf0
        /*0b54*/ 	.word	0x000000ff
        /*0b58*/ 	.word	0x0002a850
        /*0b5c*/ 	.short	0x010a
        /*0b5e*/ 	.byte	0x0a
	.zero		1


	//   ....[41]....
        /*0b60*/ 	.word	0x0000ae30
        /*0b64*/ 	.word	0x000000ff
        /*0b68*/ 	.word	0x0002a850
        /*0b6c*/ 	.short	0x010a
        /*0b6e*/ 	.byte	0x0a
	.zero		1


	//   ....[42]....
        /*0b70*/ 	.word	0x0000b7d0
        /*0b74*/ 	.word	0x00000066
        /*0b78*/ 	.word	0x00000000
        /*0b7c*/ 	.short	0x0101
        /*0b7e*/ 	.byte	0x3f
	.zero		1


	//   ....[43]....
        /*0b80*/ 	.word	0x0000d150
        /*0b84*/ 	.word	0x0000005e
        /*0b88*/ 	.word	0x00000000
        /*0b8c*/ 	.short	0x0101
        /*0b8e*/ 	.byte	0x3f
	.zero		1


	//   ....[44]....
        /*0b90*/ 	.word	0x0000dc00
        /*0b94*/ 	.word	0x000000ff
        /*0b98*/ 	.word	0x0002a850
        /*0b9c*/ 	.short	0x010a
        /*0b9e*/ 	.byte	0x05
	.zero		1


	//   ....[45]....
        /*0ba0*/ 	.word	0x0000dc40
        /*0ba4*/ 	.word	0x000000ff
        /*0ba8*/ 	.word	0x0002a850
        /*0bac*/ 	.short	0x010a
        /*0bae*/ 	.byte	0x05
	.zero		1


	//   ....[46]....
        /*0bb0*/ 	.word	0x0000e120
        /*0bb4*/ 	.word	0x0000000a
        /*0bb8*/ 	.word	0x00000000
        /*0bbc*/ 	.short	0x0101
        /*0bbe*/ 	.byte	0x3f
	.zero		1


	//   ....[47]....
        /*0bc0*/ 	.word	0x0000f620
        /*0bc4*/ 	.word	0x00000003
        /*0bc8*/ 	.word	0x00000000
        /*0bcc*/ 	.short	0x0101
        /*0bce*/ 	.byte	0x3f
	.zero		1


	//   ....[48]....
        /*0bd0*/ 	.word	0x000124c0
        /*0bd4*/ 	.word	0x00000000
        /*0bd8*/ 	.word	0x0002a840
        /*0bdc*/ 	.short	0x010a
        /*0bde*/ 	.byte	0x3f
	.zero		1


	//   ....[49]....
        /*0be0*/ 	.word	0x000134f0
        /*0be4*/ 	.word	0x0000000a
        /*0be8*/ 	.word	0x0002a800
        /*0bec*/ 	.short	0x0107
        /*0bee*/ 	.byte	0x3f
	.zero		1


	//   ....[50]....
        /*0bf0*/ 	.word	0x00013600
        /*0bf4*/ 	.word	0x00000002
        /*0bf8*/ 	.word	0x0002a800
        /*0bfc*/ 	.short	0x0101
        /*0bfe*/ 	.byte	0x3f
	.zero		1


	//   ....[51]....
        /*0c00*/ 	.word	0x00013620
        /*0c04*/ 	.word	0x00000002
        /*0c08*/ 	.word	0x0002a820
        /*0c0c*/ 	.short	0x010a
        /*0c0e*/ 	.byte	0x3f
	.zero		1


	//   ....[52]....
        /*0c10*/ 	.word	0x000139b0
        /*0c14*/ 	.word	0x00000003
        /*0c18*/ 	.word	0x0002a840
        /*0c1c*/ 	.short	0x010a
        /*0c1e*/ 	.byte	0x3f
	.zero		1


	//   ....[53]....
        /*0c20*/ 	.word	0x00013e60
        /*0c24*/ 	.word	0x00000003
        /*0c28*/ 	.word	0x00000060
        /*0c2c*/ 	.short	0x010a
        /*0c2e*/ 	.byte	0x3f
	.zero		1


	//   ....[54]....
        /*0c30*/ 	.word	0x00014560
        /*0c34*/ 	.word	0x00000003
        /*0c38*/ 	.word	0x0002a840
        /*0c3c*/ 	.short	0x010a
        /*0c3e*/ 	.byte	0x3f
	.zero		1


	//   ....[55]....
        /*0c40*/ 	.word	0x00014a10
        /*0c44*/ 	.word	0x00000002
        /*0c48*/ 	.word	0x00000060
        /*0c4c*/ 	.short	0x010a
        /*0c4e*/ 	.byte	0x3f
	.zero		1


	//   ....[56]....
        /*0c50*/ 	.word	0x00015030
        /*0c54*/ 	.word	0x00000002
        /*0c58*/ 	.word	0x0002a840
        /*0c5c*/ 	.short	0x010a
        /*0c5e*/ 	.byte	0x3f
	.zero		1


	//   ....[57]....
        /*0c60*/ 	.word	0x000154e0
        /*0c64*/ 	.word	0x00000002
        /*0c68*/ 	.word	0x00000060
        /*0c6c*/ 	.short	0x010a
        /*0c6e*/ 	.byte	0x3f
	.zero		1


	//   ....[58]....
        /*0c70*/ 	.word	0x00015a90
        /*0c74*/ 	.word	0x00000000
        /*0c78*/ 	.word	0x0002a860
        /*0c7c*/ 	.short	0x010a
        /*0c7e*/ 	.byte	0x3f
	.zero		1


	//   ....[59]....
        /*0c80*/ 	.word	0x00016bc0
        /*0c84*/ 	.word	0x00000000
        /*0c88*/ 	.word	0x0002a820
        /*0c8c*/ 	.short	0x010a
        /*0c8e*/ 	.byte	0x3f
	.zero		1


	//   ....[60]....
        /*0c90*/ 	.word	0x00016da0
        /*0c94*/ 	.word	0x00000006
        /*0c98*/ 	.word	0x00000000
        /*0c9c*/ 	.short	0x010a
        /*0c9e*/ 	.byte	0x3f
	.zero		1


	//   ....[61]....
        /*0ca0*/ 	.word	0x00016e10
        /*0ca4*/ 	.word	0x00000007
        /*0ca8*/ 	.word	0x00000000
        /*0cac*/ 	.short	0x010a
        /*0cae*/ 	.byte	0x3f
	.zero		1


	//   ....[62]....
        /*0cb0*/ 	.word	0x00016e80
        /*0cb4*/ 	.word	0x00000004
        /*0cb8*/ 	.word	0x00000000
        /*0cbc*/ 	.short	0x010a
        /*0cbe*/ 	.byte	0x3f
	.zero		1


	//   ....[63]....
        /*0cc0*/ 	.word	0x00016eb0
        /*0cc4*/ 	.word	0x00000003
        /*0cc8*/ 	.word	0x00000000
        /*0ccc*/ 	.short	0x010a
        /*0cce*/ 	.byte	0x3f
	.zero		1


	//   ....[64]....
        /*0cd0*/ 	.word	0x00016f20
        /*0cd4*/ 	.word	0x00000003
        /*0cd8*/ 	.word	0x0002a800
        /*0cdc*/ 	.short	0x010a
        /*0cde*/ 	.byte	0x3f
	.zero		1


	//   ....[65]....
        /*0ce0*/ 	.word	0x00016f70
        /*0ce4*/ 	.word	0x0000000f
        /*0ce8*/ 	.word	0x0002a830
        /*0cec*/ 	.short	0x010a
        /*0cee*/ 	.byte	0x3f
	.zero		1


	//   ....[66]....
        /*0cf0*/ 	.word	0x00016fd0
        /*0cf4*/ 	.word	0x0000000c
        /*0cf8*/ 	.word	0x0002a830
        /*0cfc*/ 	.short	0x010a
        /*0cfe*/ 	.byte	0x3f
	.zero		1


	//   ....[67]....
        /*0d00*/ 	.word	0x00017030
        /*0d04*/ 	.word	0x0000000b
        /*0d08*/ 	.word	0x0002a850
        /*0d0c*/ 	.short	0x010a
        /*0d0e*/ 	.byte	0x3f
	.zero		1


	//   ....[68]....
        /*0d10*/ 	.word	0x00017090
        /*0d14*/ 	.word	0x00000008
        /*0d18*/ 	.word	0x0002a830
        /*0d1c*/ 	.short	0x010a
        /*0d1e*/ 	.byte	0x3f
	.zero		1


	//   ....[69]....
        /*0d20*/ 	.word	0x000170f0
        /*0d24*/ 	.word	0x00000007
        /*0d28*/ 	.word	0x0002a850
        /*0d2c*/ 	.short	0x010a
        /*0d2e*/ 	.byte	0x3f
	.zero		1


	//   ....[70]....
        /*0d30*/ 	.word	0x00017150
        /*0d34*/ 	.word	0x00000008
        /*0d38*/ 	.word	0x0002a830
        /*0d3c*/ 	.short	0x010a
        /*0d3e*/ 	.byte	0x3f
	.zero		1


	//   ....[71]....
        /*0d40*/ 	.word	0x000171b0
        /*0d44*/ 	.word	0x00000007
        /*0d48*/ 	.word	0x0002a850
        /*0d4c*/ 	.short	0x010a
        /*0d4e*/ 	.byte	0x3f
	.zero		1


	//   ....[72]....
        /*0d50*/ 	.word	0x00017210
        /*0d54*/ 	.word	0x00000005
        /*0d58*/ 	.word	0x0002a850
        /*0d5c*/ 	.short	0x010a
        /*0d5e*/ 	.byte	0x3f
	.zero		1


	//   ....[73]....
        /*0d60*/ 	.word	0x000173b0
        /*0d64*/ 	.word	0x00000000
        /*0d68*/ 	.word	0x0002a840
        /*0d6c*/ 	.short	0x010a
        /*0d6e*/ 	.byte	0x3f
	.zero		1


	//   ....[74]....
        /*0d70*/ 	.word	0x00017ff0
        /*0d74*/ 	.word	0x00000002
        /*0d78*/ 	.word	0x0002a820
        /*0d7c*/ 	.short	0x010a
        /*0d7e*/ 	.byte	0x3f
	.zero		1


	//   ....[75]....
        /*0d80*/ 	.word	0x00018040
        /*0d84*/ 	.word	0x00000003
        /*0d88*/ 	.word	0x0002a840
        /*0d8c*/ 	.short	0x010a
        /*0d8e*/ 	.byte	0x3f
	.zero		1


	//   ....[76]....
        /*0d90*/ 	.word	0x00018090
        /*0d94*/ 	.word	0x00000003
        /*0d98*/ 	.word	0x00000060
        /*0d9c*/ 	.short	0x010a
        /*0d9e*/ 	.byte	0x3f
	.zero		1


	//   ....[77]....
        /*0da0*/ 	.word	0x000180e0
        /*0da4*/ 	.word	0x00000003
        /*0da8*/ 	.word	0x0002a840
        /*0dac*/ 	.short	0x010a
        /*0dae*/ 	.byte	0x3f
	.zero		1


	//   ....[78]....
        /*0db0*/ 	.word	0x00018130
        /*0db4*/ 	.word	0x00000002
        /*0db8*/ 	.word	0x00000060
        /*0dbc*/ 	.short	0x010a
        /*0dbe*/ 	.byte	0x3f
	.zero		1


	//   ....[79]....
        /*0dc0*/ 	.word	0x00018180
        /*0dc4*/ 	.word	0x00000002
        /*0dc8*/ 	.word	0x0002a840
        /*0dcc*/ 	.short	0x010a
        /*0dce*/ 	.byte	0x3f
	.zero		1


	//   ....[80]....
        /*0dd0*/ 	.word	0x000181d0
        /*0dd4*/ 	.word	0x00000002
        /*0dd8*/ 	.word	0x00000060
        /*0ddc*/ 	.short	0x010a
        /*0dde*/ 	.byte	0x3f
	.zero		1


	//   ....[81]....
        /*0de0*/ 	.word	0x00018220
        /*0de4*/ 	.word	0x00000000
        /*0de8*/ 	.word	0x0002a860
        /*0dec*/ 	.short	0x010a
        /*0dee*/ 	.byte	0x3f
	.zero		1


	//   ....[82]....
        /*0df0*/ 	.word	0x00018c30
        /*0df4*/ 	.word	0x00000000
        /*0df8*/ 	.word	0x0002a820
        /*0dfc*/ 	.short	0x010a
        /*0dfe*/ 	.byte	0x3f
	.zero		1


	//   ....[83]....
        /*0e00*/ 	.word	0x00018dd0
        /*0e04*/ 	.word	0x00000006
        /*0e08*/ 	.word	0x00000000
        /*0e0c*/ 	.short	0x010a
        /*0e0e*/ 	.byte	0x3f
	.zero		1


	//   ....[84]....
        /*0e10*/ 	.word	0x00018e20
        /*0e14*/ 	.word	0x00000007
        /*0e18*/ 	.word	0x00000000
        /*0e1c*/ 	.short	0x010a
        /*0e1e*/ 	.byte	0x3f
	.zero		1


	//   ....[85]....
        /*0e20*/ 	.word	0x00018e70
        /*0e24*/ 	.word	0x00000004
        /*0e28*/ 	.word	0x00000000
        /*0e2c*/ 	.short	0x010a
        /*0e2e*/ 	.byte	0x3f
	.zero		1


	//----- nvinfo : EIATTR_NUM_MBARRIERS
	.align		4
.L_247:
        /*0e30*/ 	.byte	0x03, 0x38
        /*0e32*/ 	.short	0x0016


	//----- nvinfo : EIATTR_EXIT_INSTR_OFFSETS
	.align		4
        /*0e34*/ 	.byte	0x04, 0x1c
        /*0e36*/ 	.short	(.L_249 - .L_248)


	//   ....[0]....
.L_248:
        /*0e38*/ 	.word	0x00000a50


	//   ....[1]....
        /*0e3c*/ 	.word	0x00010570


	//   ....[2]....
        /*0e40*/ 	.word	0x00016f00


	//----- nvinfo : EIATTR_MAX_THREADS
	.align		4
.L_249:
        /*0e44*/ 	.byte	0x04, 0x05
        /*0e46*/ 	.short	(.L_251 - .L_250)
.L_250:
        /*0e48*/ 	.word	0x00000180
        /*0e4c*/ 	.word	0x00000001
        /*0e50*/ 	.word	0x00000001


	//----- nvinfo : EIATTR_CRS_STACK_SIZE
	.align		4
.L_251:
        /*0e54*/ 	.byte	0x04, 0x1e
        /*0e56*/ 	.short	(.L_253 - .L_252)
.L_252:
        /*0e58*/ 	.word	0x00000000


	//----- nvinfo : EIATTR_CBANK_PARAM_SIZE
	.align		4
.L_253:
        /*0e5c*/ 	.byte	0x03, 0x19
        /*0e5e*/ 	.short	0x0af0


	//----- nvinfo : EIATTR_PARAM_CBANK
	.align		4
        /*0e60*/ 	.byte	0x04, 0x0a
        /*0e62*/ 	.short	(.L_255 - .L_254)
	.align		4
.L_254:
        /*0e64*/ 	.word	index@(.nv.constant0._ZN7cutlass13device_kernelIN5flash11enable_sm90INS1_16FlashAttnFwdSm90INS1_25CollectiveMainloopFwdSm90ILi2EN4cute5tupleIJNS5_1CILi1EEES8_S8_EEENS6_IJNS7_ILi128EEENS7_ILi96EEENS7_ILi192EEEEEELi128ENS_6half_tEfNS_4arch4Sm90ELb0ELb1ELb1ELb1ELb0ELb0ELb0ELb1ELb1ELb1ELb0ELb0EEENS1_21CollectiveEpilogueFwdINS6_IJSA_SA_SB_EEES9_SE_SG_Li256ELb1ELb1ELb0ELb0EEENS1_36VarlenDynamicPersistentTileSchedulerILi128ELi96ELi256ELi128ELb0ELb1ELb1ELb1ELb0ELb1EEEEEEEEEvNT_6ParamsE)
        /*0e68*/ 	.short	0x0210
        /*0e6a*/ 	.short	0x0af0


	//----- nvinfo : EIATTR_SW_WAR
	.align		4
.L_255:
        /*0e6c*/ 	.byte	0x04, 0x36
        /*0e6e*/ 	.short	(.L_257 - .L_256)
.L_256:
        /*0e70*/ 	.word	0x00000008
.L_257:


//--------------------- .nv.info._ZN7cutlass13device_kernelIN5flash11enable_sm90INS1_16FlashAttnFwdSm90INS1_25CollectiveMainloopFwdSm90ILi2EN4cute5tupleIJNS5_1CILi1EEES8_S8_EEENS6_IJNS7_ILi128EEENS7_ILi96EEENS7_ILi192EEEEEELi128ENS_6half_tEfNS_4arch4Sm90ELb0ELb1ELb1ELb1ELb0ELb1ELb0ELb1ELb1ELb1ELb0ELb0EEENS1_21CollectiveEpilogueFwdINS6_IJSA_SA_SB_EEES9_SE_SG_Li256ELb1ELb1ELb0ELb0EEENS1_36VarlenDynamicPersistentTileSchedulerILi128ELi96ELi256ELi128ELb0ELb1ELb1ELb1ELb0ELb1EEEEEEEEEvNT_6ParamsE --------------------------
	.section	.nv.info._ZN7cutlass13device_kernelIN5flash11enable_sm90INS1_16FlashAttnFwdSm90INS1_25CollectiveMainloopFwdSm90ILi2EN4cute5tupleIJNS5_1CILi1EEES8_S8_EEENS6_IJNS7_ILi128EEENS7_ILi96EEENS7_ILi192EEEEEELi128ENS_6half_tEfNS_4arch4Sm90ELb0ELb1ELb1ELb1ELb0ELb1ELb0ELb1ELb1ELb1ELb0ELb0EEENS1_21CollectiveEpilogueFwdINS6_IJSA_SA_SB_EEES9_SE_SG_Li256ELb1ELb1ELb0ELb0EEENS1_36VarlenDynamicPersistentTileSchedulerILi128ELi96ELi256ELi128ELb0ELb1ELb1ELb1ELb0ELb1EEEEEEEEEvNT_6ParamsE,"",@"SHT_CUDA_INFO"
	.sectionflags	@""
	.align	4


	//----- nvinfo : EIATTR_CUDA_API_VERSION
	.align		4
        /*0000*/ 	.byte	0x04, 0x37
        /*0002*/ 	.short	(.L_259 - .L_258)
.L_258:
        /*0004*/ 	.word	0x00000082


	//----- nvinfo : EIATTR_KPARAM_INFO
	.align		4
.L_259:
        /*0008*/ 	.byte	0x04, 0x17
        /*000a*/ 	.short	(.L_261 - .L_260)
.L_260:
        /*000c*/ 	.word	0x00000000
        /*0010*/ 	.short	0x0000
        /*0012*/ 	.short	0x0070
        /*0014*/ 	.byte	0x00, 0xf0, 0x01, 0x2a


	//----- nvinfo : EIATTR_SPARSE_MMA_MASK
	.align		4
.L_261:
        /*0018*/ 	.byte	0x03, 0x50
        /*001a*/ 	.short	0x0000


	//----- nvinfo : EIATTR_MAXREG_COUNT
	.align		4
        /*001c*/ 	.byte	0x03, 0x1b
        /*001e*/ 	.short	0x00a8


	//----- nvinfo : EIATTR_NUM_BARRIERS
	.align		4
        /*0020*/ 	.byte	0x02, 0x4c
        /*0022*/ 	.byte	0x10
	.zero		1


	//----- nvinfo : EIATTR_EXTERNS
	.align		4
        /*0024*/ 	.byte	0x04, 0x0f
        /*0026*/ 	.short	(.L_263 - .L_262)


	//   ....[0]....
	.align		4
.L_262:
        /*0028*/ 	.word	index@(__assertfail)


	//----- nvinfo : EIATTR_ANNOTATIONS
	.align		4
.L_263:
        /*002c*/ 	.byte	0x04, 0x55
        /*002e*/ 	.short	(.L_265 - .L_264)


	//   ....[0]....
.L_264:
        /* <DEDUP_REMOVED lines=97> */


	//----- nvinfo : EIATTR_MERCURY_ISA_VERSION
	.align		4
.L_265:
        /*0630*/ 	.byte	0x03, 0x5f
        /*0632*/ 	.short	0x0101


	//----- nvinfo : EIATTR_UNUSED_LOAD_BYTE_OFFSET
	.align		4
        /*0634*/ 	.byte	0x04, 0x44
        /*0636*/ 	.short	(.L_267 - .L_266)


	//   ....[0]....
.L_266:
        /*0638*/ 	.word	0x00000a80
        /*063c*/ 	.word	0x0000fff0


	//   ....[1]....
        /*0640*/ 	.word	0x0001f8f0
        /*0644*/ 	.word	0x0000fff0


	//----- nvinfo : EIATTR_INT_WARP_WIDE_INSTR_OFFSETS
	.align		4
.L_267:
        /*0648*/ 	.byte	0x04, 0x31
        /*064a*/ 	.short	(.L_269 - .L_268)


	//   ....[0]....
.L_268:
        /*064c*/ 	.word	0x00000190


	//   ....[1]....
        /*0650*/ 	.word	0x000001d0


	//   ....[2]....
        /*0654*/ 	.word	0x00000240


	//   ....[3]....
        /*0658*/ 	.word	0x000249d0


	//   ....[4]....
        /*065c*/ 	.word	0x00024a70


	//   ....[5]....
        /*0660*/ 	.word	0x00028690


	//   ....[6]....
        /*0664*/ 	.word	0x00028700


	//----- nvinfo : EIATTR_COOP_GROUP_MASK_REGIDS
	.align		4
.L_269:
        /*0668*/ 	.byte	0x04, 0x29
        /*066a*/ 	.short	(.L_271 - .L_270)


	//   ....[0]....
.L_270:
        /*066c*/ 	.word	0xffffffff


	//   ....[1]....
        /*0670*/ 	.word	0xffffffff


	//   ....[2]....
        /*0674*/ 	.word	0xffffffff


	//   ....[3]....
        /*0678*/ 	.word	0xffffffff


	//   ....[4]....
        /*067c*/ 	.word	0xffffffff


	//   ....[5]....
        /*0680*/ 	.word	0xffffffff


	//   ....[6]....
        /*0684*/ 	.word	0xffffffff


	//   ....[7]....
        /*0688*/ 	.word	0xffffffff


	//   ....[8]....
        /*068c*/ 	.word	0xffffffff


	//   ....[9]....
        /*0690*/ 	.word	0xffffffff


	//   ....[10]....
        /*0694*/ 	.word	0xffffffff


	//   ....[11]....
        /*0698*/ 	.word	0xffffffff


	//   ....[12]....
        /*069c*/ 	.word	0xffffffff


	//   ....[13]....
        /*06a0*/ 	.word	0xffffffff


	//   ....[14]....
        /*06a4*/ 	.word	0xffffffff


	//   ....[15]....
        /*06a8*/ 	.word	0xffffffff


	//   ....[16]....
        /*06ac*/ 	.word	0xffffffff


	//   ....[17]....
        /*06b0*/ 	.word	0xffffffff


	//   ....[18]....
        /*06b4*/ 	.word	0xffffffff


	//   ....[19]....
        /*06b8*/ 	.word	0xffffffff


	//   ....[20]....
        /*06bc*/ 	.word	0xffffffff


	//   ....[21]....
        /*06c0*/ 	.word	0xffffffff


	//   ....[22]....
        /*06c4*/ 	.word	0xffffffff


	//   ....[23]....
        /*06c8*/ 	.word	0xffffffff


	//   ....[24]....
        /*06cc*/ 	.word	0xffffffff


	//   ....[25]....
        /*06d0*/ 	.word	0xffffffff


	//   ....[26]....
        /*06d4*/ 	.word	0xffffffff


	//   ....[27]....
        /*06d8*/ 	.word	0xffffffff


	//   ....[28]....
        /*06dc*/ 	.word	0xffffffff


	//   ....[29]....
        /*06e0*/ 	.word	0xffffffff


	//   ....[30]....
        /*06e4*/ 	.word	0xffffffff


	//   ....[31]....
        /*06e8*/ 	.word	0xffffffff


	//   ....[32]....
        /*06ec*/ 	.word	0xffffffff


	//   ....[33]....
        /*06f0*/ 	.word	0xffffffff


	//   ....[34]....
        /*06f4*/ 	.word	0xffffffff


	//   ....[35]....
        /*06f8*/ 	.word	0xffffffff


	//   ....[36]....
        /*06fc*/ 	.word	0xffffffff


	//   ....[37]....
        /*0700*/ 	.word	0xffffffff


	//   ....[38]....
        /*0704*/ 	.word	0xffffffff


	//   ....[39]....
        /*0708*/ 	.word	0xffffffff


	//   ....[40]....
        /*070c*/ 	.word	0xffffffff


	//   ....[41]....
        /*0710*/ 	.word	0xffffffff


	//   ....[42]....
        /*0714*/ 	.word	0xffffffff


	//   ....[43]....
        /*0718*/ 	.word	0xffffffff


	//   ....[44]....
        /*071c*/ 	.word	0xffffffff


	//   ....[45]....
        /*0720*/ 	.word	0xffffffff


	//   ....[46]....
        /*0724*/ 	.word	0xffffffff


	//   ....[47]....
        /*0728*/ 	.word	0xffffffff


	//   ....[48]....
        /*072c*/ 	.word	0xffffffff


	//   ....[49]....
        /*0730*/ 	.word	0xffffffff


	//   ....[50]....
        /*0734*/ 	.word	0xffffffff


	//   ....[51]....
        /*0738*/ 	.word	0xffffffff


	//   ....[52]....
        /*073c*/ 	.word	0xffffffff


	//   ....[53]....
        /*0740*/ 	.word	0xffffffff


	//   ....[54]....
        /*0744*/ 	.word	0xffffffff


	//   ....[55]....
        /*0748*/ 	.word	0xffffffff


	//   ....[56]....
        /*074c*/ 	.word	0xffffffff


	//   ....[57]....
        /*0750*/ 	.word	0xffffffff


	//   ....[58]....
        /*0754*/ 	.word	0xffffffff


	//   ....[59]....
        /*0758*/ 	.word	0xffffffff


	//   ....[60]....
        /*075c*/ 	.word	0xffffffff


	//   ....[61]....
        /*0760*/ 	.word	0xffffffff


	//   ....[62]....
        /*0764*/ 	.word	0xffffffff


	//   ....[63]....
        /*0768*/ 	.word	0xffffffff


	//   ....[64]....
        /*076c*/ 	.word	0xffffffff


	//   ....[65]....
        /*0770*/ 	.word	0xffffffff


	//   ....[66]....
        /*0774*/ 	.word	0xffffffff


	//   ....[67]....
        /*0778*/ 	.word	0xffffffff


	//   ....[68]....
        /*077c*/ 	.word	0xffffffff


	//   ....[69]....
        /*0780*/ 	.word	0xffffffff


	//   ....[70]....
        /*0784*/ 	.word	0xffffffff


	//   ....[71]....
        /*0788*/ 	.word	0xffffffff


	//   ....[72]....
        /*078c*/ 	.word	0xffffffff


	//   ....[73]....
        /*0790*/ 	.word	0xffffffff


	//   ....[74]....
        /*0794*/ 	.word	0xffffffff


	//   ....[75]....
        /*0798*/ 	.word	0xffffffff


	//   ....[76]....
        /*079c*/ 	.word	0xffffffff


	//   ....[77]....
        /*07a0*/ 	.word	0xffffffff


	//   ....[78]....
        /*07a4*/ 	.word	0xffffffff


	//   ....[79]....
        /*07a8*/ 	.word	0xffffffff


	//   ....[80]....
        /*07ac*/ 	.word	0xffffffff


	//   ....[81]....
        /*07b0*/ 	.word	0xffffffff


	//   ....[82]....
        /*07b4*/ 	.word	0xffffffff


	//   ....[83]....
        /*07b8*/ 	.word	0xffffffff


	//   ....[84]....
        /*07bc*/ 	.word	0xffffffff


	//   ....[85]....
        /*07c0*/ 	.word	0xffffffff


	//   ....[86]....
        /*07c4*/ 	.word	0xffffffff


	//   ....[87]....
        /*07c8*/ 	.word	0xffffffff


	//   ....[88]....
        /*07cc*/ 	.word	0xffffffff


	//   ....[89]....
        /*07d0*/ 	.word	0xffffffff


	//   ....[90]....
        /*07d4*/ 	.word	0xffffffff


	//   ....[91]....
        /*07d8*/ 	.word	0xffffffff


	//   ....[92]....
        /*07dc*/ 	.word	0xffffffff


	//   ....[93]....
        /*07e0*/ 	.word	0xffffffff


	//   ....[94]....
        /*07e4*/ 	.word	0xffffffff


	//   ....[95]....
        /*07e8*/ 	.word	0xffffffff


	//   ....[96]....
        /*07ec*/ 	.word	0xffffffff


	//   ....[97]....
        /*07f0*/ 	.word	0xffffffff


	//   ....[98]....
        /*07f4*/ 	.word	0xffffffff


	//   ....[99]....
        /*07f8*/ 	.word	0xffffffff


	//   ....[100]....
        /*07fc*/ 	.word	0xffffffff


	//   ....[101]....
        /*0800*/ 	.word	0xffffffff


	//   ....[102]....
        /*0804*/ 	.word	0xffffffff


	//   ....[103]....
        /*0808*/ 	.word	0xffffffff


	//   ....[104]....
        /*080c*/ 	.word	0xffffffff


	//   ....[105]....
        /*0810*/ 	.word	0xffffffff


	//   ....[106]....
        /*0814*/ 	.word	0xffffffff


	//   ....[107]....
        /*0818*/ 	.word	0xffffffff


	//   ....[108]....
        /*081c*/ 	.word	0xffffffff


	//   ....[109]....
        /*0820*/ 	.word	0xffffffff


	//   ....[110]....
        /*0824*/ 	.word	0xffffffff


	//   ....[111]....
        /*0828*/ 	.word	0xffffffff


	//   ....[112]....
        /*082c*/ 	.word	0xffffffff


	//   ....[113]....
        /*0830*/ 	.word	0xffffffff


	//   ....[114]....
        /*0834*/ 	.word	0xffffffff


	//   ....[115]....
        /*0838*/ 	.word	0xffffffff


	//   ....[116]....
        /*083c*/ 	.word	0xffffffff


	//   ....[117]....
        /*0840*/ 	.word	0xffffffff


	//   ....[118]....
        /*0844*/ 	.word	0xffffffff


	//   ....[119]....
        /*0848*/ 	.word	0xffffffff


	//   ....[120]....
        /*084c*/ 	.word	0xffffffff


	//   ....[121]....
        /*0850*/ 	.word	0xffffffff


	//   ....[122]....
        /*0854*/ 	.word	0x0500000f


	//   ....[123]....
        /*0858*/ 	.word	0x0500000f


	//   ....[124]....
        /*085c*/ 	.word	0x0500000f


	//   ....[125]....
        /*0860*/ 	.word	0x0500000f


	//   ....[126]....
        /*0864*/ 	.word	0x0500000f


	//   ....[127]....
        /*0868*/ 	.word	0x0500000f


	//   ....[128]....
        /*086c*/ 	.word	0x0500000f


	//   ....[129]....
        /*0870*/ 	.word	0x0500000f


	//   ....[130]....
        /*0874*/ 	.word	0x0500000f


	//   ....[131]....
        /*0878*/ 	.word	0x0500000f


	//   ....[132]....
        /*087c*/ 	.word	0x0500000f


	//   ....[133]....
        /*0880*/ 	.word	0x0500000f


	//   ....[134]....
        /*0884*/ 	.word	0x0500000f


	//   ....[135]....
        /*0888*/ 	.word	0x0500000f


	//   ....[136]....
        /*088c*/ 	.word	0x0500000f


	//   ....[137]....
        /*0890*/ 	.word	0x0500000f


	//   ....[138]....
        /*0894*/ 	.word	0x0500000f


	//   ....[139]....
        /*0898*/ 	.word	0x0500000f


	//   ....[140]....
        /*089c*/ 	.word	0x0500000f


	//   ....[141]....
        /*08a0*/ 	.word	0x0500000f


	//   ....[142]....
        /*08a4*/ 	.word	0x0500000f


	//   ....[143]....
        /*08a8*/ 	.word	0x0500000f


	//   ....[144]....
        /*08ac*/ 	.word	0x0500000f


	//   ....[145]....
        /*08b0*/ 	.word	0x0500000f


	//   ....[146]....
        /*08b4*/ 	.word	0x0500000f


	//   ....[147]....
        /*08b8*/ 	.word	0x0500000f


	//   ....[148]....
        /*08bc*/ 	.word	0x0500000f


	//   ....[149]....
        /*08c0*/ 	.word	0x0500000f


	//   ....[150]....
        /*08c4*/ 	.word	0x0500000f


	//   ....[151]....
        /*08c8*/ 	.word	0x0500000f


	//   ....[152]....
        /*08cc*/ 	.word	0x0500000f


	//   ....[153]....
        /*08d0*/ 	.word	0x0500000f


	//   ....[154]....
        /*08d4*/ 	.word	0x0500000f


	//   ....[155]....
        /*08d8*/ 	.word	0x0500000f


	//   ....[156]....
        /*08dc*/ 	.word	0x0500000f


	//   ....[157]....
        /*08e0*/ 	.word	0x0500000f


	//   ....[158]....
        /*08e4*/ 	.word	0x0500000f


	//   ....[159]....
        /*08e8*/ 	.word	0x0500000f


	//   ....[160]....
        /*08ec*/ 	.word	0x0500000f


	//   ....[161]....
        /*08f0*/ 	.word	0x0500000f


	//   ....[162]....
        /*08f4*/ 	.word	0x0500000f


	//   ....[163]....
        /*08f8*/ 	.word	0x0500000f


	//   ....[164]....
        /*08fc*/ 	.word	0x0500000f


	//   ....[165]....
        /*0900*/ 	.word	0x0500000f


	//   ....[166]....
        /*0904*/ 	.word	0x0500000f


	//   ....[167]....
        /*0908*/ 	.word	0x0500000f


	//   ....[168]....
        /*090c*/ 	.word	0x0500000f


	//   ....[169]....
        /*0910*/ 	.word	0x0500000f


	//   ....[170]....
        /*0914*/ 	.word	0x0500000f


	//   ....[171]....
        /*0918*/ 	.word	0x0500000f


	//   ....[172]....
        /*091c*/ 	.word	0x0500000f


	//   ....[173]....
        /*0920*/ 	.word	0x0500000f


	//----- nvinfo : EIATTR_COOP_GROUP_INSTR_OFFSETS
	.align		4
.L_271:
        /*0924*/ 	.byte	0x04, 0x28
        /*0926*/ 	.short	(.L_273 - .L_272)


	//   ....[0]....
.L_272:
        /*0928*/ 	.word	0x00000060


	//   ....[1]....
        /*092c*/ 	.word	0x000001a0


	//   ....[2]....
        /*0930*/ 	.word	0x000001f0


	//   ....[3]....
        /*0934*/ 	.word	0x00000420


	//   ....[4]....
        /*0938*/ 	.word	0x00000580


	//   ....[5]....
        /*093c*/ 	.word	0x000006a0


	//   ....[6]....
        /*0940*/ 	.word	0x00000800


	//   ....[7]....
        /*0944*/ 	.word	0x0000af00


	//   ....[8]....
        /*0948*/ 	.word	0x0000b600


	//   ....[9]....
        /*094c*/ 	.word	0x0000b610


	//   ....[10]....
        /*0950*/ 	.word	0x0000b620


	//   ....[11]....
        /*0954*/ 	.word	0x0000b630


	//   ....[12]....
        /*0958*/ 	.word	0x0000be10


	//   ....[13]....
        /*095c*/ 	.word	0x0000be20


	//   ....[14]....
        /*0960*/ 	.word	0x0000be30


	//   ....[15]....
        /*0964*/ 	.word	0x0000be40


	//   ....[16]....
        /*0968*/ 	.word	0x0000ebb0


	//   ....[17]....
        /*096c*/ 	.word	0x0000ebc0


	//   ....[18]....
        /*0970*/ 	.word	0x0000ebd0


	//   ....[19]....
        /*0974*/ 	.word	0x0000ebe0


	//   ....[20]....
        /*0978*/ 	.word	0x0000f1e0


	//   ....[21]....
        /*097c*/ 	.word	0x0000f1f0


	//   ....[22]....
        /*0980*/ 	.word	0x0000f200


	//   ....[23]....
        /*0984*/ 	.word	0x0000f210


	//   ....[24]....
        /*0988*/ 	.word	0x00012cb0


	//   ....[25]....
        /*098c*/ 	.word	0x00013220


	//   ....[26]....
        /*0990*/ 	.word	0x00013ec0


	//   ....[27]....
        /*0994*/ 	.word	0x00013fd0


	//   ....[28]....
        /*0998*/ 	.word	0x00014520


	//   ....[29]....
        /*099c*/ 	.word	0x000145e0


	//   ....[30]....
        /*09a0*/ 	.word	0x000169b0


	//   ....[31]....
        /*09a4*/ 	.word	0x00016c60


	//   ....[32]....
        /*09a8*/ 	.word	0x00017c90


	//   ....[33]....
        /*09ac*/ 	.word	0x00017d50


	//   ....[34]....
        /*09b0*/ 	.word	0x00017f40


	//   ....[35]....
        /*09b4*/ 	.word	0x00018070


	//   ....[36]....
        /*09b8*/ 	.word	0x0001a520


	//   ....[37]....
        /*09bc*/ 	.word	0x0001a540


	//   ....[38]....
        /*09c0*/ 	.word	0x0001a800


	//   ....[39]....
        /*09c4*/ 	.word	0x0001a860


	//   ....[40]....
        /*09c8*/ 	.word	0x0001c9e0


	//   ....[41]....
        /*09cc*/ 	.word	0x0001cc90


	//   ....[42]....
        /*09d0*/ 	.word	0x0001dc90


	//   ....[43]....
        /*09d4*/ 	.word	0x0001dce0


	//   ....[44]....
        /*09d8*/ 	.word	0x0001e060


	//   ....[45]....
        /*09dc*/ 	.word	0x0001e0d0


	//   ....[46]....
        /*09e0*/ 	.word	0x0001f050


	//   ....[47]....
        /*09e4*/ 	.word	0x0001f080


	//   ....[48]....
        /*09e8*/ 	.word	0x0001f160


	//   ....[49]....
        /*09ec*/ 	.word	0x0001f380


	//   ....[50]....
        /*09f0*/ 	.word	0x00020360


	//   ....[51]....
        /*09f4*/ 	.word	0x000203a0


	//   ....[52]....
        /*09f8*/ 	.word	0x000203e0


	//   ....[53]....
        /*09fc*/ 	.word	0x00020420


	//   ....[54]....
        /*0a00*/ 	.word	0x000209c0


	//   ....[55]....
        /*0a04*/ 	.word	0x000209d0


	//   ....[56]....
        /*0a08*/ 	.word	0x00020aa0


	//   ....[57]....
        /*0a0c*/ 	.word	0x00020ac0


	//   ....[58]....
        /*0a10*/ 	.word	0x00020b90


	//   ....[59]....
        /*0a14*/ 	.word	0x00020bb0


	//   ....[60]....
        /*0a18*/ 	.word	0x00020c90


	//   ....[61]....
        /*0a1c*/ 	.word	0x00020cb0


	//   ....[62]....
        /*0a20*/ 	.word	0x00021520


	//   ....[63]....
        /*0a24*/ 	.word	0x00021540


	//   ....[64]....
        /*0a28*/ 	.word	0x00021610


	//   ....[65]....
        /*0a2c*/ 	.word	0x00021630


	//   ....[66]....
        /*0a30*/ 	.word	0x00021700


	//   ....[67]....
        /*0a34*/ 	.word	0x00021720


	//   ....[68]....
        /*0a38*/ 	.word	0x00021800


	//   ....[69]....
        /*0a3c*/ 	.word	0x00021820


	//   ....[70]....
        /*0a40*/ 	.word	0x00021980


	//   ....[71]....
        /*0a44*/ 	.word	0x00021b60


	//   ....[72]....
        /*0a48*/ 	.word	0x00021b90


	//   ....[73]....
        /*0a4c*/ 	.word	0x00021bc0


	//   ....[74]....
        /*0a50*/ 	.word	0x00021bf0


	//   ....[75]....
        /*0a54*/ 	.word	0x00021c20


	//   ....[76]....
        /*0a58*/ 	.word	0x00021c50


	//   ....[77]....
        /*0a5c*/ 	.word	0x00021dd0


	//   ....[78]....
        /*0a60*/ 	.word	0x00021e00


	//   ....[79]....
        /*0a64*/ 	.word	0x00021e30


	//   ....[80]....
        /*0a68*/ 	.word	0x00021e60


	//   ....[81]....
        /*0a6c*/ 	.word	0x00021e90


	//   ....[82]....
        /*0a70*/ 	.word	0x00021ec0


	//   ....[83]....
        /*0a74*/ 	.word	0x00021f70


	//   ....[84]....
        /*0a78*/ 	.word	0x00021fd0


	//   ....[85]....
        /*0a7c*/ 	.word	0x00022060


	//   ....[86]....
        /*0a80*/ 	.word	0x000231b0


	//   ....[87]....
        /*0a84*/ 	.word	0x00024fb0


	//   ....[88]....
        /*0a88*/ 	.word	0x00025c60


	//   ....[89]....
        /*0a8c*/ 	.word	0x00025c80


	//   ....[90]....
        /*0a90*/ 	.word	0x00025c90


	//   ....[91]....
        /*0a94*/ 	.word	0x00025cc0


	//   ....[92]....
        /*0a98*/ 	.word	0x00025de0


	//   ....[93]....
        /*0a9c*/ 	.word	0x00025df0


	//   ....[94]....
        /*0aa0*/ 	.word	0x00025e90


	//   ....[95]....
        /*0aa4*/ 	.word	0x00025ea0


	//   ....[96]....
        /*0aa8*/ 	.word	0x00025f40


	//   ....[97]....
        /*0aac*/ 	.word	0x00025f50


	//   ....[98]....
        /*0ab0*/ 	.word	0x00025ff0


	//   ....[99]....
        /*0ab4*/ 	.word	0x00026000


	//   ....[100]....
        /*0ab8*/ 	.word	0x00026080


	//   ....[101]....
        /*0abc*/ 	.word	0x000260b0


	//   ....[102]....
        /*0ac0*/ 	.word	0x00026100


	//   ....[103]....
        /*0ac4*/ 	.word	0x00026140


	//   ....[104]....
        /*0ac8*/ 	.word	0x00028e00


	//   ....[105]....
        /*0acc*/ 	.word	0x00028e30


	//   ....[106]....
        /*0ad0*/ 	.word	0x00028e40


	//   ....[107]....
        /*0ad4*/ 	.word	0x00028e70


	//   ....[108]....
        /*0ad8*/ 	.word	0x00028ea0


	//   ....[109]....
        /*0adc*/ 	.word	0x00028ed0


	//   ....[110]....
        /*0ae0*/ 	.word	0x00028f00


	//   ....[111]....
        /*0ae4*/ 	.word	0x00028f10


	//   ....[112]....
        /*0ae8*/ 	.word	0x000290a0


	//   ....[113]....
        /*0aec*/ 	.word	0x000290d0


	//   ....[114]....
        /*0af0*/ 	.word	0x00029100


	//   ....[115]....
        /*0af4*/ 	.word	0x00029130


	//   ....[116]....
        /*0af8*/ 	.word	0x00029160


	//   ....[117]....
        /*0afc*/ 	.word	0x00029190


	//   ....[118]....
        /*0b00*/ 	.word	0x00029250


	//   ....[119]....
        /*0b04*/ 	.word	0x00029270


	//   ....[120]....
        /*0b08*/ 	.word	0x000292e0


	//   ....[121]....
        /*0b0c*/ 	.word	0x000299c0


	//   ....[122]....
        /*0b10*/ 	.word	0x00029e00


	//   ....[123]....
        /*0b14*/ 	.word	0x00029e90


	//   ....[124]....
        /*0b18*/ 	.word	0x00029ee0


	//   ....[125]....
        /*0b1c*/ 	.word	0x00029f30


	//   ....[126]....
        /*0b20*/ 	.word	0x00029fc0


	//   ....[127]....
        /*0b24*/ 	.word	0x0002a050


	//   ....[128]....
        /*0b28*/ 	.word	0x0002a0a0


	//   ....[129]....
        /*0b2c*/ 	.word	0x0002a0f0


	//   ....[130]....
        /*0b30*/ 	.word	0x0002a1e0


	//   ....[131]....
        /*0b34*/ 	.word	0x0002a270


	//   ....[132]....
        /*0b38*/ 	.word	0x0002a2d0


	//   ....[133]....
        /*0b3c*/ 	.word	0x0002a330


	//   ....[134]....
        /*0b40*/ 	.word	0x0002a3c0


	//   ....[135]....
        /*0b44*/ 	.word	0x0002a450


	//   ....[136]....
        /*0b48*/ 	.word	0x0002a4b0


	//   ....[137]....
        /*0b4c*/ 	.word	0x0002a510


	//   ....[138]....
        /*0b50*/ 	.word	0x0002a8a0


	//   ....[139]....
        /*0b54*/ 	.word	0x0002ab90


	//   ....[140]....
        /*0b58*/ 	.word	0x0002ad70


	//   ....[141]....
        /*0b5c*/ 	.word	0x0002adc0


	//   ....[142]....
        /*0b60*/ 	.word	0x0002aef0


	//   ....[143]....
        /*0b64*/ 	.word	0x0002af40


	//   ....[144]....
        /*0b68*/ 	.word	0x0002b080


	//   ....[145]....
        /*0b6c*/ 	.word	0x0002b0f0


	//   ....[146]....
        /*0b70*/ 	.word	0x0002b220


	//   ....[147]....
        /*0b74*/ 	.word	0x0002b270


	//   ....[148]....
        /*0b78*/ 	.word	0x0002b3a0


	//   ....[149]....
        /*0b7c*/ 	.word	0x0002b3f0


	//   ....[150]....
        /*0b80*/ 	.word	0x0002b520


	//   ....[151]....
        /*0b84*/ 	.word	0x0002b570


	//   ....[152]....
        /*0b88*/ 	.word	0x0002b680


	//   ....[153]....
        /*0b8c*/ 	.word	0x0002b6f0


	//   ....[154]....
        /*0b90*/ 	.word	0x0002b800


	//   ....[155]....
        /*0b94*/ 	.word	0x0002b850


	//   ....[156]....
        /*0b98*/ 	.word	0x0002bb80


	//   ....[157]....
        /*0b9c*/ 	.word	0x0002bc20


	//   ....[158]....
        /*0ba0*/ 	.word	0x0002bd50


	//   ....[159]....
        /*0ba4*/ 	.word	0x0002bdd0


	//   ....[160]....
        /*0ba8*/ 	.word	0x0002be50


	//   ....[161]....
        /*0bac*/ 	.word	0x0002bed0


	//   ....[162]....
        /*0bb0*/ 	.word	0x0002bf50


	//   ....[163]....
        /*0bb4*/ 	.word	0x0002bfe0


	//   ....[164]....
        /*0bb8*/ 	.word	0x0002c080


	//   ....[165]....
        /*0bbc*/ 	.word	0x0002c120


	//   ....[166]....
        /*0bc0*/ 	.word	0x0002c1a0


	//   ....[167]....
        /*0bc4*/ 	.word	0x0002c220


	//   ....[168]....
        /*0bc8*/ 	.word	0x0002c2a0


	//   ....[169]....
        /*0bcc*/ 	.word	0x0002c330


	//   ....[170]....
        /*0bd0*/ 	.word	0x0002c3b0


	//   ....[171]....
        /*0bd4*/ 	.word	0x0002c450


	//   ....[172]....
        /*0bd8*/ 	.word	0x0002c4e0


	//   ....[173]....
        /*0bdc*/ 	.word	0x0002c610


	//----- nvinfo : EIATTR_REG_RECONFIG
	.align		4
.L_273:
        /*0be0*/ 	.byte	0x01, 0x54
	.zero		2


	//----- nvinfo : EIATTR_SYSCALL_OFFSETS
	.align		4
        /*0be4*/ 	.byte	0x04, 0x46
        /*0be6*/ 	.short	(.L_275 - .L_274)


	//   ....[0]....
.L_274:
        /*0be8*/ 	.word	0x00001dd0


	//   ....[1]....
        /*0bec*/ 	.word	0x00001f20


	//   ....[2]....
        /*0bf0*/ 	.word	0x0000b0a0


	//   ....[3]....
        /*0bf4*/ 	.word	0x0000b3c0


	//   ....[4]....
        /*0bf8*/ 	.word	0x00024be0


	//   ....[5]....
        /*0bfc*/ 	.word	0x00024d30


	//   ....[6]....
        /*0c00*/ 	.word	0x00024e20


	//   ....[7]....
        /*0c04*/ 	.word	0x00025760


	//----- nvinfo : EIATTR_MBARRIER_INSTR_OFFSETS
	.align		4
.L_275:
        /*0c08*/ 	.byte	0x04, 0x39
        /*0c0a*/ 	.short	(.L_277 - .L_276)


	//   ....[0]....
.L_276:
        /*0c0c*/ 	.word	0x000002d0
        /*0c10*/ 	.word	0x000000ff
        /*0c14*/ 	.word	0x0002a800
        /*0c18*/ 	.short	0x0100
        /*0c1a*/ 	.byte	0x08
	.zero		1


	//   ....[1]....
        /*0c1c*/ 	.word	0x000002e0
        /*0c20*/ 	.word	0x000000ff
        /*0c24*/ 	.word	0x0002a820
        /*0c28*/ 	.short	0x0100
        /*0c2a*/ 	.byte	0x08
	.zero		1


	//   ....[2]....
        /*0c2c*/ 	.word	0x000003d0
        /*0c30*/ 	.word	0x000000ff
        /*0c34*/ 	.word	0x0002a830
        /*0c38*/ 	.short	0x0100
        /*0c3a*/ 	.byte	0x08
	.zero		1


	//   ....[3]....
        /*0c3c*/ 	.word	0x000003e0
        /*0c40*/ 	.word	0x000000ff
        /*0c44*/ 	.word	0x0002a840
        /*0c48*/ 	.short	0x0100
        /*0c4a*/ 	.byte	0x08
	.zero		1


	//   ....[4]....
        /*0c4c*/ 	.word	0x000003f0
        /*0c50*/ 	.word	0x000000ff
        /*0c54*/ 	.word	0x0002a838
        /*0c58*/ 	.short	0x0100
        /*0c5a*/ 	.byte	0x08
	.zero		1


	//   ....[5]....
        /*0c5c*/ 	.word	0x00000400
        /*0c60*/ 	.word	0x000000ff
        /*0c64*/ 	.word	0x0002a848
        /*0c68*/ 	.short	0x0100
        /*0c6a*/ 	.byte	0x08
	.zero		1


	//   ....[6]....
        /*0c6c*/ 	.word	0x00000530
        /*0c70*/ 	.word	0x000000ff
        /*0c74*/ 	.word	0x0002a850
        /*0c78*/ 	.short	0x0100
        /*0c7a*/ 	.byte	0x08
	.zero		1


	//   ....[7]....
        /*0c7c*/ 	.word	0x00000540
        /*0c80*/ 	.word	0x000000ff
        /*0c84*/ 	.word	0x0002a860
        /*0c88*/ 	.short	0x0100
        /*0c8a*/ 	.byte	0x08
	.zero		1


	//   ....[8]....
        /*0c8c*/ 	.word	0x00000550
        /*0c90*/ 	.word	0x000000ff
        /*0c94*/ 	.word	0x0002a858
        /*0c98*/ 	.short	0x0100
        /*0c9a*/ 	.byte	0x08
	.zero		1


	//   ....[9]....
        /*0c9c*/ 	.word	0x00000560
        /*0ca0*/ 	.word	0x000000ff
        /*0ca4*/ 	.word	0x0002a868
        /*0ca8*/ 	.short	0x0100
        /*0caa*/ 	.byte	0x08
	.zero		1


	//   ....[10]....
        /*0cac*/ 	.word	0x00000650
        /*0cb0*/ 	.word	0x000000ff
        /*0cb4*/ 	.word	0x0002a870
        /*0cb8*/ 	.short	0x0100
        /*0cba*/ 	.byte	0x06
	.zero		1


	//   ....[11]....
        /*0cbc*/ 	.word	0x00000660
        /*0cc0*/ 	.word	0x000000ff
        /*0cc4*/ 	.word	0x0002a880
        /*0cc8*/ 	.short	0x0100
        /*0cca*/ 	.byte	0x06
	.zero		1


	//   ....[12]....
        /*0ccc*/ 	.word	0x00000670
        /*0cd0*/ 	.word	0x000000ff
        /*0cd4*/ 	.word	0x0002a878
        /*0cd8*/ 	.short	0x0100
        /*0cda*/ 	.byte	0x06
	.zero		1


	//   ....[13]....
        /*0cdc*/ 	.word	0x00000680
        /*0ce0*/ 	.word	0x000000ff
        /*0ce4*/ 	.word	0x0002a888
        /*0ce8*/ 	.short	0x0100
        /*0cea*/ 	.byte	0x06
	.zero		1


	//   ....[14]....
        /*0cec*/ 	.word	0x000007b0
        /*0cf0*/ 	.word	0x000000ff
        /*0cf4*/ 	.word	0x0002a890
        /*0cf8*/ 	.short	0x0100
        /*0cfa*/ 	.byte	0x08
	.zero		1


	//   ....[15]....
        /*0cfc*/ 	.word	0x000007c0
        /*0d00*/ 	.word	0x000000ff
        /*0d04*/ 	.word	0x0002a8a0
        /*0d08*/ 	.short	0x0100
        /*0d0a*/ 	.byte	0x08
	.zero		1


	//   ....[16]....
        /*0d0c*/ 	.word	0x000007d0
        /*0d10*/ 	.word	0x000000ff
        /*0d14*/ 	.word	0x0002a898
        /*0d18*/ 	.short	0x0100
        /*0d1a*/ 	.byte	0x08
	.zero		1


	//   ....[17]....
        /*0d1c*/ 	.word	0x000007e0
        /*0d20*/ 	.word	0x000000ff
        /*0d24*/ 	.word	0x0002a8a8
        /*0d28*/ 	.short	0x0100
        /*0d2a*/ 	.byte	0x08
	.zero		1


	//   ....[18]....
        /*0d2c*/ 	.word	0x00000910
        /*0d30*/ 	.word	0x000000ff
        /*0d34*/ 	.word	0x0002a8b0
        /*0d38*/ 	.short	0x0100
        /*0d3a*/ 	.byte	0x08
	.zero		1


	//   ....[19]....
        /*0d3c*/ 	.word	0x00000920
        /*0d40*/ 	.word	0x000000ff
        /*0d44*/ 	.word	0x0002a8c0
        /*0d48*/ 	.short	0x0100
        /*0d4a*/ 	.byte	0x08
	.zero		1


	//   ....[20]....
        /*0d4c*/ 	.word	0x00000930
        /*0d50*/ 	.word	0x000000ff
        /*0d54*/ 	.word	0x0002a8b8
        /*0d58*/ 	.short	0x0100
        /*0d5a*/ 	.byte	0x08
	.zero		1


	//   ....[21]....
        /*0d5c*/ 	.word	0x00000940
        /*0d60*/ 	.word	0x000000ff
        /*0d64*/ 	.word	0x0002a8c8
        /*0d68*/ 	.short	0x0100
        /*0d6a*/ 	.byte	0x08
	.zero		1


	//   ....[22]....
        /*0d6c*/ 	.word	0x00003ab0
        /*0d70*/ 	.word	0x00000003
        /*0d74*/ 	.word	0x0002a890
        /*0d78*/ 	.short	0x010a
        /*0d7a*/ 	.byte	0x3f
	.zero		1


	//   ....[23]....
        /*0d7c*/ 	.word	0x00006da0
        /*0d80*/ 	.word	0x00000003
        /*0d84*/ 	.word	0x0002a890
        /*0d88*/ 	.short	0x010a
        /*0d8a*/ 	.byte	0x3f
	.zero		1


	//   ....[24]....
        /*0d8c*/ 	.word	0x00009ec0
        /*0d90*/ 	.word	0x00000003
        /*0d94*/ 	.word	0x0002a890
        /*0d98*/ 	.short	0x010a
        /*0d9a*/ 	.byte	0x3f
	.zero		1


	//   ....[25]....
        /*0d9c*/ 	.word	0x0000a2b0
        /*0da0*/ 	.word	0x0000001c
        /*0da4*/ 	.word	0x00000000
        /*0da8*/ 	.short	0x0101
        /*0daa*/ 	.byte	0x3f
	.zero		1


	//   ....[26]....
        /*0dac*/ 	.word	0x0000a2f0
        /*0db0*/ 	.word	0x00000003
        /*0db4*/ 	.word	0x0002a8b0
        /*0db8*/ 	.short	0x010a
        /*0dba*/ 	.byte	0x3f
	.zero		1


	//   ....[27]....
        /*0dbc*/ 	.word	0x0000a7b0
        /*0dc0*/ 	.word	0x00000003
        /*0dc4*/ 	.word	0x00000000
        /*0dc8*/ 	.short	0x0101
        /*0dca*/ 	.byte	0x3f
	.zero		1


	//   ....[28]....
        /*0dcc*/ 	.word	0x0000b120
        /*0dd0*/ 	.word	0x00000010
        /*0dd4*/ 	.word	0x0002a800
        /*0dd8*/ 	.short	0x010a
        /*0dda*/ 	.byte	0x3f
	.zero		1


	//   ....[29]....
        /*0ddc*/ 	.word	0x0000b170
        /*0de0*/ 	.word	0x00000010
        /*0de4*/ 	.word	0x0002a800
        /*0de8*/ 	.short	0x010a
        /*0dea*/ 	.byte	0x3f
	.zero		1


	//   ....[30]....
        /*0dec*/ 	.word	0x0000c510
        /*0df0*/ 	.word	0x00000010
        /*0df4*/ 	.word	0x0002a800
        /*0df8*/ 	.short	0x010a
        /*0dfa*/ 	.byte	0x3f
	.zero		1


	//   ....[31]....
        /*0dfc*/ 	.word	0x0000f690
        /*0e00*/ 	.word	0x00000010
        /*0e04*/ 	.word	0x0002a800
        /*0e08*/ 	.short	0x010a
        /*0e0a*/ 	.byte	0x3f
	.zero		1


	//   ....[32]....
        /*0e0c*/ 	.word	0x00011e90
        /*0e10*/ 	.word	0x00000015
        /*0e14*/ 	.word	0x0002a830
        /*0e18*/ 	.short	0x010a
        /*0e1a*/ 	.byte	0x3f
	.zero		1


	//   ....[33]....
        /*0e1c*/ 	.word	0x00011f00
        /*0e20*/ 	.word	0x00000015
        /*0e24*/ 	.word	0x0002a830
        /*0e28*/ 	.short	0x010a
        /*0e2a*/ 	.byte	0x3f
	.zero		1


	//   ....[34]....
        /*0e2c*/ 	.word	0x000128d0
        /*0e30*/ 	.word	0x00000015
        /*0e34*/ 	.word	0x00000000
        /*0e38*/ 	.short	0x0101
        /*0e3a*/ 	.byte	0x3f
	.zero		1


	//   ....[35]....
        /*0e3c*/ 	.word	0x00015420
        /*0e40*/ 	.word	0x00000015
        /*0e44*/ 	.word	0x0002a830
        /*0e48*/ 	.short	0x010a
        /*0e4a*/ 	.byte	0x3f
	.zero		1


	//   ....[36]....
        /*0e4c*/ 	.word	0x00015490
        /*0e50*/ 	.word	0x00000015
        /*0e54*/ 	.word	0x0002a830
        /*0e58*/ 	.short	0x010a
        /*0e5a*/ 	.byte	0x3f
	.zero		1


	//   ....[37]....
        /*0e5c*/ 	.word	0x00016010
        /*0e60*/ 	.word	0x0000000c
        /*0e64*/ 	.word	0x0002a850
        /*0e68*/ 	.short	0x010a
        /*0e6a*/ 	.byte	0x3f
	.zero		1


	//   ....[38]....
        /*0e6c*/ 	.word	0x000160b0
        /*0e70*/ 	.word	0x0000000c
        /*0e74*/ 	.word	0x0002a850
        /*0e78*/ 	.short	0x010a
        /*0e7a*/ 	.byte	0x3f
	.zero		1


	//   ....[39]....
        /*0e7c*/ 	.word	0x00016a30
        /*0e80*/ 	.word	0x0000000a
        /*0e84*/ 	.word	0x00000000
        /*0e88*/ 	.short	0x0101
        /*0e8a*/ 	.byte	0x3f
	.zero		1


	//   ....[40]....
        /*0e8c*/ 	.word	0x000183a0
        /*0e90*/ 	.word	0x00000059
        /*0e94*/ 	.word	0x00000000
        /*0e98*/ 	.short	0x0101
        /*0e9a*/ 	.byte	0x3f
	.zero		1


	//   ....[41]....
        /*0e9c*/ 	.word	0x00018e50
        /*0ea0*/ 	.word	0x00000005
        /*0ea4*/ 	.word	0x0002a830
        /*0ea8*/ 	.short	0x010a
        /*0eaa*/ 	.byte	0x3f
	.zero		1


	//   ....[42]....
        /*0eac*/ 	.word	0x00018ec0
        /*0eb0*/ 	.word	0x00000005
        /*0eb4*/ 	.word	0x0002a830
        /*0eb8*/ 	.short	0x010a
        /*0eba*/ 	.byte	0x3f
	.zero		1


	//   ....[43]....
        /*0ebc*/ 	.word	0x00019a40
        /*0ec0*/ 	.word	0x000000c6
        /*0ec4*/ 	.word	0x0002a850
        /*0ec8*/ 	.short	0x010a
        /*0eca*/ 	.byte	0x3f
	.zero		1


	//   ....[44]....
        /*0ecc*/ 	.word	0x00019a90
        /*0ed0*/ 	.word	0x000000c6
        /*0ed4*/ 	.word	0x0002a850
        /*0ed8*/ 	.short	0x010a
        /*0eda*/ 	.byte	0x3f
	.zero		1


	//   ....[45]....
        /*0edc*/ 	.word	0x0001ae20
        /*0ee0*/ 	.word	0x00000015
        /*0ee4*/ 	.word	0x00000000
        /*0ee8*/ 	.short	0x0101
        /*0eea*/ 	.byte	0x3f
	.zero		1


	//   ....[46]....
        /*0eec*/ 	.word	0x0001ae90
        /*0ef0*/ 	.word	0x000000c6
        /*0ef4*/ 	.word	0x00000000
        /*0ef8*/ 	.short	0x0101
        /*0efa*/ 	.byte	0x3f
	.zero		1


	//   ....[47]....
        /*0efc*/ 	.word	0x0001b450
        /*0f00*/ 	.word	0x00000006
        /*0f04*/ 	.word	0x0002a830
        /*0f08*/ 	.short	0x010a
        /*0f0a*/ 	.byte	0x3f
	.zero		1


	//   ....[48]....
        /*0f0c*/ 	.word	0x0001b4c0
        /*0f10*/ 	.word	0x00000006
        /*0f14*/ 	.word	0x0002a830
        /*0f18*/ 	.short	0x010a
        /*0f1a*/ 	.byte	0x3f
	.zero		1


	//   ....[49]....
        /*0f1c*/ 	.word	0x0001c040
        /*0f20*/ 	.word	0x0000000c
        /*0f24*/ 	.word	0x0002a850
        /*0f28*/ 	.short	0x010a
        /*0f2a*/ 	.byte	0x3f
	.zero		1


	//   ....[50]....
        /*0f2c*/ 	.word	0x0001c0e0
        /*0f30*/ 	.word	0x0000000c
        /*0f34*/ 	.word	0x0002a850
        /*0f38*/ 	.short	0x010a
        /*0f3a*/ 	.byte	0x3f
	.zero		1


	//   ....[51]....
        /*0f3c*/ 	.word	0x0001ca50
        /*0f40*/ 	.word	0x00000005
        /*0f44*/ 	.word	0x00000000
        /*0f48*/ 	.short	0x0101
        /*0f4a*/ 	.byte	0x3f
	.zero		1


	//   ....[52]....
        /*0f4c*/ 	.word	0x0001e430
        /*0f50*/ 	.word	0x00000015
        /*0f54*/ 	.word	0x00000000
        /*0f58*/ 	.short	0x0101
        /*0f5a*/ 	.byte	0x3f
	.zero		1


	//   ....[53]....
        /*0f5c*/ 	.word	0x0001ef10
        /*0f60*/ 	.word	0x0000000b
        /*0f64*/ 	.word	0x0002a850
        /*0f68*/ 	.short	0x010a
        /*0f6a*/ 	.byte	0x3f
	.zero		1


	//   ....[54]....
        /*0f6c*/ 	.word	0x0001efb0
        /*0f70*/ 	.word	0x0000000b
        /*0f74*/ 	.word	0x0002a850
        /*0f78*/ 	.short	0x010a
        /*0f7a*/ 	.byte	0x3f
	.zero		1


	//   ....[55]....
        /*0f7c*/ 	.word	0x0001f480
        /*0f80*/ 	.word	0x0000000b
        /*0f84*/ 	.word	0x00000000
        /*0f88*/ 	.short	0x0101
        /*0f8a*/ 	.byte	0x3f
	.zero		1


	//   ....[56]....
        /*0f8c*/ 	.word	0x000209b0
        /*0f90*/ 	.word	0x00000000
        /*0f94*/ 	.word	0x00000000
        /*0f98*/ 	.short	0x0101
        /*0f9a*/ 	.byte	0x3f
	.zero		1


	//   ....[57]....
        /*0f9c*/ 	.word	0x000232a0
        /*0fa0*/ 	.word	0x00000007
        /*0fa4*/ 	.word	0x0002a820
        /*0fa8*/ 	.short	0x010a
        /*0faa*/ 	.byte	0x3f
	.zero		1


	//   ....[58]....
        /*0fac*/ 	.word	0x00023380
        /*0fb0*/ 	.word	0x00000007
        /*0fb4*/ 	.word	0x0002a8a0
        /*0fb8*/ 	.short	0x010a
        /*0fba*/ 	.byte	0x3f
	.zero		1


	//   ....[59]....
        /*0fbc*/ 	.word	0x000237c0
        /*0fc0*/ 	.word	0x00000007
        /*0fc4*/ 	.word	0x0002a8c0
        /*0fc8*/ 	.short	0x010a
        /*0fca*/ 	.byte	0x3f
	.zero		1


	//   ....[60]....
        /*0fcc*/ 	.word	0x00023ca0
        /*0fd0*/ 	.word	0x00000008
        /*0fd4*/ 	.word	0x0002a8a0
        /*0fd8*/ 	.short	0x010a
        /*0fda*/ 	.byte	0x3f
	.zero		1


	//   ....[61]....
        /*0fdc*/ 	.word	0x000240d0
        /*0fe0*/ 	.word	0x00000008
        /*0fe4*/ 	.word	0x0002a8c0
        /*0fe8*/ 	.short	0x010a
        /*0fea*/ 	.byte	0x3f
	.zero		1


	//   ....[62]....
        /*0fec*/ 	.word	0x00025250
        /*0ff0*/ 	.word	0x00000000
        /*0ff4*/ 	.word	0x0002a840
        /*0ff8*/ 	.short	0x010a
        /*0ffa*/ 	.byte	0x3f
	.zero		1


	//   ....[63]....
        /*0ffc*/ 	.word	0x00026280
        /*1000*/ 	.word	0x0000000a
        /*1004*/ 	.word	0x0002a800
        /*1008*/ 	.short	0x0107
        /*100a*/ 	.byte	0x3f
	.zero		1


	//   ....[64]....
        /*100c*/ 	.word	0x00026390
        /*1010*/ 	.word	0x00000002
        /*1014*/ 	.word	0x0002a800
        /*1018*/ 	.short	0x0101
        /*101a*/ 	.byte	0x3f
	.zero		1


	//   ....[65]....
        /*101c*/ 	.word	0x000263b0
        /*1020*/ 	.word	0x00000002
        /*1024*/ 	.word	0x0002a820
        /*1028*/ 	.short	0x010a
        /*102a*/ 	.byte	0x3f
	.zero		1


	//   ....[66]....
        /*102c*/ 	.word	0x00026740
        /*1030*/ 	.word	0x00000003
        /*1034*/ 	.word	0x0002a840
        /*1038*/ 	.short	0x010a
        /*103a*/ 	.byte	0x3f
	.zero		1


	//   ....[67]....
        /*103c*/ 	.word	0x00026bf0
        /*1040*/ 	.word	0x00000003
        /*1044*/ 	.word	0x00000060
        /*1048*/ 	.short	0x010a
        /*104a*/ 	.byte	0x3f
	.zero		1


	//   ....[68]....
        /*104c*/ 	.word	0x000272e0
        /*1050*/ 	.word	0x00000003
        /*1054*/ 	.word	0x0002a840
        /*1058*/ 	.short	0x010a
        /*105a*/ 	.byte	0x3f
	.zero		1


	//   ....[69]....
        /*105c*/ 	.word	0x00027790
        /*1060*/ 	.word	0x00000002
        /*1064*/ 	.word	0x00000060
        /*1068*/ 	.short	0x010a
        /*106a*/ 	.byte	0x3f
	.zero		1


	//   ....[70]....
        /*106c*/ 	.word	0x00027db0
        /*1070*/ 	.word	0x00000002
        /*1074*/ 	.word	0x0002a840
        /*1078*/ 	.short	0x010a
        /*107a*/ 	.byte	0x3f
	.zero		1


	//   ....[71]....
        /*107c*/ 	.word	0x00028260
        /*1080*/ 	.word	0x00000002
        /*1084*/ 	.word	0x00000060
        /*1088*/ 	.short	0x010a
        /*108a*/ 	.byte	0x3f
	.zero		1


	//   ....[72]....
        /*108c*/ 	.word	0x00028810
        /*1090*/ 	.word	0x00000000
        /*1094*/ 	.word	0x0002a860
        /*1098*/ 	.short	0x010a
        /*109a*/ 	.byte	0x3f
	.zero		1


	//   ....[73]....
        /*109c*/ 	.word	0x00029940
        /*10a0*/ 	.word	0x00000000
        /*10a4*/ 	.word	0x0002a820
        /*10a8*/ 	.short	0x010a
        /*10aa*/ 	.byte	0x3f
	.zero		1


	//   ....[74]....
        /*10ac*/ 	.word	0x00029af0
        /*10b0*/ 	.word	0x00000006
        /*10b4*/ 	.word	0x00000000
        /*10b8*/ 	.short	0x010a
        /*10ba*/ 	.byte	0x3f
	.zero		1


	//   ....[75]....
        /*10bc*/ 	.word	0x00029b60
        /*10c0*/ 	.word	0x00000007
        /*10c4*/ 	.word	0x00000000
        /*10c8*/ 	.short	0x010a
        /*10ca*/ 	.byte	0x3f
	.zero		1


	//   ....[76]....
        /*10cc*/ 	.word	0x00029bd0
        /*10d0*/ 	.word	0x00000004
        /*10d4*/ 	.word	0x00000000
        /*10d8*/ 	.short	0x010a
        /*10da*/ 	.byte	0x3f
	.zero		1


	//   ....[77]....
        /*10dc*/ 	.word	0x00029c00
        /*10e0*/ 	.word	0x00000003
        /*10e4*/ 	.word	0x00000000
        /*10e8*/ 	.short	0x010a
        /*10ea*/ 	.byte	0x3f
	.zero		1


	//   ....[78]....
        /*10ec*/ 	.word	0x00029c60
        /*10f0*/ 	.word	0x00000003
        /*10f4*/ 	.word	0x0002a890
        /*10f8*/ 	.short	0x010a
        /*10fa*/ 	.byte	0x3f
	.zero		1


	//   ....[79]....
        /*10fc*/ 	.word	0x00029cb0
        /*1100*/ 	.word	0x00000003
        /*1104*/ 	.word	0x0002a890
        /*1108*/ 	.short	0x010a
        /*110a*/ 	.byte	0x3f
	.zero		1


	//   ....[80]....
        /*110c*/ 	.word	0x00029d00
        /*1110*/ 	.word	0x00000003
        /*1114*/ 	.word	0x0002a890
        /*1118*/ 	.short	0x010a
        /*111a*/ 	.byte	0x3f
	.zero		1


	//   ....[81]....
        /*111c*/ 	.word	0x00029d50
        /*1120*/ 	.word	0x00000003
        /*1124*/ 	.word	0x0002a8b0
        /*1128*/ 	.short	0x010a
        /*112a*/ 	.byte	0x3f
	.zero		1


	//   ....[82]....
        /*112c*/ 	.word	0x0002a130
        /*1130*/ 	.word	0x00000010
        /*1134*/ 	.word	0x0002a800
        /*1138*/ 	.short	0x010a
        /*113a*/ 	.byte	0x3f
	.zero		1


	//   ....[83]....
        /*113c*/ 	.word	0x0002a540
        /*1140*/ 	.word	0x00000010
        /*1144*/ 	.word	0x0002a800
        /*1148*/ 	.short	0x010a
        /*114a*/ 	.byte	0x3f
	.zero		1


	//   ....[84]....
        /*114c*/ 	.word	0x0002a590
        /*1150*/ 	.word	0x00000015
        /*1154*/ 	.word	0x0002a830
        /*1158*/ 	.short	0x010a
        /*115a*/ 	.byte	0x3f
	.zero		1


	//   ....[85]....
        /*115c*/ 	.word	0x0002a5e0
        /*1160*/ 	.word	0x00000015
        /*1164*/ 	.word	0x0002a830
        /*1168*/ 	.short	0x010a
        /*116a*/ 	.byte	0x3f
	.zero		1


	//   ....[86]....
        /*116c*/ 	.word	0x0002a630
        /*1170*/ 	.word	0x0000000c
        /*1174*/ 	.word	0x0002a850
        /*1178*/ 	.short	0x010a
        /*117a*/ 	.byte	0x3f
	.zero		1


	//   ....[87]....
        /*117c*/ 	.word	0x0002a680
        /*1180*/ 	.word	0x00000005
        /*1184*/ 	.word	0x0002a830
        /*1188*/ 	.short	0x010a
        /*118a*/ 	.byte	0x3f
	.zero		1


	//   ....[88]....
        /*118c*/ 	.word	0x0002a6d0
        /*1190*/ 	.word	0x000000c6
        /*1194*/ 	.word	0x0002a850
        /*1198*/ 	.short	0x010a
        /*119a*/ 	.byte	0x3f
	.zero		1


	//   ....[89]....
        /*119c*/ 	.word	0x0002a720
        /*11a0*/ 	.word	0x00000006
        /*11a4*/ 	.word	0x0002a830
        /*11a8*/ 	.short	0x010a
        /*11aa*/ 	.byte	0x3f
	.zero		1


	//   ....[90]....
        /*11ac*/ 	.word	0x0002a770
        /*11b0*/ 	.word	0x0000000c
        /*11b4*/ 	.word	0x0002a850
        /*11b8*/ 	.short	0x010a
        /*11ba*/ 	.byte	0x3f
	.zero		1


	//   ....[91]....
        /*11bc*/ 	.word	0x0002a7c0
        /*11c0*/ 	.word	0x0000000b
        /*11c4*/ 	.word	0x0002a850
        /*11c8*/ 	.short	0x010a
        /*11ca*/ 	.byte	0x3f
	.zero		1


	//   ....[92]....
        /*11cc*/ 	.word	0x0002a970
        /*11d0*/ 	.word	0x00000006
        /*11d4*/ 	.word	0x0002a820
        /*11d8*/ 	.short	0x010a
        /*11da*/ 	.byte	0x3f
	.zero		1


	//   ....[93]....
        /*11dc*/ 	.word	0x0002a9c0
        /*11e0*/ 	.word	0x00000007
        /*11e4*/ 	.word	0x0002a8a0
        /*11e8*/ 	.short	0x010a
        /*11ea*/ 	.byte	0x3f
	.zero		1


	//   ....[94]....
        /*11ec*/ 	.word	0x0002aa10
        /*11f0*/ 	.word	0x00000007
        /*11f4*/ 	.word	0x0002a8c0
        /*11f8*/ 	.short	0x010a
        /*11fa*/ 	.byte	0x3f
	.zero		1


	//   ....[95]....
        /*11fc*/ 	.word	0x0002aa60
        /*1200*/ 	.word	0x00000008
        /*1204*/ 	.word	0x0002a8a0
        /*1208*/ 	.short	0x010a
        /*120a*/ 	.byte	0x3f
	.zero		1


	//   ....[96]....
        /*120c*/ 	.word	0x0002aab0
        /*1210*/ 	.word	0x00000008
        /*1214*/ 	.word	0x0002a8c0
        /*1218*/ 	.short	0x010a
        /*121a*/ 	.byte	0x3f
	.zero		1


	//   ....[97]....
        /*121c*/ 	.word	0x0002ac50
        /*1220*/ 	.word	0x00000000
        /*1224*/ 	.word	0x0002a840
        /*1228*/ 	.short	0x010a
        /*122a*/ 	.byte	0x3f
	.zero		1


	//   ....[98]....
        /*122c*/ 	.word	0x0002b8a0
        /*1230*/ 	.word	0x00000002
        /*1234*/ 	.word	0x0002a820
        /*1238*/ 	.short	0x010a
        /*123a*/ 	.byte	0x3f
	.zero		1


	//   ....[99]....
        /*123c*/ 	.word	0x0002b8f0
        /*1240*/ 	.word	0x00000003
        /*1244*/ 	.word	0x0002a840
        /*1248*/ 	.short	0x010a
        /*124a*/ 	.byte	0x3f
	.zero		1


	//   ....[100]....
        /*124c*/ 	.word	0x0002b940
        /*1250*/ 	.word	0x00000003
        /*1254*/ 	.word	0x00000060
        /*1258*/ 	.short	0x010a
        /*125a*/ 	.byte	0x3f
	.zero		1


	//   ....[101]....
        /*125c*/ 	.word	0x0002b990
        /*1260*/ 	.word	0x00000003
        /*1264*/ 	.word	0x0002a840
        /*1268*/ 	.short	0x010a
        /*126a*/ 	.byte	0x3f
	.zero		1


	//   ....[102]....
        /*126c*/ 	.word	0x0002b9e0
        /*1270*/ 	.word	0x00000002
        /*1274*/ 	.word	0x00000060
        /*1278*/ 	.short	0x010a
        /*127a*/ 	.byte	0x3f
	.zero		1


	//   ....[103]....
        /*127c*/ 	.word	0x0002ba30
        /*1280*/ 	.word	0x00000002
        /*1284*/ 	.word	0x0002a840
        /*1288*/ 	.short	0x010a
        /*128a*/ 	.byte	0x3f
	.zero		1


	//   ....[104]....
        /*128c*/ 	.word	0x0002ba80
        /*1290*/ 	.word	0x00000002
        /*1294*/ 	.word	0x00000060
        /*1298*/ 	.short	0x010a
        /*129a*/ 	.byte	0x3f
	.zero		1


	//   ....[105]....
        /*129c*/ 	.word	0x0002bad0
        /*12a0*/ 	.word	0x00000000
        /*12a4*/ 	.word	0x0002a860
        /*12a8*/ 	.short	0x010a
        /*12aa*/ 	.byte	0x3f
	.zero		1


	//   ....[106]....
        /*12ac*/ 	.word	0x0002c530
        /*12b0*/ 	.word	0x00000000
        /*12b4*/ 	.word	0x0002a820
        /*12b8*/ 	.short	0x010a
        /*12ba*/ 	.byte	0x3f
	.zero		1


	//   ....[107]....
        /*12bc*/ 	.word	0x0002c6d0
        /*12c0*/ 	.word	0x00000006
        /*12c4*/ 	.word	0x00000000
        /*12c8*/ 	.short	0x010a
        /*12ca*/ 	.byte	0x3f
	.zero		1


	//   ....[108]....
        /*12cc*/ 	.word	0x0002c720
        /*12d0*/ 	.word	0x00000007
        /*12d4*/ 	.word	0x00000000
        /*12d8*/ 	.short	0x010a
        /*12da*/ 	.byte	0x3f
	.zero		1


	//   ....[109]....
        /*12dc*/ 	.word	0x0002c770
        /*12e0*/ 	.word	0x00000004
        /*12e4*/ 	.word	0x00000000
        /*12e8*/ 	.short	0x010a
        /*12ea*/ 	.byte	0x3f
	.zero		1


	//----- nvinfo : EIATTR_NUM_MBARRIERS
	.align		4
.L_277:
        /*12ec*/ 	.byte	0x03, 0x38
        /*12ee*/ 	.short	0x0016


	//----- nvinfo : EIATTR_EXIT_INSTR_OFFSETS
	.align		4
        /*12f0*/ 	.byte	0x04, 0x1c
        /*12f2*/ 	.short	(.L_279 - .L_278)


	//   ....[0]....
.L_278:
        /*12f4*/ 	.word	0x00029c50


	//----- nvinfo : EIATTR_MAX_THREADS
	.align		4
.L_279:
        /*12f8*/ 	.byte	0x04, 0x05
        /*12fa*/ 	.short	(.L_281 - .L_280)
.L_280:
        /*12fc*/ 	.word	0x00000180
        /*1300*/ 	.word	0x00000001
        /*1304*/ 	.word	0x00000001


	//----- nvinfo : EIATTR_CRS_STACK_SIZE
	.align		4
.L_281:
        /*1308*/ 	.byte	0x04, 0x1e
        /*130a*/ 	.short	(.L_283 - .L_282)
.L_282:
        /*130c*/ 	.word	0x00000000


	//----- nvinfo : EIATTR_CBANK_PARAM_SIZE
	.align		4
.L_283:
        /*1310*/ 	.byte	0x03, 0x19
        /*1312*/ 	.short	0x0af0


	//----- nvinfo : EIATTR_PARAM_CBANK
	.align		4
        /*1314*/ 	.byte	0x04, 0x0a
        /*1316*/ 	.short	(.L_285 - .L_284)
	.align		4
.L_284:
        /*1318*/ 	.word	index@(.nv.constant0._ZN7cutlass13device_kernelIN5flash11enable_sm90INS1_16FlashAttnFwdSm90INS1_25CollectiveMainloopFwdSm90ILi2EN4cute5tupleIJNS5_1CILi1EEES8_S8_EEENS6_IJNS7_ILi128EEENS7_ILi96EEENS7_ILi192EEEEEELi128ENS_6half_tEfNS_4arch4Sm90ELb0ELb1ELb1ELb1ELb0ELb1ELb0ELb1ELb1ELb1ELb0ELb0EEENS1_21CollectiveEpilogueFwdINS6_IJSA_SA_SB_EEES9_SE_SG_Li256ELb1ELb1ELb0ELb0EEENS1_36VarlenDynamicPersistentTileSchedulerILi128ELi96ELi256ELi128ELb0ELb1ELb1ELb1ELb0ELb1EEEEEEEEEvNT_6ParamsE)
        /*131c*/ 	.short	0x0210
        /*131e*/ 	.short	0x0af0


	//----- nvinfo : EIATTR_SW_WAR
	.align		4
.L_285:
        /*1320*/ 	.byte	0x04, 0x36
        /*1322*/ 	.short	(.L_287 - .L_286)
.L_286:
        /*1324*/ 	.word	0x00000008
.L_287:


//--------------------- .nv.info._ZN7cutlass13device_kernelIN5flash11enable_sm90INS1_16FlashAttnFwdSm90INS1_25CollectiveMainloopFwdSm90ILi2EN4cute5tupleIJNS5_1CILi1EEES8_S8_EEENS6_IJNS7_ILi128EEESA_NS7_ILi192EEEEEELi128ENS_6half_tEfNS_4arch4Sm90ELb1ELb0ELb1ELb0ELb0ELb0ELb0ELb1ELb1ELb1ELb0ELb0EEENS1_21CollectiveEpilogueFwdINS6_IJSA_SA_SA_EEES9_SD_SF_Li256ELb0ELb1ELb0ELb0EEENS1_30DynamicPersistentTileSchedulerILi256ELi128ELb0ELb1ELb1EEEEEEEEEvNT_6ParamsE --------------------------
	.section	.nv.info._ZN7cutlass13device_kernelIN5flash11enable_sm90INS1_16FlashAttnFwdSm90INS1_25CollectiveMainloopFwdSm90ILi2EN4cute5tupleIJNS5_1CILi1EEES8_S8_EEENS6_IJNS7_ILi128EEESA_NS7_ILi192EEEEEELi128ENS_6half_tEfNS_4arch4Sm90ELb1ELb0ELb1ELb0ELb0ELb0ELb0ELb1ELb1ELb1ELb0ELb0EEENS1_21CollectiveEpilogueFwdINS6_IJSA_SA_SA_EEES9_SD_SF_Li256ELb0ELb1ELb0ELb0EEENS1_30DynamicPersistentTileSchedulerILi256ELi128ELb0ELb1ELb1EEEEEEEEEvNT_6ParamsE,"",@"SHT_CUDA_INFO"
	.sectionflags	@""
	.align	4


	//----- nvinfo : EIATTR_CUDA_API_VERSION
	.align		4
        /*0000*/ 	.byte	0x04, 0x37
        /*0002*/ 	.short	(.L_289 - .L_288)
.L_288:
        /*0004*/ 	.word	0x00000082


	//----- nvinfo : EIATTR_KPARAM_INFO
	.align		4
.L_289:
        /*0008*/ 	.byte	0x04, 0x17
        /*000a*/ 	.short	(.L_291 - .L_290)
.L_290:
        /*000c*/ 	.word	0x00000000
        /*0010*/ 	.short	0x0000
        /*0012*/ 	.short	0x0070
        /*0014*/ 	.byte	0x00, 0xf0, 0x01, 0x2a


	//----- nvinfo : EIATTR_SPARSE_MMA_MASK
	.align		4
.L_291:
        /*0018*/ 	.byte	0x03, 0x50
        /*001a*/ 	.short	0x0000


	//----- nvinfo : EIATTR_MAXREG_COUNT
	.align		4
        /*001c*/ 	.byte	0x03, 0x1b
        /*001e*/ 	.short	0x00a8


	//----- nvinfo : EIATTR_NUM_BARRIERS
	.align		4
        /*0020*/ 	.byte	0x02, 0x4c
        /*0022*/ 	.byte	0x09
	.zero		1


	//----- nvinfo : EIATTR_EXTERNS
	.align		4
        /*0024*/ 	.byte	0x04, 0x0f
        /*0026*/ 	.short	(.L_293 - .L_292)


	//   ....[0]....
	.align		4
.L_292:
        /*0028*/ 	.word	index@(__assertfail)


	//----- nvinfo : EIATTR_ANNOTATIONS
	.align		4
.L_293:
        /*002c*/ 	.byte	0x04, 0x55
        /*002e*/ 	.short	(.L_295 - .L_294)


	//   ....[0]....
.L_294:
        /* <DEDUP_REMOVED lines=27> */


	//----- nvinfo : EIATTR_MERCURY_ISA_VERSION
	.align		4
.L_295:
        /*01c8*/ 	.byte	0x03, 0x5f
        /*01ca*/ 	.short	0x0101


	//----- nvinfo : EIATTR_INT_WARP_WIDE_INSTR_OFFSETS
	.align		4
        /*01cc*/ 	.byte	0x04, 0x31
        /*01ce*/ 	.short	(.L_297 - .L_296)


	//   ....[0]....
.L_296:
        /*01d0*/ 	.word	0x00000130


	//   ....[1]....
        /*01d4*/ 	.word	0x00000170


	//   ....[2]....
        /*01d8*/ 	.word	0x000001e0


	//   ....[3]....
        /*01dc*/ 	.word	0x0000d670


	//   ....[4]....
        /*01e0*/ 	.word	0x0000d710


	//   ....[5]....
        /*01e4*/ 	.word	0x00010e70


	//   ....[6]....
        /*01e8*/ 	.word	0x00010f10


	//----- nvinfo : EIATTR_COOP_GROUP_MASK_REGIDS
	.align		4
.L_297:
        /*01ec*/ 	.byte	0x04, 0x29
        /*01ee*/ 	.short	(.L_299 - .L_298)


	//   ....[0]....
.L_298:
        /*01f0*/ 	.word	0xffffffff


	//   ....[1]....
        /*01f4*/ 	.word	0xffffffff


	//   ....[2]....
        /*01f8*/ 	.word	0xffffffff


	//   ....[3]....
        /*01fc*/ 	.word	0xffffffff


	//   ....[4]....
        /*0200*/ 	.word	0xffffffff


	//   ....[5]....
        /*0204*/ 	.word	0xffffffff


	//   ....[6]....
        /*0208*/ 	.word	0xffffffff


	//   ....[7]....
        /*020c*/ 	.word	0xffffffff


	//   ....[8]....
        /*0210*/ 	.word	0xffffffff


	//   ....[9]....
        /*0214*/ 	.word	0xffffffff


	//   ....[10]....
        /*0218*/ 	.word	0xffffffff


	//   ....[11]....
        /*021c*/ 	.word	0xffffffff


	//   ....[12]....
        /*0220*/ 	.word	0xffffffff


	//   ....[13]....
        /*0224*/ 	.word	0xffffffff


	//   ....[14]....
        /*0228*/ 	.word	0xffffffff


	//   ....[15]....
        /*022c*/ 	.word	0xffffffff


	//   ....[16]....
        /*0230*/ 	.word	0xffffffff


	//   ....[17]....
        /*0234*/ 	.word	0xffffffff


	//   ....[18]....
        /*0238*/ 	.word	0xffffffff


	//   ....[19]....
        /*023c*/ 	.word	0xffffffff


	//   ....[20]....
        /*0240*/ 	.word	0xffffffff


	//   ....[21]....
        /*0244*/ 	.word	0xffffffff


	//   ....[22]....
        /*0248*/ 	.word	0xffffffff


	//   ....[23]....
        /*024c*/ 	.word	0xffffffff


	//   ....[24]....
        /*0250*/ 	.word	0xffffffff


	//   ....[25]....
        /*0254*/ 	.word	0xffffffff


	//   ....[26]....
        /*0258*/ 	.word	0xffffffff


	//   ....[27]....
        /*025c*/ 	.word	0xffffffff


	//   ....[28]....
        /*0260*/ 	.word	0xffffffff


	//   ....[29]....
        /*0264*/ 	.word	0xffffffff


	//   ....[30]....
        /*0268*/ 	.word	0xffffffff


	//   ....[31]....
        /*026c*/ 	.word	0xffffffff


	//   ....[32]....
        /*0270*/ 	.word	0xffffffff


	//   ....[33]....
        /*0274*/ 	.word	0xffffffff


	//   ....[34]....
        /*0278*/ 	.word	0xffffffff


	//   ....[35]....
        /*027c*/ 	.word	0xffffffff


	//   ....[36]....
        /*0280*/ 	.word	0xffffffff


	//   ....[37]....
        /*0284*/ 	.word	0xffffffff


	//   ....[38]....
        /*0288*/ 	.word	0xffffffff


	//   ....[39]....
        /*028c*/ 	.word	0xffffffff


	//   ....[40]....
        /*0290*/ 	.word	0xffffffff


	//   ....[41]....
        /*0294*/ 	.word	0xffffffff


	//   ....[42]....
        /*0298*/ 	.word	0xffffffff


	//   ....[43]....
        /*029c*/ 	.word	0xffffffff


	//   ....[44]....
        /*02a0*/ 	.word	0xffffffff


	//   ....[45]....
        /*02a4*/ 	.word	0xffffffff


	//   ....[46]....
        /*02a8*/ 	.word	0xffffffff


	//   ....[47]....
        /*02ac*/ 	.word	0xffffffff


	//   ....[48]....
        /*02b0*/ 	.word	0xffffffff


	//   ....[49]....
        /*02b4*/ 	.word	0xffffffff


	//   ....[50]....
        /*02b8*/ 	.word	0xffffffff


	//   ....[51]....
        /*02bc*/ 	.word	0xffffffff


	//   ....[52]....
        /*02c0*/ 	.word	0xffffffff


	//   ....[53]....
        /*02c4*/ 	.word	0xffffffff


	//   ....[54]....
        /*02c8*/ 	.word	0xffffffff


	//   ....[55]....
        /*02cc*/ 	.word	0xffffffff


	//   ....[56]....
        /*02d0*/ 	.word	0xffffffff


	//   ....[57]....
        /*02d4*/ 	.word	0xffffffff


	//   ....[58]....
        /*02d8*/ 	.word	0xffffffff


	//   ....[59]....
        /*02dc*/ 	.word	0xffffffff


	//   ....[60]....
        /*02e0*/ 	.word	0xffffffff


	//   ....[61]....
        /*02e4*/ 	.word	0xffffffff


	//   ....[62]....
        /*02e8*/ 	.word	0xffffffff


	//   ....[63]....
        /*02ec*/ 	.word	0xffffffff


	//   ....[64]....
        /*02f0*/ 	.word	0xffffffff


	//   ....[65]....
        /*02f4*/ 	.word	0xffffffff


	//   ....[66]....
        /*02f8*/ 	.word	0xffffffff


	//   ....[67]....
        /*02fc*/ 	.word	0xffffffff


	//   ....[68]....
        /*0300*/ 	.word	0x0500000f


	//   ....[69]....
        /*0304*/ 	.word	0x0500000f


	//   ....[70]....
        /*0308*/ 	.word	0x0500000f


	//   ....[71]....
        /*030c*/ 	.word	0x0500000f


	//   ....[72]....
        /*0310*/ 	.word	0x0500000f


	//   ....[73]....
        /*0314*/ 	.word	0x0500000f


	//   ....[74]....
        /*0318*/ 	.word	0x0500000f


	//   ....[75]....
        /*031c*/ 	.word	0x0500000f


	//   ....[76]....
        /*0320*/ 	.word	0x0500000f


	//   ....[77]....
        /*0324*/ 	.word	0x0500000f


	//   ....[78]....
        /*0328*/ 	.word	0x0500000f


	//   ....[79]....
        /*032c*/ 	.word	0x0500000f


	//   ....[80]....
        /*0330*/ 	.word	0x0500000f


	//   ....[81]....
        /*0334*/ 	.word	0x0500000f


	//   ....[82]....
        /*0338*/ 	.word	0x0500000f


	//   ....[83]....
        /*033c*/ 	.word	0x0500000f


	//   ....[84]....
        /*0340*/ 	.word	0x0500000f


	//   ....[85]....
        /*0344*/ 	.word	0x0500000f


	//   ....[86]....
        /*0348*/ 	.word	0x0500000f


	//----- nvinfo : EIATTR_COOP_GROUP_INSTR_OFFSETS
	.align		4
.L_299:
        /*034c*/ 	.byte	0x04, 0x28
        /*034e*/ 	.short	(.L_301 - .L_300)


	//   ....[0]....
.L_300:
        /*0350*/ 	.word	0x00000060


	//   ....[1]....
        /*0354*/ 	.word	0x00000140


	//   ....[2]....
        /*0358*/ 	.word	0x00000190


	//   ....[3]....
        /*035c*/ 	.word	0x000003c0


	//   ....[4]....
        /*0360*/ 	.word	0x00000520


	//   ....[5]....
        /*0364*/ 	.word	0x00000640


	//   ....[6]....
        /*0368*/ 	.word	0x000007a0


	//   ....[7]....
        /*036c*/ 	.word	0x000014b0


	//   ....[8]....
        /*0370*/ 	.word	0x00002120


	//   ....[9]....
        /*0374*/ 	.word	0x00002550


	//   ....[10]....
        /*0378*/ 	.word	0x00002d60


	//   ....[11]....
        /*037c*/ 	.word	0x00002db0


	//   ....[12]....
        /*0380*/ 	.word	0x00003900


	//   ....[13]....
        /*0384*/ 	.word	0x00003980


	//   ....[14]....
        /*0388*/ 	.word	0x000056a0


	//   ....[15]....
        /*038c*/ 	.word	0x000060d0


	//   ....[16]....
        /*0390*/ 	.word	0x00006210


	//   ....[17]....
        /*0394*/ 	.word	0x00006370


	//   ....[18]....
        /*0398*/ 	.word	0x00006c70


	//   ....[19]....
        /*039c*/ 	.word	0x00006cc0


	//   ....[20]....
        /*03a0*/ 	.word	0x00009180


	//   ....[21]....
        /*03a4*/ 	.word	0x000091d0


	//   ....[22]....
        /*03a8*/ 	.word	0x00009460


	//   ....[23]....
        /*03ac*/ 	.word	0x000094e0


	//   ....[24]....
        /*03b0*/ 	.word	0x0000a800


	//   ....[25]....
        /*03b4*/ 	.word	0x0000a840


	//   ....[26]....
        /*03b8*/ 	.word	0x0000a930


	//   ....[27]....
        /*03bc*/ 	.word	0x0000a960


	//   ....[28]....
        /*03c0*/ 	.word	0x0000bae0


	//   ....[29]....
        /*03c4*/ 	.word	0x0000bb10


	//   ....[30]....
        /*03c8*/ 	.word	0x0000bb40


	//   ....[31]....
        /*03cc*/ 	.word	0x0000bba0


	//   ....[32]....
        /*03d0*/ 	.word	0x0000c080


	//   ....[33]....
        /*03d4*/ 	.word	0x0000c0c0


	//   ....[34]....
        /*03d8*/ 	.word	0x0000c190


	//   ....[35]....
        /*03dc*/ 	.word	0x0000c1b0


	//   ....[36]....
        /*03e0*/ 	.word	0x0000c280


	//   ....[37]....
        /*03e4*/ 	.word	0x0000c2a0


	//   ....[38]....
        /*03e8*/ 	.word	0x0000c380


	//   ....[39]....
        /*03ec*/ 	.word	0x0000c3a0


	//   ....[40]....
        /*03f0*/ 	.word	0x0000caa0


	//   ....[41]....
        /*03f4*/ 	.word	0x0000cac0


	//   ....[42]....
        /*03f8*/ 	.word	0x0000cb90


	//   ....[43]....
        /*03fc*/ 	.word	0x0000cbb0


	//   ....[44]....
        /*0400*/ 	.word	0x0000cc80


	//   ....[45]....
        /*0404*/ 	.word	0x0000cca0


	//   ....[46]....
        /*0408*/ 	.word	0x0000cd80


	//   ....[47]....
        /*040c*/ 	.word	0x0000cda0


	//   ....[48]....
        /*0410*/ 	.word	0x0000cf10


	//   ....[49]....
        /*0414*/ 	.word	0x0000dc90


	//   ....[50]....
        /*0418*/ 	.word	0x0000e6f0


	//   ....[51]....
        /*041c*/ 	.word	0x0000e730


	//   ....[52]....
        /*0420*/ 	.word	0x0000e800


	//   ....[53]....
        /*0424*/ 	.word	0x0000e810


	//   ....[54]....
        /*0428*/ 	.word	0x0000e8a0


	//   ....[55]....
        /*042c*/ 	.word	0x0000e8b0


	//   ....[56]....
        /*0430*/ 	.word	0x0000e940


	//   ....[57]....
        /*0434*/ 	.word	0x0000e950


	//   ....[58]....
        /*0438*/ 	.word	0x0000e9e0


	//   ....[59]....
        /*043c*/ 	.word	0x0000e9f0


	//   ....[60]....
        /*0440*/ 	.word	0x0000ea80


	//   ....[61]....
        /*0444*/ 	.word	0x0000ea90


	//   ....[62]....
        /*0448*/ 	.word	0x0000eb20


	//   ....[63]....
        /*044c*/ 	.word	0x0000eb30


	//   ....[64]....
        /*0450*/ 	.word	0x0000eb40


	//   ....[65]....
        /*0454*/ 	.word	0x0000eb50


	//   ....[66]....
        /*0458*/ 	.word	0x00011470


	//   ....[67]....
        /*045c*/ 	.word	0x00011660


	//   ....[68]....
        /*0460*/ 	.word	0x00011bf0


	//   ....[69]....
        /*0464*/ 	.word	0x00011d50


	//   ....[70]....
        /*0468*/ 	.word	0x00011db0


	//   ....[71]....
        /*046c*/ 	.word	0x00011f00


	//   ....[72]....
        /*0470*/ 	.word	0x00011f50


	//   ....[73]....
        /*0474*/ 	.word	0x00012070


	//   ....[74]....
        /*0478*/ 	.word	0x000120c0


	//   ....[75]....
        /*047c*/ 	.word	0x000121e0


	//   ....[76]....
        /*0480*/ 	.word	0x00012230


	//   ....[77]....
        /*0484*/ 	.word	0x00012350


	//   ....[78]....
        /*0488*/ 	.word	0x000123a0


	//   ....[79]....
        /*048c*/ 	.word	0x000124c0


	//   ....[80]....
        /*0490*/ 	.word	0x00012510


	//   ....[81]....
        /*0494*/ 	.word	0x00012630


	//   ....[82]....
        /*0498*/ 	.word	0x00012680


	//   ....[83]....
        /*049c*/ 	.word	0x00012780


	//   ....[84]....
        /*04a0*/ 	.word	0x000127d0


	//   ....[85]....
        /*04a4*/ 	.word	0x00012af0


	//   ....[86]....
        /*04a8*/ 	.word	0x00012c10


	//----- nvinfo : EIATTR_REG_RECONFIG
	.align		4
.L_301:
        /*04ac*/ 	.byte	0x01, 0x54
	.zero		2


	//----- nvinfo : EIATTR_SYSCALL_OFFSETS
	.align		4
        /*04b0*/ 	.byte	0x04, 0x46
        /*04b2*/ 	.short	(.L_303 - .L_302)


	//   ....[0]....
.L_302:
        /*04b4*/ 	.word	0x00001690


	//   ....[1]....
        /*04b8*/ 	.word	0x0000d880


	//   ....[2]....
        /*04bc*/ 	.word	0x0000d9d0


	//   ....[3]....
        /*04c0*/ 	.word	0x0000dac0


	//   ....[4]....
        /*04c4*/ 	.word	0x0000e2c0


	//----- nvinfo : EIATTR_MBARRIER_INSTR_OFFSETS
	.align		4
.L_303:
        /*04c8*/ 	.byte	0x04, 0x39
        /*04ca*/ 	.short	(.L_305 - .L_304)


	//   ....[0]....
.L_304:
        /*04cc*/ 	.word	0x00000270
        /*04d0*/ 	.word	0x000000ff
        /*04d4*/ 	.word	0x00034800
        /*04d8*/ 	.short	0x0100
        /*04da*/ 	.byte	0x08
	.zero		1


	//   ....[1]....
        /*04dc*/ 	.word	0x00000280
        /*04e0*/ 	.word	0x000000ff
        /*04e4*/ 	.word	0x00034820
        /*04e8*/ 	.short	0x0100
        /*04ea*/ 	.byte	0x08
	.zero		1


	//   ....[2]....
        /*04ec*/ 	.word	0x00000370
        /*04f0*/ 	.word	0x000000ff
        /*04f4*/ 	.word	0x00034830
        /*04f8*/ 	.short	0x0100
        /*04fa*/ 	.byte	0x08
	.zero		1


	//   ....[3]....
        /*04fc*/ 	.word	0x00000380
        /*0500*/ 	.word	0x000000ff
        /*0504*/ 	.word	0x00034840
        /*0508*/ 	.short	0x0100
        /*050a*/ 	.byte	0x08
	.zero		1


	//   ....[4]....
        /*050c*/ 	.word	0x00000390
        /*0510*/ 	.word	0x000000ff
        /*0514*/ 	.word	0x00034838
        /*0518*/ 	.short	0x0100
        /*051a*/ 	.byte	0x08
	.zero		1


	//   ....[5]....
        /*051c*/ 	.word	0x000003a0
        /*0520*/ 	.word	0x000000ff
        /*0524*/ 	.word	0x00034848
        /*0528*/ 	.short	0x0100
        /*052a*/ 	.byte	0x08
	.zero		1


	//   ....[6]....
        /*052c*/ 	.word	0x000004d0
        /*0530*/ 	.word	0x000000ff
        /*0534*/ 	.word	0x00034850
        /*0538*/ 	.short	0x0100
        /*053a*/ 	.byte	0x08
	.zero		1


	//   ....[7]....
        /*053c*/ 	.word	0x000004e0
        /*0540*/ 	.word	0x000000ff
        /*0544*/ 	.word	0x00034860
        /*0548*/ 	.short	0x0100
        /*054a*/ 	.byte	0x08
	.zero		1


	//   ....[8]....
        /*054c*/ 	.word	0x000004f0
        /*0550*/ 	.word	0x000000ff
        /*0554*/ 	.word	0x00034858
        /*0558*/ 	.short	0x0100
        /*055a*/ 	.byte	0x08
	.zero		1


	//   ....[9]....
        /*055c*/ 	.word	0x00000500
        /*0560*/ 	.word	0x000000ff
        /*0564*/ 	.word	0x00034868
        /*0568*/ 	.short	0x0100
        /*056a*/ 	.byte	0x08
	.zero		1


	//   ....[10]....
        /*056c*/ 	.word	0x000005f0
        /*0570*/ 	.word	0x000000ff
        /*0574*/ 	.word	0x00034870
        /*0578*/ 	.short	0x0100
        /*057a*/ 	.byte	0x06
	.zero		1


	//   ....[11]....
        /*057c*/ 	.word	0x00000600
        /*0580*/ 	.word	0x000000ff
        /*0584*/ 	.word	0x00034880
        /*0588*/ 	.short	0x0100
        /*058a*/ 	.byte	0x06
	.zero		1


	//   ....[12]....
        /*058c*/ 	.word	0x00000610
        /*0590*/ 	.word	0x000000ff
        /*0594*/ 	.word	0x00034878
        /*0598*/ 	.short	0x0100
        /*059a*/ 	.byte	0x06
	.zero		1


	//   ....[13]....
        /*059c*/ 	.word	0x00000620
        /*05a0*/ 	.word	0x000000ff
        /*05a4*/ 	.word	0x00034888
        /*05a8*/ 	.short	0x0100
        /*05aa*/ 	.byte	0x06
	.zero		1


	//   ....[14]....
        /*05ac*/ 	.word	0x00000750
        /*05b0*/ 	.word	0x000000ff
        /*05b4*/ 	.word	0x00034890
        /*05b8*/ 	.short	0x0100
        /*05ba*/ 	.byte	0x08
	.zero		1


	//   ....[15]....
        /*05bc*/ 	.word	0x00000760
        /*05c0*/ 	.word	0x000000ff
        /*05c4*/ 	.word	0x000348a0
        /*05c8*/ 	.short	0x0100
        /*05ca*/ 	.byte	0x08
	.zero		1


	//   ....[16]....
        /*05cc*/ 	.word	0x00000770
        /*05d0*/ 	.word	0x000000ff
        /*05d4*/ 	.word	0x00034898
        /*05d8*/ 	.short	0x0100
        /*05da*/ 	.byte	0x08
	.zero		1


	//   ....[17]....
        /*05dc*/ 	.word	0x00000780
        /*05e0*/ 	.word	0x000000ff
        /*05e4*/ 	.word	0x000348a8
        /*05e8*/ 	.short	0x0100
        /*05ea*/ 	.byte	0x08
	.zero		1


	//   ....[18]....
        /*05ec*/ 	.word	0x000008b0
        /*05f0*/ 	.word	0x000000ff
        /*05f4*/ 	.word	0x000348b0
        /*05f8*/ 	.short	0x0100
        /*05fa*/ 	.byte	0x08
	.zero		1


	//   ....[19]....
        /*05fc*/ 	.word	0x000008c0
        /*0600*/ 	.word	0x000000ff
        /*0604*/ 	.word	0x000348c0
        /*0608*/ 	.short	0x0100
        /*060a*/ 	.byte	0x08
	.zero		1


	//   ....[20]....
        /*060c*/ 	.word	0x000008d0
        /*0610*/ 	.word	0x000000ff
        /*0614*/ 	.word	0x000348b8
        /*0618*/ 	.short	0x0100
        /*061a*/ 	.byte	0x08
	.zero		1


	//   ....[21]....
        /*061c*/ 	.word	0x000008e0
        /*0620*/ 	.word	0x000000ff
        /*0624*/ 	.word	0x000348c8
        /*0628*/ 	.short	0x0100
        /*062a*/ 	.byte	0x08
	.zero		1


	//   ....[22]....
        /*062c*/ 	.word	0x00001730
        /*0630*/ 	.word	0x000000ff
        /*0634*/ 	.word	0x00034800
        /*0638*/ 	.short	0x010a
        /*063a*/ 	.byte	0x26
	.zero		1


	//   ....[23]....
        /*063c*/ 	.word	0x000017b0
        /*0640*/ 	.word	0x00000000
        /*0644*/ 	.word	0x00034830
        /*0648*/ 	.short	0x010a
        /*064a*/ 	.byte	0x3f
	.zero		1


	//   ....[24]....
        /*064c*/ 	.word	0x00001810
        /*0650*/ 	.word	0x00000000
        /*0654*/ 	.word	0x00034830
        /*0658*/ 	.short	0x010a
        /*065a*/ 	.byte	0x3f
	.zero		1


	//   ....[25]....
        /*065c*/ 	.word	0x00002900
        /*0660*/ 	.word	0x00000000
        /*0664*/ 	.word	0x00000000
        /*0668*/ 	.short	0x0101
        /*066a*/ 	.byte	0x3f
	.zero		1


	//   ....[26]....
        /*066c*/ 	.word	0x00004740
        /*0670*/ 	.word	0x000000ff
        /*0674*/ 	.word	0x00034830
        /*0678*/ 	.short	0x010a
        /*067a*/ 	.byte	0x08
	.zero		1


	//   ....[27]....
        /*067c*/ 	.word	0x00004780
        /*0680*/ 	.word	0x000000ff
        /*0684*/ 	.word	0x00034830
        /*0688*/ 	.short	0x010a
        /*068a*/ 	.byte	0x08
	.zero		1


	//   ....[28]....
        /*068c*/ 	.word	0x000050a0
        /*0690*/ 	.word	0x000000ff
        /*0694*/ 	.word	0x00034850
        /*0698*/ 	.short	0x010a
        /*069a*/ 	.byte	0x09
	.zero		1


	//   ....[29]....
        /*069c*/ 	.word	0x000050e0
        /*06a0*/ 	.word	0x000000ff
        /*06a4*/ 	.word	0x00034850
        /*06a8*/ 	.short	0x010a
        /*06aa*/ 	.byte	0x09
	.zero		1


	//   ....[30]....
        /*06ac*/ 	.word	0x00006f50
        /*06b0*/ 	.word	0x00000031
        /*06b4*/ 	.word	0x00000000
        /*06b8*/ 	.short	0x0101
        /*06ba*/ 	.byte	0x3f
	.zero		1


	//   ....[31]....
        /*06bc*/ 	.word	0x00007070
        /*06c0*/ 	.word	0x00000033
        /*06c4*/ 	.word	0x00000000
        /*06c8*/ 	.short	0x0101
        /*06ca*/ 	.byte	0x3f
	.zero		1


	//   ....[32]....
        /*06cc*/ 	.word	0x00007a50
        /*06d0*/ 	.word	0x000000ff
        /*06d4*/ 	.word	0x00034830
        /*06d8*/ 	.short	0x010a
        /*06da*/ 	.byte	0x08
	.zero		1


	//   ....[33]....
        /*06dc*/ 	.word	0x00007a90
        /*06e0*/ 	.word	0x000000ff
        /*06e4*/ 	.word	0x00034830
        /*06e8*/ 	.short	0x010a
        /*06ea*/ 	.byte	0x08
	.zero		1


	//   ....[34]....
        /*06ec*/ 	.word	0x000083b0
        /*06f0*/ 	.word	0x000000ff
        /*06f4*/ 	.word	0x00034850
        /*06f8*/ 	.short	0x010a
        /*06fa*/ 	.byte	0x08
	.zero		1


	//   ....[35]....
        /*06fc*/ 	.word	0x000083f0
        /*0700*/ 	.word	0x000000ff
        /*0704*/ 	.word	0x00034850
        /*0708*/ 	.short	0x010a
        /*070a*/ 	.byte	0x08
	.zero		1


	//   ....[36]....
        /*070c*/ 	.word	0x00009d70
        /*0710*/ 	.word	0x00000023
        /*0714*/ 	.word	0x00000000
        /*0718*/ 	.short	0x0101
        /*071a*/ 	.byte	0x3f
	.zero		1


	//   ....[37]....
        /*071c*/ 	.word	0x00009dc0
        /*0720*/ 	.word	0x0000002e
        /*0724*/ 	.word	0x00000000
        /*0728*/ 	.short	0x0101
        /*072a*/ 	.byte	0x3f
	.zero		1


	//   ....[38]....
        /*072c*/ 	.word	0x0000a770
        /*0730*/ 	.word	0x000000ff
        /*0734*/ 	.word	0x00034850
        /*0738*/ 	.short	0x010a
        /*073a*/ 	.byte	0x05
	.zero		1


	//   ....[39]....
        /*073c*/ 	.word	0x0000a7b0
        /*0740*/ 	.word	0x000000ff
        /*0744*/ 	.word	0x00034850
        /*0748*/ 	.short	0x010a
        /*074a*/ 	.byte	0x05
	.zero		1


	//   ....[40]....
        /*074c*/ 	.word	0x0000acf0
        /*0750*/ 	.word	0x00000002
        /*0754*/ 	.word	0x00000000
        /*0758*/ 	.short	0x0101
        /*075a*/ 	.byte	0x3f
	.zero		1


	//   ....[41]....
        /*075c*/ 	.word	0x0000c0b0
        /*0760*/ 	.word	0x00000024
        /*0764*/ 	.word	0x00000000
        /*0768*/ 	.short	0x0101
        /*076a*/ 	.byte	0x3f
	.zero		1


	//   ....[42]....
        /*076c*/ 	.word	0x0000dea0
        /*0770*/ 	.word	0x00000000
        /*0774*/ 	.word	0x00034840
        /*0778*/ 	.short	0x010a
        /*077a*/ 	.byte	0x3f
	.zero		1


	//   ....[43]....
        /*077c*/ 	.word	0x0000eca0
        /*0780*/ 	.word	0x00000011
        /*0784*/ 	.word	0x00034800
        /*0788*/ 	.short	0x0107
        /*078a*/ 	.byte	0x3f
	.zero		1


	//   ....[44]....
        /*078c*/ 	.word	0x0000edb0
        /*0790*/ 	.word	0x00000011
        /*0794*/ 	.word	0x00034800
        /*0798*/ 	.short	0x0101
        /*079a*/ 	.byte	0x3f
	.zero		1


	//   ....[45]....
        /*079c*/ 	.word	0x0000edd0
        /*07a0*/ 	.word	0x00000011
        /*07a4*/ 	.word	0x00034820
        /*07a8*/ 	.short	0x010a
        /*07aa*/ 	.byte	0x3f
	.zero		1


	//   ....[46]....
        /*07ac*/ 	.word	0x0000f110
        /*07b0*/ 	.word	0x00000002
        /*07b4*/ 	.word	0x00034840
        /*07b8*/ 	.short	0x010a
        /*07ba*/ 	.byte	0x3f
	.zero		1


	//   ....[47]....
        /*07bc*/ 	.word	0x0000f570
        /*07c0*/ 	.word	0x00000003
        /*07c4*/ 	.word	0x00000060
        /*07c8*/ 	.short	0x010a
        /*07ca*/ 	.byte	0x3f
	.zero		1


	//   ....[48]....
        /*07cc*/ 	.word	0x0000fbd0
        /*07d0*/ 	.word	0x00000003
        /*07d4*/ 	.word	0x00034840
        /*07d8*/ 	.short	0x010a
        /*07da*/ 	.byte	0x3f
	.zero		1


	//   ....[49]....
        /*07dc*/ 	.word	0x00010050
        /*07e0*/ 	.word	0x00000002
        /*07e4*/ 	.word	0x00000060
        /*07e8*/ 	.short	0x010a
        /*07ea*/ 	.byte	0x3f
	.zero		1


	//   ....[50]....
        /*07ec*/ 	.word	0x00010600
        /*07f0*/ 	.word	0x00000002
        /*07f4*/ 	.word	0x00034840
        /*07f8*/ 	.short	0x010a
        /*07fa*/ 	.byte	0x3f
	.zero		1


	//   ....[51]....
        /*07fc*/ 	.word	0x00010a80
        /*0800*/ 	.word	0x00000002
        /*0804*/ 	.word	0x00000060
        /*0808*/ 	.short	0x010a
        /*080a*/ 	.byte	0x3f
	.zero		1


	//   ....[52]....
        /*080c*/ 	.word	0x00010fe0
        /*0810*/ 	.word	0x00000000
        /*0814*/ 	.word	0x00034860
        /*0818*/ 	.short	0x010a
        /*081a*/ 	.byte	0x3f
	.zero		1


	//   ....[53]....
        /*081c*/ 	.word	0x000115e0
        /*0820*/ 	.word	0x00000000
        /*0824*/ 	.word	0x00034820
        /*0828*/ 	.short	0x010a
        /*082a*/ 	.byte	0x3f
	.zero		1


	//   ....[54]....
        /*082c*/ 	.word	0x000117d0
        /*0830*/ 	.word	0x00000006
        /*0834*/ 	.word	0x00000000
        /*0838*/ 	.short	0x010a
        /*083a*/ 	.byte	0x3f
	.zero		1


	//   ....[55]....
        /*083c*/ 	.word	0x00011820
        /*0840*/ 	.word	0x00000003
        /*0844*/ 	.word	0x00000000
        /*0848*/ 	.short	0x010a
        /*084a*/ 	.byte	0x3f
	.zero		1


	//   ....[56]....
        /*084c*/ 	.word	0x00011880
        /*0850*/ 	.word	0x00000012
        /*0854*/ 	.word	0x00000000
        /*0858*/ 	.short	0x010a
        /*085a*/ 	.byte	0x3f
	.zero		1


	//   ....[57]....
        /*085c*/ 	.word	0x000118b0
        /*0860*/ 	.word	0x00000003
        /*0864*/ 	.word	0x00000000
        /*0868*/ 	.short	0x010a
        /*086a*/ 	.byte	0x3f
	.zero		1


	//   ....[58]....
        /*086c*/ 	.word	0x00011920
        /*0870*/ 	.word	0x00000003
        /*0874*/ 	.word	0x00034800
        /*0878*/ 	.short	0x010a
        /*087a*/ 	.byte	0x3f
	.zero		1


	//   ....[59]....
        /*087c*/ 	.word	0x00011970
        /*0880*/ 	.word	0x00000000
        /*0884*/ 	.word	0x00034830
        /*0888*/ 	.short	0x010a
        /*088a*/ 	.byte	0x3f
	.zero		1


	//   ....[60]....
        /*088c*/ 	.word	0x000119d0
        /*0890*/ 	.word	0x0000000a
        /*0894*/ 	.word	0x00034830
        /*0898*/ 	.short	0x010a
        /*089a*/ 	.byte	0x3f
	.zero		1


	//   ....[61]....
        /*089c*/ 	.word	0x00011a30
        /*08a0*/ 	.word	0x00000005
        /*08a4*/ 	.word	0x00034850
        /*08a8*/ 	.short	0x010a
        /*08aa*/ 	.byte	0x3f
	.zero		1


	//   ....[62]....
        /*08ac*/ 	.word	0x00011a90
        /*08b0*/ 	.word	0x0000000a
        /*08b4*/ 	.word	0x00034830
        /*08b8*/ 	.short	0x010a
        /*08ba*/ 	.byte	0x3f
	.zero		1


	//   ....[63]....
        /*08bc*/ 	.word	0x00011af0
        /*08c0*/ 	.word	0x00000005
        /*08c4*/ 	.word	0x00034850
        /*08c8*/ 	.short	0x010a
        /*08ca*/ 	.byte	0x3f
	.zero		1


	//   ....[64]....
        /*08cc*/ 	.word	0x00011b50
        /*08d0*/ 	.word	0x00000007
        /*08d4*/ 	.word	0x00034850
        /*08d8*/ 	.short	0x010a
        /*08da*/ 	.byte	0x3f
	.zero		1


	//   ....[65]....
        /*08dc*/ 	.word	0x00011ca0
        /*08e0*/ 	.word	0x00000000
        /*08e4*/ 	.word	0x00034840
        /*08e8*/ 	.short	0x010a
        /*08ea*/ 	.byte	0x3f
	.zero		1


	//   ....[66]....
        /*08ec*/ 	.word	0x00012810
        /*08f0*/ 	.word	0x00000011
        /*08f4*/ 	.word	0x00034820
        /*08f8*/ 	.short	0x010a
        /*08fa*/ 	.byte	0x3f
	.zero		1


	//   ....[67]....
        /*08fc*/ 	.word	0x00012860
        /*0900*/ 	.word	0x00000002
        /*0904*/ 	.word	0x00034840
        /*0908*/ 	.short	0x010a
        /*090a*/ 	.byte	0x3f
	.zero		1


	//   ....[68]....
        /*090c*/ 	.word	0x000128b0
        /*0910*/ 	.word	0x00000003
        /*0914*/ 	.word	0x00000060
        /*0918*/ 	.short	0x010a
        /*091a*/ 	.byte	0x3f
	.zero		1


	//   ....[69]....
        /*091c*/ 	.word	0x00012900
        /*0920*/ 	.word	0x00000003
        /*0924*/ 	.word	0x00034840
        /*0928*/ 	.short	0x010a
        /*092a*/ 	.byte	0x3f
	.zero		1


	//   ....[70]....
        /*092c*/ 	.word	0x00012950
        /*0930*/ 	.word	0x00000002
        /*0934*/ 	.word	0x00000060
        /*0938*/ 	.short	0x010a
        /*093a*/ 	.byte	0x3f
	.zero		1


	//   ....[71]....
        /*093c*/ 	.word	0x000129a0
        /*0940*/ 	.word	0x00000002
        /*0944*/ 	.word	0x00034840
        /*0948*/ 	.short	0x010a
        /*094a*/ 	.byte	0x3f
	.zero		1


	//   ....[72]....
        /*094c*/ 	.word	0x000129f0
        /*0950*/ 	.word	0x00000002
        /*0954*/ 	.word	0x00000060
        /*0958*/ 	.short	0x010a
        /*095a*/ 	.byte	0x3f
	.zero		1


	//   ....[73]....
        /*095c*/ 	.word	0x00012a40
        /*0960*/ 	.word	0x00000000
        /*0964*/ 	.word	0x00034860
        /*0968*/ 	.short	0x010a
        /*096a*/ 	.byte	0x3f
	.zero		1


	//   ....[74]....
        /*096c*/ 	.word	0x00012b30
        /*0970*/ 	.word	0x00000000
        /*0974*/ 	.word	0x00034820
        /*0978*/ 	.short	0x010a
        /*097a*/ 	.byte	0x3f
	.zero		1


	//   ....[75]....
        /*097c*/ 	.word	0x00012cd0
        /*0980*/ 	.word	0x00000006
        /*0984*/ 	.word	0x00000000
        /*0988*/ 	.short	0x010a
        /*098a*/ 	.byte	0x3f
	.zero		1


	//   ....[76]....
        /*098c*/ 	.word	0x00012d20
        /*0990*/ 	.word	0x00000003
        /*0994*/ 	.word	0x00000000
        /*0998*/ 	.short	0x010a
        /*099a*/ 	.byte	0x3f
	.zero		1


	//   ....[77]....
        /*099c*/ 	.word	0x00012d70
        /*09a0*/ 	.word	0x00000012
        /*09a4*/ 	.word	0x00000000
        /*09a8*/ 	.short	0x010a
        /*09aa*/ 	.byte	0x3f
	.zero		1


	//----- nvinfo : EIATTR_NUM_MBARRIERS
	.align		4
.L_305:
        /*09ac*/ 	.byte	0x03, 0x38
        /*09ae*/ 	.short	0x0016


	//----- nvinfo : EIATTR_EXIT_INSTR_OFFSETS
	.align		4
        /*09b0*/ 	.byte	0x04, 0x1c
        /*09b2*/ 	.short	(.L_307 - .L_306)


	//   ....[0]....
.L_306:
        /*09b4*/ 	.word	0x00000a10


	//   ....[1]....
        /*09b8*/ 	.word	0x0000ceb0


	//   ....[2]....
        /*09bc*/ 	.word	0x00011900


	//----- nvinfo : EIATTR_MAX_THREADS
	.align		4
.L_307:
        /*09c0*/ 	.byte	0x04, 0x05
        /*09c2*/ 	.short	(.L_309 - .L_308)
.L_308:
        /*09c4*/ 	.word	0x00000180
        /*09c8*/ 	.word	0x00000001
        /*09cc*/ 	.word	0x00000001


	//----- nvinfo : EIATTR_CRS_STACK_SIZE
	.align		4
.L_309:
        /*09d0*/ 	.byte	0x04, 0x1e
        /*09d2*/ 	.short	(.L_311 - .L_310)
.L_310:
        /*09d4*/ 	.word	0x00000000


	//----- nvinfo : EIATTR_CBANK_PARAM_SIZE
	.align		4
.L_311:
        /*09d8*/ 	.byte	0x03, 0x19
        /*09da*/ 	.short	0x0af0


	//----- nvinfo : EIATTR_PARAM_CBANK
	.align		4
        /*09dc*/ 	.byte	0x04, 0x0a
        /*09de*/ 	.short	(.L_313 - .L_312)
	.align		4
.L_312:
        /*09e0*/ 	.word	index@(.nv.constant0._ZN7cutlass13device_kernelIN5flash11enable_sm90INS1_16FlashAttnFwdSm90INS1_25CollectiveMainloopFwdSm90ILi2EN4cute5tupleIJNS5_1CILi1EEES8_S8_EEENS6_IJNS7_ILi128EEESA_NS7_ILi192EEEEEELi128ENS_6half_tEfNS_4arch4Sm90ELb1ELb0ELb1ELb0ELb0ELb0ELb0ELb1ELb1ELb1ELb0ELb0EEENS1_21CollectiveEpilogueFwdINS6_IJSA_SA_SA_EEES9_SD_SF_Li256ELb0ELb1ELb0ELb0EEENS1_30DynamicPersistentTileSchedulerILi256ELi128ELb0ELb1ELb1EEEEEEEEEvNT_6ParamsE)
        /*09e4*/ 	.short	0x0210
        /*09e6*/ 	.short	0x0af0


	//----- nvinfo : EIATTR_SW_WAR
	.align		4
.L_313:
        /*09e8*/ 	.byte	0x04, 0x36
        /*09ea*/ 	.short	(.L_315 - .L_314)
.L_314:
        /*09ec*/ 	.word	0x00000008
.L_315:


//--------------------- .nv.info._ZN7cutlass13device_kernelIN5flash11enable_sm90INS1_16FlashAttnFwdSm90INS1_25CollectiveMainloopFwdSm90ILi2EN4cute5tupleIJNS5_1CILi1EEES8_S8_EEENS6_IJNS7_ILi128EEESA_NS7_ILi192EEEEEELi128ENS_6half_tEfNS_4arch4Sm90ELb1ELb0ELb1ELb1ELb0ELb0ELb0ELb1ELb1ELb1ELb0ELb0EEENS1_21CollectiveEpilogueFwdINS6_IJSA_SA_SA_EEES9_SD_SF_Li256ELb1ELb1ELb0ELb0EEENS1_36VarlenDynamicPersistentTileSchedulerILi128ELi128ELi256ELi128ELb0ELb1ELb1ELb1ELb1ELb1EEEEEEEEEvNT_6ParamsE --------------------------
	.section	.nv.info._ZN7cutlass13device_kernelIN5flash11enable_sm90INS1_16FlashAttnFwdSm90INS1_25CollectiveMainloopFwdSm90ILi2EN4cute5tupleIJNS5_1CILi1EEES8_S8_EEENS6_IJNS7_ILi128EEESA_NS7_ILi192EEEEEELi128ENS_6half_tEfNS_4arch4Sm90ELb1ELb0ELb1ELb1ELb0ELb0ELb0ELb1ELb1ELb1ELb0ELb0EEENS1_21CollectiveEpilogueFwdINS6_IJSA_SA_SA_EEES9_SD_SF_Li256ELb1ELb1ELb0ELb0EEENS1_36VarlenDynamicPersistentTileSchedulerILi128ELi128ELi256ELi128ELb0ELb1ELb1ELb1ELb1ELb1EEEEEEEEEvNT_6ParamsE,"",@"SHT_CUDA_INFO"
	.sectionflags	@""
	.align	4


	//----- nvinfo : EIATTR_CUDA_API_VERSION
	.align		4
        /*0000*/ 	.byte	0x04, 0x37
        /*0002*/ 	.short	(.L_317 - .L_316)
.L_316:
        /*0004*/ 	.word	0x00000082


	//----- nvinfo : EIATTR_KPARAM_INFO
	.align		4
.L_317:
        /*0008*/ 	.byte	0x04, 0x17
        /*000a*/ 	.short	(.L_319 - .L_318)
.L_318:
        /*000c*/ 	.word	0x00000000
        /*0010*/ 	.short	0x0000
        /*0012*/ 	.short	0x0070
        /*0014*/ 	.byte	0x00, 0xf0, 0x01, 0x2a


	//----- nvinfo : EIATTR_SPARSE_MMA_MASK
	.align		4
.L_319:
        /*0018*/ 	.byte	0x03, 0x50
        /*001a*/ 	.short	0x0000


	//----- nvinfo : EIATTR_MAXREG_COUNT
	.align		4
        /*001c*/ 	.byte	0x03, 0x1b
        /*001e*/ 	.short	0x00a8


	//----- nvinfo : EIATTR_NUM_BARRIERS
	.align		4
        /*0020*/ 	.byte	0x02, 0x4c
        /*0022*/ 	.byte	0x09
	.zero		1


	//----- nvinfo : EIATTR_EXTERNS
	.align		4
        /*0024*/ 	.byte	0x04, 0x0f
        /*0026*/ 	.short	(.L_321 - .L_320)


	//   ....[0]....
	.align		4
.L_320:
        /*0028*/ 	.word	index@(__assertfail)


	//----- nvinfo : EIATTR_ANNOTATIONS
	.align		4
.L_321:
        /*002c*/ 	.byte	0x04, 0x55
        /*002e*/ 	.short	(.L_323 - .L_322)


	//   ....[0]....
.L_322:
        /* <DEDUP_REMOVED lines=74> */


	//----- nvinfo : EIATTR_MERCURY_ISA_VERSION
	.align		4
.L_323:
        /*04c0*/ 	.byte	0x03, 0x5f
        /*04c2*/ 	.short	0x0101


	//----- nvinfo : EIATTR_UNUSED_LOAD_BYTE_OFFSET
	.align		4
        /*04c4*/ 	.byte	0x04, 0x44
        /*04c6*/ 	.short	(.L_325 - .L_324)


	//   ....[0]....
.L_324:
        /*04c8*/ 	.word	0x000009f0
        /*04cc*/ 	.word	0x0000fff0


	//   ....[1]....
        /*04d0*/ 	.word	0x0000ad80
        /*04d4*/ 	.word	0x0000fff0


	//----- nvinfo : EIATTR_INT_WARP_WIDE_INSTR_OFFSETS
	.align		4
.L_325:
        /*04d8*/ 	.byte	0x04, 0x31
        /*04da*/ 	.short	(.L_327 - .L_326)


	//   ....[0]....
.L_326:
        /*04dc*/ 	.word	0x00000120


	//   ....[1]....
        /*04e0*/ 	.word	0x00000160


	//   ....[2]....
        /*04e4*/ 	.word	0x00000220


	//   ....[3]....
        /*04e8*/ 	.word	0x0000e040


	//   ....[4]....
        /*04ec*/ 	.word	0x0000e0d0


	//   ....[5]....
        /*04f0*/ 	.word	0x00011cd0


	//   ....[6]....
        /*04f4*/ 	.word	0x00011d30


	//----- nvinfo : EIATTR_COOP_GROUP_MASK_REGIDS
	.align		4
.L_327:
        /*04f8*/ 	.byte	0x04, 0x29
        /*04fa*/ 	.short	(.L_329 - .L_328)


	//   ....[0]....
.L_328:
        /*04fc*/ 	.word	0xffffffff


	//   ....[1]....
        /*0500*/ 	.word	0xffffffff


	//   ....[2]....
        /*0504*/ 	.word	0xffffffff


	//   ....[3]....
        /*0508*/ 	.word	0xffffffff


	//   ....[4]....
        /*050c*/ 	.word	0xffffffff


	//   ....[5]....
        /*0510*/ 	.word	0xffffffff


	//   ....[6]....
        /*0514*/ 	.word	0xffffffff


	//   ....[7]....
        /*0518*/ 	.word	0xffffffff


	//   ....[8]....
        /*051c*/ 	.word	0xffffffff


	//   ....[9]....
        /*0520*/ 	.word	0xffffffff


	//   ....[10]....
        /*0524*/ 	.word	0xffffffff


	//   ....[11]....
        /*0528*/ 	.word	0xffffffff


	//   ....[12]....
        /*052c*/ 	.word	0xffffffff


	//   ....[13]....
        /*0530*/ 	.word	0xffffffff


	//   ....[14]....
        /*0534*/ 	.word	0xffffffff


	//   ....[15]....
        /*0538*/ 	.word	0xffffffff


	//   ....[16]....
        /*053c*/ 	.word	0xffffffff


	//   ....[17]....
        /*0540*/ 	.word	0xffffffff


	//   ....[18]....
        /*0544*/ 	.word	0xffffffff


	//   ....[19]....
        /*0548*/ 	.word	0xffffffff


	//   ....[20]....
        /*054c*/ 	.word	0xffffffff


	//   ....[21]....
        /*0550*/ 	.word	0xffffffff


	//   ....[22]....
        /*0554*/ 	.word	0xffffffff


	//   ....[23]....
        /*0558*/ 	.word	0xffffffff


	//   ....[24]....
        /*055c*/ 	.word	0xffffffff


	//   ....[25]....
        /*0560*/ 	.word	0xffffffff


	//   ....[26]....
        /*0564*/ 	.word	0xffffffff


	//   ....[27]....
        /*0568*/ 	.word	0xffffffff


	//   ....[28]....
        /*056c*/ 	.word	0xffffffff


	//   ....[29]....
        /*0570*/ 	.word	0xffffffff


	//   ....[30]....
        /*0574*/ 	.word	0xffffffff


	//   ....[31]....
        /*0578*/ 	.word	0xffffffff


	//   ....[32]....
        /*057c*/ 	.word	0xffffffff


	//   ....[33]....
        /*0580*/ 	.word	0xffffffff


	//   ....[34]....
        /*0584*/ 	.word	0xffffffff


	//   ....[35]....
        /*0588*/ 	.word	0xffffffff


	//   ....[36]....
        /*058c*/ 	.word	0xffffffff


	//   ....[37]....
        /*0590*/ 	.word	0xffffffff


	//   ....[38]....
        /*0594*/ 	.word	0xffffffff


	//   ....[39]....
        /*0598*/ 	.word	0xffffffff


	//   ....[40]....
        /*059c*/ 	.word	0xffffffff


	//   ....[41]....
        /*05a0*/ 	.word	0xffffffff


	//   ....[42]....
        /*05a4*/ 	.word	0xffffffff


	//   ....[43]....
        /*05a8*/ 	.word	0xffffffff


	//   ....[44]....
        /*05ac*/ 	.word	0xffffffff


	//   ....[45]....
        /*05b0*/ 	.word	0xffffffff


	//   ....[46]....
        /*05b4*/ 	.word	0xffffffff


	//   ....[47]....
        /*05b8*/ 	.word	0xffffffff


	//   ....[48]....
        /*05bc*/ 	.word	0xffffffff


	//   ....[49]....
        /*05c0*/ 	.word	0xffffffff


	//   ....[50]....
        /*05c4*/ 	.word	0xffffffff


	//   ....[51]....
        /*05c8*/ 	.word	0xffffffff


	//   ....[52]....
        /*05cc*/ 	.word	0xffffffff


	//   ....[53]....
        /*05d0*/ 	.word	0xffffffff


	//   ....[54]....
        /*05d4*/ 	.word	0xffffffff


	//   ....[55]....
        /*05d8*/ 	.word	0xffffffff


	//   ....[56]....
        /*05dc*/ 	.word	0xffffffff


	//   ....[57]....
        /*05e0*/ 	.word	0xffffffff


	//   ....[58]....
        /*05e4*/ 	.word	0xffffffff


	//   ....[59]....
        /*05e8*/ 	.word	0xffffffff


	//   ....[60]....
        /*05ec*/ 	.word	0xffffffff


	//   ....[61]....
        /*05f0*/ 	.word	0xffffffff


	//   ....[62]....
        /*05f4*/ 	.word	0xffffffff


	//   ....[63]....
        /*05f8*/ 	.word	0xffffffff


	//   ....[64]....
        /*05fc*/ 	.word	0xffffffff


	//   ....[65]....
        /*0600*/ 	.word	0xffffffff


	//   ....[66]....
        /*0604*/ 	.word	0xffffffff


	//   ....[67]....
        /*0608*/ 	.word	0xffffffff


	//   ....[68]....
        /*060c*/ 	.word	0xffffffff


	//   ....[69]....
        /*0610*/ 	.word	0xffffffff


	//   ....[70]....
        /*0614*/ 	.word	0xffffffff


	//   ....[71]....
        /*0618*/ 	.word	0xffffffff


	//   ....[72]....
        /*061c*/ 	.word	0xffffffff


	//   ....[73]....
        /*0620*/ 	.word	0xffffffff


	//   ....[74]....
        /*0624*/ 	.word	0xffffffff


	//   ....[75]....
        /*0628*/ 	.word	0xffffffff


	//   ....[76]....
        /*062c*/ 	.word	0xffffffff


	//   ....[77]....
        /*0630*/ 	.word	0xffffffff


	//   ....[78]....
        /*0634*/ 	.word	0xffffffff


	//   ....[79]....
        /*0638*/ 	.word	0xffffffff


	//   ....[80]....
        /*063c*/ 	.word	0xffffffff


	//   ....[81]....
        /*0640*/ 	.word	0xffffffff


	//   ....[82]....
        /*0644*/ 	.word	0xffffffff


	//   ....[83]....
        /*0648*/ 	.word	0xffffffff


	//   ....[84]....
        /*064c*/ 	.word	0xffffffff


	//   ....[85]....
        /*0650*/ 	.word	0xffffffff


	//   ....[86]....
        /*0654*/ 	.word	0xffffffff


	//   ....[87]....
        /*0658*/ 	.word	0xffffffff


	//   ....[88]....
        /*065c*/ 	.word	0xffffffff


	//   ....[89]....
        /*0660*/ 	.word	0xffffffff


	//   ....[90]....
        /*0664*/ 	.word	0xffffffff


	//   ....[91]....
        /*0668*/ 	.word	0xffffffff


	//   ....[92]....
        /*066c*/ 	.word	0xffffffff


	//   ....[93]....
        /*0670*/ 	.word	0xffffffff


	//   ....[94]....
        /*0674*/ 	.word	0xffffffff


	//   ....[95]....
        /*0678*/ 	.word	0xffffffff


	//   ....[96]....
        /*067c*/ 	.word	0xffffffff


	//   ....[97]....
        /*0680*/ 	.word	0xffffffff


	//   ....[98]....
        /*0684*/ 	.word	0xffffffff


	//   ....[99]....
        /*0688*/ 	.word	0x0500000f


	//   ....[100]....
        /*068c*/ 	.word	0x0500000f


	//   ....[101]....
        /*0690*/ 	.word	0x0500000f


	//   ....[102]....
        /*0694*/ 	.word	0x0500000f


	//   ....[103]....
        /*0698*/ 	.word	0x0500000f


	//   ....[104]....
        /*069c*/ 	.word	0x0500000f


	//   ....[105]....
        /*06a0*/ 	.word	0x0500000f


	//   ....[106]....
        /*06a4*/ 	.word	0x0500000f


	//   ....[107]....
        /*06a8*/ 	.word	0x0500000f


	//   ....[108]....
        /*06ac*/ 	.word	0x0500000f


	//   ....[109]....
        /*06b0*/ 	.word	0x0500000f


	//   ....[110]....
        /*06b4*/ 	.word	0x0500000f


	//   ....[111]....
        /*06b8*/ 	.word	0x0500000f


	//   ....[112]....
        /*06bc*/ 	.word	0x0500000f


	//   ....[113]....
        /*06c0*/ 	.word	0x0500000f


	//   ....[114]....
        /*06c4*/ 	.word	0x0500000f


	//   ....[115]....
        /*06c8*/ 	.word	0x0500000f


	//   ....[116]....
        /*06cc*/ 	.word	0x0500000f


	//   ....[117]....
        /*06d0*/ 	.word	0x0500000f


	//   ....[118]....
        /*06d4*/ 	.word	0x0500000f


	//   ....[119]....
        /*06d8*/ 	.word	0x0500000f


	//   ....[120]....
        /*06dc*/ 	.word	0x0500000f


	//   ....[121]....
        /*06e0*/ 	.word	0x0500000f


	//   ....[122]....
        /*06e4*/ 	.word	0x0500000f


	//   ....[123]....
        /*06e8*/ 	.word	0x0500000f


	//   ....[124]....
        /*06ec*/ 	.word	0x0500000f


	//   ....[125]....
        /*06f0*/ 	.word	0x0500000f


	//   ....[126]....
        /*06f4*/ 	.word	0x0500000f


	//   ....[127]....
        /*06f8*/ 	.word	0x0500000f


	//   ....[128]....
        /*06fc*/ 	.word	0x0500000f


	//   ....[129]....
        /*0700*/ 	.word	0x0500000f


	//   ....[130]....
        /*0704*/ 	.word	0x0500000f


	//   ....[131]....
        /*0708*/ 	.word	0x0500000f


	//   ....[132]....
        /*070c*/ 	.word	0x0500000f


	//   ....[133]....
        /*0710*/ 	.word	0x0500000f


	//----- nvinfo : EIATTR_COOP_GROUP_INSTR_OFFSETS
	.align		4
.L_329:
        /*0714*/ 	.byte	0x04, 0x28
        /*0716*/ 	.short	(.L_331 - .L_330)


	//   ....[0]....
.L_330:
        /*0718*/ 	.word	0x00000060


	//   ....[1]....
        /*071c*/ 	.word	0x00000130


	//   ....[2]....
        /*0720*/ 	.word	0x00000230


	//   ....[3]....
        /*0724*/ 	.word	0x000003a0


	//   ....[4]....
        /*0728*/ 	.word	0x00000500


	//   ....[5]....
        /*072c*/ 	.word	0x00000620


	//   ....[6]....
        /*0730*/ 	.word	0x00000780


	//   ....[7]....
        /*0734*/ 	.word	0x000014d0


	//   ....[8]....
        /*0738*/ 	.word	0x000021c0


	//   ....[9]....
        /*073c*/ 	.word	0x000022f0


	//   ....[10]....
        /*0740*/ 	.word	0x00002c50


	//   ....[11]....
        /*0744*/ 	.word	0x00002cc0


	//   ....[12]....
        /*0748*/ 	.word	0x00003760


	//   ....[13]....
        /*074c*/ 	.word	0x000037d0


	//   ....[14]....
        /*0750*/ 	.word	0x00005610


	//   ....[15]....
        /*0754*/ 	.word	0x00005920


	//   ....[16]....
        /*0758*/ 	.word	0x00005ff0


	//   ....[17]....
        /*075c*/ 	.word	0x000060f0


	//   ....[18]....
        /*0760*/ 	.word	0x000069a0


	//   ....[19]....
        /*0764*/ 	.word	0x00006a00


	//   ....[20]....
        /*0768*/ 	.word	0x00008e10


	//   ....[21]....
        /*076c*/ 	.word	0x00008e60


	//   ....[22]....
        /*0770*/ 	.word	0x000090f0


	//   ....[23]....
        /*0774*/ 	.word	0x00009170


	//   ....[24]....
        /*0778*/ 	.word	0x0000a450


	//   ....[25]....
        /*077c*/ 	.word	0x0000a480


	//   ....[26]....
        /*0780*/ 	.word	0x0000a570


	//   ....[27]....
        /*0784*/ 	.word	0x0000a590


	//   ....[28]....
        /*0788*/ 	.word	0x0000b800


	//   ....[29]....
        /*078c*/ 	.word	0x0000b840


	//   ....[30]....
        /*0790*/ 	.word	0x0000b870


	//   ....[31]....
        /*0794*/ 	.word	0x0000b8b0


	//   ....[32]....
        /*0798*/ 	.word	0x0000be10


	//   ....[33]....
        /*079c*/ 	.word	0x0000be40


	//   ....[34]....
        /*07a0*/ 	.word	0x0000bf00


	//   ....[35]....
        /*07a4*/ 	.word	0x0000bf20


	//   ....[36]....
        /*07a8*/ 	.word	0x0000bfe0


	//   ....[37]....
        /*07ac*/ 	.word	0x0000c000


	//   ....[38]....
        /*07b0*/ 	.word	0x0000c0d0


	//   ....[39]....
        /*07b4*/ 	.word	0x0000c0f0


	//   ....[40]....
        /*07b8*/ 	.word	0x0000c8d0


	//   ....[41]....
        /*07bc*/ 	.word	0x0000c900


	//   ....[42]....
        /*07c0*/ 	.word	0x0000c9d0


	//   ....[43]....
        /*07c4*/ 	.word	0x0000c9f0


	//   ....[44]....
        /*07c8*/ 	.word	0x0000cab0


	//   ....[45]....
        /*07cc*/ 	.word	0x0000cad0


	//   ....[46]....
        /*07d0*/ 	.word	0x0000cba0


	//   ....[47]....
        /*07d4*/ 	.word	0x0000cbc0


	//   ....[48]....
        /*07d8*/ 	.word	0x0000cd00


	//   ....[49]....
        /*07dc*/ 	.word	0x0000ced0


	//   ....[50]....
        /*07e0*/ 	.word	0x0000cf00


	//   ....[51]....
        /*07e4*/ 	.word	0x0000cf30


	//   ....[52]....
        /*07e8*/ 	.word	0x0000cf60


	//   ....[53]....
        /*07ec*/ 	.word	0x0000cf90


	//   ....[54]....
        /*07f0*/ 	.word	0x0000cfc0


	//   ....[55]....
        /*07f4*/ 	.word	0x0000d130


	//   ....[56]....
        /*07f8*/ 	.word	0x0000d160


	//   ....[57]....
        /*07fc*/ 	.word	0x0000d190


	//   ....[58]....
        /*0800*/ 	.word	0x0000d1c0


	//   ....[59]....
        /*0804*/ 	.word	0x0000d1f0


	//   ....[60]....
        /*0808*/ 	.word	0x0000d220


	//   ....[61]....
        /*080c*/ 	.word	0x0000d2c0


	//   ....[62]....
        /*0810*/ 	.word	0x0000d320


	//   ....[63]....
        /*0814*/ 	.word	0x0000d3b0


	//   ....[64]....
        /*0818*/ 	.word	0x0000e640


	//   ....[65]....
        /*081c*/ 	.word	0x0000f2d0


	//   ....[66]....
        /*0820*/ 	.word	0x0000f2e0


	//   ....[67]....
        /*0824*/ 	.word	0x0000f2f0


	//   ....[68]....
        /*0828*/ 	.word	0x0000f340


	//   ....[69]....
        /*082c*/ 	.word	0x0000f410


	//   ....[70]....
        /*0830*/ 	.word	0x0000f450


	//   ....[71]....
        /*0834*/ 	.word	0x0000f500


	//   ....[72]....
        /*0838*/ 	.word	0x0000f520


	//   ....[73]....
        /*083c*/ 	.word	0x0000f5c0


	//   ....[74]....
        /*0840*/ 	.word	0x0000f5e0


	//   ....[75]....
        /*0844*/ 	.word	0x0000f680


	//   ....[76]....
        /*0848*/ 	.word	0x0000f6a0


	//   ....[77]....
        /*084c*/ 	.word	0x0000f740


	//   ....[78]....
        /*0850*/ 	.word	0x0000f760


	//   ....[79]....
        /*0854*/ 	.word	0x0000f770


	//   ....[80]....
        /*0858*/ 	.word	0x0000f780


	//   ....[81]....
        /*085c*/ 	.word	0x000123f0


	//   ....[82]....
        /*0860*/ 	.word	0x00012450


	//   ....[83]....
        /*0864*/ 	.word	0x00012480


	//   ....[84]....
        /*0868*/ 	.word	0x00012490


	//   ....[85]....
        /*086c*/ 	.word	0x000124c0


	//   ....[86]....
        /*0870*/ 	.word	0x000124f0


	//   ....[87]....
        /*0874*/ 	.word	0x00012520


	//   ....[88]....
        /*0878*/ 	.word	0x00012550


	//   ....[89]....
        /*087c*/ 	.word	0x000126d0


	//   ....[90]....
        /*0880*/ 	.word	0x00012700


	//   ....[91]....
        /*0884*/ 	.word	0x00012730


	//   ....[92]....
        /*0888*/ 	.word	0x00012760


	//   ....[93]....
        /*088c*/ 	.word	0x00012790


	//   ....[94]....
        /*0890*/ 	.word	0x000127c0


	//   ....[95]....
        /*0894*/ 	.word	0x00012880


	//   ....[96]....
        /*0898*/ 	.word	0x000128a0


	//   ....[97]....
        /*089c*/ 	.word	0x00012910


	//   ....[98]....
        /*08a0*/ 	.word	0x00012fe0


	//   ....[99]....
        /*08a4*/ 	.word	0x000135b0


	//   ....[100]....
        /*08a8*/ 	.word	0x00013770


	//   ....[101]....
        /*08ac*/ 	.word	0x000137c0


	//   ....[102]....
        /*08b0*/ 	.word	0x00013820


	//   ....[103]....
        /*08b4*/ 	.word	0x00013900


	//   ....[104]....
        /*08b8*/ 	.word	0x000139d0


	//   ....[105]....
        /*08bc*/ 	.word	0x00013a60


	//   ....[106]....
        /*08c0*/ 	.word	0x00013b30


	//   ....[107]....
        /*08c4*/ 	.word	0x00013c60


	//   ....[108]....
        /*08c8*/ 	.word	0x00013cc0


	//   ....[109]....
        /*08cc*/ 	.word	0x00013de0


	//   ....[110]....
        /*08d0*/ 	.word	0x00013e40


	//   ....[111]....
        /*08d4*/ 	.word	0x00013f60


	//   ....[112]....
        /*08d8*/ 	.word	0x00013fc0


	//   ....[113]....
        /*08dc*/ 	.word	0x000140d0


	//   ....[114]....
        /*08e0*/ 	.word	0x00014130


	//   ....[115]....
        /*08e4*/ 	.word	0x000141d0


	//   ....[116]....
        /*08e8*/ 	.word	0x00014560


	//   ....[117]....
        /*08ec*/ 	.word	0x00014600


	//   ....[118]....
        /*08f0*/ 	.word	0x00014720


	//   ....[119]....
        /*08f4*/ 	.word	0x00014790


	//   ....[120]....
        /*08f8*/ 	.word	0x00014810


	//   ....[121]....
        /*08fc*/ 	.word	0x00014890


	//   ....[122]....
        /*0900*/ 	.word	0x00014910


	//   ....[123]....
        /*0904*/ 	.word	0x000149a0


	//   ....[124]....
        /*0908*/ 	.word	0x00014a40


	//   ....[125]....
        /*090c*/ 	.word	0x00014ae0


	//   ....[126]....
        /*0910*/ 	.word	0x00014b50


	//   ....[127]....
        /*0914*/ 	.word	0x00014bc0


	//   ....[128]....
        /*0918*/ 	.word	0x00014c30


	//   ....[129]....
        /*091c*/ 	.word	0x00014cb0


	//   ....[130]....
        /*0920*/ 	.word	0x00014d30


	//   ....[131]....
        /*0924*/ 	.word	0x00014dd0


	//   ....[132]....
        /*0928*/ 	.word	0x00014e60


	//   ....[133]....
        /*092c*/ 	.word	0x00014f90


	//----- nvinfo : EIATTR_REG_RECONFIG
	.align		4
.L_331:
        /*0930*/ 	.byte	0x01, 0x54
	.zero		2


	//----- nvinfo : EIATTR_SYSCALL_OFFSETS
	.align		4
        /*0934*/ 	.byte	0x04, 0x46
        /*0936*/ 	.short	(.L_333 - .L_332)


	//   ....[0]....
.L_332:
        /*0938*/ 	.word	0x000016b0


	//   ....[1]....
        /*093c*/ 	.word	0x0000e240


	//   ....[2]....
        /*0940*/ 	.word	0x0000e3a0


	//   ....[3]....
        /*0944*/ 	.word	0x0000e4a0


	//   ....[4]....
        /*0948*/ 	.word	0x0000ee80


	//----- nvinfo : EIATTR_MBARRIER_INSTR_OFFSETS
	.align		4
.L_333:
        /*094c*/ 	.byte	0x04, 0x39
        /*094e*/ 	.short	(.L_335 - .L_334)


	//   ....[0]....
.L_334:
        /*0950*/ 	.word	0x00000250
        /*0954*/ 	.word	0x000000ff
        /*0958*/ 	.word	0x00034800
        /*095c*/ 	.short	0x0100
        /*095e*/ 	.byte	0x08
	.zero		1


	//   ....[1]....
        /*0960*/ 	.word	0x00000260
        /*0964*/ 	.word	0x000000ff
        /*0968*/ 	.word	0x00034820
        /*096c*/ 	.short	0x0100
        /*096e*/ 	.byte	0x08
	.zero		1


	//   ....[2]....
        /*0970*/ 	.word	0x00000350
        /*0974*/ 	.word	0x000000ff
        /*0978*/ 	.word	0x00034830
        /*097c*/ 	.short	0x0100
        /*097e*/ 	.byte	0x08
	.zero		1


	//   ....[3]....
        /*0980*/ 	.word	0x00000360
        /*0984*/ 	.word	0x000000ff
        /*0988*/ 	.word	0x00034840
        /*098c*/ 	.short	0x0100
        /*098e*/ 	.byte	0x08
	.zero		1


	//   ....[4]....
        /*0990*/ 	.word	0x00000370
        /*0994*/ 	.word	0x000000ff
        /*0998*/ 	.word	0x00034838
        /*099c*/ 	.short	0x0100
        /*099e*/ 	.byte	0x08
	.zero		1


	//   ....[5]....
        /*09a0*/ 	.word	0x00000380
        /*09a4*/ 	.word	0x000000ff
        /*09a8*/ 	.word	0x00034848
        /*09ac*/ 	.short	0x0100
        /*09ae*/ 	.byte	0x08
	.zero		1


	//   ....[6]....
        /*09b0*/ 	.word	0x000004b0
        /*09b4*/ 	.word	0x000000ff
        /*09b8*/ 	.word	0x00034850
        /*09bc*/ 	.short	0x0100
        /*09be*/ 	.byte	0x08
	.zero		1


	//   ....[7]....
        /*09c0*/ 	.word	0x000004c0
        /*09c4*/ 	.word	0x000000ff
        /*09c8*/ 	.word	0x00034860
        /*09cc*/ 	.short	0x0100
        /*09ce*/ 	.byte	0x08
	.zero		1


	//   ....[8]....
        /*09d0*/ 	.word	0x000004d0
        /*09d4*/ 	.word	0x000000ff
        /*09d8*/ 	.word	0x00034858
        /*09dc*/ 	.short	0x0100
        /*09de*/ 	.byte	0x08
	.zero		1


	//   ....[9]....
        /*09e0*/ 	.word	0x000004e0
        /*09e4*/ 	.word	0x000000ff
        /*09e8*/ 	.word	0x00034868
        /*09ec*/ 	.short	0x0100
        /*09ee*/ 	.byte	0x08
	.zero		1


	//   ....[10]....
        /*09f0*/ 	.word	0x000005d0
        /*09f4*/ 	.word	0x000000ff
        /*09f8*/ 	.word	0x00034870
        /*09fc*/ 	.short	0x0100
        /*09fe*/ 	.byte	0x06
	.zero		1


	//   ....[11]....
        /*0a00*/ 	.word	0x000005e0
        /*0a04*/ 	.word	0x000000ff
        /*0a08*/ 	.word	0x00034880
        /*0a0c*/ 	.short	0x0100
        /*0a0e*/ 	.byte	0x06
	.zero		1


	//   ....[12]....
        /*0a10*/ 	.word	0x000005f0
        /*0a14*/ 	.word	0x000000ff
        /*0a18*/ 	.word	0x00034878
        /*0a1c*/ 	.short	0x0100
        /*0a1e*/ 	.byte	0x06
	.zero		1


	//   ....[13]....
        /*0a20*/ 	.word	0x00000600
        /*0a24*/ 	.word	0x000000ff
        /*0a28*/ 	.word	0x00034888
        /*0a2c*/ 	.short	0x0100
        /*0a2e*/ 	.byte	0x06
	.zero		1


	//   ....[14]....
        /*0a30*/ 	.word	0x00000730
        /*0a34*/ 	.word	0x000000ff
        /*0a38*/ 	.word	0x00034890
        /*0a3c*/ 	.short	0x0100
        /*0a3e*/ 	.byte	0x08
	.zero		1


	//   ....[15]....
        /*0a40*/ 	.word	0x00000740
        /*0a44*/ 	.word	0x000000ff
        /*0a48*/ 	.word	0x000348a0
        /*0a4c*/ 	.short	0x0100
        /*0a4e*/ 	.byte	0x08
	.zero		1


	//   ....[16]....
        /*0a50*/ 	.word	0x00000750
        /*0a54*/ 	.word	0x000000ff
        /*0a58*/ 	.word	0x00034898
        /*0a5c*/ 	.short	0x0100
        /*0a5e*/ 	.byte	0x08
	.zero		1


	//   ....[17]....
        /*0a60*/ 	.word	0x00000760
        /*0a64*/ 	.word	0x000000ff
        /*0a68*/ 	.word	0x000348a8
        /*0a6c*/ 	.short	0x0100
        /*0a6e*/ 	.byte	0x08
	.zero		1


	//   ....[18]....
        /*0a70*/ 	.word	0x00000890
        /*0a74*/ 	.word	0x000000ff
        /*0a78*/ 	.word	0x000348b0
        /*0a7c*/ 	.short	0x0100
        /*0a7e*/ 	.byte	0x08
	.zero		1


	//   ....[19]....
        /*0a80*/ 	.word	0x000008a0
        /*0a84*/ 	.word	0x000000ff
        /*0a88*/ 	.word	0x000348c0
        /*0a8c*/ 	.short	0x0100
        /*0a8e*/ 	.byte	0x08
	.zero		1


	//   ....[20]....
        /*0a90*/ 	.word	0x000008b0
        /*0a94*/ 	.word	0x000000ff
        /*0a98*/ 	.word	0x000348b8
        /*0a9c*/ 	.short	0x0100
        /*0a9e*/ 	.byte	0x08
	.zero		1


	//   ....[21]....
        /*0aa0*/ 	.word	0x000008c0
        /*0aa4*/ 	.word	0x000000ff
        /*0aa8*/ 	.word	0x000348c8
        /*0aac*/ 	.short	0x0100
        /*0aae*/ 	.byte	0x08
	.zero		1


	//   ....[22]....
        /*0ab0*/ 	.word	0x00001710
        /*0ab4*/ 	.word	0x000000ff
        /*0ab8*/ 	.word	0x00034800
        /*0abc*/ 	.short	0x010a
        /*0abe*/ 	.byte	0x25
	.zero		1


	//   ....[23]....
        /*0ac0*/ 	.word	0x00001790
        /*0ac4*/ 	.word	0x00000000
        /*0ac8*/ 	.word	0x00034830
        /*0acc*/ 	.short	0x010a
        /*0ace*/ 	.byte	0x3f
	.zero		1


	//   ....[24]....
        /*0ad0*/ 	.word	0x000017f0
        /*0ad4*/ 	.word	0x00000000
        /*0ad8*/ 	.word	0x00034830
        /*0adc*/ 	.short	0x010a
        /*0ade*/ 	.byte	0x3f
	.zero		1


	//   ....[25]....
        /*0ae0*/ 	.word	0x00002610
        /*0ae4*/ 	.word	0x00000000
        /*0ae8*/ 	.word	0x00000000
        /*0aec*/ 	.short	0x0101
        /*0aee*/ 	.byte	0x3f
	.zero		1


	//   ....[26]....
        /*0af0*/ 	.word	0x000045d0
        /*0af4*/ 	.word	0x000000ff
        /*0af8*/ 	.word	0x00034830
        /*0afc*/ 	.short	0x010a
        /*0afe*/ 	.byte	0x3b
	.zero		1


	//   ....[27]....
        /*0b00*/ 	.word	0x00004610
        /*0b04*/ 	.word	0x000000ff
        /*0b08*/ 	.word	0x00034830
        /*0b0c*/ 	.short	0x010a
        /*0b0e*/ 	.byte	0x3b
	.zero		1


	//   ....[28]....
        /*0b10*/ 	.word	0x00004e40
        /*0b14*/ 	.word	0x000000ff
        /*0b18*/ 	.word	0x00034850
        /*0b1c*/ 	.short	0x010a
        /*0b1e*/ 	.byte	0x07
	.zero		1


	//   ....[29]....
        /*0b20*/ 	.word	0x00004e80
        /*0b24*/ 	.word	0x000000ff
        /*0b28*/ 	.word	0x00034850
        /*0b2c*/ 	.short	0x010a
        /*0b2e*/ 	.byte	0x07
	.zero		1


	//   ....[30]....
        /*0b30*/ 	.word	0x00006de0
        /*0b34*/ 	.word	0x0000002f
        /*0b38*/ 	.word	0x00000000
        /*0b3c*/ 	.short	0x0101
        /*0b3e*/ 	.byte	0x3f
	.zero		1


	//   ....[31]....
        /*0b40*/ 	.word	0x00006e50
        /*0b44*/ 	.word	0x00000031
        /*0b48*/ 	.word	0x00000000
        /*0b4c*/ 	.short	0x0101
        /*0b4e*/ 	.byte	0x3f
	.zero		1


	//   ....[32]....
        /*0b50*/ 	.word	0x000077b0
        /*0b54*/ 	.word	0x000000ff
        /*0b58*/ 	.word	0x00034830
        /*0b5c*/ 	.short	0x010a
        /*0b5e*/ 	.byte	0x06
	.zero		1


	//   ....[33]....
        /*0b60*/ 	.word	0x000077f0
        /*0b64*/ 	.word	0x000000ff
        /*0b68*/ 	.word	0x00034830
        /*0b6c*/ 	.short	0x010a
        /*0b6e*/ 	.byte	0x06
	.zero		1


	//   ....[34]....
        /*0b70*/ 	.word	0x00008020
        /*0b74*/ 	.word	0x000000ff
        /*0b78*/ 	.word	0x00034850
        /*0b7c*/ 	.short	0x010a
        /*0b7e*/ 	.byte	0x07
	.zero		1


	//   ....[35]....
        /*0b80*/ 	.word	0x00008060
        /*0b84*/ 	.word	0x000000ff
        /*0b88*/ 	.word	0x00034850
        /*0b8c*/ 	.short	0x010a
        /*0b8e*/ 	.byte	0x07
	.zero		1


	//   ....[36]....
        /*0b90*/ 	.word	0x000099c0
        /*0b94*/ 	.word	0x0000001d
        /*0b98*/ 	.word	0x00000000
        /*0b9c*/ 	.short	0x0101
        /*0b9e*/ 	.byte	0x3f
	.zero		1


	//   ....[37]....
        /*0ba0*/ 	.word	0x00009a10
        /*0ba4*/ 	.word	0x0000002c
        /*0ba8*/ 	.word	0x00000000
        /*0bac*/ 	.short	0x0101
        /*0bae*/ 	.byte	0x3f
	.zero		1


	//   ....[38]....
        /*0bb0*/ 	.word	0x0000a3c0
        /*0bb4*/ 	.word	0x000000ff
        /*0bb8*/ 	.word	0x00034850
        /*0bbc*/ 	.short	0x010a
        /*0bbe*/ 	.byte	0x05
	.zero		1


	//   ....[39]....
        /*0bc0*/ 	.word	0x0000a400
        /*0bc4*/ 	.word	0x000000ff
        /*0bc8*/ 	.word	0x00034850
        /*0bcc*/ 	.short	0x010a
        /*0bce*/ 	.byte	0x05
	.zero		1


	//   ....[40]....
        /*0bd0*/ 	.word	0x0000a920
        /*0bd4*/ 	.word	0x00000005
        /*0bd8*/ 	.word	0x00000000
        /*0bdc*/ 	.short	0x0101
        /*0bde*/ 	.byte	0x3f
	.zero		1


	//   ....[41]....
        /*0be0*/ 	.word	0x0000be00
        /*0be4*/ 	.word	0x00000003
        /*0be8*/ 	.word	0x00000000
        /*0bec*/ 	.short	0x0101
        /*0bee*/ 	.byte	0x3f
	.zero		1


	//   ....[42]....
        /*0bf0*/ 	.word	0x0000e8d0
        /*0bf4*/ 	.word	0x00000000
        /*0bf8*/ 	.word	0x00034840
        /*0bfc*/ 	.short	0x010a
        /*0bfe*/ 	.byte	0x3f
	.zero		1


	//   ....[43]....
        /*0c00*/ 	.word	0x0000f900
        /*0c04*/ 	.word	0x00000009
        /*0c08*/ 	.word	0x00034800
        /*0c0c*/ 	.short	0x0107
        /*0c0e*/ 	.byte	0x3f
	.zero		1


	//   ....[44]....
        /*0c10*/ 	.word	0x0000fa10
        /*0c14*/ 	.word	0x00000002
        /*0c18*/ 	.word	0x00034800
        /*0c1c*/ 	.short	0x0101
        /*0c1e*/ 	.byte	0x3f
	.zero		1


	//   ....[45]....
        /*0c20*/ 	.word	0x0000fa30
        /*0c24*/ 	.word	0x00000002
        /*0c28*/ 	.word	0x00034820
        /*0c2c*/ 	.short	0x010a
        /*0c2e*/ 	.byte	0x3f
	.zero		1


	//   ....[46]....
        /*0c30*/ 	.word	0x0000fd90
        /*0c34*/ 	.word	0x00000002
        /*0c38*/ 	.word	0x00034840
        /*0c3c*/ 	.short	0x010a
        /*0c3e*/ 	.byte	0x3f
	.zero		1


	//   ....[47]....
        /*0c40*/ 	.word	0x00010240
        /*0c44*/ 	.word	0x00000002
        /*0c48*/ 	.word	0x00000060
        /*0c4c*/ 	.short	0x010a
        /*0c4e*/ 	.byte	0x3f
	.zero		1


	//   ....[48]....
        /*0c50*/ 	.word	0x00010910
        /*0c54*/ 	.word	0x00000003
        /*0c58*/ 	.word	0x00034840
        /*0c5c*/ 	.short	0x010a
        /*0c5e*/ 	.byte	0x3f
	.zero		1


	//   ....[49]....
        /*0c60*/ 	.word	0x00010dc0
        /*0c64*/ 	.word	0x00000002
        /*0c68*/ 	.word	0x00000060
        /*0c6c*/ 	.short	0x010a
        /*0c6e*/ 	.byte	0x3f
	.zero		1


	//   ....[50]....
        /*0c70*/ 	.word	0x000113e0
        /*0c74*/ 	.word	0x00000002
        /*0c78*/ 	.word	0x00034840
        /*0c7c*/ 	.short	0x010a
        /*0c7e*/ 	.byte	0x3f
	.zero		1


	//   ....[51]....
        /*0c80*/ 	.word	0x00011890
        /*0c84*/ 	.word	0x00000002
        /*0c88*/ 	.word	0x00000060
        /*0c8c*/ 	.short	0x010a
        /*0c8e*/ 	.byte	0x3f
	.zero		1


	//   ....[52]....
        /*0c90*/ 	.word	0x00011e40
        /*0c94*/ 	.word	0x00000000
        /*0c98*/ 	.word	0x00034860
        /*0c9c*/ 	.short	0x010a
        /*0c9e*/ 	.byte	0x3f
	.zero		1


	//   ....[53]....
        /*0ca0*/ 	.word	0x00012f60
        /*0ca4*/ 	.word	0x00000000
        /*0ca8*/ 	.word	0x00034820
        /*0cac*/ 	.short	0x010a
        /*0cae*/ 	.byte	0x3f
	.zero		1


	//   ....[54]....
        /*0cb0*/ 	.word	0x00013120
        /*0cb4*/ 	.word	0x00000006
        /*0cb8*/ 	.word	0x00000000
        /*0cbc*/ 	.short	0x010a
        /*0cbe*/ 	.byte	0x3f
	.zero		1


	//   ....[55]....
        /*0cc0*/ 	.word	0x00013190
        /*0cc4*/ 	.word	0x00000007
        /*0cc8*/ 	.word	0x00000000
        /*0ccc*/ 	.short	0x010a
        /*0cce*/ 	.byte	0x3f
	.zero		1


	//   ....[56]....
        /*0cd0*/ 	.word	0x00013200
        /*0cd4*/ 	.word	0x00000004
        /*0cd8*/ 	.word	0x00000000
        /*0cdc*/ 	.short	0x010a
        /*0cde*/ 	.byte	0x3f
	.zero		1


	//   ....[57]....
        /*0ce0*/ 	.word	0x00013230
        /*0ce4*/ 	.word	0x00000003
        /*0ce8*/ 	.word	0x00000000
        /*0cec*/ 	.short	0x010a
        /*0cee*/ 	.byte	0x3f
	.zero		1


	//   ....[58]....
        /*0cf0*/ 	.word	0x000132a0
        /*0cf4*/ 	.word	0x00000003
        /*0cf8*/ 	.word	0x00034800
        /*0cfc*/ 	.short	0x010a
        /*0cfe*/ 	.byte	0x3f
	.zero		1


	//   ....[59]....
        /*0d00*/ 	.word	0x000132f0
        /*0d04*/ 	.word	0x00000000
        /*0d08*/ 	.word	0x00034830
        /*0d0c*/ 	.short	0x010a
        /*0d0e*/ 	.byte	0x3f
	.zero		1


	//   ....[60]....
        /*0d10*/ 	.word	0x00013350
        /*0d14*/ 	.word	0x00000006
        /*0d18*/ 	.word	0x00034830
        /*0d1c*/ 	.short	0x010a
        /*0d1e*/ 	.byte	0x3f
	.zero		1


	//   ....[61]....
        /*0d20*/ 	.word	0x000133b0
        /*0d24*/ 	.word	0x00000005
        /*0d28*/ 	.word	0x00034850
        /*0d2c*/ 	.short	0x010a
        /*0d2e*/ 	.byte	0x3f
	.zero		1


	//   ....[62]....
        /*0d30*/ 	.word	0x00013410
        /*0d34*/ 	.word	0x00000006
        /*0d38*/ 	.word	0x00034830
        /*0d3c*/ 	.short	0x010a
        /*0d3e*/ 	.byte	0x3f
	.zero		1


	//   ....[63]....
        /*0d40*/ 	.word	0x00013470
        /*0d44*/ 	.word	0x00000005
        /*0d48*/ 	.word	0x00034850
        /*0d4c*/ 	.short	0x010a
        /*0d4e*/ 	.byte	0x3f
	.zero		1


	//   ....[64]....
        /*0d50*/ 	.word	0x000134d0
        /*0d54*/ 	.word	0x00000007
        /*0d58*/ 	.word	0x00034850
        /*0d5c*/ 	.short	0x010a
        /*0d5e*/ 	.byte	0x3f
	.zero		1


	//   ....[65]....
        /*0d60*/ 	.word	0x00013670
        /*0d64*/ 	.word	0x00000000
        /*0d68*/ 	.word	0x00034840
        /*0d6c*/ 	.short	0x010a
        /*0d6e*/ 	.byte	0x3f
	.zero		1


	//   ....[66]....
        /*0d70*/ 	.word	0x00014280
        /*0d74*/ 	.word	0x00000002
        /*0d78*/ 	.word	0x00034820
        /*0d7c*/ 	.short	0x010a
        /*0d7e*/ 	.byte	0x3f
	.zero		1


	//   ....[67]....
        /*0d80*/ 	.word	0x000142d0
        /*0d84*/ 	.word	0x00000002
        /*0d88*/ 	.word	0x00034840
        /*0d8c*/ 	.short	0x010a
        /*0d8e*/ 	.byte	0x3f
	.zero		1


	//   ....[68]....
        /*0d90*/ 	.word	0x00014320
        /*0d94*/ 	.word	0x00000002
        /*0d98*/ 	.word	0x00000060
        /*0d9c*/ 	.short	0x010a
        /*0d9e*/ 	.byte	0x3f
	.zero		1


	//   ....[69]....
        /*0da0*/ 	.word	0x00014370
        /*0da4*/ 	.word	0x00000003
        /*0da8*/ 	.word	0x00034840
        /*0dac*/ 	.short	0x010a
        /*0dae*/ 	.byte	0x3f
	.zero		1


	//   ....[70]....
        /*0db0*/ 	.word	0x000143c0
        /*0db4*/ 	.word	0x00000002
        /*0db8*/ 	.word	0x00000060
        /*0dbc*/ 	.short	0x010a
        /*0dbe*/ 	.byte	0x3f
	.zero		1


	//   ....[71]....
        /*0dc0*/ 	.word	0x00014410
        /*0dc4*/ 	.word	0x00000002
        /*0dc8*/ 	.word	0x00034840
        /*0dcc*/ 	.short	0x010a
        /*0dce*/ 	.byte	0x3f
	.zero		1


	//   ....[72]....
        /*0dd0*/ 	.word	0x00014460
        /*0dd4*/ 	.word	0x00000002
        /*0dd8*/ 	.word	0x00000060
        /*0ddc*/ 	.short	0x010a
        /*0dde*/ 	.byte	0x3f
	.zero		1


	//   ....[73]....
        /*0de0*/ 	.word	0x000144b0
        /*0de4*/ 	.word	0x00000000
        /*0de8*/ 	.word	0x00034860
        /*0dec*/ 	.short	0x010a
        /*0dee*/ 	.byte	0x3f
	.zero		1


	//   ....[74]....
        /*0df0*/ 	.word	0x00014eb0
        /*0df4*/ 	.word	0x00000000
        /*0df8*/ 	.word	0x00034820
        /*0dfc*/ 	.short	0x010a
        /*0dfe*/ 	.byte	0x3f
	.zero		1


	//   ....[75]....
        /*0e00*/ 	.word	0x00015050
        /*0e04*/ 	.word	0x00000006
        /*0e08*/ 	.word	0x00000000
        /*0e0c*/ 	.short	0x010a
        /*0e0e*/ 	.byte	0x3f
	.zero		1


	//   ....[76]....
        /*0e10*/ 	.word	0x000150a0
        /*0e14*/ 	.word	0x00000007
        /*0e18*/ 	.word	0x00000000
        /*0e1c*/ 	.short	0x010a
        /*0e1e*/ 	.byte	0x3f
	.zero		1


	//   ....[77]....
        /*0e20*/ 	.word	0x000150f0
        /*0e24*/ 	.word	0x00000004
        /*0e28*/ 	.word	0x00000000
        /*0e2c*/ 	.short	0x010a
        /*0e2e*/ 	.byte	0x3f
	.zero		1


	//----- nvinfo : EIATTR_NUM_MBARRIERS
	.align		4
.L_335:
        /*0e30*/ 	.byte	0x03, 0x38
        /*0e32*/ 	.short	0x0016


	//----- nvinfo : EIATTR_EXIT_INSTR_OFFSETS
	.align		4
        /*0e34*/ 	.byte	0x04, 0x1c
        /*0e36*/ 	.short	(.L_337 - .L_336)


	//   ....[0]....
.L_336:
        /*0e38*/ 	.word	0x00000a30


	//   ....[1]....
        /*0e3c*/ 	.word	0x0000ccb0


	//   ....[2]....
        /*0e40*/ 	.word	0x00013280


	//----- nvinfo : EIATTR_MAX_THREADS
	.align		4
.L_337:
        /*0e44*/ 	.byte	0x04, 0x05
        /*0e46*/ 	.short	(.L_339 - .L_338)
.L_338:
        /*0e48*/ 	.word	0x00000180
        /*0e4c*/ 	.word	0x00000001
        /*0e50*/ 	.word	0x00000001


	//----- nvinfo : EIATTR_CRS_STACK_SIZE
	.align		4
.L_339:
        /*0e54*/ 	.byte	0x04, 0x1e
        /*0e56*/ 	.short	(.L_341 - .L_340)
.L_340:
        /*0e58*/ 	.word	0x00000000


	//----- nvinfo : EIATTR_CBANK_PARAM_SIZE
	.align		4
.L_341:
        /*0e5c*/ 	.byte	0x03, 0x19
        /*0e5e*/ 	.short	0x0af0


	//----- nvinfo : EIATTR_PARAM_CBANK
	.align		4
        /*0e60*/ 	.byte	0x04, 0x0a
        /*0e62*/ 	.short	(.L_343 - .L_342)
	.align		4
.L_342:
        /*0e64*/ 	.word	index@(.nv.constant0._ZN7cutlass13device_kernelIN5flash11enable_sm90INS1_16FlashAttnFwdSm90INS1_25CollectiveMainloopFwdSm90ILi2EN4cute5tupleIJNS5_1CILi1EEES8_S8_EEENS6_IJNS7_ILi128EEESA_NS7_ILi192EEEEEELi128ENS_6half_tEfNS_4arch4Sm90ELb1ELb0ELb1ELb1ELb0ELb0ELb0ELb1ELb1ELb1ELb0ELb0EEENS1_21CollectiveEpilogueFwdINS6_IJSA_SA_SA_EEES9_SD_SF_Li256ELb1ELb1ELb0ELb0EEENS1_36VarlenDynamicPersistentTileSchedulerILi128ELi128ELi256ELi128ELb0ELb1ELb1ELb1ELb1ELb1EEEEEEEEEvNT_6ParamsE)
        /*0e68*/ 	.short	0x0210
        /*0e6a*/ 	.short	0x0af0


	//----- nvinfo : EIATTR_SW_WAR
	.align		4
.L_343:
        /*0e6c*/ 	.byte	0x04, 0x36
        /*0e6e*/ 	.short	(.L_345 - .L_344)
.L_344:
        /*0e70*/ 	.word	0x00000008
.L_345:


//--------------------- .nv.info._ZN7cutlass13device_kernelIN5flash11enable_sm90INS1_16FlashAttnFwdSm90INS1_25CollectiveMainloopFwdSm90ILi2EN4cute5tupleIJNS5_1CILi1EEES8_S8_EEENS6_IJNS7_ILi128EEESA_NS7_ILi192EEEEEELi128ENS_6half_tEfNS_4arch4Sm90ELb1ELb0ELb1ELb1ELb0ELb1ELb0ELb1ELb1ELb1ELb0ELb0EEENS1_21CollectiveEpilogueFwdINS6_IJSA_SA_SA_EEES9_SD_SF_Li256ELb1ELb1ELb0ELb0EEENS1_36VarlenDynamicPersistentTileSchedulerILi128ELi128ELi256ELi128ELb0ELb1ELb1ELb1ELb1ELb1EEEEEEEEEvNT_6ParamsE --------------------------
	.section	.nv.info._ZN7cutlass13device_kernelIN5flash11enable_sm90INS1_16FlashAttnFwdSm90INS1_25CollectiveMainloopFwdSm90ILi2EN4cute5tupleIJNS5_1CILi1EEES8_S8_EEENS6_IJNS7_ILi128EEESA_NS7_ILi192EEEEEELi128ENS_6half_tEfNS_4arch4Sm90ELb1ELb0ELb1ELb1ELb0ELb1ELb0ELb1ELb1ELb1ELb0ELb0EEENS1_21CollectiveEpilogueFwdINS6_IJSA_SA_SA_EEES9_SD_SF_Li256ELb1ELb1ELb0ELb0EEENS1_36VarlenDynamicPersistentTileSchedulerILi128ELi128ELi256ELi128ELb0ELb1ELb1ELb1ELb1ELb1EEEEEEEEEvNT_6ParamsE,"",@"SHT_CUDA_INFO"
	.sectionflags	@""
	.align	4


	//----- nvinfo : EIATTR_CUDA_API_VERSION
	.align		4
        /*0000*/ 	.byte	0x04, 0x37
        /*0002*/ 	.short	(.L_347 - .L_346)
.L_346:
        /*0004*/ 	.word	0x00000082


	//----- nvinfo : EIATTR_KPARAM_INFO
	.align		4
.L_347:
        /*0008*/ 	.byte	0x04, 0x17
        /*000a*/ 	.short	(.L_349 - .L_348)
.L_348:
        /*000c*/ 	.word	0x00000000
        /*0010*/ 	.short	0x0000
        /*0012*/ 	.short	0x0070
        /*0014*/ 	.byte	0x00, 0xf0, 0x01, 0x2a


	//----- nvinfo : EIATTR_SPARSE_MMA_MASK
	.align		4
.L_349:
        /*0018*/ 	.byte	0x03, 0x50
        /*001a*/ 	.short	0x0000


	//----- nvinfo : EIATTR_MAXREG_COUNT
	.align		4
        /*001c*/ 	.byte	0x03, 0x1b
        /*001e*/ 	.short	0x00a8


	//----- nvinfo : EIATTR_NUM_BARRIERS
	.align		4
        /*0020*/ 	.byte	0x02, 0x4c
        /*0022*/ 	.byte	0x10
	.zero		1


	//----- nvinfo : EIATTR_EXTERNS
	.align		4
        /*0024*/ 	.byte	0x04, 0x0f
        /*0026*/ 	.short	(.L_351 - .L_350)


	//   ....[0]....
	.align		4
.L_350:
        /*0028*/ 	.word	index@(__assertfail)


	//----- nvinfo : EIATTR_ANNOTATIONS
	.align		4
.L_351:
        /*002c*/ 	.byte	0x04, 0x55
        /*002e*/ 	.short	(.L_353 - .L_352)


	//   ....[0]....
.L_352:
        /* <DEDUP_REMOVED lines=113> */


	//----- nvinfo : EIATTR_MERCURY_ISA_VERSION
	.align		4
.L_353:
        /*0730*/ 	.byte	0x03, 0x5f
        /*0732*/ 	.short	0x0101


	//----- nvinfo : EIATTR_UNUSED_LOAD_BYTE_OFFSET
	.align		4
        /*0734*/ 	.byte	0x04, 0x44
        /*0736*/ 	.short	(.L_355 - .L_354)


	//   ....[0]....
.L_354:
        /*0738*/ 	.word	0x00000ab0
        /*073c*/ 	.word	0x0000fff0


	//   ....[1]....
        /*0740*/ 	.word	0x0001bb00
        /*0744*/ 	.word	0x0000fff0


	//----- nvinfo : EIATTR_INT_WARP_WIDE_INSTR_OFFSETS
	.align		4
.L_355:
        /*0748*/ 	.byte	0x04, 0x31
        /*074a*/ 	.short	(.L_357 - .L_356)


	//   ....[0]....
.L_356:
        /*074c*/ 	.word	0x00000190


	//   ....[1]....
        /*0750*/ 	.word	0x000001d0


	//   ....[2]....
        /*0754*/ 	.word	0x00000240


	//   ....[3]....
        /*0758*/ 	.word	0x00020470


	//   ....[4]....
        /*075c*/ 	.word	0x00020500


	//   ....[5]....
        /*0760*/ 	.word	0x00024140


	//   ....[6]....
        /*0764*/ 	.word	0x000241a0


	//----- nvinfo : EIATTR_COOP_GROUP_MASK_REGIDS
	.align		4
.L_357:
        /*0768*/ 	.byte	0x04, 0x29
        /*076a*/ 	.short	(.L_359 - .L_358)


	//   ....[0]....
.L_358:
        /*076c*/ 	.word	0xffffffff


	//   ....[1]....
        /*0770*/ 	.word	0xffffffff


	//   ....[2]....
        /*0774*/ 	.word	0xffffffff


	//   ....[3]....
        /*0778*/ 	.word	0xffffffff


	//   ....[4]....
        /*077c*/ 	.word	0xffffffff


	//   ....[5]....
        /*0780*/ 	.word	0xffffffff


	//   ....[6]....
        /*0784*/ 	.word	0xffffffff


	//   ....[7]....
        /*0788*/ 	.word	0xffffffff


	//   ....[8]....
        /*078c*/ 	.word	0xffffffff


	//   ....[9]....
        /*0790*/ 	.word	0xffffffff


	//   ....[10]....
        /*0794*/ 	.word	0xffffffff


	//   ....[11]....
        /*0798*/ 	.word	0xffffffff


	//   ....[12]....
        /*079c*/ 	.word	0xffffffff


	//   ....[13]....
        /*07a0*/ 	.word	0xffffffff


	//   ....[14]....
        /*07a4*/ 	.word	0xffffffff


	//   ....[15]....
        /*07a8*/ 	.word	0xffffffff


	//   ....[16]....
        /*07ac*/ 	.word	0xffffffff


	//   ....[17]....
        /*07b0*/ 	.word	0xffffffff


	//   ....[18]....
        /*07b4*/ 	.word	0xffffffff


	//   ....[19]....
        /*07b8*/ 	.word	0xffffffff


	//   ....[20]....
        /*07bc*/ 	.word	0xffffffff


	//   ....[21]....
        /*07c0*/ 	.word	0xffffffff


	//   ....[22]....
        /*07c4*/ 	.word	0xffffffff


	//   ....[23]....
        /*07c8*/ 	.word	0xffffffff


	//   ....[24]....
        /*07cc*/ 	.word	0xffffffff


	//   ....[25]....
        /*07d0*/ 	.word	0xffffffff


	//   ....[26]....
        /*07d4*/ 	.word	0xffffffff


	//   ....[27]....
        /*07d8*/ 	.word	0xffffffff


	//   ....[28]....
        /*07dc*/ 	.word	0xffffffff


	//   ....[29]....
        /*07e0*/ 	.word	0xffffffff


	//   ....[30]....
        /*07e4*/ 	.word	0xffffffff


	//   ....[31]....
        /*07e8*/ 	.word	0xffffffff


	//   ....[32]....
        /*07ec*/ 	.word	0xffffffff


	//   ....[33]....
        /*07f0*/ 	.word	0xffffffff


	//   ....[34]....
        /*07f4*/ 	.word	0xffffffff


	//   ....[35]....
        /*07f8*/ 	.word	0xffffffff


	//   ....[36]....
        /*07fc*/ 	.word	0xffffffff


	//   ....[37]....
        /*0800*/ 	.word	0xffffffff


	//   ....[38]....
        /*0804*/ 	.word	0xffffffff


	//   ....[39]....
        /*0808*/ 	.word	0xffffffff


	//   ....[40]....
        /*080c*/ 	.word	0xffffffff


	//   ....[41]....
        /*0810*/ 	.word	0xffffffff


	//   ....[42]....
        /*0814*/ 	.word	0xffffffff


	//   ....[43]....
        /*0818*/ 	.word	0xffffffff


	//   ....[44]....
        /*081c*/ 	.word	0xffffffff


	//   ....[45]....
        /*0820*/ 	.word	0xffffffff


	//   ....[46]....
        /*0824*/ 	.word	0xffffffff


	//   ....[47]....
        /*0828*/ 	.word	0xffffffff


	//   ....[48]....
        /*082c*/ 	.word	0xffffffff


	//   ....[49]....
        /*0830*/ 	.word	0xffffffff


	//   ....[50]....
        /*0834*/ 	.word	0xffffffff


	//   ....[51]....
        /*0838*/ 	.word	0xffffffff


	//   ....[52]....
        /*083c*/ 	.word	0xffffffff


	//   ....[53]....
        /*0840*/ 	.word	0xffffffff


	//   ....[54]....
        /*0844*/ 	.word	0xffffffff


	//   ....[55]....
        /*0848*/ 	.word	0xffffffff


	//   ....[56]....
        /*084c*/ 	.word	0xffffffff


	//   ....[57]....
        /*0850*/ 	.word	0xffffffff


	//   ....[58]....
        /*0854*/ 	.word	0xffffffff


	//   ....[59]....
        /*0858*/ 	.word	0xffffffff


	//   ....[60]....
        /*085c*/ 	.word	0xffffffff


	//   ....[61]....
        /*0860*/ 	.word	0xffffffff


	//   ....[62]....
        /*0864*/ 	.word	0xffffffff


	//   ....[63]....
        /*0868*/ 	.word	0xffffffff


	//   ....[64]....
        /*086c*/ 	.word	0xffffffff


	//   ....[65]....
        /*0870*/ 	.word	0xffffffff


	//   ....[66]....
        /*0874*/ 	.word	0xffffffff


	//   ....[67]....
        /*0878*/ 	.word	0xffffffff


	//   ....[68]....
        /*087c*/ 	.word	0xffffffff


	//   ....[69]....
        /*0880*/ 	.word	0xffffffff


	//   ....[70]....
        /*0884*/ 	.word	0xffffffff


	//   ....[71]....
        /*0888*/ 	.word	0xffffffff


	//   ....[72]....
        /*088c*/ 	.word	0xffffffff


	//   ....[73]....
        /*0890*/ 	.word	0xffffffff


	//   ....[74]....
        /*0894*/ 	.word	0xffffffff


	//   ....[75]....
        /*0898*/ 	.word	0xffffffff


	//   ....[76]....
        /*089c*/ 	.word	0xffffffff


	//   ....[77]....
        /*08a0*/ 	.word	0xffffffff


	//   ....[78]....
        /*08a4*/ 	.word	0xffffffff


	//   ....[79]....
        /*08a8*/ 	.word	0xffffffff


	//   ....[80]....
        /*08ac*/ 	.word	0xffffffff


	//   ....[81]....
        /*08b0*/ 	.word	0xffffffff


	//   ....[82]....
        /*08b4*/ 	.word	0xffffffff


	//   ....[83]....
        /*08b8*/ 	.word	0xffffffff


	//   ....[84]....
        /*08bc*/ 	.word	0xffffffff


	//   ....[85]....
        /*08c0*/ 	.word	0xffffffff


	//   ....[86]....
        /*08c4*/ 	.word	0xffffffff


	//   ....[87]....
        /*08c8*/ 	.word	0xffffffff


	//   ....[88]....
        /*08cc*/ 	.word	0xffffffff


	//   ....[89]....
        /*08d0*/ 	.word	0xffffffff


	//   ....[90]....
        /*08d4*/ 	.word	0xffffffff


	//   ....[91]....
        /*08d8*/ 	.word	0xffffffff


	//   ....[92]....
        /*08dc*/ 	.word	0xffffffff


	//   ....[93]....
        /*08e0*/ 	.word	0xffffffff


	//   ....[94]....
        /*08e4*/ 	.word	0xffffffff


	//   ....[95]....
        /*08e8*/ 	.word	0xffffffff


	//   ....[96]....
        /*08ec*/ 	.word	0xffffffff


	//   ....[97]....
        /*08f0*/ 	.word	0xffffffff


	//   ....[98]....
        /*08f4*/ 	.word	0xffffffff


	//   ....[99]....
        /*08f8*/ 	.word	0xffffffff


	//   ....[100]....
        /*08fc*/ 	.word	0xffffffff


	//   ....[101]....
        /*0900*/ 	.word	0xffffffff


	//   ....[102]....
        /*0904*/ 	.word	0xffffffff


	//   ....[103]....
        /*0908*/ 	.word	0xffffffff


	//   ....[104]....
        /*090c*/ 	.word	0xffffffff


	//   ....[105]....
        /*0910*/ 	.word	0xffffffff


	//   ....[106]....
        /*0914*/ 	.word	0xffffffff


	//   ....[107]....
        /*0918*/ 	.word	0xffffffff


	//   ....[108]....
        /*091c*/ 	.word	0xffffffff


	//   ....[109]....
        /*0920*/ 	.word	0xffffffff


	//   ....[110]....
        /*0924*/ 	.word	0xffffffff


	//   ....[111]....
        /*0928*/ 	.word	0xffffffff


	//   ....[112]....
        /*092c*/ 	.word	0xffffffff


	//   ....[113]....
        /*0930*/ 	.word	0xffffffff


	//   ....[114]....
        /*0934*/ 	.word	0xffffffff


	//   ....[115]....
        /*0938*/ 	.word	0xffffffff


	//   ....[116]....
        /*093c*/ 	.word	0x0500000f


	//   ....[117]....
        /*0940*/ 	.word	0x0500000f


	//   ....[118]....
        /*0944*/ 	.word	0x0500000f


	//   ....[119]....
        /*0948*/ 	.word	0x0500000f


	//   ....[120]....
        /*094c*/ 	.word	0x0500000f


	//   ....[121]....
        /*0950*/ 	.word	0x0500000f


	//   ....[122]....
        /*0954*/ 	.word	0x0500000f


	//   ....[123]....
        /*0958*/ 	.word	0x0500000f


	//   ....[124]....
        /*095c*/ 	.word	0x0500000f


	//   ....[125]....
        /*0960*/ 	.word	0x0500000f


	//   ....[126]....
        /*0964*/ 	.word	0x0500000f


	//   ....[127]....
        /*0968*/ 	.word	0x0500000f


	//   ....[128]....
        /*096c*/ 	.word	0x0500000f


	//   ....[129]....
        /*0970*/ 	.word	0x0500000f


	//   ....[130]....
        /*0974*/ 	.word	0x0500000f


	//   ....[131]....
        /*0978*/ 	.word	0x0500000f


	//   ....[132]....
        /*097c*/ 	.word	0x0500000f


	//   ....[133]....
        /*0980*/ 	.word	0x0500000f


	//   ....[134]....
        /*0984*/ 	.word	0x0500000f


	//   ....[135]....
        /*0988*/ 	.word	0x0500000f


	//   ....[136]....
        /*098c*/ 	.word	0x0500000f


	//   ....[137]....
        /*0990*/ 	.word	0x0500000f


	//   ....[138]....
        /*0994*/ 	.word	0x0500000f


	//   ....[139]....
        /*0998*/ 	.word	0x0500000f


	//   ....[140]....
        /*099c*/ 	.word	0x0500000f


	//   ....[141]....
        /*09a0*/ 	.word	0x0500000f


	//   ....[142]....
        /*09a4*/ 	.word	0x0500000f


	//   ....[143]....
        /*09a8*/ 	.word	0x0500000f


	//   ....[144]....
        /*09ac*/ 	.word	0x0500000f


	//   ....[145]....
        /*09b0*/ 	.word	0x0500000f


	//   ....[146]....
        /*09b4*/ 	.word	0x0500000f


	//   ....[147]....
        /*09b8*/ 	.word	0x0500000f


	//   ....[148]....
        /*09bc*/ 	.word	0x0500000f


	//   ....[149]....
        /*09c0*/ 	.word	0x0500000f


	//   ....[150]....
        /*09c4*/ 	.word	0x0500000f


	//   ....[151]....
        /*09c8*/ 	.word	0x0500000f


	//   ....[152]....
        /*09cc*/ 	.word	0x0500000f


	//   ....[153]....
        /*09d0*/ 	.word	0x0500000f


	//   ....[154]....
        /*09d4*/ 	.word	0x0500000f


	//   ....[155]....
        /*09d8*/ 	.word	0x0500000f


	//   ....[156]....
        /*09dc*/ 	.word	0x0500000f


	//   ....[157]....
        /*09e0*/ 	.word	0x0500000f


	//   ....[158]....
        /*09e4*/ 	.word	0x0500000f


	//   ....[159]....
        /*09e8*/ 	.word	0x0500000f


	//   ....[160]....
        /*09ec*/ 	.word	0x0500000f


	//   ....[161]....
        /*09f0*/ 	.word	0x0500000f


	//   ....[162]....
        /*09f4*/ 	.word	0x0500000f


	//   ....[163]....
        /*09f8*/ 	.word	0x0500000f


	//   ....[164]....
        /*09fc*/ 	.word	0x0500000f


	//   ....[165]....
        /*0a00*/ 	.word	0x0500000f


	//   ....[166]....
        /*0a04*/ 	.word	0x0500000f


	//   ....[167]....
        /*0a08*/ 	.word	0x0500000f


	//----- nvinfo : EIATTR_COOP_GROUP_INSTR_OFFSETS
	.align		4
.L_359:
        /*0a0c*/ 	.byte	0x04, 0x28
        /*0a0e*/ 	.short	(.L_361 - .L_360)


	//   ....[0]....
.L_360:
        /*0a10*/ 	.word	0x00000060


	//   ....[1]....
        /*0a14*/ 	.word	0x000001a0


	//   ....[2]....
        /*0a18*/ 	.word	0x000001f0


	//   ....[3]....
        /*0a1c*/ 	.word	0x00000420


	//   ....[4]....
        /*0a20*/ 	.word	0x00000580


	//   ....[5]....
        /*0a24*/ 	.word	0x000006a0


	//   ....[6]....
        /*0a28*/ 	.word	0x00000800


	//   ....[7]....
        /*0a2c*/ 	.word	0x0000a760


	//   ....[8]....
        /*0a30*/ 	.word	0x0000ae40


	//   ....[9]....
        /*0a34*/ 	.word	0x0000ae50


	//   ....[10]....
        /*0a38*/ 	.word	0x0000ae60


	//   ....[11]....
        /*0a3c*/ 	.word	0x0000ae70


	//   ....[12]....
        /*0a40*/ 	.word	0x0000b640


	//   ....[13]....
        /*0a44*/ 	.word	0x0000b650


	//   ....[14]....
        /*0a48*/ 	.word	0x0000b660


	//   ....[15]....
        /*0a4c*/ 	.word	0x0000b670


	//   ....[16]....
        /*0a50*/ 	.word	0x0000e3d0


	//   ....[17]....
        /*0a54*/ 	.word	0x0000e3e0


	//   ....[18]....
        /*0a58*/ 	.word	0x0000e3f0


	//   ....[19]....
        /*0a5c*/ 	.word	0x0000e400


	//   ....[20]....
        /*0a60*/ 	.word	0x0000e9f0


	//   ....[21]....
        /*0a64*/ 	.word	0x0000ea00


	//   ....[22]....
        /*0a68*/ 	.word	0x0000ea10


	//   ....[23]....
        /*0a6c*/ 	.word	0x0000ea20


	//   ....[24]....
        /*0a70*/ 	.word	0x000124d0


	//   ....[25]....
        /*0a74*/ 	.word	0x000125b0


	//   ....[26]....
        /*0a78*/ 	.word	0x00012f60


	//   ....[27]....
        /*0a7c*/ 	.word	0x00012fe0


	//   ....[28]....
        /*0a80*/ 	.word	0x000139c0


	//   ....[29]....
        /*0a84*/ 	.word	0x00013a20


	//   ....[30]....
        /*0a88*/ 	.word	0x00015cf0


	//   ....[31]....
        /*0a8c*/ 	.word	0x00016510


	//   ....[32]....
        /*0a90*/ 	.word	0x00016630


	//   ....[33]....
        /*0a94*/ 	.word	0x00016770


	//   ....[34]....
        /*0a98*/ 	.word	0x000170a0


	//   ....[35]....
        /*0a9c*/ 	.word	0x00017120


	//   ....[36]....
        /*0aa0*/ 	.word	0x000196e0


	//   ....[37]....
        /*0aa4*/ 	.word	0x00019760


	//   ....[38]....
        /*0aa8*/ 	.word	0x00019e60


	//   ....[39]....
        /*0aac*/ 	.word	0x00019eb0


	//   ....[40]....
        /*0ab0*/ 	.word	0x0001b130


	//   ....[41]....
        /*0ab4*/ 	.word	0x0001b480


	//   ....[42]....
        /*0ab8*/ 	.word	0x0001b4b0


	//   ....[43]....
        /*0abc*/ 	.word	0x0001b590


	//   ....[44]....
        /*0ac0*/ 	.word	0x0001c540


	//   ....[45]....
        /*0ac4*/ 	.word	0x0001c580


	//   ....[46]....
        /*0ac8*/ 	.word	0x0001c5c0


	//   ....[47]....
        /*0acc*/ 	.word	0x0001c5f0


	//   ....[48]....
        /*0ad0*/ 	.word	0x0001cb90


	//   ....[49]....
        /*0ad4*/ 	.word	0x0001cba0


	//   ....[50]....
        /*0ad8*/ 	.word	0x0001cc60


	//   ....[51]....
        /*0adc*/ 	.word	0x0001cc80


	//   ....[52]....
        /*0ae0*/ 	.word	0x0001cd40


	//   ....[53]....
        /*0ae4*/ 	.word	0x0001cd60


	//   ....[54]....
        /*0ae8*/ 	.word	0x0001ce30


	//   ....[55]....
        /*0aec*/ 	.word	0x0001ce50


	//   ....[56]....
        /*0af0*/ 	.word	0x0001d680


	//   ....[57]....
        /*0af4*/ 	.word	0x0001d690


	//   ....[58]....
        /*0af8*/ 	.word	0x0001d750


	//   ....[59]....
        /*0afc*/ 	.word	0x0001d770


	//   ....[60]....
        /*0b00*/ 	.word	0x0001d830


	//   ....[61]....
        /*0b04*/ 	.word	0x0001d850


	//   ....[62]....
        /*0b08*/ 	.word	0x0001d920


	//   ....[63]....
        /*0b0c*/ 	.word	0x0001d940


	//   ....[64]....
        /*0b10*/ 	.word	0x0001da90


	//   ....[65]....
        /*0b14*/ 	.word	0x0001dc60


	//   ....[66]....
        /*0b18*/ 	.word	0x0001dc90


	//   ....[67]....
        /*0b1c*/ 	.word	0x0001dcc0


	//   ....[68]....
        /*0b20*/ 	.word	0x0001dcf0


	//   ....[69]....
        /*0b24*/ 	.word	0x0001dd20


	//   ....[70]....
        /*0b28*/ 	.word	0x0001dd50


	//   ....[71]....
        /*0b2c*/ 	.word	0x0001dec0


	//   ....[72]....
        /*0b30*/ 	.word	0x0001def0


	//   ....[73]....
        /*0b34*/ 	.word	0x0001df20


	//   ....[74]....
        /*0b38*/ 	.word	0x0001df50


	//   ....[75]....
        /*0b3c*/ 	.word	0x0001df80


	//   ....[76]....
        /*0b40*/ 	.word	0x0001dfb0


	//   ....[77]....
        /*0b44*/ 	.word	0x0001e050


	//   ....[78]....
        /*0b48*/ 	.word	0x0001e0b0


	//   ....[79]....
        /*0b4c*/ 	.word	0x0001e140


	//   ....[80]....
        /*0b50*/ 	.word	0x0001ef80


	//   ....[81]....
        /*0b54*/ 	.word	0x00020a70


	//   ....[82]....
        /*0b58*/ 	.word	0x00021740


	//   ....[83]....
        /*0b5c*/ 	.word	0x00021760


	//   ....[84]....
        /*0b60*/ 	.word	0x00021780


	//   ....[85]....
        /*0b64*/ 	.word	0x000217a0


	//   ....[86]....
        /*0b68*/ 	.word	0x00021880


	//   ....[87]....
        /*0b6c*/ 	.word	0x000218e0


	//   ....[88]....
        /*0b70*/ 	.word	0x00021910


	//   ....[89]....
        /*0b74*/ 	.word	0x00021990


	//   ....[90]....
        /*0b78*/ 	.word	0x000219c0


	//   ....[91]....
        /*0b7c*/ 	.word	0x00021a50


	//   ....[92]....
        /*0b80*/ 	.word	0x00021a80


	//   ....[93]....
        /*0b84*/ 	.word	0x00021b10


	//   ....[94]....
        /*0b88*/ 	.word	0x00021b40


	//   ....[95]....
        /*0b8c*/ 	.word	0x00021bd0


	//   ....[96]....
        /*0b90*/ 	.word	0x00021be0


	//   ....[97]....
        /*0b94*/ 	.word	0x00021c70


	//   ....[98]....
        /*0b98*/ 	.word	0x00024860


	//   ....[99]....
        /*0b9c*/ 	.word	0x000248c0


	//   ....[100]....
        /*0ba0*/ 	.word	0x000248f0


	//   ....[101]....
        /*0ba4*/ 	.word	0x00024900


	//   ....[102]....
        /*0ba8*/ 	.word	0x00024930


	//   ....[103]....
        /*0bac*/ 	.word	0x00024960


	//   ....[104]....
        /*0bb0*/ 	.word	0x00024990


	//   ....[105]....
        /*0bb4*/ 	.word	0x000249c0


	//   ....[106]....
        /*0bb8*/ 	.word	0x00024b40


	//   ....[107]....
        /*0bbc*/ 	.word	0x00024b70


	//   ....[108]....
        /*0bc0*/ 	.word	0x00024ba0


	//   ....[109]....
        /*0bc4*/ 	.word	0x00024bd0


	//   ....[110]....
        /*0bc8*/ 	.word	0x00024c00


	//   ....[111]....
        /*0bcc*/ 	.word	0x00024c30


	//   ....[112]....
        /*0bd0*/ 	.word	0x00024cf0


	//   ....[113]....
        /*0bd4*/ 	.word	0x00024d10


	//   ....[114]....
        /*0bd8*/ 	.word	0x00024d80


	//   ....[115]....
        /*0bdc*/ 	.word	0x00025450


	//   ....[116]....
        /*0be0*/ 	.word	0x000258b0


	//   ....[117]....
        /*0be4*/ 	.word	0x00025940


	//   ....[118]....
        /*0be8*/ 	.word	0x00025990


	//   ....[119]....
        /*0bec*/ 	.word	0x000259e0


	//   ....[120]....
        /*0bf0*/ 	.word	0x00025a70


	//   ....[121]....
        /*0bf4*/ 	.word	0x00025b00


	//   ....[122]....
        /*0bf8*/ 	.word	0x00025b50


	//   ....[123]....
        /*0bfc*/ 	.word	0x00025ba0


	//   ....[124]....
        /*0c00*/ 	.word	0x00025c90


	//   ....[125]....
        /*0c04*/ 	.word	0x00025d20


	//   ....[126]....
        /*0c08*/ 	.word	0x00025d80


	//   ....[127]....
        /*0c0c*/ 	.word	0x00025de0


	//   ....[128]....
        /*0c10*/ 	.word	0x00025e70


	//   ....[129]....
        /*0c14*/ 	.word	0x00025f00


	//   ....[130]....
        /*0c18*/ 	.word	0x00025f60


	//   ....[131]....
        /*0c1c*/ 	.word	0x00025fc0


	//   ....[132]....
        /*0c20*/ 	.word	0x000262b0


	//   ....[133]....
        /*0c24*/ 	.word	0x000265a0


	//   ....[134]....
        /*0c28*/ 	.word	0x00026710


	//   ....[135]....
        /*0c2c*/ 	.word	0x00026760


	//   ....[136]....
        /*0c30*/ 	.word	0x000267c0


	//   ....[137]....
        /*0c34*/ 	.word	0x00026860


	//   ....[138]....
        /*0c38*/ 	.word	0x00026900


	//   ....[139]....
        /*0c3c*/ 	.word	0x00026a30


	//   ....[140]....
        /*0c40*/ 	.word	0x00026b10


	//   ....[141]....
        /*0c44*/ 	.word	0x00026ba0


	//   ....[142]....
        /*0c48*/ 	.word	0x00026c80


	//   ....[143]....
        /*0c4c*/ 	.word	0x00026d00


	//   ....[144]....
        /*0c50*/ 	.word	0x00026e00


	//   ....[145]....
        /*0c54*/ 	.word	0x00026e90


	//   ....[146]....
        /*0c58*/ 	.word	0x00026f80


	//   ....[147]....
        /*0c5c*/ 	.word	0x00027010


	//   ....[148]....
        /*0c60*/ 	.word	0x000270f0


	//   ....[149]....
        /*0c64*/ 	.word	0x00027200


	//   ....[150]....
        /*0c68*/ 	.word	0x00027530


	//   ....[151]....
        /*0c6c*/ 	.word	0x000275d0


	//   ....[152]....
        /*0c70*/ 	.word	0x000276f0


	//   ....[153]....
        /*0c74*/ 	.word	0x00027770


	//   ....[154]....
        /*0c78*/ 	.word	0x000277f0


	//   ....[155]....
        /*0c7c*/ 	.word	0x00027870


	//   ....[156]....
        /*0c80*/ 	.word	0x000278f0


	//   ....[157]....
        /*0c84*/ 	.word	0x00027980


	//   ....[158]....
        /*0c88*/ 	.word	0x00027a20


	//   ....[159]....
        /*0c8c*/ 	.word	0x00027ad0


	//   ....[160]....
        /*0c90*/ 	.word	0x00027b50


	//   ....[161]....
        /*0c94*/ 	.word	0x00027bd0


	//   ....[162]....
        /*0c98*/ 	.word	0x00027c50


	//   ....[163]....
        /*0c9c*/ 	.word	0x00027ce0


	//   ....[164]....
        /*0ca0*/ 	.word	0x00027d60


	//   ....[165]....
        /*0ca4*/ 	.word	0x00027e00


	//   ....[166]....
        /*0ca8*/ 	.word	0x00027e90


	//   ....[167]....
        /*0cac*/ 	.word	0x00027fc0


	//----- nvinfo : EIATTR_REG_RECONFIG
	.align		4
.L_361:
        /*0cb0*/ 	.byte	0x01, 0x54
	.zero		2


	//----- nvinfo : EIATTR_SYSCALL_OFFSETS
	.align		4
        /*0cb4*/ 	.byte	0x04, 0x46
        /*0cb6*/ 	.short	(.L_363 - .L_362)


	//   ....[0]....
.L_362:
        /*0cb8*/ 	.word	0x00001ae0


	//   ....[1]....
        /*0cbc*/ 	.word	0x00001c30


	//   ....[2]....
        /*0cc0*/ 	.word	0x0000a910


	//   ....[3]....
        /*0cc4*/ 	.word	0x0000ac00


	//   ....[4]....
        /*0cc8*/ 	.word	0x00020670


	//   ....[5]....
        /*0ccc*/ 	.word	0x000207d0


	//   ....[6]....
        /*0cd0*/ 	.word	0x000208d0


	//   ....[7]....
        /*0cd4*/ 	.word	0x000212f0


	//----- nvinfo : EIATTR_MBARRIER_INSTR_OFFSETS
	.align		4
.L_363:
        /*0cd8*/ 	.byte	0x04, 0x39
        /*0cda*/ 	.short	(.L_365 - .L_364)


	//   ....[0]....
.L_364:
        /*0cdc*/ 	.word	0x000002d0
        /*0ce0*/ 	.word	0x000000ff
        /*0ce4*/ 	.word	0x00034800
        /*0ce8*/ 	.short	0x0100
        /*0cea*/ 	.byte	0x08
	.zero		1


	//   ....[1]....
        /*0cec*/ 	.word	0x000002e0
        /*0cf0*/ 	.word	0x000000ff
        /*0cf4*/ 	.word	0x00034820
        /*0cf8*/ 	.short	0x0100
        /*0cfa*/ 	.byte	0x08
	.zero		1


	//   ....[2]....
        /*0cfc*/ 	.word	0x000003d0
        /*0d00*/ 	.word	0x000000ff
        /*0d04*/ 	.word	0x00034830
        /*0d08*/ 	.short	0x0100
        /*0d0a*/ 	.byte	0x08
	.zero		1


	//   ....[3]....
        /*0d0c*/ 	.word	0x000003e0
        /*0d10*/ 	.word	0x000000ff
        /*0d14*/ 	.word	0x00034840
        /*0d18*/ 	.short	0x0100
        /*0d1a*/ 	.byte	0x08
	.zero		1


	//   ....[4]....
        /*0d1c*/ 	.word	0x000003f0
        /*0d20*/ 	.word	0x000000ff
        /*0d24*/ 	.word	0x00034838
        /*0d28*/ 	.short	0x0100
        /*0d2a*/ 	.byte	0x08
	.zero		1


	//   ....[5]....
        /*0d2c*/ 	.word	0x00000400
        /*0d30*/ 	.word	0x000000ff
        /*0d34*/ 	.word	0x00034848
        /*0d38*/ 	.short	0x0100
        /*0d3a*/ 	.byte	0x08
	.zero		1


	//   ....[6]....
        /*0d3c*/ 	.word	0x00000530
        /*0d40*/ 	.word	0x000000ff
        /*0d44*/ 	.word	0x00034850
        /*0d48*/ 	.short	0x0100
        /*0d4a*/ 	.byte	0x08
	.zero		1


	//   ....[7]....
        /*0d4c*/ 	.word	0x00000540
        /*0d50*/ 	.word	0x000000ff
        /*0d54*/ 	.word	0x00034860
        /*0d58*/ 	.short	0x0100
        /*0d5a*/ 	.byte	0x08
	.zero		1


	//   ....[8]....
        /*0d5c*/ 	.word	0x00000550
        /*0d60*/ 	.word	0x000000ff
        /*0d64*/ 	.word	0x00034858
        /*0d68*/ 	.short	0x0100
        /*0d6a*/ 	.byte	0x08
	.zero		1


	//   ....[9]....
        /*0d6c*/ 	.word	0x00000560
        /*0d70*/ 	.word	0x000000ff
        /*0d74*/ 	.word	0x00034868
        /*0d78*/ 	.short	0x0100
        /*0d7a*/ 	.byte	0x08
	.zero		1


	//   ....[10]....
        /*0d7c*/ 	.word	0x00000650
        /*0d80*/ 	.word	0x000000ff
        /*0d84*/ 	.word	0x00034870
        /*0d88*/ 	.short	0x0100
        /*0d8a*/ 	.byte	0x06
	.zero		1


	//   ....[11]....
        /*0d8c*/ 	.word	0x00000660
        /*0d90*/ 	.word	0x000000ff
        /*0d94*/ 	.word	0x00034880
        /*0d98*/ 	.short	0x0100
        /*0d9a*/ 	.byte	0x06
	.zero		1


	//   ....[12]....
        /*0d9c*/ 	.word	0x00000670
        /*0da0*/ 	.word	0x000000ff
        /*0da4*/ 	.word	0x00034878
        /*0da8*/ 	.short	0x0100
        /*0daa*/ 	.byte	0x06
	.zero		1


	//   ....[13]....
        /*0dac*/ 	.word	0x00000680
        /*0db0*/ 	.word	0x000000ff
        /*0db4*/ 	.word	0x00034888
        /*0db8*/ 	.short	0x0100
        /*0dba*/ 	.byte	0x06
	.zero		1


	//   ....[14]....
        /*0dbc*/ 	.word	0x000007b0
        /*0dc0*/ 	.word	0x000000ff
        /*0dc4*/ 	.word	0x00034890
        /*0dc8*/ 	.short	0x0100
        /*0dca*/ 	.byte	0x08
	.zero		1


	//   ....[15]....
        /*0dcc*/ 	.word	0x000007c0
        /*0dd0*/ 	.word	0x000000ff
        /*0dd4*/ 	.word	0x000348a0
        /*0dd8*/ 	.short	0x0100
        /*0dda*/ 	.byte	0x08
	.zero		1


	//   ....[16]....
        /*0ddc*/ 	.word	0x000007d0
        /*0de0*/ 	.word	0x000000ff
        /*0de4*/ 	.word	0x00034898
        /*0de8*/ 	.short	0x0100
        /*0dea*/ 	.byte	0x08
	.zero		1


	//   ....[17]....
        /*0dec*/ 	.word	0x000007e0
        /*0df0*/ 	.word	0x000000ff
        /*0df4*/ 	.word	0x000348a8
        /*0df8*/ 	.short	0x0100
        /*0dfa*/ 	.byte	0x08
	.zero		1


	//   ....[18]....
        /*0dfc*/ 	.word	0x00000910
        /*0e00*/ 	.word	0x000000ff
        /*0e04*/ 	.word	0x000348b0
        /*0e08*/ 	.short	0x0100
        /*0e0a*/ 	.byte	0x08
	.zero		1


	//   ....[19]....
        /*0e0c*/ 	.word	0x00000920
        /*0e10*/ 	.word	0x000000ff
        /*0e14*/ 	.word	0x000348c0
        /*0e18*/ 	.short	0x0100
        /*0e1a*/ 	.byte	0x08
	.zero		1


	//   ....[20]....
        /*0e1c*/ 	.word	0x00000930
        /*0e20*/ 	.word	0x000000ff
        /*0e24*/ 	.word	0x000348b8
        /*0e28*/ 	.short	0x0100
        /*0e2a*/ 	.byte	0x08
	.zero		1


	//   ....[21]....
        /*0e2c*/ 	.word	0x00000940
        /*0e30*/ 	.word	0x000000ff
        /*0e34*/ 	.word	0x000348c8
        /*0e38*/ 	.short	0x0100
        /*0e3a*/ 	.byte	0x08
	.zero		1


	//   ....[22]....
        /*0e3c*/ 	.word	0x00003790
        /*0e40*/ 	.word	0x00000003
        /*0e44*/ 	.word	0x00034890
        /*0e48*/ 	.short	0x010a
        /*0e4a*/ 	.byte	0x3f
	.zero		1


	//   ....[23]....
        /*0e4c*/ 	.word	0x000069d0
        /*0e50*/ 	.word	0x00000003
        /*0e54*/ 	.word	0x00034890
        /*0e58*/ 	.short	0x010a
        /*0e5a*/ 	.byte	0x3f
	.zero		1


	//   ....[24]....
        /*0e5c*/ 	.word	0x00009a80
        /*0e60*/ 	.word	0x00000003
        /*0e64*/ 	.word	0x00034890
        /*0e68*/ 	.short	0x010a
        /*0e6a*/ 	.byte	0x3f
	.zero		1


	//   ....[25]....
        /*0e6c*/ 	.word	0x00009e50
        /*0e70*/ 	.word	0x00000020
        /*0e74*/ 	.word	0x00000000
        /*0e78*/ 	.short	0x0101
        /*0e7a*/ 	.byte	0x3f
	.zero		1


	//   ....[26]....
        /*0e7c*/ 	.word	0x00009e90
        /*0e80*/ 	.word	0x00000003
        /*0e84*/ 	.word	0x000348b0
        /*0e88*/ 	.short	0x010a
        /*0e8a*/ 	.byte	0x3f
	.zero		1


	//   ....[27]....
        /*0e8c*/ 	.word	0x0000a340
        /*0e90*/ 	.word	0x00000003
        /*0e94*/ 	.word	0x00000000
        /*0e98*/ 	.short	0x0101
        /*0e9a*/ 	.byte	0x3f
	.zero		1


	//   ....[28]....
        /*0e9c*/ 	.word	0x0000a990
        /*0ea0*/ 	.word	0x00000010
        /*0ea4*/ 	.word	0x00034800
        /*0ea8*/ 	.short	0x010a
        /*0eaa*/ 	.byte	0x3f
	.zero		1


	//   ....[29]....
        /*0eac*/ 	.word	0x0000a9e0
        /*0eb0*/ 	.word	0x00000010
        /*0eb4*/ 	.word	0x00034800
        /*0eb8*/ 	.short	0x010a
        /*0eba*/ 	.byte	0x3f
	.zero		1


	//   ....[30]....
        /*0ebc*/ 	.word	0x0000bd00
        /*0ec0*/ 	.word	0x00000010
        /*0ec4*/ 	.word	0x00034800
        /*0ec8*/ 	.short	0x010a
        /*0eca*/ 	.byte	0x3f
	.zero		1


	//   ....[31]....
        /*0ecc*/ 	.word	0x0000eeb0
        /*0ed0*/ 	.word	0x00000010
        /*0ed4*/ 	.word	0x00034800
        /*0ed8*/ 	.short	0x010a
        /*0eda*/ 	.byte	0x3f
	.zero		1


	//   ....[32]....
        /*0edc*/ 	.word	0x000116d0
        /*0ee0*/ 	.word	0x00000000
        /*0ee4*/ 	.word	0x00034830
        /*0ee8*/ 	.short	0x010a
        /*0eea*/ 	.byte	0x3f
	.zero		1


	//   ....[33]....
        /*0eec*/ 	.word	0x00011740
        /*0ef0*/ 	.word	0x00000000
        /*0ef4*/ 	.word	0x00034830
        /*0ef8*/ 	.short	0x010a
        /*0efa*/ 	.byte	0x3f
	.zero		1


	//   ....[34]....
        /*0efc*/ 	.word	0x000127c0
        /*0f00*/ 	.word	0x00000000
        /*0f04*/ 	.word	0x00000000
        /*0f08*/ 	.short	0x0101
        /*0f0a*/ 	.byte	0x3f
	.zero		1


	//   ....[35]....
        /*0f0c*/ 	.word	0x000148a0
        /*0f10*/ 	.word	0x0000000e
        /*0f14*/ 	.word	0x00034830
        /*0f18*/ 	.short	0x010a
        /*0f1a*/ 	.byte	0x3f
	.zero		1


	//   ....[36]....
        /*0f1c*/ 	.word	0x00014910
        /*0f20*/ 	.word	0x0000000e
        /*0f24*/ 	.word	0x00034830
        /*0f28*/ 	.short	0x010a
        /*0f2a*/ 	.byte	0x3f
	.zero		1


	//   ....[37]....
        /*0f2c*/ 	.word	0x000154f0
        /*0f30*/ 	.word	0x0000000f
        /*0f34*/ 	.word	0x00034850
        /*0f38*/ 	.short	0x010a
        /*0f3a*/ 	.byte	0x3f
	.zero		1


	//   ....[38]....
        /*0f3c*/ 	.word	0x00015540
        /*0f40*/ 	.word	0x0000000f
        /*0f44*/ 	.word	0x00034850
        /*0f48*/ 	.short	0x010a
        /*0f4a*/ 	.byte	0x3f
	.zero		1


	//   ....[39]....
        /*0f4c*/ 	.word	0x000179b0
        /*0f50*/ 	.word	0x0000000e
        /*0f54*/ 	.word	0x00000000
        /*0f58*/ 	.short	0x0101
        /*0f5a*/ 	.byte	0x3f
	.zero		1


	//   ....[40]....
        /*0f5c*/ 	.word	0x00017a00
        /*0f60*/ 	.word	0x0000000f
        /*0f64*/ 	.word	0x00000000
        /*0f68*/ 	.short	0x0101
        /*0f6a*/ 	.byte	0x3f
	.zero		1


	//   ....[41]....
        /*0f6c*/ 	.word	0x00017f70
        /*0f70*/ 	.word	0x00000008
        /*0f74*/ 	.word	0x00034830
        /*0f78*/ 	.short	0x010a
        /*0f7a*/ 	.byte	0x3f
	.zero		1


	//   ....[42]....
        /*0f7c*/ 	.word	0x00017fe0
        /*0f80*/ 	.word	0x00000008
        /*0f84*/ 	.word	0x00034830
        /*0f88*/ 	.short	0x010a
        /*0f8a*/ 	.byte	0x3f
	.zero		1


	//   ....[43]....
        /*0f8c*/ 	.word	0x00018ba0
        /*0f90*/ 	.word	0x0000000e
        /*0f94*/ 	.word	0x00034850
        /*0f98*/ 	.short	0x010a
        /*0f9a*/ 	.byte	0x3f
	.zero		1


	//   ....[44]....
        /*0f9c*/ 	.word	0x00018bf0
        /*0fa0*/ 	.word	0x0000000e
        /*0fa4*/ 	.word	0x00034850
        /*0fa8*/ 	.short	0x010a
        /*0faa*/ 	.byte	0x3f
	.zero		1


	//   ....[45]....
        /*0fac*/ 	.word	0x0001a6e0
        /*0fb0*/ 	.word	0x00000007
        /*0fb4*/ 	.word	0x00000000
        /*0fb8*/ 	.short	0x0101
        /*0fba*/ 	.byte	0x3f
	.zero		1


	//   ....[46]....
        /*0fbc*/ 	.word	0x0001a720
        /*0fc0*/ 	.word	0x0000000e
        /*0fc4*/ 	.word	0x00000000
        /*0fc8*/ 	.short	0x0101
        /*0fca*/ 	.byte	0x3f
	.zero		1


	//   ....[47]....
        /*0fcc*/ 	.word	0x0001b030
        /*0fd0*/ 	.word	0x0000000b
        /*0fd4*/ 	.word	0x00034850
        /*0fd8*/ 	.short	0x010a
        /*0fda*/ 	.byte	0x3f
	.zero		1


	//   ....[48]....
        /*0fdc*/ 	.word	0x0001b0d0
        /*0fe0*/ 	.word	0x0000000b
        /*0fe4*/ 	.word	0x00034850
        /*0fe8*/ 	.short	0x010a
        /*0fea*/ 	.byte	0x3f
	.zero		1


	//   ....[49]....
        /*0fec*/ 	.word	0x0001b6d0
        /*0ff0*/ 	.word	0x00000008
        /*0ff4*/ 	.word	0x00000000
        /*0ff8*/ 	.short	0x0101
        /*0ffa*/ 	.byte	0x3f
	.zero		1


	//   ....[50]....
        /*0ffc*/ 	.word	0x0001cb80
        /*1000*/ 	.word	0x00000000
        /*1004*/ 	.word	0x00000000
        /*1008*/ 	.short	0x0101
        /*100a*/ 	.byte	0x3f
	.zero		1


	//   ....[51]....
        /*100c*/ 	.word	0x0001f070
        /*1010*/ 	.word	0x00000005
        /*1014*/ 	.word	0x00034820
        /*1018*/ 	.short	0x010a
        /*101a*/ 	.byte	0x3f
	.zero		1


	//   ....[52]....
        /*101c*/ 	.word	0x0001f150
        /*1020*/ 	.word	0x00000005
        /*1024*/ 	.word	0x000348a0
        /*1028*/ 	.short	0x010a
        /*102a*/ 	.byte	0x3f
	.zero		1


	//   ....[53]....
        /*102c*/ 	.word	0x0001f590
        /*1030*/ 	.word	0x00000005
        /*1034*/ 	.word	0x000348c0
        /*1038*/ 	.short	0x010a
        /*103a*/ 	.byte	0x3f
	.zero		1


	//   ....[54]....
        /*103c*/ 	.word	0x0001fab0
        /*1040*/ 	.word	0x00000007
        /*1044*/ 	.word	0x000348a0
        /*1048*/ 	.short	0x010a
        /*104a*/ 	.byte	0x3f
	.zero		1


	//   ....[55]....
        /*104c*/ 	.word	0x0001fee0
        /*1050*/ 	.word	0x00000007
        /*1054*/ 	.word	0x000348c0
        /*1058*/ 	.short	0x010a
        /*105a*/ 	.byte	0x3f
	.zero		1


	//   ....[56]....
        /*105c*/ 	.word	0x00020d20
        /*1060*/ 	.word	0x00000000
        /*1064*/ 	.word	0x00034840
        /*1068*/ 	.short	0x010a
        /*106a*/ 	.byte	0x3f
	.zero		1


	//   ....[57]....
        /*106c*/ 	.word	0x00021d70
        /*1070*/ 	.word	0x00000009
        /*1074*/ 	.word	0x00034800
        /*1078*/ 	.short	0x0107
        /*107a*/ 	.byte	0x3f
	.zero		1


	//   ....[58]....
        /*107c*/ 	.word	0x00021e80
        /*1080*/ 	.word	0x00000002
        /*1084*/ 	.word	0x00034800
        /*1088*/ 	.short	0x0101
        /*108a*/ 	.byte	0x3f
	.zero		1


	//   ....[59]....
        /*108c*/ 	.word	0x00021ea0
        /*1090*/ 	.word	0x00000002
        /*1094*/ 	.word	0x00034820
        /*1098*/ 	.short	0x010a
        /*109a*/ 	.byte	0x3f
	.zero		1


	//   ....[60]....
        /*109c*/ 	.word	0x00022200
        /*10a0*/ 	.word	0x00000003
        /*10a4*/ 	.word	0x00034840
        /*10a8*/ 	.short	0x010a
        /*10aa*/ 	.byte	0x3f
	.zero		1


	//   ....[61]....
        /*10ac*/ 	.word	0x000226b0
        /*10b0*/ 	.word	0x00000003
        /*10b4*/ 	.word	0x00000060
        /*10b8*/ 	.short	0x010a
        /*10ba*/ 	.byte	0x3f
	.zero		1


	//   ....[62]....
        /*10bc*/ 	.word	0x00022d80
        /*10c0*/ 	.word	0x00000003
        /*10c4*/ 	.word	0x00034840
        /*10c8*/ 	.short	0x010a
        /*10ca*/ 	.byte	0x3f
	.zero		1


	//   ....[63]....
        /*10cc*/ 	.word	0x00023230
        /*10d0*/ 	.word	0x00000002
        /*10d4*/ 	.word	0x00000060
        /*10d8*/ 	.short	0x010a
        /*10da*/ 	.byte	0x3f
	.zero		1


	//   ....[64]....
        /*10dc*/ 	.word	0x00023850
        /*10e0*/ 	.word	0x00000002
        /*10e4*/ 	.word	0x00034840
        /*10e8*/ 	.short	0x010a
        /*10ea*/ 	.byte	0x3f
	.zero		1


	//   ....[65]....
        /*10ec*/ 	.word	0x00023d00
        /*10f0*/ 	.word	0x00000002
        /*10f4*/ 	.word	0x00000060
        /*10f8*/ 	.short	0x010a
        /*10fa*/ 	.byte	0x3f
	.zero		1


	//   ....[66]....
        /*10fc*/ 	.word	0x000242b0
        /*1100*/ 	.word	0x00000000
        /*1104*/ 	.word	0x00034860
        /*1108*/ 	.short	0x010a
        /*110a*/ 	.byte	0x3f
	.zero		1


	//   ....[67]....
        /*110c*/ 	.word	0x000253d0
        /*1110*/ 	.word	0x00000000
        /*1114*/ 	.word	0x00034820
        /*1118*/ 	.short	0x010a
        /*111a*/ 	.byte	0x3f
	.zero		1


	//   ....[68]....
        /*111c*/ 	.word	0x000255a0
        /*1120*/ 	.word	0x00000006
        /*1124*/ 	.word	0x00000000
        /*1128*/ 	.short	0x010a
        /*112a*/ 	.byte	0x3f
	.zero		1


	//   ....[69]....
        /*112c*/ 	.word	0x00025610
        /*1130*/ 	.word	0x00000007
        /*1134*/ 	.word	0x00000000
        /*1138*/ 	.short	0x010a
        /*113a*/ 	.byte	0x3f
	.zero		1


	//   ....[70]....
        /*113c*/ 	.word	0x00025680
        /*1140*/ 	.word	0x00000004
        /*1144*/ 	.word	0x00000000
        /*1148*/ 	.short	0x010a
        /*114a*/ 	.byte	0x3f
	.zero		1


	//   ....[71]....
        /*114c*/ 	.word	0x000256b0
        /*1150*/ 	.word	0x00000003
        /*1154*/ 	.word	0x00000000
        /*1158*/ 	.short	0x010a
        /*115a*/ 	.byte	0x3f
	.zero		1


	//   ....[72]....
        /*115c*/ 	.word	0x00025710
        /*1160*/ 	.word	0x00000003
        /*1164*/ 	.word	0x00034890
        /*1168*/ 	.short	0x010a
        /*116a*/ 	.byte	0x3f
	.zero		1


	//   ....[73]....
        /*116c*/ 	.word	0x00025760
        /*1170*/ 	.word	0x00000003
        /*1174*/ 	.word	0x00034890
        /*1178*/ 	.short	0x010a
        /*117a*/ 	.byte	0x3f
	.zero		1


	//   ....[74]....
        /*117c*/ 	.word	0x000257b0
        /*1180*/ 	.word	0x00000003
        /*1184*/ 	.word	0x00034890
        /*1188*/ 	.short	0x010a
        /*118a*/ 	.byte	0x3f
	.zero		1


	//   ....[75]....
        /*118c*/ 	.word	0x00025800
        /*1190*/ 	.word	0x00000003
        /*1194*/ 	.word	0x000348b0
        /*1198*/ 	.short	0x010a
        /*119a*/ 	.byte	0x3f
	.zero		1


	//   ....[76]....
        /*119c*/ 	.word	0x00025be0
        /*11a0*/ 	.word	0x00000010
        /*11a4*/ 	.word	0x00034800
        /*11a8*/ 	.short	0x010a
        /*11aa*/ 	.byte	0x3f
	.zero		1


	//   ....[77]....
        /*11ac*/ 	.word	0x00025ff0
        /*11b0*/ 	.word	0x00000010
        /*11b4*/ 	.word	0x00034800
        /*11b8*/ 	.short	0x010a
        /*11ba*/ 	.byte	0x3f
	.zero		1


	//   ....[78]....
        /*11bc*/ 	.word	0x00026040
        /*11c0*/ 	.word	0x00000000
        /*11c4*/ 	.word	0x00034830
        /*11c8*/ 	.short	0x010a
        /*11ca*/ 	.byte	0x3f
	.zero		1


	//   ....[79]....
        /*11cc*/ 	.word	0x00026090
        /*11d0*/ 	.word	0x0000000e
        /*11d4*/ 	.word	0x00034830
        /*11d8*/ 	.short	0x010a
        /*11da*/ 	.byte	0x3f
	.zero		1


	//   ....[80]....
        /*11dc*/ 	.word	0x000260e0
        /*11e0*/ 	.word	0x0000000f
        /*11e4*/ 	.word	0x00034850
        /*11e8*/ 	.short	0x010a
        /*11ea*/ 	.byte	0x3f
	.zero		1


	//   ....[81]....
        /*11ec*/ 	.word	0x00026130
        /*11f0*/ 	.word	0x00000008
        /*11f4*/ 	.word	0x00034830
        /*11f8*/ 	.short	0x010a
        /*11fa*/ 	.byte	0x3f
	.zero		1


	//   ....[82]....
        /*11fc*/ 	.word	0x00026180
        /*1200*/ 	.word	0x0000000e
        /*1204*/ 	.word	0x00034850
        /*1208*/ 	.short	0x010a
        /*120a*/ 	.byte	0x3f
	.zero		1


	//   ....[83]....
        /*120c*/ 	.word	0x000261d0
        /*1210*/ 	.word	0x0000000b
        /*1214*/ 	.word	0x00034850
        /*1218*/ 	.short	0x010a
        /*121a*/ 	.byte	0x3f
	.zero		1


	//   ....[84]....
        /*121c*/ 	.word	0x00026380
        /*1220*/ 	.word	0x00000004
        /*1224*/ 	.word	0x00034820
        /*1228*/ 	.short	0x010a
        /*122a*/ 	.byte	0x3f
	.zero		1


	//   ....[85]....
        /*122c*/ 	.word	0x000263d0
        /*1230*/ 	.word	0x00000005
        /*1234*/ 	.word	0x000348a0
        /*1238*/ 	.short	0x010a
        /*123a*/ 	.byte	0x3f
	.zero		1


	//   ....[86]....
        /*123c*/ 	.word	0x00026420
        /*1240*/ 	.word	0x00000005
        /*1244*/ 	.word	0x000348c0
        /*1248*/ 	.short	0x010a
        /*124a*/ 	.byte	0x3f
	.zero		1


	//   ....[87]....
        /*124c*/ 	.word	0x00026470
        /*1250*/ 	.word	0x00000007
        /*1254*/ 	.word	0x000348a0
        /*1258*/ 	.short	0x010a
        /*125a*/ 	.byte	0x3f
	.zero		1


	//   ....[88]....
        /*125c*/ 	.word	0x000264c0
        /*1260*/ 	.word	0x00000007
        /*1264*/ 	.word	0x000348c0
        /*1268*/ 	.short	0x010a
        /*126a*/ 	.byte	0x3f
	.zero		1


	//   ....[89]....
        /*126c*/ 	.word	0x00026660
        /*1270*/ 	.word	0x00000000
        /*1274*/ 	.word	0x00034840
        /*1278*/ 	.short	0x010a
        /*127a*/ 	.byte	0x3f
	.zero		1


	//   ....[90]....
        /*127c*/ 	.word	0x00027250
        /*1280*/ 	.word	0x00000002
        /*1284*/ 	.word	0x00034820
        /*1288*/ 	.short	0x010a
        /*128a*/ 	.byte	0x3f
	.zero		1


	//   ....[91]....
        /*128c*/ 	.word	0x000272a0
        /*1290*/ 	.word	0x00000003
        /*1294*/ 	.word	0x00034840
        /*1298*/ 	.short	0x010a
        /*129a*/ 	.byte	0x3f
	.zero		1


	//   ....[92]....
        /*129c*/ 	.word	0x000272f0
        /*12a0*/ 	.word	0x00000003
        /*12a4*/ 	.word	0x00000060
        /*12a8*/ 	.short	0x010a
        /*12aa*/ 	.byte	0x3f
	.zero		1


	//   ....[93]....
        /*12ac*/ 	.word	0x00027340
        /*12b0*/ 	.word	0x00000003
        /*12b4*/ 	.word	0x00034840
        /*12b8*/ 	.short	0x010a
        /*12ba*/ 	.byte	0x3f
	.zero		1


	//   ....[94]....
        /*12bc*/ 	.word	0x00027390
        /*12c0*/ 	.word	0x00000002
        /*12c4*/ 	.word	0x00000060
        /*12c8*/ 	.short	0x010a
        /*12ca*/ 	.byte	0x3f
	.zero		1


	//   ....[95]....
        /*12cc*/ 	.word	0x000273e0
        /*12d0*/ 	.word	0x00000002
        /*12d4*/ 	.word	0x00034840
        /*12d8*/ 	.short	0x010a
        /*12da*/ 	.byte	0x3f
	.zero		1


	//   ....[96]....
        /*12dc*/ 	.word	0x00027430
        /*12e0*/ 	.word	0x00000002
        /*12e4*/ 	.word	0x00000060
        /*12e8*/ 	.short	0x010a
        /*12ea*/ 	.byte	0x3f
	.zero		1


	//   ....[97]....
        /*12ec*/ 	.word	0x00027480
        /*12f0*/ 	.word	0x00000000
        /*12f4*/ 	.word	0x00034860
        /*12f8*/ 	.short	0x010a
        /*12fa*/ 	.byte	0x3f
	.zero		1


	//   ....[98]....
        /*12fc*/ 	.word	0x00027ee0
        /*1300*/ 	.word	0x00000000
        /*1304*/ 	.word	0x00034820
        /*1308*/ 	.short	0x010a
        /*130a*/ 	.byte	0x3f
	.zero		1


	//   ....[99]....
        /*130c*/ 	.word	0x00028080
        /*1310*/ 	.word	0x00000006
        /*1314*/ 	.word	0x00000000
        /*1318*/ 	.short	0x010a
        /*131a*/ 	.byte	0x3f
	.zero		1


	//   ....[100]....
        /*131c*/ 	.word	0x000280d0
        /*1320*/ 	.word	0x00000007
        /*1324*/ 	.word	0x00000000
        /*1328*/ 	.short	0x010a
        /*132a*/ 	.byte	0x3f
	.zero		1


	//   ....[101]....
        /*132c*/ 	.word	0x00028120
        /*1330*/ 	.word	0x00000004
        /*1334*/ 	.word	0x00000000
        /*1338*/ 	.short	0x010a
        /*133a*/ 	.byte	0x3f
	.zero		1


	//----- nvinfo : EIATTR_NUM_MBARRIERS
	.align		4
.L_365:
        /*133c*/ 	.byte	0x03, 0x38
        /*133e*/ 	.short	0x0016


	//----- nvinfo : EIATTR_EXIT_INSTR_OFFSETS
	.align		4
        /*1340*/ 	.byte	0x04, 0x1c
        /*1342*/ 	.short	(.L_367 - .L_366)


	//   ....[0]....
.L_366:
        /*1344*/ 	.word	0x00025700


	//----- nvinfo : EIATTR_MAX_THREADS
	.align		4
.L_367:
        /*1348*/ 	.byte	0x04, 0x05
        /*134a*/ 	.short	(.L_369 - .L_368)
.L_368:
        /*134c*/ 	.word	0x00000180
        /*1350*/ 	.word	0x00000001
        /*1354*/ 	.word	0x00000001


	//----- nvinfo : EIATTR_CRS_STACK_SIZE
	.align		4
.L_369:
        /*1358*/ 	.byte	0x04, 0x1e
        /*135a*/ 	.short	(.L_371 - .L_370)
.L_370:
        /*135c*/ 	.word	0x00000000


	//----- nvinfo : EIATTR_CBANK_PARAM_SIZE
	.align		4
.L_371:
        /*1360*/ 	.byte	0x03, 0x19
        /*1362*/ 	.short	0x0af0


	//----- nvinfo : EIATTR_PARAM_CBANK
	.align		4
        /*1364*/ 	.byte	0x04, 0x0a
        /*1366*/ 	.short	(.L_373 - .L_372)
	.align		4
.L_372:
        /*1368*/ 	.word	index@(.nv.constant0._ZN7cutlass13device_kernelIN5flash11enable_sm90INS1_16FlashAttnFwdSm90INS1_25CollectiveMainloopFwdSm90ILi2EN4cute5tupleIJNS5_1CILi1EEES8_S8_EEENS6_IJNS7_ILi128EEESA_NS7_ILi192EEEEEELi128ENS_6half_tEfNS_4arch4Sm90ELb1ELb0ELb1ELb1ELb0ELb1ELb0ELb1ELb1ELb1ELb0ELb0EEENS1_21CollectiveEpilogueFwdINS6_IJSA_SA_SA_EEES9_SD_SF_Li256ELb1ELb1ELb0ELb0EEENS1_36VarlenDynamicPersistentTileSchedulerILi128ELi128ELi256ELi128ELb0ELb1ELb1ELb1ELb1ELb1EEEEEEEEEvNT_6ParamsE)
        /*136c*/ 	.short	0x0210
        /*136e*/ 	.short	0x0af0


	//----- nvinfo : EIATTR_SW_WAR
	.align		4
.L_373:
        /*1370*/ 	.byte	0x04, 0x36
        /*1372*/ 	.short	(.L_375 - .L_374)
.L_374:
        /*1374*/ 	.word	0x00000008
.L_375:


//--------------------- .nv.callgraph             --------------------------
	.section	.nv.callgraph,"",@"SHT_CUDA_CALLGRAPH"
	.align	4
	.sectionentsize	8
	.align		4
        /*0000*/ 	.word	0x00000000
	.align		4
        /*0004*/ 	.word	0xffffffff
	.align		4
        /*0008*/ 	.word	index@(_ZN7cutlass13device_kernelIN5flash11enable_sm90INS1_16FlashAttnFwdSm90INS1_25CollectiveMainloopFwdSm90ILi2EN4cute5tupleIJNS5_1CILi1EEES8_S8_EEENS6_IJNS7_ILi128EEESA_NS7_ILi192EEEEEELi128ENS_6half_tEfNS_4arch4Sm90ELb0ELb0ELb1ELb0ELb0ELb0ELb0ELb1ELb1ELb1ELb0ELb0EEENS1_21CollectiveEpilogueFwdINS6_IJSA_SA_SA_EEES9_SD_SF_Li256ELb0ELb1ELb0ELb0EEENS1_29StaticPersistentTileSchedulerILb0EEEEEEEEEvNT_6ParamsE)
	.align		4
        /*000c*/ 	.word	index@(__assertfail)
	.align		4
        /*0010*/ 	.word	index@(_ZN7cutlass13device_kernelIN5flash11enable_sm90INS1_16FlashAttnFwdSm90INS1_25CollectiveMainloopFwdSm90ILi2EN4cute5tupleIJNS5_1CILi2EEENS7_ILi1EEES9_EEENS6_IJNS7_ILi128EEESB_NS7_ILi192EEEEEELi128ENS_6half_tEfNS_4arch4Sm90ELb0ELb0ELb1ELb0ELb0ELb0ELb0ELb1ELb1ELb1ELb0ELb0EEENS1_21CollectiveEpilogueFwdINS6_IJSB_SB_SB_EEESA_SE_SG_Li256ELb0ELb1ELb0ELb0EEENS1_29StaticPersistentTileSchedulerILb0EEEEEEEEEvNT_6ParamsE)
	.align		4
        /*0014*/ 	.word	index@(__assertfail)
	.align		4
        /*0018*/ 	.word	index@(_ZN7cutlass13device_kernelIN5flash11enable_sm90INS1_16FlashAttnFwdSm90INS1_25CollectiveMainloopFwdSm90ILi2EN4cute5tupleIJNS5_1CILi1EEES8_S8_EEENS6_IJNS7_ILi128EEESA_NS7_ILi192EEEEEELi128ENS_6half_tEfNS_4arch4Sm90ELb0ELb0ELb1ELb1ELb0ELb0ELb0ELb1ELb1ELb1ELb0ELb0EEENS1_21CollectiveEpilogueFwdINS6_IJSA_SA_SA_EEES9_SD_SF_Li256ELb1ELb1ELb0ELb0EEENS1_36VarlenDynamicPersistentTileSchedulerILi128ELi128ELi256ELi128ELb0ELb1ELb1ELb0ELb1ELb1EEEEEEEEEvNT_6ParamsE)
	.align		4
        /*001c*/ 	.word	index@(__assertfail)
	.align		4
        /*0020*/ 	.word	index@(_ZN7cutlass13device_kernelIN5flash11enable_sm90INS1_16FlashAttnFwdSm90INS1_25CollectiveMainloopFwdSm90ILi2EN4cute5tupleIJNS5_1CILi1EEES8_S8_EEENS6_IJNS7_ILi128EEESA_NS7_ILi192EEEEEELi128ENS_6half_tEfNS_4arch4Sm90ELb0ELb0ELb1ELb1ELb0ELb1ELb0ELb1ELb1ELb1ELb0ELb0EEENS1_21CollectiveEpilogueFwdINS6_IJSA_SA_SA_EEES9_SD_SF_Li256ELb1ELb1ELb0ELb0EEENS1_36VarlenDynamicPersistentTileSchedulerILi128ELi128ELi256ELi128ELb0ELb1ELb1ELb0ELb1ELb1EEEEEEEEEvNT_6ParamsE)
	.align		4
        /*0024*/ 	.word	index@(__assertfail)
	.align		4
        /*0028*/ 	.word	index@(_ZN7cutlass13device_kernelIN5flash11enable_sm90INS1_16FlashAttnFwdSm90INS1_25CollectiveMainloopFwdSm90ILi2EN4cute5tupleIJNS5_1CILi1EEES8_S8_EEENS6_IJNS7_ILi128EEENS7_ILi96EEENS7_ILi192EEEEEELi128ENS_6half_tEfNS_4arch4Sm90ELb0ELb1ELb1ELb0ELb0ELb0ELb0ELb1ELb1ELb1ELb0ELb0EEENS1_21CollectiveEpilogueFwdINS6_IJSA_SA_SB_EEES9_SE_SG_Li256ELb0ELb1ELb0ELb0EEENS1_30DynamicPersistentTileSchedulerILi256ELi128ELb0ELb1ELb1EEEEEEEEEvNT_6ParamsE)
	.align		4
        /*002c*/ 	.word	index@(__assertfail)
	.align		4
        /*0030*/ 	.word	index@(_ZN7cutlass13device_kernelIN5flash11enable_sm90INS1_16FlashAttnFwdSm90INS1_25CollectiveMainloopFwdSm90ILi2EN4cute5tupleIJNS5_1CILi1EEES8_S8_EEENS6_IJNS7_ILi128EEENS7_ILi96EEENS7_ILi192EEEEEELi128ENS_6half_tEfNS_4arch4Sm90ELb0ELb1ELb1ELb1ELb0ELb0ELb0ELb1ELb1ELb1ELb0ELb0EEENS1_21CollectiveEpilogueFwdINS6_IJSA_SA_SB_EEES9_SE_SG_Li256ELb1ELb1ELb0ELb0EEENS1_36VarlenDynamicPersistentTileSchedulerILi128ELi96ELi256ELi128ELb0ELb1ELb1ELb1ELb0ELb1EEEEEEEEEvNT_6ParamsE)
	.align		4
        /*0034*/ 	.word	index@(__assertfail)
	.align		4
        /*0038*/ 	.word	index@(_ZN7cutlass13device_kernelIN5flash11enable_sm90INS1_16FlashAttnFwdSm90INS1_25CollectiveMainloopFwdSm90ILi2EN4cute5tupleIJNS5_1CILi1EEES8_S8_EEENS6_IJNS7_ILi128EEENS7_ILi96EEENS7_ILi192EEEEEELi128ENS_6half_tEfNS_4arch4Sm90ELb0ELb1ELb1ELb1ELb0ELb1ELb0ELb1ELb1ELb1ELb0ELb0EEENS1_21CollectiveEpilogueFwdINS6_IJSA_SA_SB_EEES9_SE_SG_Li256ELb1ELb1ELb0ELb0EEENS1_36VarlenDynamicPersistentTileSchedulerILi128ELi96ELi256ELi128ELb0ELb1ELb1ELb1ELb0ELb1EEEEEEEEEvNT_6ParamsE)
	.align		4
        /*003c*/ 	.word	index@(__assertfail)
	.align		4
        /*0040*/ 	.word	index@(_ZN7cutlass13device_kernelIN5flash11enable_sm90INS1_16FlashAttnFwdSm90INS1_25CollectiveMainloopFwdSm90ILi2EN4cute5tupleIJNS5_1CILi1EEES8_S8_EEENS6_IJNS7_ILi128EEESA_NS7_ILi192EEEEEELi128ENS_6half_tEfNS_4arch4Sm90ELb1ELb0ELb1ELb0ELb0ELb0ELb0ELb1ELb1ELb1ELb0ELb0EEENS1_21CollectiveEpilogueFwdINS6_IJSA_SA_SA_EEES9_SD_SF_Li256ELb0ELb1ELb0ELb0EEENS1_30DynamicPersistentTileSchedulerILi256ELi128ELb0ELb1ELb1EEEEEEEEEvNT_6ParamsE)
	.align		4
        /*0044*/ 	.word	index@(__assertfail)
	.align		4
        /*0048*/ 	.word	index@(_ZN7cutlass13device_kernelIN5flash11enable_sm90INS1_16FlashAttnFwdSm90INS1_25CollectiveMainloopFwdSm90ILi2EN4cute5tupleIJNS5_1CILi1EEES8_S8_EEENS6_IJNS7_ILi128EEESA_NS7_ILi192EEEEEELi128ENS_6half_tEfNS_4arch4Sm90ELb1ELb0ELb1ELb1ELb0ELb0ELb0ELb1ELb1ELb1ELb0ELb0EEENS1_21CollectiveEpilogueFwdINS6_IJSA_SA_SA_EEES9_SD_SF_Li256ELb1ELb1ELb0ELb0EEENS1_36VarlenDynamicPersistentTileSchedulerILi128ELi128ELi256ELi128ELb0ELb1ELb1ELb1ELb1ELb1EEEEEEEEEvNT_6ParamsE)
	.align		4
        /*004c*/ 	.word	index@(__assertfail)
	.align		4
        /*0050*/ 	.word	index@(_ZN7cutlass13device_kernelIN5flash11enable_sm90INS1_16FlashAttnFwdSm90INS1_25CollectiveMainloopFwdSm90ILi2EN4cute5tupleIJNS5_1CILi1EEES8_S8_EEENS6_IJNS7_ILi128EEESA_NS7_ILi192EEEEEELi128ENS_6half_tEfNS_4arch4Sm90ELb1ELb0ELb1ELb1ELb0ELb1ELb0ELb1ELb1ELb1ELb0ELb0EEENS1_21CollectiveEpilogueFwdINS6_IJSA_SA_SA_EEES9_SD_SF_Li256ELb1ELb1ELb0ELb0EEENS1_36VarlenDynamicPersistentTileSchedulerILi128ELi128ELi256ELi128ELb0ELb1ELb1ELb1ELb1ELb1EEEEEEEEEvNT_6ParamsE)
	.align		4
        /*0054*/ 	.word	index@(__assertfail)
	.align		4
        /*0058*/ 	.word	0x00000000
	.align		4
        /*005c*/ 	.word	0xfffffffe
	.align		4
        /*0060*/ 	.word	0x00000000
	.align		4
        /*0064*/ 	.word	0xfffffffd
	.align		4
        /*0068*/ 	.word	0x00000000
	.align		4
        /*006c*/ 	.word	0xfffffffc


//--------------------- .nv.constant4             --------------------------
	.section	.nv.constant4,"a",@progbits
	.align	8
	.align		8
.nv.constant4:
        /*0000*/ 	.dword	__assertfail
	.align		8
        /*0008*/ 	.dword	__unnamed_1
	.align		8
        /*0010*/ 	.dword	__unnamed_2
	.align		8
        /*0018*/ 	.dword	__unnamed_3
	.align		8
        /*0020*/ 	.dword	__unnamed_4
	.align		8
        /*0028*/ 	.dword	__unnamed_5
	.align		8
        /*0030*/ 	.dword	__unnamed_6
	.align		8
        /*0038*/ 	.dword	__unnamed_7
	.align		8
        /*0040*/ 	.dword	__unnamed_8
	.align		8
        /*0048*/ 	.dword	__unnamed_9
	.align		8
        /*0050*/ 	.dword	__unnamed_10
	.align		8
        /*0058*/ 	.dword	__unnamed_11
	.align		8
        /*0060*/ 	.dword	_ZN86_INTERNAL_5a87fb58_50_flash_fwd_hdim192_128_fp16_softcap_packgqa_sm90_cu_c784774a_35814cuda3std3__45__cpo5beginE
	.align		8
        /*0068*/ 	.dword	_ZN86_INTERNAL_5a87fb58_50_flash_fwd_hdim192_128_fp16_softcap_packgqa_sm90_cu_c784774a_35814cuda3std3__45__cpo3endE
	.align		8
        /*0070*/ 	.dword	_ZN86_INTERNAL_5a87fb58_50_flash_fwd_hdim192_128_fp16_softcap_packgqa_sm90_cu_c784774a_35814cuda3std3__45__cpo6cbeginE
	.align		8
        /*0078*/ 	.dword	_ZN86_INTERNAL_5a87fb58_50_flash_fwd_hdim192_128_fp16_softcap_packgqa_sm90_cu_c784774a_35814cuda3std3__45__cpo4cendE
	.align		8
        /*0080*/ 	.dword	_ZN86_INTERNAL_5a87fb58_50_flash_fwd_hdim192_128_fp16_softcap_packgqa_sm90_cu_c784774a_35814cuda3std3__488_GLOBAL__N__5a87fb58_50_flash_fwd_hdim192_128_fp16_softcap_packgqa_sm90_cu_c784774a_35816ignoreE
	.align		8
        /*0088*/ 	.dword	_ZN86_INTERNAL_5a87fb58_50_flash_fwd_hdim192_128_fp16_softcap_packgqa_sm90_cu_c784774a_35814cuda3std3__419piecewise_constructE
	.align		8
        /*0090*/ 	.dword	_ZN86_INTERNAL_5a87fb58_50_flash_fwd_hdim192_128_fp16_softcap_packgqa_sm90_cu_c784774a_35814cuda3std3__48in_placeE
	.align		8
        /*0098*/ 	.dword	_ZN86_INTERNAL_5a87fb58_50_flash_fwd_hdim192_128_fp16_softcap_packgqa_sm90_cu_c784774a_35814cuda3std6ranges3__45__cpo4swapE
	.align		8
        /*00a0*/ 	.dword	_ZN86_INTERNAL_5a87fb58_50_flash_fwd_hdim192_128_fp16_softcap_packgqa_sm90_cu_c784774a_35814cuda3std6ranges3__45__cpo9iter_moveE
	.align		8
        /*00a8*/ 	.dword	_ZN86_INTERNAL_5a87fb58_50_flash_fwd_hdim192_128_fp16_softcap_packgqa_sm90_cu_c784774a_35814cute7productE
	.align		8
        /*00b0*/ 	.dword	_ZN86_INTERNAL_5a87fb58_50_flash_fwd_hdim192_128_fp16_softcap_packgqa_sm90_cu_c784774a_35814cute1_E
	.align		8
        /*00b8*/ 	.dword	$str$23
	.align		8
        /*00c0*/ 	.dword	$str$24


//--------------------- .text._ZN7cutlass13device_kernelIN5flash11enable_sm90INS1_16FlashAttnFwdSm90INS1_25CollectiveMainloopFwdSm90ILi2EN4cute5tupleIJNS5_1CILi1EEES8_S8_EEENS6_IJNS7_ILi128EEESA_NS7_ILi192EEEEEELi128ENS_6half_tEfNS_4arch4Sm90ELb0ELb0ELb1ELb0ELb0ELb0ELb0ELb1ELb1ELb1ELb0ELb0EEENS1_21CollectiveEpilogueFwdINS6_IJSA_SA_SA_EEES9_SD_SF_Li256ELb0ELb1ELb0ELb0EEENS1_29StaticPersistentTileSchedulerILb0EEEEEEEEEvNT_6ParamsE --------------------------
	.section	.text._ZN7cutlass13device_kernelIN5flash11enable_sm90INS1_16FlashAttnFwdSm90INS1_25CollectiveMainloopFwdSm90ILi2EN4cute5tupleIJNS5_1CILi1EEES8_S8_EEENS6_IJNS7_ILi128EEESA_NS7_ILi192EEEEEELi128ENS_6half_tEfNS_4arch4Sm90ELb0ELb0ELb1ELb0ELb0ELb0ELb0ELb1ELb1ELb1ELb0ELb0EEENS1_21CollectiveEpilogueFwdINS6_IJSA_SA_SA_EEES9_SD_SF_Li256ELb0ELb1ELb0ELb0EEENS1_29StaticPersistentTileSchedulerILb0EEEEEEEEEvNT_6ParamsE,"ax",@progbits
	.align	128
.text._ZN7cutlass13device_kernelIN5flash11enable_sm90INS1_16FlashAttnFwdSm90INS1_25CollectiveMainloopFwdSm90ILi2EN4cute5tupleIJNS5_1CILi1EEES8_S8_EEENS6_IJNS7_ILi128EEESA_NS7_ILi192EEEEEELi128ENS_6half_tEfNS_4arch4Sm90ELb0ELb0ELb1ELb0ELb0ELb0ELb0ELb1ELb1ELb1ELb0ELb0EEENS1_21CollectiveEpilogueFwdINS6_IJSA_SA_SA_EEES9_SD_SF_Li256ELb0ELb1ELb0ELb0EEENS1_29StaticPersistentTileSchedulerILb0EEEEEEEEEvNT_6ParamsE:
        .type           _ZN7cutlass13device_kernelIN5flash11enable_sm90INS1_16FlashAttnFwdSm90INS1_25CollectiveMainloopFwdSm90ILi2EN4cute5tupleIJNS5_1CILi1EEES8_S8_EEENS6_IJNS7_ILi128EEESA_NS7_ILi192EEEEEELi128ENS_6half_tEfNS_4arch4Sm90ELb0ELb0ELb1ELb0ELb0ELb0ELb0ELb1ELb1ELb1ELb0ELb0EEENS1_21CollectiveEpilogueFwdINS6_IJSA_SA_SA_EEES9_SD_SF_Li256ELb0ELb1ELb0ELb0EEENS1_29StaticPersistentTileSchedulerILb0EEEEEEEEEvNT_6ParamsE,@function
        .size           _ZN7cutlass13device_kernelIN5flash11enable_sm90INS1_16FlashAttnFwdSm90INS1_25CollectiveMainloopFwdSm90ILi2EN4cute5tupleIJNS5_1CILi1EEES8_S8_EEENS6_IJNS7_ILi128EEESA_NS7_ILi192EEEEEELi128ENS_6half_tEfNS_4arch4Sm90ELb0ELb0ELb1ELb0ELb0ELb0ELb0ELb1ELb1ELb1ELb0ELb0EEENS1_21CollectiveEpilogueFwdINS6_IJSA_SA_SA_EEES9_SD_SF_Li256ELb0ELb1ELb0ELb0EEENS1_29StaticPersistentTileSchedulerILb0EEEEEEEEEvNT_6ParamsE,(.L_x_3193 - _ZN7cutlass13device_kernelIN5flash11enable_sm90INS1_16FlashAttnFwdSm90INS1_25CollectiveMainloopFwdSm90ILi2EN4cute5tupleIJNS5_1CILi1EEES8_S8_EEENS6_IJNS7_ILi128EEESA_NS7_ILi192EEEEEELi128ENS_6half_tEfNS_4arch4Sm90ELb0ELb0ELb1ELb0ELb0ELb0ELb0ELb1ELb1ELb1ELb0ELb0EEENS1_21CollectiveEpilogueFwdINS6_IJSA_SA_SA_EEES9_SD_SF_Li256ELb0ELb1ELb0ELb0EEENS1_29StaticPersistentTileSchedulerILb0EEEEEEEEEvNT_6ParamsE)
        .other          _ZN7cutlass13device_kernelIN5flash11enable_sm90INS1_16FlashAttnFwdSm90INS1_25CollectiveMainloopFwdSm90ILi2EN4cute5tupleIJNS5_1CILi1EEES8_S8_EEENS6_IJNS7_ILi128EEESA_NS7_ILi192EEEEEELi128ENS_6half_tEfNS_4arch4Sm90ELb0ELb0ELb1ELb0ELb0ELb0ELb0ELb1ELb1ELb1ELb0ELb0EEENS1_21CollectiveEpilogueFwdINS6_IJSA_SA_SA_EEES9_SD_SF_Li256ELb0ELb1ELb0ELb0EEENS1_29StaticPersistentTileSchedulerILb0EEEEEEEEEvNT_6ParamsE,@"STO_CUDA_ENTRY STV_DEFAULT"
_ZN7cutlass13device_kernelIN5flash11enable_sm90INS1_16FlashAttnFwdSm90INS1_25CollectiveMainloopFwdSm90ILi2EN4cute5tupleIJNS5_1CILi1EEES8_S8_EEENS6_IJNS7_ILi128EEESA_NS7_ILi192EEEEEELi128ENS_6half_tEfNS_4arch4Sm90ELb0ELb0ELb1ELb0ELb0ELb0ELb0ELb1ELb1ELb1ELb0ELb0EEENS1_21CollectiveEpilogueFwdINS6_IJSA_SA_SA_EEES9_SD_SF_Li256ELb0ELb1ELb0ELb0EEENS1_29StaticPersistentTileSchedulerILb0EEEEEEEEEvNT_6ParamsE:
[----:B------:R-:W0:Y:S02]  /*0000*/  LDC R1, c[0x0][0x28] ;  /* 0x00000a00ff017b82 */ /* 0x000e240000000800 */
[----:B0-----:R-:W-:Y:S01]  /*0010*/  VIADD R1, R1, 0xffffffc8 ;  /* 0xffffffc801017836 */ /* 0x001fe20000000000 */
[----:B------:R-:W0:Y:S01]  /*0020*/  S2R R0, SR_TID.X ;  /* 0x0000000000007919 */ /* 0x000e220000002100 */
[----:B------:R-:W-:Y:S01]  /*0030*/  ELECT P0, URZ, PT ;  /* 0x00000000003f782f */ /* 0x000fe20003800000 */
[----:B------:R-:W-:Y:S01]  /*0040*/  BSSY B0, `(.L_x_0) ;  /* 0x000000d000007945 */ /* 0x000fe20003800000 */
[----:B0-----:R-:W-:-:S05]  /*0050*/  SHF.R.U32.HI R2, RZ, 0x5, R0 ;  /* 0x00000005ff027819 */ /* 0x001fca0000011600 */
[----:B------:R-:W0:Y:S02]  /*0060*/  SHFL.IDX PT, R3, R2, RZ, 0x1f ;  /* 0x00001fff02037589 */ /* 0x000e2400000e0000 */
[----:B0-----:R-:W-:-:S13]  /*0070*/  ISETP.EQ.AND P0, PT, R3, RZ, P0 ;  /* 0x000000ff0300720c */ /* 0x001fda0000702270 */
[----:B------:R-:W-:Y:S05]  /*0080*/  @!P0 BRA `(.L_x_1) ;  /* 0x0000000000208947 */ /* 0x000fea0003800000 */
[----:B------:R-:W-:Y:S02]  /*0090*/  ULDC.64 UR4, c[0x0][0x198] ;  /* 0x0000660000047ab9 */ /* 0x000fe40000000a00 */
[----:B------:R-:W-:Y:S02]  /*00a0*/  UIADD3 UR6, UP0, UR4, 0x370, URZ ;  /* 0x0000037004067890 */ /* 0x000fe4000ff1e03f */
[----:B------:R-:W-:Y:S02]  /*00b0*/  UIADD3 UR4, UP1, UR4, 0x470, URZ ;  /* 0x0000047004047890 */ /* 0x000fe4000ff3e03f */
[----:B------:R-:W-:Y:S02]  /*00c0*/  UIADD3.X UR7, URZ, UR5, URZ, UP0, !UPT ;  /* 0x000000053f077290 */ /* 0x000fe400087fe43f */
[----:B------:R-:W-:-:S07]  /*00d0*/  UIADD3.X UR5, URZ, UR5, URZ, UP1, !UPT ;  /* 0x000000053f057290 */ /* 0x000fce0008ffe43f */
[----:B------:R0:W-:Y:S02]  /*00e0*/  UTMACCTL.PF [UR6] ;  /* 0x00000000060079b9 */ /* 0x0001e40008040000 */
[----:B------:R0:W-:Y:S02]  /*00f0*/  UTMACCTL.PF [UR4] ;  /* 0x00000000040079b9 */ /* 0x0001e40008040000 */
[----:B0-----:R-:W-:Y:S01]  /*0100*/  NOP ;  /* 0x0000000000007918 */ /* 0x001fe20000000000 */
.L_x_1:
[----:B------:R-:W-:Y:S05]  /*0110*/  BSYNC B0 ;  /* 0x0000000000007941 */ /* 0x000fea0003800000 */
.L_x_0:
[----:B------:R-:W-:Y:S01]  /*0120*/  VOTEU.ANY UP0, P0 ;  /* 0x00000000003f7886 */ /* 0x000fe20000000100 */
[----:B------:R-:W0:Y:S01]  /*0130*/  SHFL.IDX PT, R3, R2, RZ, 0x1f ;  /* 0x00001fff02037589 */ /* 0x000e2200000e0000 */
[----:B------:R-:W-:Y:S01]  /*0140*/  UMOV UR4, 0x80 ;  /* 0x0000008000047882 */ /* 0x000fe20000000000 */
[----:B------:R-:W-:Y:S01]  /*0150*/  UMOV UR7, 0x100 ;  /* 0x0000010000077882 */ /* 0x000fe20000000000 */
[----:B------:R-:W-:Y:S01]  /*0160*/  VOTEU.ANY UP1, P0 ;  /* 0x00000000003f7886 */ /* 0x000fe20000020100 */
[----:B------:R-:W1:Y:S01]  /*0170*/  @UP0 S2UR UR8, SR_CgaCtaId ;  /* 0x00000000000809c3 */ /* 0x000e620000008800 */
[----:B------:R-:W-:Y:S01]  /*0180*/  @UP0 UMOV UR6, 0x400 ;  /* 0x0000040000060882 */ /* 0x000fe20000000000 */
[----:B------:R-:W-:-:S04]  /*0190*/  @UP0 UIADD3 UR4, -UR4, 0x100000, URZ ;  /* 0x0010000004040890 */ /* 0x000fc8000fffe13f */
[----:B------:R-:W-:Y:S02]  /*01a0*/  @UP0 USHF.L.U32 UR5, UR4, 0xb, URZ ;  /* 0x0000000b04050899 */ /* 0x000fe4000800063f */
[----:B------:R-:W-:Y:S01]  /*01b0*/  @UP0 USHF.L.U32 UR4, UR4, 0x1, URZ ;  /* 0x0000000104040899 */ /* 0x000fe2000800063f */
[----:B0-----:R-:W-:Y:S02]  /*01c0*/  ISETP.NE.AND P1, PT, R3, RZ, PT ;  /* 0x000000ff0300720c */ /* 0x001fe40003f25270 */
[----:B------:R-:W-:Y:S01]  /*01d0*/  SHF.R.U32.HI R3, RZ, 0x7, R0 ;  /* 0x00000007ff037819 */ /* 0x000fe20000011600 */
[----:B-1----:R-:W-:Y:S02]  /*01e0*/  @UP0 ULEA UR8, UR8, UR6, 0x18 ;  /* 0x0000000608080291 */ /* 0x002fe4000f8ec03f */
[----:B------:R-:W-:-:S04]  /*01f0*/  @UP0 UIADD3 UR6, -UR7, 0x100000, URZ ;  /* 0x0010000007060890 */ /* 0x000fc8000fffe13f */
[----:B------:R-:W-:Y:S02]  /*0200*/  @UP0 USHF.L.U32 UR7, UR6, 0xb, URZ ;  /* 0x0000000b06070899 */ /* 0x000fe4000800063f */
[----:B------:R-:W-:Y:S01]  /*0210*/  @UP0 USHF.L.U32 UR6, UR6, 0x1, URZ ;  /* 0x0000000106060899 */ /* 0x000fe2000800063f */
[----:B------:R-:W-:Y:S01]  /*0220*/  VOTEU.ANY UP0, P0 ;  /* 0x00000000003f7886 */ /* 0x000fe20000000100 */
[----:B------:R-:W0:Y:S04]  /*0230*/  SHFL.IDX PT, R3, R3, RZ, 0x1f ;  /* 0x00001fff03037589 */ /* 0x000e2800000e0000 */
[----:B------:R-:W1:Y:S02]  /*0240*/  FENCE.VIEW.ASYNC.S ;  /* 0x00000000000073c6 */ /* 0x000e640000000000 */
[----:B-1----:R1:W2:Y:S04]  /*0250*/  @UP0 SYNCS.EXCH.64 URZ, [UR8+0x34800], UR4 ;  /* 0x03480004083f05b2 */ /* 0x0022a80008000100 */
[----:B------:R1:W3:Y:S01]  /*0260*/  @UP1 SYNCS.EXCH.64 URZ, [UR8+0x34820], UR6 ;  /* 0x03482006083f15b2 */ /* 0x0002e20008000100 */
[----:B------:R-:W-:Y:S05]  /*0270*/  @P1 BRA `(.L_x_2) ;  /* 0x0000000000481947 */ /* 0x000fea0003800000 */
[----:B-1----:R-:W1:Y:S01]  /*0280*/  S2UR UR5, SR_CgaCtaId ;  /* 0x00000000000579c3 */ /* 0x002e620000008800 */
[----:B------:R-:W-:Y:S01]  /*0290*/  UMOV UR4, 0x400 ;  /* 0x0000040000047882 */ /* 0x000fe20000000000 */
[----:B------:R-:W-:Y:S01]  /*02a0*/  UMOV UR6, 0x1 ;  /* 0x0000000100067882 */ /* 0x000fe20000000000 */
[----:B------:R-:W-:Y:S01]  /*02b0*/  UMOV UR7, 0x2 ;  /* 0x0000000200077882 */ /* 0x000fe20000000000 */
[----:B------:R-:W-:Y:S01]  /*02c0*/  ELECT P0, URZ, PT ;  /* 0x00000000003f782f */ /* 0x000fe20003800000 */
[----:B-1----:R-:W-:Y:S02]  /*02d0*/  ULEA UR8, UR5, UR4, 0x18 ;  /* 0x0000000405087291 */ /* 0x002fe4000f8ec03f */
[----:B------:R-:W-:-:S04]  /*02e0*/  UIADD3 UR4, -UR6, 0x100000, URZ ;  /* 0x0010000006047890 */ /* 0x000fc8000fffe13f */
[----:B------:R-:W-:Y:S02]  /*02f0*/  USHF.L.U32 UR5, UR4, 0xb, URZ ;  /* 0x0000000b04057899 */ /* 0x000fe4000800063f */
[----:B------:R-:W-:Y:S02]  /*0300*/  USHF.L.U32 UR4, UR4, 0x1, URZ ;  /* 0x0000000104047899 */ /* 0x000fe4000800063f */
[----:B------:R-:W-:-:S04]  /*0310*/  UIADD3 UR6, -UR7, 0x100000, URZ ;  /* 0x0010000007067890 */ /* 0x000fc8000fffe13f */
[----:B------:R-:W-:Y:S02]  /*0320*/  USHF.L.U32 UR7, UR6, 0xb, URZ ;  /* 0x0000000b06077899 */ /* 0x000fe4000800063f */
[----:B------:R-:W-:Y:S01]  /*0330*/  USHF.L.U32 UR6, UR6, 0x1, URZ ;  /* 0x0000000106067899 */ /* 0x000fe2000800063f */
[----:B------:R-:W1:Y:S03]  /*0340*/  FENCE.VIEW.ASYNC.S ;  /* 0x00000000000073c6 */ /* 0x000e660000000000 */
[----:B-1----:R4:W1:Y:S08]  /*0350*/  SYNCS.EXCH.64 URZ, [UR8+0x34830], UR4 ;  /* 0x03483004083f75b2 */ /* 0x0028700008000100 */
[----:B------:R4:W0:Y:S01]  /*0360*/  SYNCS.EXCH.64 URZ, [UR8+0x34840], UR6 ;  /* 0x03484006083f75b2 */ /* 0x0008220008000100 */
[----:B------:R4:W0:Y:S01]  /*0370*/  SYNCS.EXCH.64 URZ, [UR8+0x34838], UR4 ;  /* 0x03483804083f75b2 */ /* 0x0008220008000100 */
[----:B------:R4:W0:Y:S02]  /*0380*/  SYNCS.EXCH.64 URZ, [UR8+0x34848], UR6 ;  /* 0x03484806083f75b2 */ /* 0x0008240008000100 */
[----:B----4-:R-:W-:Y:S01]  /*0390*/  NOP ;  /* 0x0000000000007918 */ /* 0x010fe20000000000 */
.L_x_2:
[----:B------:R-:W4:Y:S01]  /*03a0*/  SHFL.IDX PT, R4, R2, RZ, 0x1f ;  /* 0x00001fff02047589 */ /* 0x000f2200000e0000 */
[----:B------:R-:W-:Y:S01]  /*03b0*/  NOP ;  /* 0x0000000000007918 */ /* 0x000fe20000000000 */
[----:B----4-:R-:W-:-:S13]  /*03c0*/  ISETP.NE.AND P0, PT, R4, RZ, PT ;  /* 0x000000ff0400720c */ /* 0x010fda0003f05270 */
        /* <DEDUP_REMOVED lines=19> */
.L_x_3:
[----:B------:R-:W4:Y:S01]  /*0500*/  SHFL.IDX PT, R4, R2, RZ, 0x1f ;  /* 0x00001fff02047589 */ /* 0x000f2200000e0000 */
[----:B------:R-:W-:Y:S01]  /*0510*/  NOP ;  /* 0x0000000000007918 */ /* 0x000fe20000000000 */
[----:B----4-:R-:W-:-:S13]  /*0520*/  ISETP.NE.AND P0, PT, R4, RZ, PT ;  /* 0x000000ff0400720c */ /* 0x010fda0003f05270 */
[----:B------:R-:W-:Y:S05]  /*0530*/  @P0 BRA `(.L_x_4) ;  /* 0x0000000000380947 */ /* 0x000fea0003800000 */
[----:B-1----:R-:W1:Y:S01]  /*0540*/  S2UR UR5, SR_CgaCtaId ;  /* 0x00000000000579c3 */ /* 0x002e620000008800 */
[----:B------:R-:W-:Y:S01]  /*0550*/  UMOV UR4, 0x400 ;  /* 0x0000040000047882 */ /* 0x000fe20000000000 */
[----:B------:R-:W-:Y:S01]  /*0560*/  UMOV UR7, 0x1 ;  /* 0x0000000100077882 */ /* 0x000fe20000000000 */
[----:B------:R-:W-:Y:S01]  /*0570*/  ELECT P0, URZ, PT ;  /* 0x00000000003f782f */ /* 0x000fe20003800000 */
[----:B-1----:R-:W-:Y:S02]  /*0580*/  ULEA UR6, UR5, UR4, 0x18 ;  /* 0x0000000405067291 */ /* 0x002fe4000f8ec03f */
[----:B------:R-:W-:-:S04]  /*0590*/  UIADD3 UR4, -UR7, 0x100000, URZ ;  /* 0x0010000007047890 */ /* 0x000fc8000fffe13f */
[----:B------:R-:W-:Y:S02]  /*05a0*/  USHF.L.U32 UR5, UR4, 0xb, URZ ;  /* 0x0000000b04057899 */ /* 0x000fe4000800063f */
[----:B------:R-:W-:Y:S01]  /*05b0*/  USHF.L.U32 UR4, UR4, 0x1, URZ ;  /* 0x0000000104047899 */ /* 0x000fe2000800063f */
[----:B------:R-:W1:Y:S11]  /*05c0*/  FENCE.VIEW.ASYNC.S ;  /* 0x00000000000073c6 */ /* 0x000e760000000000 */
[----:B-1----:R4:W1:Y:S01]  /*05d0*/  SYNCS.EXCH.64 URZ, [UR6+0x34870], UR4 ;  /* 0x03487004063f75b2 */ /* 0x0028620008000100 */
[----:B------:R4:W0:Y:S01]  /*05e0*/  SYNCS.EXCH.64 URZ, [UR6+0x34880], UR4 ;  /* 0x03488004063f75b2 */ /* 0x0008220008000100 */
[----:B------:R4:W0:Y:S01]  /*05f0*/  SYNCS.EXCH.64 URZ, [UR6+0x34878], UR4 ;  /* 0x03487804063f75b2 */ /* 0x0008220008000100 */
[----:B------:R4:W0:Y:S02]  /*0600*/  SYNCS.EXCH.64 URZ, [UR6+0x34888], UR4 ;  /* 0x03488804063f75b2 */ /* 0x0008240008000100 */
[----:B----4-:R-:W-:Y:S01]  /*0610*/  NOP ;  /* 0x0000000000007918 */ /* 0x010fe20000000000 */
.L_x_4:
        /* <DEDUP_REMOVED lines=22> */
.L_x_5:
        /* <DEDUP_REMOVED lines=22> */
.L_x_6:
[----:B0-----:R-:W-:Y:S01]  /*08e0*/  ISETP.NE.AND P0, PT, R3, RZ, PT ;  /* 0x000000ff0300720c */ /* 0x001fe20003f05270 */
[----:B------:R-:W-:Y:S01]  /*08f0*/  IMAD.MOV.U32 R3, RZ, RZ, 0x1 ;  /* 0x00000001ff037424 */ /* 0x000fe200078e00ff */
[----:B------:R-:W-:Y:S01]  /*0900*/  NOP ;  /* 0x0000000000007918 */ /* 0x000fe20000000000 */
[----:B------:R-:W-:-:S03]  /*0910*/  ULDC.64 UR60, c[0x0][0x208] ;  /* 0x00008200003c7ab9 */ /* 0x000fc60000000a00 */
[----:B------:R-:W-:-:S05]  /*0920*/  SEL R3, R3, 0x2, !P0 ;  /* 0x0000000203037807 */ /* 0x000fca0004000000 */
[----:B------:R0:W-:Y:S01]  /*0930*/  STL [R1+0x34], R3 ;  /* 0x0000340301007387 */ /* 0x0001e20000100800 */
[----:B-123--:R-:W-:Y:S06]  /*0940*/  BAR.SYNC.DEFER_BLOCKING 0x0 ;  /* 0x0000000000007b1d */ /* 0x00efec0000010000 */
[----:B------:R-:W-:Y:S05]  /*0950*/  @!P0 BRA `(.L_x_7) ;  /* 0x0000008000448947 */ /* 0x000fea0003800000 */
.L_x_8:
[----:B------:R-:W-:-:S08]  /*0960*/  NOP ;  /* 0x0000000000007918 */ /* 0x000fd00000000000 */
[----:B------:R-:W1:Y:S02]  /*0970*/  USETMAXREG.TRY_ALLOC.CTAPOOL UP0, 0xf0 ;  /* 0x000000f0000079c8 */ /* 0x000e640008000600 */
[----:B-1----:R-:W-:-:S13]  /*0980*/  PLOP3.LUT P0, PT, PT, PT, UP0, 0x80, 0x0 ;  /* 0x000000000000781c */ /* 0x002fda0003f0f008 */
[----:B------:R-:W-:Y:S05]  /*0990*/  @!P0 BRA `(.L_x_8) ;  /* 0xfffffffc00f08947 */ /* 0x000fea000383ffff */
[----:B------:R-:W1:Y:S08]  /*09a0*/  S2UR UR39, SR_CTAID.X ;  /* 0x00000000002779c3 */ /* 0x000e700000002500 */
[----:B------:R-:W-:Y:S08]  /*09b0*/  BAR.ARV 0x8, 0x180 ;  /* 0x0206000000007b1d */ /* 0x000ff00000002000 */
[----:B------:R-:W1:Y:S02]  /*09c0*/  LDC R2, c[0x0][0xc34] ;  /* 0x00030d00ff027b82 */ /* 0x000e640000000800 */
[----:B-1----:R-:W-:-:S13]  /*09d0*/  ISETP.LE.AND P0, PT, R2, UR39, PT ;  /* 0x0000002702007c0c */ /* 0x002fda000bf03270 */
[----:B------:R-:W-:Y:S05]  /*09e0*/  @P0 EXIT ;  /* 0x000000000000094d */ /* 0x000fea0003800000 */
[----:B------:R-:W2:Y:S01]  /*09f0*/  LDL.LU R12, [R1+0x34] ;  /* 0x00003400010c7983 */ /* 0x000ea20000300800 */
[----:B------:R-:W-:Y:S01]  /*0a00*/  VIADD R0, R0, 0xffffff80 ;  /* 0xffffff8000007836 */ /* 0x000fe20000000000 */
[----:B------:R-:W-:Y:S01]  /*0a10*/  MOV R19, RZ ;  /* 0x000000ff00137202 */ /* 0x000fe20000000f00 */
[----:B------:R-:W-:Y:S01]  /*0a20*/  IMAD.MOV.U32 R189, RZ, RZ, -0x2 ;  /* 0xfffffffeffbd7424 */ /* 0x000fe200078e00ff */
[----:B------:R-:W-:Y:S01]  /*0a30*/  UMOV UR37, URZ ;  /* 0x0000003f00257c82 */ /* 0x000fe20008000000 */
[----:B------:R-:W-:Y:S01]  /*0a40*/  UMOV UR36, URZ ;  /* 0x0000003f00247c82 */ /* 0x000fe20008000000 */
[----:B0-----:R-:W-:-:S04]  /*0a50*/  SHF.R.S32.HI R3, RZ, 0x1f, R0 ;  /* 0x0000001fff037819 */ /* 0x001fc80000011400 */
[CC--:B------:R-:W-:Y:S02]  /*0a60*/  LEA.HI R2, R3.reuse, R0.reuse, RZ, 0x7 ;  /* 0x0000000003027211 */ /* 0x0c0fe400078f38ff */
[CC--:B------:R-:W-:Y:S02]  /*0a70*/  LEA.HI R4, R3.reuse, R0.reuse, RZ, 0x5 ;  /* 0x0000000003047211 */ /* 0x0c0fe400078f28ff */
[----:B------:R-:W-:Y:S02]  /*0a80*/  LOP3.LUT R23, R2, 0xffffff80, RZ, 0xc0, !PT ;  /* 0xffffff8002177812 */ /* 0x000fe400078ec0ff */
[CC--:B------:R-:W-:Y:S01]  /*0a90*/  LEA.HI R6, R3.reuse, R0.reuse, RZ, 0x4 ;  /* 0x0000000003067211 */ /* 0x0c0fe200078f20ff */
[----:B------:R-:W-:Y:S01]  /*0aa0*/  IMAD.SHL.U32 R4, R4, 0x20, RZ ;  /* 0x0000002004047824 */ /* 0x000fe200078e00ff */
[----:B------:R-:W-:Y:S01]  /*0ab0*/  LEA.HI R10, R3, R0, RZ, 0x2 ;  /* 0x00000000030a7211 */ /* 0x000fe200078f10ff */
[----:B------:R-:W-:Y:S01]  /*0ac0*/  IMAD.IADD R23, R0, 0x1, -R23 ;  /* 0x0000000100177824 */ /* 0x000fe200078e0a17 */
[----:B------:R-:W-:-:S02]  /*0ad0*/  LOP3.LUT R5, R6, 0x3fffff0, RZ, 0xc0, !PT ;  /* 0x03fffff006057812 */ /* 0x000fc400078ec0ff */
[----:B------:R-:W-:Y:S02]  /*0ae0*/  LOP3.LUT R8, R4, 0xfffffc00, RZ, 0xc0, !PT ;  /* 0xfffffc0004087812 */ /* 0x000fe400078ec0ff */
[----:B------:R-:W-:Y:S01]  /*0af0*/  SHF.R.S32.HI R4, RZ, 0x1f, R23 ;  /* 0x0000001fff047819 */ /* 0x000fe20000011417 */
[----:B------:R-:W-:Y:S01]  /*0b00*/  IMAD.IADD R7, R0, 0x1, -R5 ;  /* 0x0000000100077824 */ /* 0x000fe200078e0a05 */
[----:B------:R-:W-:Y:S02]  /*0b10*/  SHF.R.S32.HI R9, RZ, 0x4, R6 ;  /* 0x00000004ff097819 */ /* 0x000fe40000011406 */
[----:B------:R-:W-:Y:S02]  /*0b20*/  LEA.HI R5, R4, R23, RZ, 0x2 ;  /* 0x0000001704057211 */ /* 0x000fe400078f10ff */
[----:B------:R-:W-:Y:S02]  /*0b30*/  LEA.HI R6, R6, R9, RZ, 0x1 ;  /* 0x0000000906067211 */ /* 0x000fe400078f08ff */
[----:B------:R-:W-:-:S02]  /*0b40*/  LEA R7, R7, R8, 0x6 ;  /* 0x0000000807077211 */ /* 0x000fc400078e30ff */
[--C-:B------:R-:W-:Y:S02]  /*0b50*/  SHF.R.S32.HI R8, RZ, 0x2, R5.reuse ;  /* 0x00000002ff087819 */ /* 0x100fe40000011405 */
[----:B------:R-:W-:Y:S02]  /*0b60*/  SHF.R.S32.HI R11, RZ, 0x1f, R5 ;  /* 0x0000001fff0b7819 */ /* 0x000fe40000011405 */
[----:B------:R-:W-:Y:S02]  /*0b70*/  LEA.HI R22, R3, R0, RZ, 0x3 ;  /* 0x0000000003167211 */ /* 0x000fe400078f18ff */
[----:B------:R-:W-:Y:S02]  /*0b80*/  LOP3.LUT R6, R6, 0x1ffffffe, RZ, 0xc0, !PT ;  /* 0x1ffffffe06067812 */ /* 0x000fe400078ec0ff */
[----:B------:R-:W-:Y:S02]  /*0b90*/  LOP3.LUT R3, R10, 0xfffffffc, RZ, 0xc0, !PT ;  /* 0xfffffffc0a037812 */ /* 0x000fe400078ec0ff */
[----:B------:R-:W-:Y:S01]  /*0ba0*/  LEA.HI R11, R11, R8, RZ, 0x3 ;  /* 0x000000080b0b7211 */ /* 0x000fe200078f18ff */
[----:B------:R-:W-:Y:S01]  /*0bb0*/  IMAD.IADD R6, R9, 0x1, -R6 ;  /* 0x0000000109067824 */ /* 0x000fe200078e0a06 */
[----:B------:R-:W-:Y:S01]  /*0bc0*/  SHF.R.S32.HI R185, RZ, 0x7, R2 ;  /* 0x00000007ffb97819 */ /* 0x000fe20000011402 */
[----:B------:R-:W-:Y:S01]  /*0bd0*/  IMAD.IADD R3, R0, 0x1, -R3 ;  /* 0x0000000100037824 */ /* 0x000fe200078e0a03 */
[----:B------:R-:W-:Y:S01]  /*0be0*/  LOP3.LUT R13, R22, 0xfffffff8, RZ, 0xc0, !PT ;  /* 0xfffffff8160d7812 */ /* 0x000fe200078ec0ff */
[----:B------:R-:W-:Y:S01]  /*0bf0*/  IMAD R188, R6, 0x8, R7 ;  /* 0x0000000806bc7824 */ /* 0x000fe200078e0207 */
[----:B------:R-:W-:-:S02]  /*0c00*/  LOP3.LUT R11, R11, 0xfffffff8, RZ, 0xc0, !PT ;  /* 0xfffffff80b0b7812 */ /* 0x000fc400078ec0ff */
[----:B------:R-:W-:Y:S01]  /*0c10*/  LEA.HI R4, R4, R23, RZ, 0x5 ;  /* 0x0000001704047211 */ /* 0x000fe200078f28ff */
[----:B------:R-:W-:Y:S01]  /*0c20*/  IMAD.IADD R18, R0, 0x1, -R13 ;  /* 0x0000000100127824 */ /* 0x000fe200078e0a0d */
[----:B------:R-:W-:Y:S01]  /*0c30*/  LEA.HI R2, R2, R185, RZ, 0x1 ;  /* 0x000000b902027211 */ /* 0x000fe200078f08ff */
[----:B------:R-:W-:Y:S01]  /*0c40*/  IMAD.IADD R11, R8, 0x1, -R11 ;  /* 0x00000001080b7824 */ /* 0x000fe200078e0a0b */
[----:B------:R-:W-:Y:S01]  /*0c50*/  LEA.HI R6, R3, R3, RZ, 0x1 ;  /* 0x0000000303067211 */ /* 0x000fe200078f08ff */
[----:B------:R-:W-:Y:S01]  /*0c60*/  IMAD.SHL.U32 R16, R18, 0x8, RZ ;  /* 0x0000000812107824 */ /* 0x000fe200078e00ff */
[----:B------:R-:W-:Y:S02]  /*0c70*/  SHF.R.S32.HI R4, RZ, 0x5, R4 ;  /* 0x00000005ff047819 */ /* 0x000fe40000011404 */
[----:B------:R-:W-:Y:S01]  /*0c80*/  LOP3.LUT R2, R2, 0x3fffffe, RZ, 0xc0, !PT ;  /* 0x03fffffe02027812 */ /* 0x000fe200078ec0ff */
[----:B------:R-:W-:Y:S01]  /*0c90*/  VIADD R17, R16, 0x40 ;  /* 0x0000004010117836 */ /* 0x000fe20000000000 */
[----:B------:R-:W-:Y:S01]  /*0ca0*/  LOP3.LUT R0, R5, 0x7ffffffc, RZ, 0xc0, !PT ;  /* 0x7ffffffc05007812 */ /* 0x000fe200078ec0ff */
[----:B------:R-:W-:Y:S01]  /*0cb0*/  IMAD R11, R4, 0x10, R11 ;  /* 0x00000010040b7824 */ /* 0x000fe200078e020b */
[----:B------:R-:W-:Y:S01]  /*0cc0*/  LOP3.LUT R6, R6, 0x1ffffffe, RZ, 0xc0, !PT ;  /* 0x1ffffffe06067812 */ /* 0x000fe200078ec0ff */
[----:B------:R-:W-:Y:S01]  /*0cd0*/  IMAD.IADD R2, R185, 0x1, -R2 ;  /* 0x00000001b9027824 */ /* 0x000fe200078e0a02 */
[----:B------:R-:W-:-:S02]  /*0ce0*/  IADD3 R0, R23, -R0, RZ ;  /* 0x8000000017007210 */ /* 0x000fc40007ffe0ff */
[----:B------:R-:W-:Y:S01]  /*0cf0*/  SHF.R.S32.HI R22, RZ, 0x3, R22 ;  /* 0x00000003ff167819 */ /* 0x000fe20000011416 */
[----:B------:R-:W-:Y:S01]  /*0d00*/  IMAD.IADD R187, R3, 0x1, -R6 ;  /* 0x0000000103bb7824 */ /* 0x000fe200078e0a06 */
[----:B------:R-:W-:Y:S01]  /*0d10*/  SHF.R.S32.HI R190, RZ, 0x1f, R17 ;  /* 0x0000001fffbe7819 */ /* 0x000fe20000011411 */
[----:B------:R-:W-:Y:S02]  /*0d20*/  IMAD R186, R2, 0x40, R11 ;  /* 0x0000004002ba7824 */ /* 0x000fe400078e020b */
[----:B------:R-:W-:Y:S02]  /*0d30*/  IMAD R189, R0, R189, 0x80 ;  /* 0x0000008000bd7424 */ /* 0x000fe400078e02bd */
[----:B------:R-:W-:Y:S01]  /*0d40*/  IMAD R187, R187, 0x8, R186 ;  /* 0x00000008bbbb7824 */ /* 0x000fe200078e02ba */
[----:B--2---:R-:W-:-:S07]  /*0d50*/  LOP3.LUT R2, R12, 0x1, RZ, 0xfc, !PT ;  /* 0x000000010c027812 */ /* 0x004fce00078efcff */
.L_x_37:
[----:B0-----:R-:W0:Y:S01]  /*0d60*/  SHFL.IDX PT, R0, R185, RZ, 0x1f ;  /* 0x00001fffb9007589 */ /* 0x001e2200000e0000 */
[----:B-1----:R-:W1:Y:S01]  /*0d70*/  S2UR UR4, SR_CgaCtaId ;  /* 0x00000000000479c3 */ /* 0x002e620000008800 */
[----:B------:R-:W-:Y:S01]  /*0d80*/  ULDC.64 UR8, c[0x0][0x418] ;  /* 0x0001060000087ab9 */ /* 0x000fe20000000a00 */
[----:B------:R-:W-:Y:S01]  /*0d90*/  UMOV UR40, 0x400 ;  /* 0x0000040000287882 */ /* 0x000fe20000000000 */
[----:B------:R-:W-:Y:S01]  /*0da0*/  UISETP.NE.U32.AND UP0, UPT, UR8, URZ, UPT ;  /* 0x0000003f0800728c */ /* 0x000fe2000bf05070 */
[----:B------:R-:W-:Y:S01]  /*0db0*/  ULDC UR5, c[0x0][0xc38] ;  /* 0x00030e0000057ab9 */ /* 0x000fe20000000800 */
[----:B------:R-:W-:Y:S01]  /*0dc0*/  ULDC UR6, c[0x0][0x424] ;  /* 0x0001090000067ab9 */ /* 0x000fe20000000800 */
[----:B------:R-:W-:Y:S02]  /*0dd0*/  UISETP.NE.AND UP1, UPT, UR5, 0x1, UPT ;  /* 0x000000010500788c */ /* 0x000fe4000bf25270 */
[----:B---3-5:R-:W2:Y:S01]  /*0de0*/  LDC R88, c[0x0][0x2f0] ;  /* 0x0000bc00ff587b82 */ /* 0x028ea20000000800 */
[----:B------:R-:W-:Y:S01]  /*0df0*/  UISETP.NE.AND.EX UP0, UPT, UR9, URZ, UPT, UP0 ;  /* 0x0000003f0900728c */ /* 0x000fe2000bf05300 */
[----:B------:R-:W-:Y:S01]  /*0e00*/  ULDC UR5, c[0x0][0xc44] ;  /* 0x0003110000057ab9 */ /* 0x000fe20000000800 */
[----:B------:R-:W-:-:S02]  /*0e10*/  UMOV UR11, UR39 ;  /* 0x00000027000b7c82 */ /* 0x000fc40008000000 */
[----:B------:R-:W-:Y:S02]  /*0e20*/  USEL UR6, UR6, 0x1, UP0 ;  /* 0x0000000106067887 */ /* 0x000fe40008000000 */
[----:B------:R-:W-:Y:S02]  /*0e30*/  UISETP.NE.AND UP2, UPT, UR5, 0x1, UPT ;  /* 0x000000010500788c */ /* 0x000fe4000bf45270 */
[----:B------:R-:W-:Y:S01]  /*0e40*/  @UP1 ULDC UR10, c[0x0][0xc40] ;  /* 0x00031000000a1ab9 */ /* 0x000fe20000000800 */
[----:B0-----:R-:W-:Y:S01]  /*0e50*/  R2UR UR7, R0 ;  /* 0x00000000000772ca */ /* 0x001fe200000e0000 */
[----:B-1----:R-:W-:-:S03]  /*0e60*/  ULEA UR40, UR4, UR40, 0x18 ;  /* 0x0000002804287291 */ /* 0x002fc6000f8ec03f */
[----:B------:R-:W-:Y:S01]  /*0e70*/  @UP1 ULDC UR4, c[0x0][0xc3c] ;  /* 0x00030f0000041ab9 */ /* 0x000fe20000000800 */
[----:B------:R-:W-:Y:S02]  /*0e80*/  UIADD3 UR9, UR40, 0x10400, URZ ;  /* 0x0001040028097890 */ /* 0x000fe4000fffe03f */
[----:B------:R-:W-:Y:S02]  /*0e90*/  UIMAD.WIDE.U32 UR4, UR39, UR4, URZ ;  /* 0x00000004270472a5 */ /* 0x000fe4000f8e003f */
[----:B------:R-:W-:Y:S01]  /*0ea0*/  ULOP3.LUT UP0, URZ, UR9, 0x3ff, URZ, 0xc0, !UPT ;  /* 0x000003ff093f7892 */ /* 0x000fe2000f80c03f */
[----:B--2---:R-:W-:Y:S01]  /*0eb0*/  IMAD R88, R88, UR6, RZ ;  /* 0x0000000658587c24 */ /* 0x004fe2000f8e02ff */
[----:B------:R-:W-:Y:S02]  /*0ec0*/  @UP1 USHF.R.U32.HI UR11, URZ, UR10, UR5 ;  /* 0x0000000a3f0b1299 */ /* 0x000fe40008011605 */
[----:B------:R-:W-:Y:S01]  /*0ed0*/  ULEA.HI UR8, UR7, UR7, URZ, 0x1 ;  /* 0x0000000707087291 */ /* 0x000fe2000f8f083f */
[----:B------:R-:W-:Y:S01]  /*0ee0*/  VIADD R0, R88, 0x7f ;  /* 0x0000007f58007836 */ /* 0x000fe20000000000 */
[----:B------:R-:W-:-:S02]  /*0ef0*/  PLOP3.LUT P0, PT, PT, PT, UP0, 0x80, 0x0 ;  /* 0x000000000000781c */ /* 0x000fc40003f0f008 */
[----:B------:R-:W-:Y:S01]  /*0f00*/  ULOP3.LUT UR8, UR8, 0x1e, URZ, 0xc0, !UPT ;  /* 0x0000001e08087892 */ /* 0x000fe2000f8ec03f */
[----:B------:R-:W-:Y:S01]  /*0f10*/  IMAD.U32 R184, RZ, RZ, UR11 ;  /* 0x0000000bffb87e24 */ /* 0x000fe2000f8e00ff */
[----:B------:R-:W-:Y:S01]  /*0f20*/  SHF.R.S32.HI R3, RZ, 0x1f, R0 ;  /* 0x0000001fff037819 */ /* 0x000fe20000011400 */
[----:B------:R-:W-:Y:S01]  /*0f30*/  UMOV UR38, UR11 ;  /* 0x0000000b00267c82 */ /* 0x000fe20008000000 */
[----:B------:R-:W-:Y:S02]  /*0f40*/  UIADD3 UR8, UR7, -UR8, URZ ;  /* 0x8000000807087290 */ /* 0x000fe4000fffe03f */
[----:B------:R-:W-:Y:S01]  /*0f50*/  LEA.HI R3, R3, R0, RZ, 0x7 ;  /* 0x0000000003037211 */ /* 0x000fe200078f38ff */
[----:B------:R-:W-:Y:S01]  /*0f60*/  @UP2 ULDC.64 UR6, c[0x0][0xc48] ;  /* 0x0003120000062ab9 */ /* 0x000fe20000000a00 */
[----:B------:R-:W-:Y:S02]  /*0f70*/  ULEA UR8, UR8, UR9, 0xd ;  /* 0x0000000908087291 */ /* 0x000fe4000f8e683f */
[----:B------:R-:W-:Y:S01]  /*0f80*/  UIMAD.WIDE.U32 UR4, UR11, UR6, URZ ;  /* 0x000000060b0472a5 */ /* 0x000fe2000f8e003f */
[----:B------:R-:W-:Y:S01]  /*0f90*/  SHF.R.S32.HI R191, RZ, 0x7, R3 ;  /* 0x00000007ffbf7819 */ /* 0x000fe20000011403 */
[----:B------:R-:W-:-:S02]  /*0fa0*/  USHF.R.U32.HI UR8, URZ, 0x4, UR8 ;  /* 0x000000043f087899 */ /* 0x000fc40008011608 */
[----:B------:R-:W-:Y:S02]  /*0fb0*/  @UP2 USHF.R.U32.HI UR38, URZ, UR7, UR5 ;  /* 0x000000073f262299 */ /* 0x000fe40008011605 */
[----:B------:R-:W-:Y:S01]  /*0fc0*/  ULOP3.LUT UR41, UR8, 0x3fff, URZ, 0xc0, !UPT ;  /* 0x00003fff08297892 */ /* 0x000fe2000f8ec03f */
[----:B------:R-:W-:Y:S11]  /*0fd0*/  @!P0 BRA `(.L_x_9) ;  /* 0x0000000000408947 */ /* 0x000ff60003800000 */
[----:B------:R-:W-:Y:S01]  /*0fe0*/  MOV R0, 0x0 ;  /* 0x0000000000007802 */ /* 0x000fe20000000f00 */
[----:B------:R-:W-:Y:S01]  /*0ff0*/  ULDC.64 UR4, c[0x4][0xb8] ;  /* 0x01002e0000047ab9 */ /* 0x000fe20000000a00 */
[----:B------:R-:W-:Y:S01]  /*1000*/  ULDC.64 UR6, c[0x4][0x30] ;  /* 0x01000c0000067ab9 */ /* 0x000fe20000000a00 */
[----:B------:R-:W-:Y:S01]  /*1010*/  IMAD.U32 R4, RZ, RZ, UR4 ;  /* 0x00000004ff047e24 */ /* 0x000fe2000f8e00ff */
[----:B------:R0:W1:Y:S01]  /*1020*/  LDC.64 R14, c[0x4][R0] ;  /* 0x01000000000e7b82 */ /* 0x0000620000000a00 */
[----:B------:R-:W-:Y:S01]  /*1030*/  IMAD.U32 R5, RZ, RZ, UR5 ;  /* 0x00000005ff057e24 */ /* 0x000fe2000f8e00ff */
[----:B------:R-:W-:Y:S01]  /*1040*/  ULDC.64 UR4, c[0x4][0xc0] ;  /* 0x0100300000047ab9 */ /* 0x000fe20000000a00 */
[----:B------:R-:W-:Y:S01]  /*1050*/  IMAD.U32 R10, RZ, RZ, UR6 ;  /* 0x00000006ff0a7e24 */ /* 0x000fe2000f8e00ff */
[----:B------:R-:W-:Y:S01]  /*1060*/  MOV R7, UR5 ;  /* 0x0000000500077c02 */ /* 0x000fe20008000f00 */
[----:B------:R-:W-:Y:S02]  /*1070*/  IMAD.U32 R6, RZ, RZ, UR4 ;  /* 0x00000004ff067e24 */ /* 0x000fe4000f8e00ff */
[----:B------:R-:W-:-:S02]  /*1080*/  IMAD.U32 R11, RZ, RZ, UR7 ;  /* 0x00000007ff0b7e24 */ /* 0x000fc4000f8e00ff */
[----:B------:R-:W-:Y:S02]  /*1090*/  IMAD.MOV.U32 R8, RZ, RZ, 0x70 ;  /* 0x00000070ff087424 */ /* 0x000fe400078e00ff */
[----:B------:R-:W-:Y:S02]  /*10a0*/  IMAD.MOV.U32 R12, RZ, RZ, 0x1 ;  /* 0x00000001ff0c7424 */ /* 0x000fe400078e00ff */
[----:B0-----:R-:W-:-:S07]  /*10b0*/  IMAD.MOV.U32 R13, RZ, RZ, RZ ;  /* 0x000000ffff0d7224 */ /* 0x001fce00078e00ff */
[----:B------:R-:W-:-:S07]  /*10c0*/  LEPC R20, `(.L_x_9) ;  /* 0x000000001014794e */ /* 0x000fce0000000000 */
[----:B-1----:R-:W-:Y:S05]  /*10d0*/  CALL.ABS.NOINC R14 ;  /* 0x000000000e007343 */ /* 0x002fea0003c00000 */
.L_x_9:
[----:B------:R-:W-:Y:S02]  /*10e0*/  LOP3.LUT R0, R19, 0x1, RZ, 0xc0, !PT ;  /* 0x0000000113007812 */ /* 0x000fe400078ec0ff */
[----:B------:R-:W-:Y:S02]  /*10f0*/  ISETP.NE.AND P0, PT, R2, 0x3, PT ;  /* 0x000000030200780c */ /* 0x000fe40003f05270 */
[----:B------:R-:W-:-:S04]  /*1100*/  SHF.L.U32 R0, R0, 0x1f, RZ ;  /* 0x0000001f00007819 */ /* 0x000fc800000006ff */
[----:B------:R-:W0:Y:S02]  /*1110*/  SYNCS.PHASECHK.TRANS64.TRYWAIT P1, [UR40+0x34800], R0 ;  /* 0x03480000ff0075a7 */ /* 0x000e240008020168 */
[----:B0-----:R-:W-:Y:S05]  /*1120*/  @!P1 BRA `(.L_x_10) ;  /* 0x000000b800fc9947 */ /* 0x001fea0003800000 */
.L_x_127:
[----:B------:R-:W-:Y:S05]  /*1130*/  @!P0 BRA `(.L_x_11) ;  /* 0x0000000000048947 */ /* 0x000fea0003800000 */
[----:B------:R-:W-:Y:S01]  /*1140*/  BPT.TRAP 0x1 ;  /* 0x000000040000795c */ /* 0x000fe20000300000 */
.L_x_11:
[----:B0-----:R-:W-:Y:S01]  /*1150*/  IMAD.U32 R0, RZ, RZ, UR36 ;  /* 0x00000024ff007e24 */ /* 0x001fe2000f8e00ff */
[----:B------:R-:W-:-:S04]  /*1160*/  MOV R3, UR37 ;  /* 0x0000002500037c02 */ /* 0x000fc80008000f00 */
[----:B------:R-:W-:Y:S02]  /*1170*/  LEA R0, R0, UR40, 0x3 ;  /* 0x0000002800007c11 */ /* 0x000fe4000f8e18ff */
[----:B------:R-:W-:-:S04]  /*1180*/  SHF.L.U32 R3, R3, 0x1f, RZ ;  /* 0x0000001f03037819 */ /* 0x000fc800000006ff */
[----:B------:R0:W1:Y:S01]  /*1190*/  SYNCS.PHASECHK.TRANS64.TRYWAIT P2, [R0+URZ+0x34830], R3 ;  /* 0x03483003000075a7 */ /* 0x000062000804017f */
[----:B------:R-:W-:Y:S05]  /*11a0*/  @!P0 BRA `(.L_x_12) ;  /* 0x0000000000048947 */ /* 0x000fea0003800000 */
[----:B------:R-:W-:Y:S01]  /*11b0*/  BPT.TRAP 0x1 ;  /* 0x000000040000795c */ /* 0x000fe20000300000 */
.L_x_12:
[----:B------:R-:W2:Y:S01]  /*11c0*/  S2R R4, SR_TID.X ;  /* 0x0000000000047919 */ /* 0x000ea20000002100 */
[----:B------:R-:W-:Y:S01]  /*11d0*/  IMAD.MOV.U32 R151, RZ, RZ, RZ ;  /* 0x000000ffff977224 */ /* 0x000fe200078e00ff */
[----:B--2---:R-:W-:-:S04]  /*11e0*/  LOP3.LUT R4, R4, 0x7f, RZ, 0xc0, !PT ;  /* 0x0000007f04047812 */ /* 0x004fc800078ec0ff */
[----:B------:R-:W-:Y:S01]  /*11f0*/  ISETP.NE.AND P1, PT, R4, RZ, PT ;  /* 0x000000ff0400720c */ /* 0x000fe20003f25270 */
[----:B-1----:R-:W-:-:S12]  /*1200*/  @P2 BRA `(.L_x_13) ;  /* 0x0000000000082947 */ /* 0x002fd80003800000 */
[----:B------:R-:W1:Y:S02]  /*1210*/  SYNCS.PHASECHK.TRANS64.TRYWAIT P2, [R0+URZ+0x34830], R3 ;  /* 0x03483003000075a7 */ /* 0x000e64000804017f */
[----:B-1----:R-:W-:Y:S05]  /*1220*/  @!P2 BRA `(.L_x_14) ;  /* 0x000000b800d4a947 */ /* 0x002fea0003800000 */
.L_x_13:
[----:B------:R-:W-:Y:S05]  /*1230*/  WARPSYNC.ALL ;  /* 0x0000000000007948 */ /* 0x000fea0003800000 */
[----:B------:R-:W-:Y:S01]  /*1240*/  UIADD3 UR40, UR40, 0x1c400, URZ ;  /* 0x0001c40028287890 */ /* 0x000fe2000fffe03f */
[----:B------:R-:W-:Y:S01]  /*1250*/  WARPGROUP.ARRIVE ;  /* 0x00000000000079c5 */ /* 0x000fe20000000000 */
[----:B------:R-:W-:Y:S01]  /*1260*/  ULOP3.LUT UR5, UR41, 0x10000, URZ, 0xfc, !UPT ;  /* 0x0001000029057892 */ /* 0x000fe2000f8efc3f */
[----:B------:R-:W-:Y:S01]  /*1270*/  IMAD.IADD R12, R189, 0x1, R88 ;  /* 0x00000001bd0c7824 */ /* 0x000fe200078e0258 */
[----:B------:R-:W-:Y:S01]  /*1280*/  USHF.R.U32.HI UR40, URZ, 0x4, UR40 ;  /* 0x000000043f287899 */ /* 0x000fe20008011628 */
[----:B------:R-:W-:Y:S01]  /*1290*/  P2R R11, PR, RZ, 0x1 ;  /* 0x00000001ff0b7803 */ /* 0x000fe20000000000 */
[----:B------:R-:W-:Y:S01]  /*12a0*/  UMOV UR13, 0x40000040 ;  /* 0x40000040000d7882 */ /* 0x000fe20000000000 */
[----:B------:R-:W-:Y:S01]  /*12b0*/  UMOV UR15, 0x40000040 ;  /* 0x40000040000f7882 */ /* 0x000fe20000000000 */
[----:B------:R-:W-:Y:S01]  /*12c0*/  ULOP3.LUT UR10, UR40, 0x3fff, URZ, 0xc0, !UPT ;  /* 0x00003fff280a7892 */ /* 0x000fe2000f8ec03f */
[----:B------:R-:W-:Y:S01]  /*12d0*/  IMAD.U32 R5, RZ, RZ, UR13 ;  /* 0x0000000dff057e24 */ /* 0x000fe2000f8e00ff */
[----:B------:R-:W-:Y:S01]  /*12e0*/  UMOV UR12, UR5 ;  /* 0x00000005000c7c82 */ /* 0x000fe20008000000 */
[----:B------:R-:W-:Y:S01]  /*12f0*/  UIADD3 UR6, UR5, 0x2, URZ ;  /* 0x0000000205067890 */ /* 0x000fe2000fffe03f */
[----:B------:R-:W-:Y:S01]  /*1300*/  IMAD.U32 R4, RZ, RZ, UR12 ;  /* 0x0000000cff047e24 */ /* 0x000fe2000f8e00ff */
[----:B------:R-:W-:Y:S01]  /*1310*/  ULOP3.LUT UR10, UR10, 0x10000, URZ, 0xfc, !UPT ;  /* 0x000100000a0a7892 */ /* 0x000fe2000f8efc3f */
[----:B------:R-:W-:Y:S01]  /*1320*/  IMAD R12, R191, -0x80, R12 ;  /* 0xffffff80bf0c7824 */ /* 0x000fe200078e020c */
[----:B------:R-:W-:Y:S01]  /*1330*/  UIADD3 UR56, UR5, 0x4, URZ ;  /* 0x0000000405387890 */ /* 0x000fe2000fffe03f */
[----:B01----:R-:W-:Y:S01]  /*1340*/  @!P1 VIADD R0, R0, 0x34840 ;  /* 0x0003484000009836 */ /* 0x003fe20000000000 */
[----:B------:R-:W-:Y:S01]  /*1350*/  UIMAD UR4, UR36, 0xc00, UR10 ;  /* 0x00000c00240478a4 */ /* 0x000fe2000f8e020a */
[--C-:B------:R-:W-:Y:S01]  /*1360*/  IMAD.MOV.U32 R150, RZ, RZ, R151.reuse ;  /* 0x000000ffff967224 */ /* 0x100fe200078e0097 */
[----:B------:R-:W-:Y:S01]  /*1370*/  UMOV UR57, 0x40000040 ;  /* 0x4000004000397882 */ /* 0x000fe20000000000 */
[----:B------:R-:W-:Y:S01]  /*1380*/  UMOV UR59, 0x40000040 ;  /* 0x40000040003b7882 */ /* 0x000fe20000000000 */
[----:B------:R-:W-:Y:S01]  /*1390*/  UIADD3 UR7, UR4, 0x2, URZ ;  /* 0x0000000204077890 */ /* 0x000fe2000fffe03f */
[C---:B------:R-:W-:Y:S01]  /*13a0*/  ISETP.GT.AND P2, PT, R12.reuse, RZ, PT ;  /* 0x000000ff0c00720c */ /* 0x040fe20003f44270 */
[----:B------:R-:W-:Y:S01]  /*13b0*/  UIADD3 UR58, UR4, 0x4, URZ ;  /* 0x00000004043a7890 */ /* 0x000fe2000fffe03f */
[C---:B------:R-:W-:Y:S01]  /*13c0*/  ISETP.GT.AND P3, PT, R12.reuse, 0x1, PT ;  /* 0x000000010c00780c */ /* 0x040fe20003f64270 */
[----:B------:R-:W-:Y:S01]  /*13d0*/  UMOV UR14, UR4 ;  /* 0x00000004000e7c82 */ /* 0x000fe20008000000 */
[----:B------:R-:W-:Y:S01]  /*13e0*/  UIADD3 UR52, UR5, 0x6, URZ ;  /* 0x0000000605347890 */ /* 0x000fe2000fffe03f */
[----:B------:R-:W-:Y:S01]  /*13f0*/  HGMMA.64x128x16.F32 R24, gdesc[UR12], RZ, !UPT, gsb0 ;  /* 0x01e000000c1879f0 */ /* 0x000fe2000c0008ff */
[----:B------:R-:W-:Y:S01]  /*1400*/  UMOV UR12, UR6 ;  /* 0x00000006000c7c82 */ /* 0x000fe20008000000 */
[----:B------:R-:W-:Y:S01]  /*1410*/  UMOV UR13, 0x40000040 ;  /* 0x40000040000d7882 */ /* 0x000fe20000000000 */
[----:B------:R-:W-:Y:S01]  /*1420*/  UMOV UR14, UR7 ;  /* 0x00000007000e7c82 */ /* 0x000fe20008000000 */
[----:B------:R-:W-:Y:S01]  /*1430*/  UMOV UR15, 0x40000040 ;  /* 0x40000040000f7882 */ /* 0x000fe20000000000 */
[----:B------:R-:W-:Y:S01]  /*1440*/  UIADD3 UR54, UR4, 0x6, URZ ;  /* 0x0000000604367890 */ /* 0x000fe2000fffe03f */
[----:B------:R-:W-:Y:S01]  /*1450*/  IMAD.U32 R6, RZ, RZ, UR12 ;  /* 0x0000000cff067e24 */ /* 0x000fe2000f8e00ff */
[----:B------:R-:W-:Y:S01]  /*1460*/  UMOV UR53, 0x40000040 ;  /* 0x4000004000357882 */ /* 0x000fe20000000000 */
[----:B------:R-:W-:Y:S01]  /*1470*/  UMOV UR55, 0x40000040 ;  /* 0x4000004000377882 */ /* 0x000fe20000000000 */
[----:B------:R-:W-:Y:S01]  /*1480*/  IMAD.U32 R7, RZ, RZ, UR13 ;  /* 0x0000000dff077e24 */ /* 0x000fe2000f8e00ff */
[----:B------:R-:W-:Y:S01]  /*1490*/  UIADD3 UR16, UR5, 0x402, URZ ;  /* 0x0000040205107890 */ /* 0x000fe2000fffe03f */
[C---:B------:R-:W-:Y:S01]  /*14a0*/  ISETP.GT.AND P6, PT, R12.reuse, 0x8, PT ;  /* 0x000000080c00780c */ /* 0x040fe20003fc4270 */
[----:B------:R-:W-:Y:S01]  /*14b0*/  UIADD3 UR18, UR4, 0x402, URZ ;  /* 0x0000040204127890 */ /* 0x000fe2000fffe03f */
[C---:B------:R-:W-:Y:S01]  /*14c0*/  ISETP.GT.AND P5, PT, R12.reuse, 0x9, PT ;  /* 0x000000090c00780c */ /* 0x040fe20003fa4270 */
[----:B------:R-:W-:Y:S01]  /*14d0*/  UMOV UR17, 0x40000040 ;  /* 0x4000004000117882 */ /* 0x000fe20000000000 */
[----:B------:R-:W-:Y:S01]  /*14e0*/  UMOV UR19, 0x40000040 ;  /* 0x4000004000137882 */ /* 0x000fe20000000000 */
[----:B------:R-:W-:Y:S01]  /*14f0*/  UIADD3 UR20, UR5, 0x404, URZ ;  /* 0x0000040405147890 */ /* 0x000fe2000fffe03f */
[----:B------:R-:W-:Y:S01]  /*1500*/  ISETP.GT.AND P4, PT, R12, 0x10, PT ;  /* 0x000000100c00780c */ /* 0x000fe20003f84270 */
[----:B------:R-:W-:Y:S01]  /*1510*/  UIADD3 UR22, UR4, 0x404, URZ ;  /* 0x0000040404167890 */ /* 0x000fe2000fffe03f */
[----:B------:R-:W-:Y:S01]  /*1520*/  @!P1 PRMT R0, RZ, 0x654, R0 ;  /* 0x00000654ff009816 */ /* 0x000fe20000000000 */
[----:B------:R-:W-:Y:S01]  /*1530*/  UMOV UR21, 0x40000040 ;  /* 0x4000004000157882 */ /* 0x000fe20000000000 */
[----:B------:R-:W-:Y:S01]  /*1540*/  UMOV UR23, 0x40000040 ;  /* 0x4000004000177882 */ /* 0x000fe20000000000 */
[----:B------:R-:W-:Y:S01]  /*1550*/  UIADD3 UR24, UR5, 0x406, URZ ;  /* 0x0000040605187890 */ /* 0x000fe2000fffe03f */
[--C-:B------:R-:W-:Y:S01]  /*1560*/  IMAD.MOV.U32 R149, RZ, RZ, R151.reuse ;  /* 0x000000ffff957224 */ /* 0x100fe200078e0097 */
[----:B------:R-:W-:Y:S01]  /*1570*/  UIADD3 UR26, UR4, 0x406, URZ ;  /* 0x00000406041a7890 */ /* 0x000fe2000fffe03f */
[--C-:B------:R-:W-:Y:S01]  /*1580*/  IMAD.MOV.U32 R148, RZ, RZ, R151.reuse ;  /* 0x000000ffff947224 */ /* 0x100fe200078e0097 */
[----:B------:R-:W-:Y:S01]  /*1590*/  UMOV UR25, 0x40000040 ;  /* 0x4000004000197882 */ /* 0x000fe20000000000 */
[----:B------:R-:W-:Y:S01]  /*15a0*/  UMOV UR27, 0x40000040 ;  /* 0x40000040001b7882 */ /* 0x000fe20000000000 */
[----:B------:R-:W-:Y:S01]  /*15b0*/  UIADD3 UR28, UR5, 0x800, URZ ;  /* 0x00000800051c7890 */ /* 0x000fe2000fffe03f */
[-C--:B------:R-:W-:Y:S01]  /*15c0*/  MOV R147, R151.reuse ;  /* 0x0000009700937202 */ /* 0x080fe20000000f00 */
[----:B------:R-:W-:Y:S01]  /*15d0*/  UIADD3 UR30, UR4, 0x800, URZ ;  /* 0x00000800041e7890 */ /* 0x000fe2000fffe03f */
[--C-:B------:R-:W-:Y:S01]  /*15e0*/  IMAD.MOV.U32 R146, RZ, RZ, R151.reuse ;  /* 0x000000ffff927224 */ /* 0x100fe200078e0097 */
        /* <DEDUP_REMOVED lines=20> */
[--C-:B------:R-:W-:Y:S01]  /*1730*/  IMAD.MOV.U32 R139, RZ, RZ, R151.reuse ;  /* 0x000000ffff8b7224 */ /* 0x100fe200078e0097 */
[-C--:B------:R-:W-:Y:S01]  /*1740*/  MOV R135, R151.reuse ;  /* 0x0000009700877202 */ /* 0x080fe20000000f00 */
        /* <DEDUP_REMOVED lines=13> */
[----:B------:R-:W-:Y:S01]  /*1820*/  MOV R93, R151 ;  /* 0x00000097005d7202 */ /* 0x000fe20000000f00 */
[----:B------:R-:W-:-:S02]  /*1830*/  IMAD.MOV.U32 R115, RZ, RZ, R151 ;  /* 0x000000ffff737224 */ /* 0x000fc400078e0097 */
[--C-:B------:R-:W-:Y:S02]  /*1840*/  IMAD.MOV.U32 R113, RZ, RZ, R151.reuse ;  /* 0x000000ffff717224 */ /* 0x100fe400078e0097 */
[--C-:B------:R-:W-:Y:S02]  /*1850*/  IMAD.MOV.U32 R109, RZ, RZ, R151.reuse ;  /* 0x000000ffff6d7224 */ /* 0x100fe400078e0097 */
[--C-:B------:R-:W-:Y:S02]  /*1860*/  IMAD.MOV.U32 R107, RZ, RZ, R151.reuse ;  /* 0x000000ffff6b7224 */ /* 0x100fe400078e0097 */
[--C-:B------:R-:W-:Y:S02]  /*1870*/  IMAD.MOV.U32 R103, RZ, RZ, R151.reuse ;  /* 0x000000ffff677224 */ /* 0x100fe400078e0097 */
[--C-:B------:R-:W-:Y:S02]  /*1880*/  IMAD.MOV.U32 R101, RZ, RZ, R151.reuse ;  /* 0x000000ffff657224 */ /* 0x100fe400078e0097 */
[----:B------:R-:W-:-:S02]  /*1890*/  IMAD.MOV.U32 R97, RZ, RZ, R151 ;  /* 0x000000ffff617224 */ /* 0x000fc400078e0097 */
[--C-:B------:R-:W-:Y:S02]  /*18a0*/  IMAD.MOV.U32 R95, RZ, RZ, R151.reuse ;  /* 0x000000ffff5f7224 */ /* 0x100fe400078e0097 */
[--C-:B------:R-:W-:Y:S02]  /*18b0*/  IMAD.MOV.U32 R91, RZ, RZ, R151.reuse ;  /* 0x000000ffff5b7224 */ /* 0x100fe400078e0097 */
[----:B------:R-:W-:Y:S01]  /*18c0*/  IMAD.MOV.U32 R89, RZ, RZ, R151 ;  /* 0x000000ffff597224 */ /* 0x000fe200078e0097 */
[----:B------:R-:W-:Y:S02]  /*18d0*/  WARPGROUP.DEPBAR.LE gsb0, 0x0 ;  /* 0x00008000000079c5 */ /* 0x000fe40000010000 */
[----:B------:R-:W-:-:S06]  /*18e0*/  WARPGROUP.ARRIVE ;  /* 0x00000000000079c5 */ /* 0x000fcc0000000000 */
[----:B------:R-:W-:Y:S01]  /*18f0*/  HGMMA.64x128x16.F32 R24, gdesc[UR12], R24, gsb0 ;  /* 0x01e000000c1879f0 */ /* 0x000fe20008000818 */
[----:B------:R-:W-:Y:S02]  /*1900*/  UIADD3 UR12, UR5, 0x400, URZ ;  /* 0x00000400050c7890 */ /* 0x000fe4000fffe03f */
[----:B------:R-:W-:Y:S01]  /*1910*/  UIADD3 UR14, UR4, 0x400, URZ ;  /* 0x00000400040e7890 */ /* 0x000fe2000fffe03f */
[----:B------:R-:W-:Y:S01]  /*1920*/  UMOV UR13, 0x40000040 ;  /* 0x40000040000d7882 */ /* 0x000fe20000000000 */
[----:B------:R-:W-:Y:S01]  /*1930*/  UMOV UR15, 0x40000040 ;  /* 0x40000040000f7882 */ /* 0x000fe20000000000 */
[----:B------:R-:W-:Y:S01]  /*1940*/  ULDC UR4, c[0x0][0x9d8] ;  /* 0x0002760000047ab9 */ /* 0x000fe20000000800 */
[----:B------:R-:W-:Y:S01]  /*1950*/  ULDC UR5, c[0x0][0x988] ;  /* 0x0002620000057ab9 */ /* 0x000fe20000000800 */
[----:B------:R-:W-:Y:S02]  /*1960*/  WARPGROUP.DEPBAR.LE gsb0, 0x0 ;  /* 0x00008000000079c5 */ /* 0x000fe40000010000 */
[----:B------:R-:W-:-:S06]  /*1970*/  WARPGROUP.ARRIVE ;  /* 0x00000000000079c5 */ /* 0x000fcc0000000000 */
[----:B------:R-:W-:Y:S03]  /*1980*/  HGMMA.64x128x16.F32 R24, gdesc[UR56], R24, gsb0 ;  /* 0x01e00000381879f0 */ /* 0x000fe60008000818 */
[----:B------:R-:W-:Y:S02]  /*1990*/  WARPGROUP.DEPBAR.LE gsb0, 0x0 ;  /* 0x00008000000079c5 */ /* 0x000fe40000010000 */
[----:B------:R-:W-:-:S07]  /*19a0*/  WARPGROUP.ARRIVE ;  /* 0x00000000000079c5 */ /* 0x000fce0000000000 */
        /* <DEDUP_REMOVED lines=26> */
[----:B------:R-:W-:Y:S01]  /*1b50*/  FMUL.FTZ R24, R24, UR4 ;  /* 0x0000000418187c20 */ /* 0x000fe20008410000 */
[----:B------:R-:W-:Y:S01]  /*1b60*/  FMUL.FTZ R25, R25, UR4 ;  /* 0x0000000419197c20 */ /* 0x000fe20008410000 */
[----:B------:R-:W-:Y:S01]  /*1b70*/  FMUL.FTZ R28, R28, UR4 ;  /* 0x000000041c1c7c20 */ /* 0x000fe20008410000 */
[----:B------:R-:W-:Y:S01]  /*1b80*/  FMUL.FTZ R29, R29, UR4 ;  /* 0x000000041d1d7c20 */ /* 0x000fe20008410000 */
[----:B------:R-:W-:Y:S01]  /*1b90*/  FMUL.FTZ R32, R32, UR4 ;  /* 0x0000000420207c20 */ /* 0x000fe20008410000 */
[----:B------:R-:W-:Y:S01]  /*1ba0*/  FMUL.FTZ R26, R26, UR4 ;  /* 0x000000041a1a7c20 */ /* 0x000fe20008410000 */
[----:B------:R-:W0:Y:S01]  /*1bb0*/  MUFU.TANH R24, R24 ;  /* 0x0000001800187308 */ /* 0x000e220000002400 */
[----:B------:R-:W-:Y:S01]  /*1bc0*/  FMUL.FTZ R33, R33, UR4 ;  /* 0x0000000421217c20 */ /* 0x000fe20008410000 */
[----:B------:R-:W-:Y:S01]  /*1bd0*/  FMUL.FTZ R27, R27, UR4 ;  /* 0x000000041b1b7c20 */ /* 0x000fe20008410000 */
[----:B------:R-:W-:Y:S01]  /*1be0*/  FMUL.FTZ R36, R36, UR4 ;  /* 0x0000000424247c20 */ /* 0x000fe20008410000 */
[----:B------:R-:W-:Y:S01]  /*1bf0*/  FMUL.FTZ R30, R30, UR4 ;  /* 0x000000041e1e7c20 */ /* 0x000fe20008410000 */
[----:B------:R-:W-:Y:S01]  /*1c00*/  FMUL.FTZ R37, R37, UR4 ;  /* 0x0000000425257c20 */ /* 0x000fe20008410000 */
[----:B------:R-:W-:Y:S01]  /*1c10*/  FMUL.FTZ R31, R31, UR4 ;  /* 0x000000041f1f7c20 */ /* 0x000fe20008410000 */
[----:B------:R-:W-:Y:S01]  /*1c20*/  FMUL.FTZ R34, R34, UR4 ;  /* 0x0000000422227c20 */ /* 0x000fe20008410000 */
[----:B------:R-:W1:Y:S01]  /*1c30*/  MUFU.TANH R25, R25 ;  /* 0x0000001900197308 */ /* 0x000e620000002400 */
[----:B------:R-:W-:Y:S01]  /*1c40*/  FMUL.FTZ R40, R40, UR4 ;  /* 0x0000000428287c20 */ /* 0x000fe20008410000 */
[----:B------:R-:W-:Y:S01]  /*1c50*/  FMUL.FTZ R41, R41, UR4 ;  /* 0x0000000429297c20 */ /* 0x000fe20008410000 */
[----:B------:R-:W-:Y:S01]  /*1c60*/  FMUL.FTZ R35, R35, UR4 ;  /* 0x0000000423237c20 */ /* 0x000fe20008410000 */
[----:B------:R-:W-:Y:S01]  /*1c70*/  FMUL.FTZ R38, R38, UR4 ;  /* 0x0000000426267c20 */ /* 0x000fe20008410000 */
[----:B------:R-:W-:Y:S01]  /*1c80*/  FMUL.FTZ R44, R44, UR4 ;  /* 0x000000042c2c7c20 */ /* 0x000fe20008410000 */
[----:B------:R-:W-:Y:S01]  /*1c90*/  FMUL.FTZ R45, R45, UR4 ;  /* 0x000000042d2d7c20 */ /* 0x000fe20008410000 */
[----:B------:R-:W-:Y:S01]  /*1ca0*/  FMUL.FTZ R39, R39, UR4 ;  /* 0x0000000427277c20 */ /* 0x000fe20008410000 */
[----:B------:R-:W2:Y:S01]  /*1cb0*/  MUFU.TANH R28, R28 ;  /* 0x0000001c001c7308 */ /* 0x000ea20000002400 */
[----:B0-----:R-:W-:Y:S01]  /*1cc0*/  FSEL R14, R24, -INF , P2 ;  /* 0xff800000180e7808 */ /* 0x001fe20001000000 */
[----:B------:R-:W-:Y:S01]  /*1cd0*/  FMUL.FTZ R42, R42, UR4 ;  /* 0x000000042a2a7c20 */ /* 0x000fe20008410000 */
[----:B------:R-:W-:Y:S01]  /*1ce0*/  FMUL.FTZ R48, R48, UR4 ;  /* 0x0000000430307c20 */ /* 0x000fe20008410000 */
[----:B------:R-:W-:Y:S01]  /*1cf0*/  FMUL.FTZ R43, R43, UR4 ;  /* 0x000000042b2b7c20 */ /* 0x000fe20008410000 */
[----:B------:R-:W-:Y:S01]  /*1d00*/  FMUL.FTZ R49, R49, UR4 ;  /* 0x0000000431317c20 */ /* 0x000fe20008410000 */
[----:B------:R-:W-:Y:S01]  /*1d10*/  FMUL.FTZ R46, R46, UR4 ;  /* 0x000000042e2e7c20 */ /* 0x000fe20008410000 */
[----:B------:R-:W-:Y:S01]  /*1d20*/  FMUL.FTZ R52, R52, UR4 ;  /* 0x0000000434347c20 */ /* 0x000fe20008410000 */
[----:B------:R-:W0:Y:S01]  /*1d30*/  MUFU.TANH R29, R29 ;  /* 0x0000001d001d7308 */ /* 0x000e220000002400 */
[----:B-1----:R-:W-:Y:S01]  /*1d40*/  FSEL R25, R25, -INF , P3 ;  /* 0xff80000019197808 */ /* 0x002fe20001800000 */
[----:B------:R-:W-:Y:S01]  /*1d50*/  FMUL.FTZ R47, R47, UR4 ;  /* 0x000000042f2f7c20 */ /* 0x000fe20008410000 */
[----:B------:R-:W-:Y:S01]  /*1d60*/  FMUL.FTZ R53, R53, UR4 ;  /* 0x0000000435357c20 */ /* 0x000fe20008410000 */
[----:B------:R-:W-:Y:S01]  /*1d70*/  FMUL.FTZ R50, R50, UR4 ;  /* 0x0000000432327c20 */ /* 0x000fe20008410000 */
[----:B------:R-:W-:Y:S01]  /*1d80*/  FMNMX.FTZ R9, R14, R25, !PT ;  /* 0x000000190e097209 */ /* 0x000fe20007810000 */
[----:B------:R-:W-:Y:S01]  /*1d90*/  FMUL.FTZ R56, R56, UR4 ;  /* 0x0000000438387c20 */ /* 0x000fe20008410000 */
[----:B------:R-:W-:Y:S01]  /*1da0*/  FMUL.FTZ R51, R51, UR4 ;  /* 0x0000000433337c20 */ /* 0x000fe20008410000 */
[----:B------:R-:W1:Y:S01]  /*1db0*/  MUFU.TANH R8, R26 ;  /* 0x0000001a00087308 */ /* 0x000e620000002400 */
[----:B--2---:R-:W-:Y:S01]  /*1dc0*/  FSEL R90, R28, -INF , P6 ;  /* 0xff8000001c5a7808 */ /* 0x004fe20003000000 */
[----:B------:R-:W-:Y:S01]  /*1dd0*/  FMUL.FTZ R57, R57, UR4 ;  /* 0x0000000439397c20 */ /* 0x000fe20008410000 */
[----:B------:R-:W-:Y:S01]  /*1de0*/  FMUL.FTZ R54, R54, UR4 ;  /* 0x0000000436367c20 */ /* 0x000fe20008410000 */
[----:B------:R-:W-:Y:S01]  /*1df0*/  FMUL.FTZ R60, R60, UR4 ;  /* 0x000000043c3c7c20 */ /* 0x000fe20008410000 */
[----:B------:R-:W-:Y:S01]  /*1e00*/  FMNMX.FTZ R9, R90, R9, !PT ;  /* 0x000000095a097209 */ /* 0x000fe20007810000 */
[----:B------:R-:W-:Y:S01]  /*1e10*/  FMUL.FTZ R55, R55, UR4 ;  /* 0x0000000437377c20 */ /* 0x000fe20008410000 */
[----:B------:R-:W-:Y:S01]  /*1e20*/  FMUL.FTZ R61, R61, UR4 ;  /* 0x000000043d3d7c20 */ /* 0x000fe20008410000 */
[----:B------:R-:W2:Y:S01]  /*1e30*/  MUFU.TANH R32, R32 ;  /* 0x0000002000207308 */ /* 0x000ea20000002400 */
[----:B0-----:R-:W-:Y:S01]  /*1e40*/  FSEL R92, R29, -INF , P5 ;  /* 0xff8000001d5c7808 */ /* 0x001fe20002800000 */
[----:B------:R-:W-:Y:S01]  /*1e50*/  FMUL.FTZ R58, R58, UR4 ;  /* 0x000000043a3a7c20 */ /* 0x000fe20008410000 */
[----:B------:R-:W-:Y:S01]  /*1e60*/  FMUL.FTZ R64, R64, UR4 ;  /* 0x0000000440407c20 */ /* 0x000fe20008410000 */
[----:B------:R-:W-:Y:S01]  /*1e70*/  FMUL.FTZ R59, R59, UR4 ;  /* 0x000000043b3b7c20 */ /* 0x000fe20008410000 */
[----:B------:R-:W-:Y:S01]  /*1e80*/  FMNMX.FTZ R9, R92, R9, !PT ;  /* 0x000000095c097209 */ /* 0x000fe20007810000 */
[----:B------:R-:W-:Y:S01]  /*1e90*/  FMUL.FTZ R65, R65, UR4 ;  /* 0x0000000441417c20 */ /* 0x000fe20008410000 */
[----:B------:R-:W-:Y:S01]  /*1ea0*/  FMUL.FTZ R62, R62, UR4 ;  /* 0x000000043e3e7c20 */ /* 0x000fe20008410000 */
[----:B------:R-:W0:Y:S01]  /*1eb0*/  MUFU.TANH R3, R27 ;  /* 0x0000001b00037308 */ /* 0x000e220000002400 */
[----:B-1----:R-:W-:Y:S01]  /*1ec0*/  FSEL R8, R8, -INF , P2 ;  /* 0xff80000008087808 */ /* 0x002fe20001000000 */
[----:B------:R-:W-:Y:S01]  /*1ed0*/  FMUL.FTZ R68, R68, UR4 ;  /* 0x0000000444447c20 */ /* 0x000fe20008410000 */
[----:B------:R-:W-:Y:S01]  /*1ee0*/  ISETP.GT.AND P2, PT, R12, 0x11, PT ;  /* 0x000000110c00780c */ /* 0x000fe20003f44270 */
[----:B------:R-:W-:Y:S01]  /*1ef0*/  FMUL.FTZ R63, R63, UR4 ;  /* 0x000000043f3f7c20 */ /* 0x000fe20008410000 */
[----:B------:R-:W-:Y:S01]  /*1f00*/  FMUL.FTZ R69, R69, UR4 ;  /* 0x0000000445457c20 */ /* 0x000fe20008410000 */
        /* <DEDUP_REMOVED lines=13> */
[----:B------:R-:W-:Y:S01]  /*1fe0*/  ISETP.GT.AND P3, PT, R12, 0x18, PT ;  /* 0x000000180c00780c */ /* 0x000fe20003f64270 */
        /* <DEDUP_REMOVED lines=15> */
[----:B------:R-:W-:Y:S01]  /*20e0*/  ISETP.GT.AND P6, PT, R12, 0x19, PT ;  /* 0x000000190c00780c */ /* 0x000fe20003fc4270 */
[----:B------:R-:W-:Y:S01]  /*20f0*/  FMUL.FTZ R86, R86, UR4 ;  /* 0x0000000456567c20 */ /* 0x000fe20008410000 */
[----:B------:R-:W-:Y:S01]  /*2100*/  FMUL.FTZ R87, R87, UR4 ;  /* 0x0000000457577c20 */ /* 0x000fe20008410000 */
[----:B------:R2:W-:Y:S02]  /*2110*/  @!P1 SYNCS.ARRIVE.TRANS64.RED.A1T0 RZ, [R0+URZ], RZ ;  /* 0x000000ff00ff99a7 */ /* 0x0005e4000810043f */
[----:B------:R-:W3:Y:S01]  /*2120*/  MUFU.TANH R37, R37 ;  /* 0x0000002500257308 */ /* 0x000ee20000002400 */
[----:B0-----:R-:W-:-:S04]  /*2130*/  FSEL R98, R36, -INF , P3 ;  /* 0xff80000024627808 */ /* 0x001fc80001800000 */
[----:B------:R-:W-:-:S03]  /*2140*/  FMNMX.FTZ R9, R98, R9, !PT ;  /* 0x0000000962097209 */ /* 0x000fc60007810000 */
[----:B------:R-:W0:Y:S01]  /*2150*/  MUFU.TANH R34, R34 ;  /* 0x0000002200227308 */ /* 0x000e220000002400 */
[----:B-1----:R-:W-:Y:S02]  /*2160*/  FSEL R20, R20, -INF , P5 ;  /* 0xff80000014147808 */ /* 0x002fe40002800000 */
[----:B------:R-:W-:-:S05]  /*2170*/  ISETP.GT.AND P5, PT, R12, 0x20, PT ;  /* 0x000000200c00780c */ /* 0x000fca0003fa4270 */
[----:B------:R-:W1:Y:S01]  /*2180*/  MUFU.TANH R40, R40 ;  /* 0x0000002800287308 */ /* 0x000e620000002400 */
[----:B---3--:R-:W-:-:S04]  /*2190*/  FSEL R100, R37, -INF , P6 ;  /* 0xff80000025647808 */ /* 0x008fc80003000000 */
[----:B------:R-:W-:-:S03]  /*21a0*/  FMNMX.FTZ R9, R100, R9, !PT ;  /* 0x0000000964097209 */ /* 0x000fc60007810000 */
[----:B------:R-:W3:Y:S01]  /*21b0*/  MUFU.TANH R26, R35 ;  /* 0x00000023001a7308 */ /* 0x000ee20000002400 */
[----:B0-----:R-:W-:Y:S02]  /*21c0*/  FSEL R24, R34, -INF , P4 ;  /* 0xff80000022187808 */ /* 0x001fe40002000000 */
[----:B------:R-:W-:-:S05]  /*21d0*/  ISETP.GT.AND P4, PT, R12, 0x21, PT ;  /* 0x000000210c00780c */ /* 0x000fca0003f84270 */
[----:B------:R-:W0:Y:S01]  /*21e0*/  MUFU.TANH R41, R41 ;  /* 0x0000002900297308 */ /* 0x000e220000002400 */
[----:B-1----:R-:W-:-:S04]  /*21f0*/  FSEL R102, R40, -INF , P5 ;  /* 0xff80000028667808 */ /* 0x002fc80002800000 */
[----:B------:R-:W-:-:S03]  /*2200*/  FMNMX.FTZ R9, R102, R9, !PT ;  /* 0x0000000966097209 */ /* 0x000fc60007810000 */
[----:B------:R-:W1:Y:S01]  /*2210*/  MUFU.TANH R38, R38 ;  /* 0x0000002600267308 */ /* 0x000e620000002400 */
[----:B---3--:R-:W-:Y:S02]  /*2220*/  FSEL R26, R26, -INF , P2 ;  /* 0xff8000001a1a7808 */ /* 0x008fe40001000000 */
[----:B------:R-:W-:-:S05]  /*2230*/  ISETP.GT.AND P2, PT, R12, 0x28, PT ;  /* 0x000000280c00780c */ /* 0x000fca0003f44270 */
        /* <DEDUP_REMOVED lines=97> */
[----:B---3--:R-:W-:Y:S02]  /*2850*/  FSEL R60, R70, -INF , P6 ;  /* 0xff800000463c7808 */ /* 0x008fe40003000000 */
[----:B------:R-:W-:-:S05]  /*2860*/  ISETP.GT.AND P6, PT, R12, 0x69, PT ;  /* 0x000000690c00780c */ /* 0x000fca0003fc4270 */
[----:B------:R-:W3:Y:S01]  /*2870*/  MUFU.TANH R71, R71 ;  /* 0x0000004700477308 */ /* 0x000ee20000002400 */
[----:B0-----:R-:W-:-:S04]  /*2880*/  FSEL R70, R73, -INF , P3 ;  /* 0xff80000049467808 */ /* 0x001fc80001800000 */
[----:B------:R-:W-:-:S03]  /*2890*/  FMNMX.FTZ R9, R70, R9, !PT ;  /* 0x0000000946097209 */ /* 0x000fc60007810000 */
        /* <DEDUP_REMOVED lines=29> */
[----:B------:R-:W-:Y:S02]  /*2a70*/  FMNMX.FTZ R13, R138, R9, !PT ;  /* 0x000000098a0d7209 */ /* 0x000fe40007810000 */
[----:B------:R-:W-:Y:S01]  /*2a80*/  MOV R9, UR5 ;  /* 0x0000000500097c02 */ /* 0x000fe20008000f00 */
[----:B------:R-:W1:Y:S01]  /*2a90*/  MUFU.TANH R83, R83 ;  /* 0x0000005300537308 */ /* 0x000e620000002400 */
[----:B---3--:R-:W-:Y:S01]  /*2aa0*/  FSEL R74, R79, -INF , P6 ;  /* 0xff8000004f4a7808 */ /* 0x008fe20003000000 */
[----:B------:R-:W3:Y:S06]  /*2ab0*/  SHFL.BFLY PT, R12, R13, 0x2, 0x1f ;  /* 0x0c401f000d0c7f89 */ /* 0x000eec00000e0000 */
[----:B------:R-:W4:Y:S01]  /*2ac0*/  MUFU.TANH R86, R86 ;  /* 0x0000005600567308 */ /* 0x000f220000002400 */
[----:B0-----:R-:W-:-:S07]  /*2ad0*/  FSEL R82, R82, -INF , P5 ;  /* 0xff80000052527808 */ /* 0x001fce0002800000 */
[----:B------:R-:W0:Y:S01]  /*2ae0*/  MUFU.TANH R87, R87 ;  /* 0x0000005700577308 */ /* 0x000e220000002400 */
[----:B-1----:R-:W-:Y:S02]  /*2af0*/  FSEL R78, R83, -INF , P4 ;  /* 0xff800000534e7808 */ /* 0x002fe40002000000 */
[----:B----4-:R-:W-:Y:S02]  /*2b00*/  FSEL R86, R86, -INF , P3 ;  /* 0xff80000056567808 */ /* 0x010fe40001800000 */
[----:B---3--:R-:W-:-:S05]  /*2b10*/  FMNMX.FTZ R15, R13, R12, !PT ;  /* 0x0000000c0d0f7209 */ /* 0x008fca0007810000 */
[----:B------:R-:W1:Y:S02]  /*2b20*/  SHFL.BFLY PT, R12, R15, 0x1, 0x1f ;  /* 0x0c201f000f0c7f89 */ /* 0x000e6400000e0000 */
[----:B-1----:R-:W-:Y:S02]  /*2b30*/  FMNMX.FTZ R12, R15, R12, !PT ;  /* 0x0000000c0f0c7209 */ /* 0x002fe40007810000 */
[----:B------:R-:W-:Y:S02]  /*2b40*/  FMNMX.FTZ R15, R8, R3, !PT ;  /* 0x00000003080f7209 */ /* 0x000fe40007810000 */
[C---:B------:R-:W-:Y:S01]  /*2b50*/  FSETP.NEU.FTZ.AND P0, PT, R12.reuse, -INF , PT ;  /* 0xff8000000c00780b */ /* 0x040fe20003f1d000 */
[----:B------:R-:W-:Y:S01]  /*2b60*/  FMUL.FTZ R21, R12, R9 ;  /* 0x000000090c157220 */ /* 0x000fe20000410000 */
[----:B------:R-:W-:-:S04]  /*2b70*/  FMNMX.FTZ R15, R10, R15, !PT ;  /* 0x0000000f0a0f7209 */ /* 0x000fc80007810000 */
[----:B------:R-:W-:Y:S02]  /*2b80*/  FMNMX.FTZ R15, R20, R15, !PT ;  /* 0x0000000f140f7209 */ /* 0x000fe40007810000 */
[----:B------:R-:W-:Y:S02]  /*2b90*/  FSEL R41, R21, RZ, P0 ;  /* 0x000000ff15297208 */ /* 0x000fe40000000000 */
[----:B------:R-:W-:Y:S02]  /*2ba0*/  FMNMX.FTZ R15, R24, R15, !PT ;  /* 0x0000000f180f7209 */ /* 0x000fe40007810000 */
[----:B------:R-:W-:Y:S01]  /*2bb0*/  ISETP.NE.AND P0, PT, R11, RZ, PT ;  /* 0x000000ff0b00720c */ /* 0x000fe20003f05270 */
[--C-:B------:R-:W-:Y:S01]  /*2bc0*/  FFMA.FTZ R11, R25, R9, -R41.reuse ;  /* 0x00000009190b7223 */ /* 0x100fe20000010829 */
[----:B------:R-:W-:Y:S01]  /*2bd0*/  FMNMX.FTZ R21, R26, R15, !PT ;  /* 0x0000000f1a157209 */ /* 0x000fe20007810000 */
[-CC-:B------:R-:W-:Y:S01]  /*2be0*/  FFMA.FTZ R182, R90, R9.reuse, -R41.reuse ;  /* 0x000000095ab67223 */ /* 0x180fe20000010829 */
[----:B0-----:R-:W-:Y:S01]  /*2bf0*/  FSEL R90, R87, -INF , P2 ;  /* 0xff800000575a7808 */ /* 0x001fe20001000000 */
[--C-:B------:R-:W-:Y:S01]  /*2c00*/  FFMA.FTZ R180, R14, R9, -R41.reuse ;  /* 0x000000090eb47223 */ /* 0x100fe20000010829 */
[----:B------:R-:W-:Y:S01]  /*2c10*/  FMNMX.FTZ R21, R28, R21, !PT ;  /* 0x000000151c157209 */ /* 0x000fe20007810000 */
[----:B------:R-:W-:Y:S01]  /*2c20*/  MUFU.EX2 R11, R11 ;  /* 0x0000000b000b7308 */ /* 0x000fe20000000800 */
[-CC-:B------:R-:W-:Y:S01]  /*2c30*/  FFMA.FTZ R13, R92, R9.reuse, -R41.reuse ;  /* 0x000000095c0d7223 */ /* 0x180fe20000010829 */
[--C-:B------:R-:W-:Y:S01]  /*2c40*/  FFMA.FTZ R176, R94, R9, -R41.reuse ;  /* 0x000000095eb07223 */ /* 0x100fe20000010829 */
[----:B------:R-:W-:Y:S01]  /*2c50*/  FMNMX.FTZ R21, R30, R21, !PT ;  /* 0x000000151e157209 */ /* 0x000fe20007810000 */
[-CC-:B------:R-:W-:Y:S01]  /*2c60*/  FFMA.FTZ R96, R96, R9.reuse, -R41.reuse ;  /* 0x0000000960607223 */ /* 0x180fe20000010829 */
[-CC-:B------:R-:W-:Y:S01]  /*2c70*/  FFMA.FTZ R178, R98, R9.reuse, -R41.reuse ;  /* 0x0000000962b27223 */ /* 0x180fe20000010829 */
[--C-:B------:R-:W-:Y:S01]  /*2c80*/  FFMA.FTZ R100, R100, R9, -R41.reuse ;  /* 0x0000000964647223 */ /* 0x100fe20000010829 */
[----:B------:R-:W-:Y:S01]  /*2c90*/  FMNMX.FTZ R21, R32, R21, !PT ;  /* 0x0000001520157209 */ /* 0x000fe20007810000 */
[----:B------:R-:W0:Y:S01]  /*2ca0*/  MUFU.EX2 R180, R180 ;  /* 0x000000b400b47308 */ /* 0x000e220000000800 */
[-CC-:B------:R-:W-:Y:S01]  /*2cb0*/  FFMA.FTZ R172, R102, R9.reuse, -R41.reuse ;  /* 0x0000000966ac7223 */ /* 0x180fe20000010829 */
[--C-:B------:R-:W-:Y:S01]  /*2cc0*/  FFMA.FTZ R104, R104, R9, -R41.reuse ;  /* 0x0000000968687223 */ /* 0x100fe20000010829 */
[----:B------:R-:W-:Y:S01]  /*2cd0*/  FMNMX.FTZ R25, R34, R21, !PT ;  /* 0x0000001522197209 */ /* 0x000fe20007810000 */
[-CC-:B------:R-:W-:Y:S01]  /*2ce0*/  FFMA.FTZ R174, R106, R9.reuse, -R41.reuse ;  /* 0x000000096aae7223 */ /* 0x180fe20000010829 */
[-CC-:B------:R-:W-:Y:S01]  /*2cf0*/  FFMA.FTZ R108, R108, R9.reuse, -R41.reuse ;  /* 0x000000096c6c7223 */ /* 0x180fe20000010829 */
[--C-:B------:R-:W-:Y:S01]  /*2d00*/  FFMA.FTZ R168, R110, R9, -R41.reuse ;  /* 0x000000096ea87223 */ /* 0x100fe20000010829 */
[----:B------:R-:W-:Y:S01]  /*2d10*/  FMNMX.FTZ R25, R36, R25, !PT ;  /* 0x0000001924197209 */ /* 0x000fe20007810000 */
[----:B------:R-:W1:Y:S01]  /*2d20*/  MUFU.EX2 R182, R182 ;  /* 0x000000b600b67308 */ /* 0x000e620000000800 */
[-CC-:B------:R-:W-:Y:S01]  /*2d30*/  FFMA.FTZ R112, R112, R9.reuse, -R41.reuse ;  /* 0x0000000970707223 */ /* 0x180fe20000010829 */
[--C-:B------:R-:W-:Y:S01]  /*2d40*/  FFMA.FTZ R170, R114, R9, -R41.reuse ;  /* 0x0000000972aa7223 */ /* 0x100fe20000010829 */
[----:B------:R-:W-:Y:S01]  /*2d50*/  FMNMX.FTZ R25, R38, R25, !PT ;  /* 0x0000001926197209 */ /* 0x000fe20007810000 */
[-CC-:B------:R-:W-:Y:S01]  /*2d60*/  FFMA.FTZ R116, R116, R9.reuse, -R41.reuse ;  /* 0x0000000974747223 */ /* 0x180fe20000010829 */
[-CC-:B------:R-:W-:Y:S01]  /*2d70*/  FFMA.FTZ R152, R118, R9.reuse, -R41.reuse ;  /* 0x0000000976987223 */ /* 0x180fe20000010829 */
[--C-:B------:R-:W-:Y:S01]  /*2d80*/  FFMA.FTZ R120, R120, R9, -R41.reuse ;  /* 0x0000000978787223 */ /* 0x100fe20000010829 */
[----:B------:R-:W-:Y:S01]  /*2d90*/  FMNMX.FTZ R25, R40, R25, !PT ;  /* 0x0000001928197209 */ /* 0x000fe20007810000 */
[----:B------:R-:W3:Y:S01]  /*2da0*/  MUFU.EX2 R13, R13 ;  /* 0x0000000d000d7308 */ /* 0x000ee20000000800 */
[-CC-:B------:R-:W-:Y:S01]  /*2db0*/  FFMA.FTZ R154, R122, R9.reuse, -R41.reuse ;  /* 0x000000097a9a7223 */ /* 0x180fe20000010829 */
[--C-:B------:R-:W-:Y:S01]  /*2dc0*/  FFMA.FTZ R156, R126, R9, -R41.reuse ;  /* 0x000000097e9c7223 */ /* 0x100fe20000010829 */
[----:B------:R-:W-:Y:S01]  /*2dd0*/  FMNMX.FTZ R27, R42, R25, !PT ;  /* 0x000000192a1b7209 */ /* 0x000fe20007810000 */
[-CC-:B------:R-:W-:Y:S01]  /*2de0*/  FFMA.FTZ R37, R128, R9.reuse, -R41.reuse ;  /* 0x0000000980257223 */ /* 0x180fe20000010829 */
[-CC-:B------:R-:W-:Y:S01]  /*2df0*/  FFMA.FTZ R158, R130, R9.reuse, -R41.reuse ;  /* 0x00000009829e7223 */ /* 0x180fe20000010829 */
[--C-:B------:R-:W-:Y:S01]  /*2e00*/  FFMA.FTZ R132, R132, R9, -R41.reuse ;  /* 0x0000000984847223 */ /* 0x100fe20000010829 */
[----:B------:R-:W-:Y:S01]  /*2e10*/  FMNMX.FTZ R27, R44, R27, !PT ;  /* 0x0000001b2c1b7209 */ /* 0x000fe20007810000 */
[----:B------:R-:W4:Y:S01]  /*2e20*/  MUFU.EX2 R176, R176 ;  /* 0x000000b000b07308 */ /* 0x000f220000000800 */
[-CC-:B------:R-:W-:Y:S01]  /*2e30*/  FFMA.FTZ R72, R72, R9.reuse, -R41.reuse ;  /* 0x0000000948487223 */ /* 0x180fe20000010829 */
[--C-:B------:R-:W-:Y:S01]  /*2e40*/  FFMA.FTZ R70, R70, R9, -R41.reuse ;  /* 0x0000000946467223 */ /* 0x100fe20000010829 */
[----:B------:R-:W-:Y:S01]  /*2e50*/  FMNMX.FTZ R27, R46, R27, !PT ;  /* 0x0000001b2e1b7209 */ /* 0x000fe20007810000 */
[-CC-:B------:R-:W-:Y:S01]  /*2e60*/  FFMA.FTZ R76, R76, R9.reuse, -R41.reuse ;  /* 0x000000094c4c7223 */ /* 0x180fe20000010829 */
[-CC-:B------:R-:W-:Y:S01]  /*2e70*/  FFMA.FTZ R134, R134, R9.reuse, -R41.reuse ;  /* 0x0000000986867223 */ /* 0x180fe20000010829 */
[--C-:B------:R-:W-:Y:S01]  /*2e80*/  FFMA.FTZ R80, R80, R9, -R41.reuse ;  /* 0x0000000950507223 */ /* 0x100fe20000010829 */
[----:B------:R-:W-:Y:S01]  /*2e90*/  FMNMX.FTZ R27, R48, R27, !PT ;  /* 0x0000001b301b7209 */ /* 0x000fe20007810000 */
[----:B------:R-:W5:Y:S01]  /*2ea0*/  MUFU.EX2 R15, R96 ;  /* 0x00000060000f7308 */ /* 0x000f620000000800 */
[-CC-:B------:R-:W-:Y:S01]  /*2eb0*/  FFMA.FTZ R136, R136, R9.reuse, -R41.reuse ;  /* 0x0000000988887223 */ /* 0x180fe20000010829 */
[----:B------:R-:W-:Y:S01]  /*2ec0*/  FFMA.FTZ R84, R84, R9, -R41 ;  /* 0x0000000954547223 */ /* 0x000fe20000010829 */
[----:B------:R-:W-:Y:S01]  /*2ed0*/  FMNMX.FTZ R29, R50, R27, !PT ;  /* 0x0000001b321d7209 */ /* 0x000fe20007810000 */
[----:B------:R-:W-:-:S02]  /*2ee0*/  IMAD.MOV.U32 R130, RZ, RZ, R151 ;  /* 0x000000ffff827224 */ /* 0x000fc400078e0097 */
[--C-:B------:R-:W-:Y:S01]  /*2ef0*/  IMAD.MOV.U32 R128, RZ, RZ, R151.reuse ;  /* 0x000000ffff807224 */ /* 0x100fe200078e0097 */
[----:B------:R-:W-:Y:S01]  /*2f00*/  FMNMX.FTZ R29, R52, R29, !PT ;  /* 0x0000001d341d7209 */ /* 0x000fe20007810000 */
[----:B------:R-:W2:Y:S01]  /*2f10*/  MUFU.EX2 R178, R178 ;  /* 0x000000b200b27308 */ /* 0x000ea20000000800 */
[--C-:B------:R-:W-:Y:S02]  /*2f20*/  IMAD.MOV.U32 R126, RZ, RZ, R151.reuse ;  /* 0x000000ffff7e7224 */ /* 0x100fe400078e0097 */
[----:B------:R-:W-:Y:S01]  /*2f30*/  FMNMX.FTZ R29, R54, R29, !PT ;  /* 0x0000001d361d7209 */ /* 0x000fe20007810000 */
[--C-:B------:R-:W-:Y:S02]  /*2f40*/  IMAD.MOV.U32 R122, RZ, RZ, R151.reuse ;  /* 0x000000ffff7a7224 */ /* 0x100fe400078e0097 */
[--C-:B------:R-:W-:Y:S01]  /*2f50*/  IMAD.MOV.U32 R118, RZ, RZ, R151.reuse ;  /* 0x000000ffff767224 */ /* 0x100fe200078e0097 */
[----:B------:R-:W-:Y:S01]  /*2f60*/  FMNMX.FTZ R29, R56, R29, !PT ;  /* 0x0000001d381d7209 */ /* 0x000fe20007810000 */
[----:B------:R0:W-:Y:S01]  /*2f70*/  MUFU.EX2 R21, R100 ;  /* 0x0000006400157308 */ /* 0x0001e20000000800 */
[----:B------:R-:W-:-:S02]  /*2f80*/  IMAD.MOV.U32 R114, RZ, RZ, R151 ;  /* 0x000000ffff727224 */ /* 0x000fc400078e0097 */
[----:B------:R-:W-:Y:S01]  /*2f90*/  FMNMX.FTZ R31, R58, R29, !PT ;  /* 0x0000001d3a1f7209 */ /* 0x000fe20007810000 */
[--C-:B------:R-:W-:Y:S02]  /*2fa0*/  IMAD.MOV.U32 R110, RZ, RZ, R151.reuse ;  /* 0x000000ffff6e7224 */ /* 0x100fe400078e0097 */
[--C-:B------:R-:W-:Y:S01]  /*2fb0*/  IMAD.MOV.U32 R106, RZ, RZ, R151.reuse ;  /* 0x000000ffff6a7224 */ /* 0x100fe200078e0097 */
[----:B------:R-:W-:Y:S01]  /*2fc0*/  FMNMX.FTZ R31, R60, R31, !PT ;  /* 0x0000001f3c1f7209 */ /* 0x000fe20007810000 */
[----:B------:R-:W-:Y:S01]  /*2fd0*/  MUFU.EX2 R172, R172 ;  /* 0x000000ac00ac7308 */ /* 0x000fe20000000800 */
[--C-:B------:R-:W-:Y:S02]  /*2fe0*/  IMAD.MOV.U32 R102, RZ, RZ, R151.reuse ;  /* 0x000000ffff667224 */ /* 0x100fe400078e0097 */
[----:B------:R-:W-:Y:S01]  /*2ff0*/  FMNMX.FTZ R31, R62, R31, !PT ;  /* 0x0000001f3e1f7209 */ /* 0x000fe20007810000 */
[--C-:B0-----:R-:W-:Y:S02]  /*3000*/  IMAD.MOV.U32 R100, RZ, RZ, R151.reuse ;  /* 0x000000ffff647224 */ /* 0x101fe400078e0097 */
        /* <DEDUP_REMOVED lines=9> */
[----:B0-----:R-:W-:Y:S02]  /*30a0*/  IMAD.MOV.U32 R104, RZ, RZ, R151 ;  /* 0x000000ffff687224 */ /* 0x001fe400078e0097 */
[----:B------:R-:W-:-:S04]  /*30b0*/  FMNMX.FTZ R33, R74, R33, !PT ;  /* 0x000000214a217209 */ /* 0x000fc80007810000 */
[----:B------:R-:W-:Y:S01]  /*30c0*/  FMNMX.FTZ R33, R82, R33, !PT ;  /* 0x0000002152217209 */ /* 0x000fe20007810000 */
[----:B------:R0:W-:Y:S03]  /*30d0*/  MUFU.EX2 R27, R108 ;  /* 0x0000006c001b7308 */ /* 0x0001e60000000800 */
[----:B------:R-:W-:-:S04]  /*30e0*/  FMNMX.FTZ R35, R78, R33, !PT ;  /* 0x000000214e237209 */ /* 0x000fc80007810000 */
[----:B------:R-:W-:Y:S01]  /*30f0*/  FMNMX.FTZ R35, R86, R35, !PT ;  /* 0x0000002356237209 */ /* 0x000fe20007810000 */
[----:B------:R-:W-:Y:S01]  /*3100*/  MUFU.EX2 R168, R168 ;  /* 0x000000a800a87308 */ /* 0x000fe20000000800 */
[----:B0-----:R-:W-:Y:S02]  /*3110*/  IMAD.MOV.U32 R108, RZ, RZ, R151 ;  /* 0x000000ffff6c7224 */ /* 0x001fe400078e0097 */
[----:B------:R-:W-:Y:S01]  /*3120*/  FMNMX.FTZ R14, R90, R35, !PT ;  /* 0x000000235a0e7209 */ /* 0x000fe20007810000 */
[-CC-:B------:R-:W-:Y:S01]  /*3130*/  FFMA.FTZ R35, R124, R9.reuse, -R41.reuse ;  /* 0x000000097c237223 */ /* 0x180fe20000010829 */
[----:B------:R-:W-:Y:S01]  /*3140*/  FFMA.FTZ R41, R138, R9, -R41 ;  /* 0x000000098a297223 */ /* 0x000fe20000010829 */
[--C-:B------:R-:W-:Y:S02]  /*3150*/  IMAD.MOV.U32 R138, RZ, RZ, R151.reuse ;  /* 0x000000ffff8a7224 */ /* 0x100fe400078e0097 */
[----:B------:R-:W0:Y:S01]  /*3160*/  SHFL.BFLY PT, R39, R14, 0x2, 0x1f ;  /* 0x0c401f000e277f89 */ /* 0x000e2200000e0000 */
[----:B------:R1:W-:Y:S01]  /*3170*/  MUFU.EX2 R29, R112 ;  /* 0x00000070001d7308 */ /* 0x0003e20000000800 */
[----:B------:R-:W-:-:S07]  /*3180*/  IMAD.MOV.U32 R124, RZ, RZ, R151 ;  /* 0x000000ffff7c7224 */ /* 0x000fce00078e0097 */
[----:B------:R-:W-:Y:S01]  /*3190*/  MUFU.EX2 R170, R170 ;  /* 0x000000aa00aa7308 */ /* 0x000fe20000000800 */
[----:B-1----:R-:W-:-:S07]  /*31a0*/  IMAD.MOV.U32 R112, RZ, RZ, R151 ;  /* 0x000000ffff707224 */ /* 0x002fce00078e0097 */
[----:B------:R1:W-:Y:S01]  /*31b0*/  MUFU.EX2 R31, R116 ;  /* 0x00000074001f7308 */ /* 0x0003e20000000800 */
[----:B0-----:R-:W-:-:S07]  /*31c0*/  FMNMX.FTZ R39, R14, R39, !PT ;  /* 0x000000270e277209 */ /* 0x001fce0007810000 */
[----:B------:R-:W-:Y:S01]  /*31d0*/  MUFU.EX2 R152, R152 ;  /* 0x0000009800987308 */ /* 0x000fe20000000800 */
[--C-:B-1----:R-:W-:Y:S01]  /*31e0*/  IMAD.MOV.U32 R116, RZ, RZ, R151.reuse ;  /* 0x000000ffff747224 */ /* 0x102fe200078e0097 */
[----:B------:R-:W0:Y:S06]  /*31f0*/  SHFL.BFLY PT, R14, R39, 0x1, 0x1f ;  /* 0x0c201f00270e7f89 */ /* 0x000e2c00000e0000 */
[----:B------:R1:W-:Y:S08]  /*3200*/  MUFU.EX2 R33, R120 ;  /* 0x0000007800217308 */ /* 0x0003f00000000800 */
[----:B------:R-:W-:Y:S01]  /*3210*/  MUFU.EX2 R154, R154 ;  /* 0x0000009a009a7308 */ /* 0x000fe20000000800 */
[----:B-1----:R-:W-:-:S07]  /*3220*/  IMAD.MOV.U32 R120, RZ, RZ, R151 ;  /* 0x000000ffff787224 */ /* 0x002fce00078e0097 */
[----:B------:R-:W-:Y:S01]  /*3230*/  MUFU.EX2 R35, R35 ;  /* 0x0000002300237308 */ /* 0x000fe20000000800 */
[----:B0-----:R-:W-:-:S04]  /*3240*/  FMNMX.FTZ R14, R39, R14, !PT ;  /* 0x0000000e270e7209 */ /* 0x001fc80007810000 */
[C---:B------:R-:W-:Y:S01]  /*3250*/  FSETP.NEU.FTZ.AND P2, PT, R14.reuse, -INF , PT ;  /* 0xff8000000e00780b */ /* 0x040fe20003f5d000 */
[-C--:B------:R-:W-:Y:S02]  /*3260*/  FMUL.FTZ R49, R14, R9.reuse ;  /* 0x000000090e317220 */ /* 0x080fe40000410000 */
[----:B------:R-:W-:Y:S03]  /*3270*/  MUFU.EX2 R156, R156 ;  /* 0x0000009c009c7308 */ /* 0x000fe60000000800 */
[----:B------:R-:W-:Y:S02]  /*3280*/  FSEL R49, R49, RZ, P2 ;  /* 0x000000ff31317208 */ /* 0x000fe40001000000 */
[----:B------:R-:W-:Y:S01]  /*3290*/  ISETP.GE.AND P2, PT, R88, 0x81, PT ;  /* 0x000000815800780c */ /* 0x000fe20003f46270 */
[----:B------:R-:W-:Y:S02]  /*32a0*/  IMAD.MOV.U32 R88, RZ, RZ, R151 ;  /* 0x000000ffff587224 */ /* 0x000fe400078e0097 */
[----:B------:R-:W-:Y:S01]  /*32b0*/  MUFU.EX2 R37, R37 ;  /* 0x0000002500257308 */ /* 0x000fe20000000800 */
[-CC-:B------:R-:W-:Y:S01]  /*32c0*/  FFMA.FTZ R3, R3, R9.reuse, -R49.reuse ;  /* 0x0000000903037223 */ /* 0x180fe20000010831 */
[-CC-:B------:R-:W-:Y:S01]  /*32d0*/  FFMA.FTZ R8, R8, R9.reuse, -R49.reuse ;  /* 0x0000000908087223 */ /* 0x180fe20000010831 */
[-CC-:B------:R-:W-:Y:S01]  /*32e0*/  FFMA.FTZ R20, R20, R9.reuse, -R49.reuse ;  /* 0x0000000914147223 */ /* 0x180fe20000010831 */
[-CC-:B------:R-:W-:Y:S01]  /*32f0*/  FFMA.FTZ R10, R10, R9.reuse, -R49.reuse ;  /* 0x000000090a0a7223 */ /* 0x180fe20000010831 */
[-CC-:B------:R-:W-:Y:S01]  /*3300*/  FFMA.FTZ R24, R24, R9.reuse, -R49.reuse ;  /* 0x0000000918187223 */ /* 0x180fe20000010831 */
[-CC-:B------:R-:W-:Y:S01]  /*3310*/  FFMA.FTZ R26, R26, R9.reuse, -R49.reuse ;  /* 0x000000091a1a7223 */ /* 0x180fe20000010831 */
[-CC-:B------:R-:W-:Y:S01]  /*3320*/  FFMA.FTZ R28, R28, R9.reuse, -R49.reuse ;  /* 0x000000091c1c7223 */ /* 0x180fe20000010831 */
[----:B------:R0:W-:Y:S01]  /*3330*/  MUFU.EX2 R181, R3 ;  /* 0x0000000300b57308 */ /* 0x0001e20000000800 */
[-CC-:B------:R-:W-:Y:S01]  /*3340*/  FFMA.FTZ R30, R30, R9.reuse, -R49.reuse ;  /* 0x000000091e1e7223 */ /* 0x180fe20000010831 */
[-CC-:B------:R-:W-:Y:S01]  /*3350*/  FFMA.FTZ R32, R32, R9.reuse, -R49.reuse ;  /* 0x0000000920207223 */ /* 0x180fe20000010831 */
[-CC-:B------:R-:W-:Y:S01]  /*3360*/  FFMA.FTZ R34, R34, R9.reuse, -R49.reuse ;  /* 0x0000000922227223 */ /* 0x180fe20000010831 */
[-CC-:B------:R-:W-:Y:S01]  /*3370*/  FFMA.FTZ R36, R36, R9.reuse, -R49.reuse ;  /* 0x0000000924247223 */ /* 0x180fe20000010831 */
[-CC-:B------:R-:W-:Y:S01]  /*3380*/  FFMA.FTZ R38, R38, R9.reuse, -R49.reuse ;  /* 0x0000000926267223 */ /* 0x180fe20000010831 */
[-CC-:B------:R-:W-:Y:S01]  /*3390*/  FFMA.FTZ R40, R40, R9.reuse, -R49.reuse ;  /* 0x0000000928287223 */ /* 0x180fe20000010831 */
[-C--:B------:R-:W-:Y:S01]  /*33a0*/  FFMA.FTZ R42, R42, R9.reuse, -R49 ;  /* 0x000000092a2a7223 */ /* 0x080fe20000010831 */
[----:B------:R1:W-:Y:S01]  /*33b0*/  MUFU.EX2 R183, R20 ;  /* 0x0000001400b77308 */ /* 0x0003e20000000800 */
[----:B0-----:R-:W-:Y:S01]  /*33c0*/  FADD.FTZ R3, R180, R11 ;  /* 0x0000000bb4037221 */ /* 0x001fe20000010000 */
[-CC-:B------:R-:W-:Y:S01]  /*33d0*/  FFMA.FTZ R44, R44, R9.reuse, -R49.reuse ;  /* 0x000000092c2c7223 */ /* 0x180fe20000010831 */
[-CC-:B------:R-:W-:Y:S01]  /*33e0*/  FFMA.FTZ R46, R46, R9.reuse, -R49.reuse ;  /* 0x000000092e2e7223 */ /* 0x180fe20000010831 */
[-CC-:B------:R-:W-:Y:S01]  /*33f0*/  FFMA.FTZ R48, R48, R9.reuse, -R49.reuse ;  /* 0x0000000930307223 */ /* 0x180fe20000010831 */
[-CC-:B------:R-:W-:Y:S01]  /*3400*/  FFMA.FTZ R50, R50, R9.reuse, -R49.reuse ;  /* 0x0000000932327223 */ /* 0x180fe20000010831 */
[-CC-:B------:R-:W-:Y:S01]  /*3410*/  FFMA.FTZ R52, R52, R9.reuse, -R49.reuse ;  /* 0x0000000934347223 */ /* 0x180fe20000010831 */
[-C--:B------:R-:W-:Y:S01]  /*3420*/  FFMA.FTZ R54, R54, R9.reuse, -R49 ;  /* 0x0000000936367223 */ /* 0x080fe20000010831 */
[----:B------:R-:W0:Y:S01]  /*3430*/  MUFU.EX2 R8, R8 ;  /* 0x0000000800087308 */ /* 0x000e220000000800 */
[----:B-1----:R-:W-:Y:S01]  /*3440*/  FADD.FTZ R20, R182, R3 ;  /* 0x00000003b6147221 */ /* 0x002fe20000010000 */
[-CC-:B------:R-:W-:Y:S01]  /*3450*/  FFMA.FTZ R56, R56, R9.reuse, -R49.reuse ;  /* 0x0000000938387223 */ /* 0x180fe20000010831 */
[-CC-:B------:R-:W-:Y:S01]  /*3460*/  FFMA.FTZ R58, R58, R9.reuse, -R49.reuse ;  /* 0x000000093a3a7223 */ /* 0x180fe20000010831 */
[-CC-:B------:R-:W-:Y:S01]  /*3470*/  FFMA.FTZ R60, R60, R9.reuse, -R49.reuse ;  /* 0x000000093c3c7223 */ /* 0x180fe20000010831 */
[----:B---3--:R-:W-:Y:S01]  /*3480*/  FADD.FTZ R3, R13, R20 ;  /* 0x000000140d037221 */ /* 0x008fe20000010000 */
[----:B------:R-:W-:Y:S01]  /*3490*/  F2FP.F16.F32.PACK_AB R180, R11, R180 ;  /* 0x000000b40bb4723e */ /* 0x000fe200000000ff */
[-C--:B------:R-:W-:Y:S01]  /*34a0*/  FFMA.FTZ R62, R62, R9.reuse, -R49 ;  /* 0x000000093e3e7223 */ /* 0x080fe20000010831 */
[----:B------:R-:W1:Y:S01]  /*34b0*/  MUFU.EX2 R10, R10 ;  /* 0x0000000a000a7308 */ /* 0x000e620000000800 */
[----:B----4-:R-:W-:Y:S01]  /*34c0*/  FADD.FTZ R20, R176, R3 ;  /* 0x00000003b0147221 */ /* 0x010fe20000010000 */
[-CC-:B------:R-:W-:Y:S01]  /*34d0*/  FFMA.FTZ R64, R64, R9.reuse, -R49.reuse ;  /* 0x0000000940407223 */ /* 0x180fe20000010831 */
[-CC-:B------:R-:W-:Y:S01]  /*34e0*/  FFMA.FTZ R66, R66, R9.reuse, -R49.reuse ;  /* 0x0000000942427223 */ /* 0x180fe20000010831 */
[-CC-:B------:R-:W-:Y:S01]  /*34f0*/  FFMA.FTZ R68, R68, R9.reuse, -R49.reuse ;  /* 0x0000000944447223 */ /* 0x180fe20000010831 */
[----:B-----5:R-:W-:Y:S01]  /*3500*/  FADD.FTZ R3, R15, R20 ;  /* 0x000000140f037221 */ /* 0x020fe20000010000 */
[-CC-:B------:R-:W-:Y:S01]  /*3510*/  FFMA.FTZ R74, R74, R9.reuse, -R49.reuse ;  /* 0x000000094a4a7223 */ /* 0x180fe20000010831 */
[-C--:B------:R-:W-:Y:S01]  /*3520*/  FFMA.FTZ R82, R82, R9.reuse, -R49 ;  /* 0x0000000952527223 */ /* 0x080fe20000010831 */
[----:B------:R-:W3:Y:S01]  /*3530*/  MUFU.EX2 R24, R24 ;  /* 0x0000001800187308 */ /* 0x000ee20000000800 */
[----:B--2---:R-:W-:Y:S01]  /*3540*/  FADD.FTZ R20, R178, R3 ;  /* 0x00000003b2147221 */ /* 0x004fe20000010000 */
[----:B0-----:R-:W-:Y:S01]  /*3550*/  FADD.FTZ R3, R8, R181 ;  /* 0x000000b508037221 */ /* 0x001fe20000010000 */
[-CC-:B------:R-:W-:Y:S01]  /*3560*/  FFMA.FTZ R78, R78, R9.reuse, -R49.reuse ;  /* 0x000000094e4e7223 */ /* 0x180fe20000010831 */
[-CC-:B------:R-:W-:Y:S01]  /*3570*/  FFMA.FTZ R86, R86, R9.reuse, -R49.reuse ;  /* 0x0000000956567223 */ /* 0x180fe20000010831 */
[----:B------:R-:W-:Y:S01]  /*3580*/  FADD.FTZ R51, R21, R20 ;  /* 0x0000001415337221 */ /* 0x000fe20000010000 */
[----:B------:R-:W-:Y:S01]  /*3590*/  FFMA.FTZ R49, R90, R9, -R49 ;  /* 0x000000095a317223 */ /* 0x000fe20000010831 */
[----:B------:R-:W-:Y:S01]  /*35a0*/  F2FP.F16.F32.PACK_AB R181, R181, R8 ;  /* 0x00000008b5b5723e */ /* 0x000fe200000000ff */
[----:B------:R0:W2:Y:S01]  /*35b0*/  MUFU.EX2 R177, R26 ;  /* 0x0000001a00b17308 */ /* 0x0000a20000000800 */
[----:B-1----:R-:W-:Y:S01]  /*35c0*/  FADD.FTZ R20, R10, R3 ;  /* 0x000000030a147221 */ /* 0x002fe20000010000 */
[----:B------:R-:W-:Y:S01]  /*35d0*/  F2FP.F16.F32.PACK_AB R182, R13, R182 ;  /* 0x000000b60db6723e */ /* 0x000fe200000000ff */
[----:B------:R-:W-:Y:S01]  /*35e0*/  IMAD.MOV.U32 R8, RZ, RZ, 0x3f800000 ;  /* 0x3f800000ff087424 */ /* 0x000fe200078e00ff */
[----:B------:R-:W-:Y:S01]  /*35f0*/  F2FP.F16.F32.PACK_AB R176, R15, R176 ;  /* 0x000000b00fb0723e */ /* 0x000fe200000000ff */
[C---:B------:R-:W-:Y:S01]  /*3600*/  FADD.FTZ R3, R183.reuse, R20 ;  /* 0x00000014b7037221 */ /* 0x040fe20000010000 */
[----:B------:R-:W-:Y:S01]  /*3610*/  F2FP.F16.F32.PACK_AB R183, R183, R10 ;  /* 0x0000000ab7b7723e */ /* 0x000fe200000000ff */
[----:B------:R-:W-:Y:S01]  /*3620*/  IMAD.MOV.U32 R10, RZ, RZ, 0x3f800000 ;  /* 0x3f800000ff0a7424 */ /* 0x000fe200078e00ff */
[----:B------:R-:W1:Y:S01]  /*3630*/  MUFU.EX2 R28, R28 ;  /* 0x0000001c001c7308 */ /* 0x000e620000000800 */
[----:B0-----:R-:W-:Y:S01]  /*3640*/  FADD.FTZ R26, R172, R51 ;  /* 0x00000033ac1a7221 */ /* 0x001fe20000010000 */
[----:B---3--:R-:W-:Y:S01]  /*3650*/  FADD.FTZ R20, R24, R3 ;  /* 0x0000000318147221 */ /* 0x008fe20000010000 */
[----:B------:R-:W-:Y:S01]  /*3660*/  F2FP.F16.F32.PACK_AB R178, R21, R178 ;  /* 0x000000b215b2723e */ /* 0x000fe200000000ff */
[----:B------:R-:W-:-:S02]  /*3670*/  IMAD.MOV.U32 R90, RZ, RZ, R151 ;  /* 0x000000ffff5a7224 */ /* 0x000fc400078e0097 */
[C---:B------:R-:W-:Y:S01]  /*3680*/  FADD.FTZ R51, R25.reuse, R26 ;  /* 0x0000001a19337221 */ /* 0x040fe20000010000 */
[----:B------:R-:W-:Y:S01]  /*3690*/  F2FP.F16.F32.PACK_AB R172, R25, R172 ;  /* 0x000000ac19ac723e */ /* 0x000fe200000000ff */
[----:B------:R-:W0:Y:S02]  /*36a0*/  MUFU.EX2 R179, R30 ;  /* 0x0000001e00b37308 */ /* 0x000e240000000800 */
[----:B------:R-:W-:Y:S01]  /*36b0*/  FADD.FTZ R26, R174, R51 ;  /* 0x00000033ae1a7221 */ /* 0x000fe20000010000 */
[----:B--2---:R-:W-:Y:S01]  /*36c0*/  FADD.FTZ R3, R177, R20 ;  /* 0x00000014b1037221 */ /* 0x004fe20000010000 */
[C---:B------:R-:W-:Y:S02]  /*36d0*/  F2FP.F16.F32.PACK_AB R174, R27.reuse, R174 ;  /* 0x000000ae1bae723e */ /* 0x040fe400000000ff */
[----:B------:R-:W-:Y:S01]  /*36e0*/  FADD.FTZ R51, R27, R26 ;  /* 0x0000001a1b337221 */ /* 0x000fe20000010000 */
[----:B------:R-:W-:Y:S01]  /*36f0*/  F2FP.F16.F32.PACK_AB R177, R177, R24 ;  /* 0x00000018b1b1723e */ /* 0x000fe200000000ff */
[----:B------:R-:W2:Y:S01]  /*3700*/  MUFU.EX2 R32, R32 ;  /* 0x0000002000207308 */ /* 0x000ea20000000800 */
[----:B-1----:R-:W-:Y:S01]  /*3710*/  FADD.FTZ R20, R28, R3 ;  /* 0x000000031c147221 */ /* 0x002fe20000010000 */
[----:B------:R-:W-:Y:S01]  /*3720*/  FADD.FTZ R26, R168, R51 ;  /* 0x00000033a81a7221 */ /* 0x000fe20000010000 */
[----:B------:R-:W-:-:S03]  /*3730*/  F2FP.F16.F32.PACK_AB R168, R29, R168 ;  /* 0x000000a81da8723e */ /* 0x000fc600000000ff */
[----:B------:R-:W-:Y:S02]  /*3740*/  FADD.FTZ R51, R29, R26 ;  /* 0x0000001a1d337221 */ /* 0x000fe40000010000 */
[----:B------:R-:W1:Y:S01]  /*3750*/  MUFU.EX2 R173, R34 ;  /* 0x0000002200ad7308 */ /* 0x000e620000000800 */
[----:B0-----:R-:W-:Y:S01]  /*3760*/  FADD.FTZ R3, R179, R20 ;  /* 0x00000014b3037221 */ /* 0x001fe20000010000 */
[----:B------:R-:W-:Y:S01]  /*3770*/  FADD.FTZ R26, R170, R51 ;  /* 0x00000033aa1a7221 */ /* 0x000fe20000010000 */
[----:B------:R-:W-:Y:S02]  /*3780*/  F2FP.F16.F32.PACK_AB R170, R31, R170 ;  /* 0x000000aa1faa723e */ /* 0x000fe400000000ff */
[----:B------:R-:W-:Y:S01]  /*3790*/  F2FP.F16.F32.PACK_AB R179, R179, R28 ;  /* 0x0000001cb3b3723e */ /* 0x000fe200000000ff */
[----:B------:R-:W-:Y:S02]  /*37a0*/  FADD.FTZ R51, R31, R26 ;  /* 0x0000001a1f337221 */ /* 0x000fe40000010000 */
[----:B------:R-:W0:Y:S01]  /*37b0*/  MUFU.EX2 R36, R36 ;  /* 0x0000002400247308 */ /* 0x000e220000000800 */
[----:B--2---:R-:W-:-:S07]  /*37c0*/  FADD.FTZ R20, R32, R3 ;  /* 0x0000000320147221 */ /* 0x004fce0000010000 */
[----:B------:R-:W2:Y:S01]  /*37d0*/  MUFU.EX2 R175, R38 ;  /* 0x0000002600af7308 */ /* 0x000ea20000000800 */
[----:B-1----:R-:W-:Y:S01]  /*37e0*/  FADD.FTZ R3, R173, R20 ;  /* 0x00000014ad037221 */ /* 0x002fe20000010000 */
[----:B------:R-:W-:Y:S01]  /*37f0*/  FADD.FTZ R20, R152, R51 ;  /* 0x0000003398147221 */ /* 0x000fe20000010000 */
[----:B------:R-:W-:Y:S02]  /*3800*/  F2FP.F16.F32.PACK_AB R152, R33, R152 ;  /* 0x000000982198723e */ /* 0x000fe400000000ff */
[----:B------:R-:W-:Y:S01]  /*3810*/  F2FP.F16.F32.PACK_AB R173, R173, R32 ;  /* 0x00000020adad723e */ /* 0x000fe200000000ff */
[----:B------:R-:W-:Y:S02]  /*3820*/  FADD.FTZ R51, R33, R20 ;  /* 0x0000001421337221 */ /* 0x000fe40000010000 */
[----:B------:R-:W1:Y:S01]  /*3830*/  MUFU.EX2 R40, R40 ;  /* 0x0000002800287308 */ /* 0x000e620000000800 */
[----:B0-----:R-:W-:Y:S01]  /*3840*/  FADD.FTZ R0, R36, R3 ;  /* 0x0000000324007221 */ /* 0x001fe20000010000 */
[----:B------:R-:W-:Y:S01]  /*3850*/  FADD.FTZ R20, R154, R51 ;  /* 0x000000339a147221 */ /* 0x000fe20000010000 */
[----:B------:R-:W-:-:S03]  /*3860*/  F2FP.F16.F32.PACK_AB R154, R35, R154 ;  /* 0x0000009a239a723e */ /* 0x000fc600000000ff */
[----:B------:R-:W-:Y:S02]  /*3870*/  FADD.FTZ R51, R35, R20 ;  /* 0x0000001423337221 */ /* 0x000fe40000010000 */
[----:B------:R-:W0:Y:S01]  /*3880*/  MUFU.EX2 R169, R42 ;  /* 0x0000002a00a97308 */ /* 0x000e220000000800 */
[----:B--2---:R-:W-:Y:S01]  /*3890*/  FADD.FTZ R3, R175, R0 ;  /* 0x00000000af037221 */ /* 0x004fe20000010000 */
[----:B------:R-:W-:Y:S01]  /*38a0*/  FADD.FTZ R20, R156, R51 ;  /* 0x000000339c147221 */ /* 0x000fe20000010000 */
[----:B------:R-:W-:Y:S02]  /*38b0*/  F2FP.F16.F32.PACK_AB R156, R37, R156 ;  /* 0x0000009c259c723e */ /* 0x000fe400000000ff */
[----:B------:R-:W-:Y:S01]  /*38c0*/  F2FP.F16.F32.PACK_AB R175, R175, R36 ;  /* 0x00000024afaf723e */ /* 0x000fe200000000ff */
[----:B------:R-:W-:Y:S02]  /*38d0*/  FADD.FTZ R51, R37, R20 ;  /* 0x0000001425337221 */ /* 0x000fe40000010000 */
[----:B------:R-:W2:Y:S01]  /*38e0*/  MUFU.EX2 R44, R44 ;  /* 0x0000002c002c7308 */ /* 0x000ea20000000800 */
[----:B-1----:R-:W-:-:S07]  /*38f0*/  FADD.FTZ R0, R40, R3 ;  /* 0x0000000328007221 */ /* 0x002fce0000010000 */
[----:B------:R-:W1:Y:S01]  /*3900*/  MUFU.EX2 R171, R46 ;  /* 0x0000002e00ab7308 */ /* 0x000e620000000800 */
[C---:B0-----:R-:W-:Y:S01]  /*3910*/  FADD.FTZ R3, R169.reuse, R0 ;  /* 0x00000000a9037221 */ /* 0x041fe20000010000 */
[----:B------:R-:W-:-:S06]  /*3920*/  F2FP.F16.F32.PACK_AB R169, R169, R40 ;  /* 0x00000028a9a9723e */ /* 0x000fcc00000000ff */
[----:B------:R-:W0:Y:S01]  /*3930*/  MUFU.EX2 R48, R48 ;  /* 0x0000003000307308 */ /* 0x000e220000000800 */
[----:B--2---:R-:W-:-:S07]  /*3940*/  FADD.FTZ R0, R44, R3 ;  /* 0x000000032c007221 */ /* 0x004fce0000010000 */
[----:B------:R-:W2:Y:S01]  /*3950*/  MUFU.EX2 R158, R158 ;  /* 0x0000009e009e7308 */ /* 0x000ea20000000800 */
[C---:B-1----:R-:W-:Y:S01]  /*3960*/  FADD.FTZ R3, R171.reuse, R0 ;  /* 0x00000000ab037221 */ /* 0x042fe20000010000 */
[----:B------:R-:W-:-:S06]  /*3970*/  F2FP.F16.F32.PACK_AB R171, R171, R44 ;  /* 0x0000002cabab723e */ /* 0x000fcc00000000ff */
[----:B------:R-:W1:Y:S01]  /*3980*/  MUFU.EX2 R153, R50 ;  /* 0x0000003200997308 */ /* 0x000e620000000800 */
[----:B0-----:R-:W-:-:S07]  /*3990*/  FADD.FTZ R0, R48, R3 ;  /* 0x0000000330007221 */ /* 0x001fce0000010000 */
[----:B------:R0:W3:Y:S01]  /*39a0*/  MUFU.EX2 R43, R132 ;  /* 0x00000084002b7308 */ /* 0x0000e20000000800 */
[----:B--2---:R-:W-:-:S07]  /*39b0*/  FADD.FTZ R20, R158, R51 ;  /* 0x000000339e147221 */ /* 0x004fce0000010000 */
[----:B------:R-:W2:Y:S01]  /*39c0*/  MUFU.EX2 R52, R52 ;  /* 0x0000003400347308 */ /* 0x000ea20000000800 */
[C---:B-1----:R-:W-:Y:S01]  /*39d0*/  FADD.FTZ R3, R153.reuse, R0 ;  /* 0x0000000099037221 */ /* 0x042fe20000010000 */
[----:B------:R-:W-:Y:S01]  /*39e0*/  F2FP.F16.F32.PACK_AB R153, R153, R48 ;  /* 0x000000309999723e */ /* 0x000fe200000000ff */
[----:B0-----:R-:W-:-:S05]  /*39f0*/  IMAD.MOV.U32 R132, RZ, RZ, R151 ;  /* 0x000000ffff847224 */ /* 0x001fca00078e0097 */
[----:B------:R-:W0:Y:S01]  /*3a00*/  MUFU.EX2 R72, R72 ;  /* 0x0000004800487308 */ /* 0x000e220000000800 */
[C---:B---3--:R-:W-:Y:S01]  /*3a10*/  FADD.FTZ R11, R43.reuse, R20 ;  /* 0x000000142b0b7221 */ /* 0x048fe20000010000 */
[----:B------:R-:W-:-:S06]  /*3a20*/  F2FP.F16.F32.PACK_AB R158, R43, R158 ;  /* 0x0000009e2b9e723e */ /* 0x000fcc00000000ff */
[----:B------:R-:W1:Y:S01]  /*3a30*/  MUFU.EX2 R155, R54 ;  /* 0x00000036009b7308 */ /* 0x000e620000000800 */
[----:B--2---:R-:W-:-:S07]  /*3a40*/  FADD.FTZ R0, R52, R3 ;  /* 0x0000000334007221 */ /* 0x004fce0000010000 */
[----:B------:R-:W2:Y:S01]  /*3a50*/  MUFU.EX2 R45, R70 ;  /* 0x00000046002d7308 */ /* 0x000ea20000000800 */
[----:B0-----:R-:W-:-:S07]  /*3a60*/  FADD.FTZ R20, R72, R11 ;  /* 0x0000000b48147221 */ /* 0x001fce0000010000 */
[----:B------:R-:W0:Y:S01]  /*3a70*/  MUFU.EX2 R56, R56 ;  /* 0x0000003800387308 */ /* 0x000e220000000800 */
[C---:B-1----:R-:W-:Y:S01]  /*3a80*/  FADD.FTZ R3, R155.reuse, R0 ;  /* 0x000000009b037221 */ /* 0x042fe20000010000 */
[----:B------:R-:W-:-:S06]  /*3a90*/  F2FP.F16.F32.PACK_AB R155, R155, R52 ;  /* 0x000000349b9b723e */ /* 0x000fcc00000000ff */
[----:B------:R-:W1:Y:S01]  /*3aa0*/  MUFU.EX2 R76, R76 ;  /* 0x0000004c004c7308 */ /* 0x000e620000000800 */
[C---:B--2---:R-:W-:Y:S01]  /*3ab0*/  FADD.FTZ R11, R45.reuse, R20 ;  /* 0x000000142d0b7221 */ /* 0x044fe20000010000 */
[----:B------:R-:W-:-:S06]  /*3ac0*/  F2FP.F16.F32.PACK_AB R160, R45, R72 ;  /* 0x000000482da0723e */ /* 0x000fcc00000000ff */
[----:B------:R-:W2:Y:S01]  /*3ad0*/  MUFU.EX2 R157, R58 ;  /* 0x0000003a009d7308 */ /* 0x000ea20000000800 */
[----:B0-----:R-:W-:-:S07]  /*3ae0*/  FADD.FTZ R0, R56, R3 ;  /* 0x0000000338007221 */ /* 0x001fce0000010000 */
[----:B------:R0:W3:Y:S01]  /*3af0*/  MUFU.EX2 R47, R134 ;  /* 0x00000086002f7308 */ /* 0x0000e20000000800 */
[----:B-1----:R-:W-:-:S07]  /*3b00*/  FADD.FTZ R20, R76, R11 ;  /* 0x0000000b4c147221 */ /* 0x002fce0000010000 */
[----:B------:R-:W1:Y:S01]  /*3b10*/  MUFU.EX2 R60, R60 ;  /* 0x0000003c003c7308 */ /* 0x000e620000000800 */
[C---:B--2---:R-:W-:Y:S01]  /*3b20*/  FADD.FTZ R3, R157.reuse, R0 ;  /* 0x000000009d037221 */ /* 0x044fe20000010000 */
[----:B------:R-:W-:Y:S01]  /*3b30*/  F2FP.F16.F32.PACK_AB R157, R157, R56 ;  /* 0x000000389d9d723e */ /* 0x000fe200000000ff */
[----:B0-----:R-:W-:-:S05]  /*3b40*/  IMAD.MOV.U32 R134, RZ, RZ, R151 ;  /* 0x000000ffff867224 */ /* 0x001fca00078e0097 */
[----:B------:R-:W0:Y:S01]  /*3b50*/  MUFU.EX2 R80, R80 ;  /* 0x0000005000507308 */ /* 0x000e220000000800 */
[C---:B---3--:R-:W-:Y:S01]  /*3b60*/  FADD.FTZ R11, R47.reuse, R20 ;  /* 0x000000142f0b7221 */ /* 0x048fe20000010000 */
[----:B------:R-:W-:-:S06]  /*3b70*/  F2FP.F16.F32.PACK_AB R162, R47, R76 ;  /* 0x0000004c2fa2723e */ /* 0x000fcc00000000ff */
[----:B------:R-:W2:Y:S01]  /*3b80*/  MUFU.EX2 R159, R62 ;  /* 0x0000003e009f7308 */ /* 0x000ea20000000800 */
[----:B-1----:R-:W-:-:S07]  /*3b90*/  FADD.FTZ R0, R60, R3 ;  /* 0x000000033c007221 */ /* 0x002fce0000010000 */
[----:B------:R1:W3:Y:S01]  /*3ba0*/  MUFU.EX2 R39, R136 ;  /* 0x0000008800277308 */ /* 0x0002e20000000800 */
[----:B0-----:R-:W-:-:S07]  /*3bb0*/  FADD.FTZ R20, R80, R11 ;  /* 0x0000000b50147221 */ /* 0x001fce0000010000 */
[----:B------:R-:W0:Y:S01]  /*3bc0*/  MUFU.EX2 R64, R64 ;  /* 0x0000004000407308 */ /* 0x000e220000000800 */
[C---:B--2---:R-:W-:Y:S01]  /*3bd0*/  FADD.FTZ R3, R159.reuse, R0 ;  /* 0x000000009f037221 */ /* 0x044fe20000010000 */
[----:B------:R-:W-:Y:S01]  /*3be0*/  F2FP.F16.F32.PACK_AB R159, R159, R60 ;  /* 0x0000003c9f9f723e */ /* 0x000fe200000000ff */
[----:B-1----:R-:W-:-:S05]  /*3bf0*/  IMAD.MOV.U32 R136, RZ, RZ, R151 ;  /* 0x000000ffff887224 */ /* 0x002fca00078e0097 */
[----:B------:R-:W1:Y:S01]  /*3c00*/  MUFU.EX2 R84, R84 ;  /* 0x0000005400547308 */ /* 0x000e620000000800 */
[C---:B---3--:R-:W-:Y:S01]  /*3c10*/  FADD.FTZ R11, R39.reuse, R20 ;  /* 0x00000014270b7221 */ /* 0x048fe20000010000 */
[----:B------:R-:W-:-:S06]  /*3c20*/  F2FP.F16.F32.PACK_AB R164, R39, R80 ;  /* 0x0000005027a4723e */ /* 0x000fcc00000000ff */
[----:B------:R-:W2:Y:S01]  /*3c30*/  MUFU.EX2 R161, R66 ;  /* 0x0000004200a17308 */ /* 0x000ea20000000800 */
[----:B0-----:R-:W-:-:S07]  /*3c40*/  FADD.FTZ R0, R64, R3 ;  /* 0x0000000340007221 */ /* 0x001fce0000010000 */
[----:B------:R-:W0:Y:S01]  /*3c50*/  MUFU.EX2 R68, R68 ;  /* 0x0000004400447308 */ /* 0x000e220000000800 */
[----:B-1----:R-:W-:-:S07]  /*3c60*/  FADD.FTZ R20, R84, R11 ;  /* 0x0000000b54147221 */ /* 0x002fce0000010000 */
[----:B------:R-:W1:Y:S01]  /*3c70*/  MUFU.EX2 R163, R74 ;  /* 0x0000004a00a37308 */ /* 0x000e620000000800 */
[C---:B--2---:R-:W-:Y:S01]  /*3c80*/  FADD.FTZ R11, R161.reuse, R0 ;  /* 0x00000000a10b7221 */ /* 0x044fe20000010000 */
[----:B------:R-:W-:-:S06]  /*3c90*/  F2FP.F16.F32.PACK_AB R161, R161, R64 ;  /* 0x00000040a1a1723e */ /* 0x000fcc00000000ff */
[----:B------:R-:W2:Y:S01]  /*3ca0*/  MUFU.EX2 R82, R82 ;  /* 0x0000005200527308 */ /* 0x000ea20000000800 */
[----:B0-----:R-:W-:-:S07]  /*3cb0*/  FADD.FTZ R0, R68, R11 ;  /* 0x0000000b44007221 */ /* 0x001fce0000010000 */
[----:B------:R-:W0:Y:S01]  /*3cc0*/  MUFU.EX2 R165, R78 ;  /* 0x0000004e00a57308 */ /* 0x000e220000000800 */
[C---:B-1----:R-:W-:Y:S01]  /*3cd0*/  FADD.FTZ R11, R163.reuse, R0 ;  /* 0x00000000a30b7221 */ /* 0x042fe20000010000 */
[----:B------:R-:W-:-:S06]  /*3ce0*/  F2FP.F16.F32.PACK_AB R163, R163, R68 ;  /* 0x00000044a3a3723e */ /* 0x000fcc00000000ff */
[----:B------:R-:W1:Y:S01]  /*3cf0*/  MUFU.EX2 R86, R86 ;  /* 0x0000005600567308 */ /* 0x000e620000000800 */
[----:B--2---:R-:W-:-:S07]  /*3d00*/  FADD.FTZ R0, R82, R11 ;  /* 0x0000000b52007221 */ /* 0x004fce0000010000 */
[----:B------:R-:W2:Y:S01]  /*3d10*/  MUFU.EX2 R41, R41 ;  /* 0x0000002900297308 */ /* 0x000ea20000000800 */
[C---:B0-----:R-:W-:Y:S01]  /*3d20*/  FADD.FTZ R11, R165.reuse, R0 ;  /* 0x00000000a50b7221 */ /* 0x041fe20000010000 */
[----:B------:R-:W-:-:S06]  /*3d30*/  F2FP.F16.F32.PACK_AB R165, R165, R82 ;  /* 0x00000052a5a5723e */ /* 0x000fcc00000000ff */
[----:B------:R-:W0:Y:S01]  /*3d40*/  MUFU.EX2 R49, R49 ;  /* 0x0000003100317308 */ /* 0x000e220000000800 */
[----:B-1----:R-:W-:Y:S01]  /*3d50*/  FADD.FTZ R0, R86, R11 ;  /* 0x0000000b56007221 */ /* 0x002fe20000010000 */
[C---:B--2---:R-:W-:Y:S01]  /*3d60*/  FADD.FTZ R3, R41.reuse, R20 ;  /* 0x0000001429037221 */ /* 0x044fe20000010000 */
[----:B------:R-:W-:Y:S02]  /*3d70*/  F2FP.F16.F32.PACK_AB R166, R41, R84 ;  /* 0x0000005429a6723e */ /* 0x000fe400000000ff */
[C---:B0-----:R-:W-:Y:S01]  /*3d80*/  FADD.FTZ R0, R49.reuse, R0 ;  /* 0x0000000031007221 */ /* 0x041fe20000010000 */
[----:B------:R-:W-:Y:S01]  /*3d90*/  F2FP.F16.F32.PACK_AB R167, R49, R86 ;  /* 0x0000005631a7723e */ /* 0x000fe200000000ff */
[----:B------:R-:W-:Y:S06]  /*3da0*/  @!P2 BRA `(.L_x_15) ;  /* 0x0000002800e8a947 */ /* 0x000fec0003800000 */
[----:B------:R-:W-:Y:S01]  /*3db0*/  IADD3 R191, R191, -0x2, RZ ;  /* 0xfffffffebfbf7810 */ /* 0x000fe20007ffe0ff */
[----:B------:R-:W-:Y:S01]  /*3dc0*/  IMAD.MOV.U32 R11, RZ, RZ, R14 ;  /* 0x000000ffff0b7224 */ /* 0x000fe200078e000e */
[----:B------:R-:W-:Y:S01]  /*3dd0*/  CS2R R150, SRZ ;  /* 0x0000000000967805 */ /* 0x000fe2000001ff00 */
[----:B------:R-:W-:Y:S01]  /*3de0*/  IMAD.MOV.U32 R13, RZ, RZ, R12 ;  /* 0x000000ffff0d7224 */ /* 0x000fe200078e000c */
[----:B------:R-:W-:Y:S01]  /*3df0*/  CS2R R146, SRZ ;  /* 0x0000000000927805 */ /* 0x000fe2000001ff00 */
[----:B------:R-:W-:Y:S01]  /*3e00*/  IMAD.MOV.U32 R8, RZ, RZ, 0x3f800000 ;  /* 0x3f800000ff087424 */ /* 0x000fe200078e00ff */
[----:B------:R-:W-:Y:S02]  /*3e10*/  CS2R R142, SRZ ;  /* 0x00000000008e7805 */ /* 0x000fe4000001ff00 */
[----:B------:R-:W-:Y:S02]  /*3e20*/  CS2R R138, SRZ ;  /* 0x00000000008a7805 */ /* 0x000fe4000001ff00 */
[----:B------:R-:W-:-:S02]  /*3e30*/  CS2R R134, SRZ ;  /* 0x0000000000867805 */ /* 0x000fc4000001ff00 */
[----:B------:R-:W-:Y:S02]  /*3e40*/  CS2R R130, SRZ ;  /* 0x0000000000827805 */ /* 0x000fe4000001ff00 */
[----:B------:R-:W-:Y:S02]  /*3e50*/  CS2R R126, SRZ ;  /* 0x00000000007e7805 */ /* 0x000fe4000001ff00 */
[----:B------:R-:W-:Y:S02]  /*3e60*/  CS2R R122, SRZ ;  /* 0x00000000007a7805 */ /* 0x000fe4000001ff00 */
        /* <DEDUP_REMOVED lines=23> */
[----:B------:R-:W-:Y:S01]  /*3fe0*/  CS2R R88, SRZ ;  /* 0x0000000000587805 */ /* 0x000fe2000001ff00 */
[----:B------:R-:W-:Y:S01]  /*3ff0*/  UMOV UR4, UR37 ;  /* 0x0000002500047c82 */ /* 0x000fe20008000000 */
[----:B------:R-:W-:Y:S01]  /*4000*/  UMOV UR5, UR36 ;  /* 0x0000002400057c82 */ /* 0x000fe20008000000 */
[----:B------:R-:W-:-:S05]  /*4010*/  ULDC UR6, c[0x0][0x9d8] ;  /* 0x0002760000067ab9 */ /* 0x000fca0000000800 */
.L_x_24:
[----:B------:R-:W-:-:S04]  /*4020*/  UIADD3 UR7, UR5, 0x1, URZ ;  /* 0x0000000105077890 */ /* 0x000fc8000fffe03f */
[----:B------:R-:W-:-:S04]  /*4030*/  UISETP.NE.AND UP0, UPT, UR7, 0x2, UPT ;  /* 0x000000020700788c */ /* 0x000fc8000bf05270 */
[----:B------:R-:W-:Y:S02]  /*4040*/  USEL UR37, URZ, 0x1, UP0 ;  /* 0x000000013f257887 */ /* 0x000fe40008000000 */
[----:B------:R-:W-:Y:S02]  /*4050*/  USEL UR36, UR7, URZ, UP0 ;  /* 0x0000003f07247287 */ /* 0x000fe40008000000 */
[----:B------:R-:W-:Y:S01]  /*4060*/  ULOP3.LUT UR37, UR4, UR37, URZ, 0x3c, !UPT ;  /* 0x0000002504257292 */ /* 0x000fe2000f8e3c3f */
[----:B------:R-:W-:Y:S11]  /*4070*/  @!P0 BRA `(.L_x_16) ;  /* 0x0000000000048947 */ /* 0x000ff60003800000 */
[----:B------:R-:W-:Y:S01]  /*4080*/  BPT.TRAP 0x1 ;  /* 0x000000040000795c */ /* 0x000fe20000300000 */
.L_x_16:
[----:B------:R-:W0:Y:S01]  /*4090*/  S2UR UR8, SR_CgaCtaId ;  /* 0x00000000000879c3 */ /* 0x000e220000008800 */
[----:B------:R-:W-:Y:S01]  /*40a0*/  UMOV UR7, 0x400 ;  /* 0x0000040000077882 */ /* 0x000fe20000000000 */
[----:B------:R-:W-:-:S05]  /*40b0*/  IMAD.U32 R9, RZ, RZ, UR37 ;  /* 0x00000025ff097e24 */ /* 0x000fca000f8e00ff */
[----:B------:R-:W-:Y:S01]  /*40c0*/  SHF.L.U32 R9, R9, 0x1f, RZ ;  /* 0x0000001f09097819 */ /* 0x000fe200000006ff */
[----:B0-----:R-:W-:-:S04]  /*40d0*/  ULEA UR7, UR8, UR7, 0x18 ;  /* 0x0000000708077291 */ /* 0x001fc8000f8ec03f */
[----:B------:R-:W-:-:S09]  /*40e0*/  ULEA UR8, UR36, UR7, 0x3 ;  /* 0x0000000724087291 */ /* 0x000fd2000f8e183f */
[----:B------:R0:W1:Y:S01]  /*40f0*/  SYNCS.PHASECHK.TRANS64.TRYWAIT P2, [UR8+0x34830], R9 ;  /* 0x03483009ff0075a7 */ /* 0x0000620008040148 */
[----:B------:R-:W-:Y:S05]  /*4100*/  @!P0 BRA `(.L_x_17) ;  /* 0x0000000000048947 */ /* 0x000fea0003800000 */
[----:B------:R-:W-:Y:S01]  /*4110*/  BPT.TRAP 0x1 ;  /* 0x000000040000795c */ /* 0x000fe20000300000 */
.L_x_17:
[----:B-1----:R-:W-:Y:S05]  /*4120*/  @P2 BRA `(.L_x_18) ;  /* 0x0000000000082947 */ /* 0x002fea0003800000 */
[----:B------:R-:W1:Y:S02]  /*4130*/  SYNCS.PHASECHK.TRANS64.TRYWAIT P2, [UR8+0x34830], R9 ;  /* 0x03483009ff0075a7 */ /* 0x000e640008040148 */
[----:B-1----:R-:W-:Y:S05]  /*4140*/  @!P2 BRA `(.L_x_19) ;  /* 0x0000008c0020a947 */ /* 0x002fea0003800000 */
.L_x_18:
[----:B------:R-:W-:Y:S01]  /*4150*/  R2UR UR44, R4 ;  /* 0x00000000042c72ca */ /* 0x000fe200000e0000 */
[----:B------:R-:W-:Y:S01]  /*4160*/  UIMAD UR9, UR36, 0xc00, UR10 ;  /* 0x00000c00240978a4 */ /* 0x000fe2000f8e020a */
[----:B------:R-:W-:Y:S01]  /*4170*/  R2UR UR45, R5 ;  /* 0x00000000052d72ca */ /* 0x000fe200000e0000 */
[----:B------:R-:W-:Y:S01]  /*4180*/  WARPGROUP.ARRIVE ;  /* 0x00000000000079c5 */ /* 0x000fe20000000000 */
[----:B------:R-:W-:Y:S01]  /*4190*/  UMOV UR47, 0x40000040 ;  /* 0x40000040002f7882 */ /* 0x000fe20000000000 */
[----:B------:R-:W-:Y:S01]  /*41a0*/  UIADD3 UR14, UR9, 0x400, URZ ;  /* 0x00000400090e7890 */ /* 0x000fe2000fffe03f */
[-C--:B------:R-:W-:Y:S01]  /*41b0*/  FMUL.FTZ R88, R88, R10.reuse ;  /* 0x0000000a58587220 */ /* 0x080fe20000410000 */
[----:B------:R-:W-:Y:S01]  /*41c0*/  UMOV UR15, 0x40000040 ;  /* 0x40000040000f7882 */ /* 0x000fe20000000000 */
[----:B------:R-:W-:Y:S01]  /*41d0*/  UMOV UR46, UR9 ;  /* 0x00000009002e7c82 */ /* 0x000fe20008000000 */
[----:B------:R-:W-:Y:S01]  /*41e0*/  UIADD3 UR18, UR9, 0x402, URZ ;  /* 0x0000040209127890 */ /* 0x000fe2000fffe03f */
[-C--:B------:R-:W-:Y:S01]  /*41f0*/  FMUL.FTZ R89, R89, R10.reuse ;  /* 0x0000000a59597220 */ /* 0x080fe20000410000 */
[----:B------:R-:W-:Y:S01]  /*4200*/  UMOV UR19, 0x40000040 ;  /* 0x4000004000137882 */ /* 0x000fe20000000000 */
[----:B------:R-:W-:Y:S01]  /*4210*/  UIADD3 UR22, UR9, 0x404, URZ ;  /* 0x0000040409167890 */ /* 0x000fe2000fffe03f */
[-C--:B------:R-:W-:Y:S01]  /*4220*/  FMUL.FTZ R92, R92, R10.reuse ;  /* 0x0000000a5c5c7220 */ /* 0x080fe20000410000 */
[----:B------:R-:W-:Y:S01]  /*4230*/  UMOV UR23, 0x40000040 ;  /* 0x4000004000177882 */ /* 0x000fe20000000000 */
[----:B------:R-:W-:Y:S01]  /*4240*/  HGMMA.64x128x16.F32 R24, gdesc[UR44], RZ, !UPT, gsb0 ;  /* 0x01e000002c1879f0 */ /* 0x000fe2000c0008ff */
[----:B------:R-:W-:Y:S01]  /*4250*/  R2UR UR44, R6 ;  /* 0x00000000062c72ca */ /* 0x000fe200000e0000 */
[----:B------:R-:W-:Y:S01]  /*4260*/  UIADD3 UR46, UR9, 0x2, URZ ;  /* 0x00000002092e7890 */ /* 0x000fe2000fffe03f */
[----:B------:R-:W-:Y:S01]  /*4270*/  R2UR UR45, R7 ;  /* 0x00000000072d72ca */ /* 0x000fe200000e0000 */
[----:B------:R-:W-:Y:S01]  /*4280*/  UMOV UR47, 0x40000040 ;  /* 0x40000040002f7882 */ /* 0x000fe20000000000 */
[----:B------:R-:W-:Y:S01]  /*4290*/  UIADD3 UR26, UR9, 0x406, URZ ;  /* 0x00000406091a7890 */ /* 0x000fe2000fffe03f */
[-C--:B------:R-:W-:Y:S01]  /*42a0*/  FMUL.FTZ R93, R93, R10.reuse ;  /* 0x0000000a5d5d7220 */ /* 0x080fe20000410000 */
        /* <DEDUP_REMOVED lines=10> */
[-C--:B------:R-:W-:Y:S01]  /*4350*/  FMUL.FTZ R101, R101, R10.reuse ;  /* 0x0000000a65657220 */ /* 0x080fe20000410000 */
        /* <DEDUP_REMOVED lines=23> */
[----:B------:R-:W-:Y:S01]  /*44d0*/  FMUL.FTZ R149, R149, R10 ;  /* 0x0000000a95957220 */ /* 0x000fe20000410000 */
        /* <DEDUP_REMOVED lines=32> */
[----:B------:R-:W-:-:S02]  /*46e0*/  WARPGROUP.DEPBAR.LE gsb0, 0x0 ;  /* 0x00008000000079c5 */ /* 0x000fc40000010000 */
[----:B------:R-:W-:-:S06]  /*46f0*/  WARPGROUP.ARRIVE ;  /* 0x00000000000079c5 */ /* 0x000fcc0000000000 */
[----:B------:R-:W-:Y:S01]  /*4700*/  HGMMA.64x128x16.F32 R24, gdesc[UR44], R24, gsb0 ;  /* 0x01e000002c1879f0 */ /* 0x000fe20008000818 */
[----:B------:R-:W-:Y:S01]  /*4710*/  UIADD3 UR46, UR9, 0x4, URZ ;  /* 0x00000004092e7890 */ /* 0x000fe2000fffe03f */
[----:B------:R-:W-:Y:S01]  /*4720*/  UMOV UR44, UR56 ;  /* 0x00000038002c7c82 */ /* 0x000fe20008000000 */
[----:B------:R-:W-:Y:S01]  /*4730*/  UMOV UR45, UR57 ;  /* 0x00000039002d7c82 */ /* 0x000fe20008000000 */
[----:B------:R-:W-:Y:S01]  /*4740*/  UMOV UR47, 0x40000040 ;  /* 0x40000040002f7882 */ /* 0x000fe20000000000 */
[----:B------:R-:W-:Y:S02]  /*4750*/  WARPGROUP.DEPBAR.LE gsb0, 0x0 ;  /* 0x00008000000079c5 */ /* 0x000fe40000010000 */
        /* <DEDUP_REMOVED lines=38> */
[----:B------:R-:W-:Y:S05]  /*49c0*/  @!P0 BRA `(.L_x_20) ;  /* 0x0000000000048947 */ /* 0x000fea0003800000 */
[----:B------:R-:W-:Y:S01]  /*49d0*/  BPT.TRAP 0x1 ;  /* 0x000000040000795c */ /* 0x000fe20000300000 */
.L_x_20:
[----:B------:R-:W-:Y:S01]  /*49e0*/  ULEA UR9, UR5, UR7, 0x3 ;  /* 0x0000000705097291 */ /* 0x000fe2000f8e183f */
[----:B------:R-:W-:-:S05]  /*49f0*/  IMAD.U32 R8, RZ, RZ, UR4 ;  /* 0x00000004ff087e24 */ /* 0x000fca000f8e00ff */
[----:B------:R-:W-:-:S04]  /*4a00*/  SHF.L.U32 R8, R8, 0x1f, RZ ;  /* 0x0000001f08087819 */ /* 0x000fc800000006ff */
[----:B------:R2:W3:Y:S01]  /*4a10*/  SYNCS.PHASECHK.TRANS64.TRYWAIT P2, [UR9+0x34850], R8 ;  /* 0x03485008ff0075a7 */ /* 0x0004e20008040149 */
[----:B------:R-:W-:Y:S05]  /*4a20*/  @!P0 BRA `(.L_x_21) ;  /* 0x0000000000048947 */ /* 0x000fea0003800000 */
[----:B------:R-:W-:Y:S01]  /*4a30*/  BPT.TRAP 0x1 ;  /* 0x000000040000795c */ /* 0x000fe20000300000 */
.L_x_21:
[----:B---3--:R-:W-:Y:S05]  /*4a40*/  @P2 BRA `(.L_x_22) ;  /* 0x0000000000082947 */ /* 0x008fea0003800000 */
[----:B------:R-:W3:Y:S02]  /*4a50*/  SYNCS.PHASECHK.TRANS64.TRYWAIT P2, [UR9+0x34850], R8 ;  /* 0x03485008ff0075a7 */ /* 0x000ee40008040149 */
[----:B---3--:R-:W-:Y:S05]  /*4a60*/  @!P2 BRA `(.L_x_23) ;  /* 0x0000008000f0a947 */ /* 0x008fea0003800000 */
.L_x_22:
[----:B------:R-:W-:Y:S01]  /*4a70*/  UIADD3 UR7, UR7, 0x400, URZ ;  /* 0x0000040007077890 */ /* 0x000fe2000fffe03f */
[----:B------:R-:W-:Y:S01]  /*4a80*/  WARPGROUP.ARRIVE ;  /* 0x00000000000079c5 */ /* 0x000fe20000000000 */
[----:B------:R-:W-:Y:S01]  /*4a90*/  UMOV UR15, 0x40000040 ;  /* 0x40000040000f7882 */ /* 0x000fe20000000000 */
[----:B0-2---:R-:W-:Y:S01]  /*4aa0*/  FMUL.FTZ R8, R24, UR6 ;  /* 0x0000000618087c20 */ /* 0x005fe20008410000 */
[----:B------:R-:W-:Y:S01]  /*4ab0*/  USHF.R.U32.HI UR7, URZ, 0x4, UR7 ;  /* 0x000000043f077899 */ /* 0x000fe20008011607 */
[----:B------:R-:W-:Y:S01]  /*4ac0*/  FMUL.FTZ R14, R25, UR6 ;  /* 0x00000006190e7c20 */ /* 0x000fe20008410000 */
[----:B------:R-:W-:Y:S01]  /*4ad0*/  FMUL.FTZ R20, R26, UR6 ;  /* 0x000000061a147c20 */ /* 0x000fe20008410000 */
[----:B------:R-:W-:Y:S01]  /*4ae0*/  FMUL.FTZ R26, R28, UR6 ;  /* 0x000000061c1a7c20 */ /* 0x000fe20008410000 */
[----:B------:R-:W-:Y:S01]  /*4af0*/  ULOP3.LUT UR7, UR7, 0x3fff, URZ, 0xc0, !UPT ;  /* 0x00003fff07077892 */ /* 0x000fe2000f8ec03f */
[----:B------:R-:W1:Y:S01]  /*4b00*/  MUFU.TANH R8, R8 ;  /* 0x0000000800087308 */ /* 0x000e620000002400 */
[----:B------:R-:W-:Y:S01]  /*4b10*/  FMUL.FTZ R32, R32, UR6 ;  /* 0x0000000620207c20 */ /* 0x000fe20008410000 */
[----:B------:R-:W-:Y:S01]  /*4b20*/  FMUL.FTZ R194, R36, UR6 ;  /* 0x0000000624c27c20 */ /* 0x000fe20008410000 */
[----:B------:R-:W-:Y:S01]  /*4b30*/  ULOP3.LUT UR4, UR7, 0x4000000, URZ, 0xfc, !UPT ;  /* 0x0400000007047892 */ /* 0x000fe2000f8efc3f */
[----:B------:R-:W-:Y:S01]  /*4b40*/  FMUL.FTZ R196, R37, UR6 ;  /* 0x0000000625c47c20 */ /* 0x000fe20008410000 */
[----:B------:R-:W-:Y:S01]  /*4b50*/  FMUL.FTZ R198, R40, UR6 ;  /* 0x0000000628c67c20 */ /* 0x000fe20008410000 */
[----:B------:R-:W-:Y:S01]  /*4b60*/  FMUL.FTZ R200, R41, UR6 ;  /* 0x0000000629c87c20 */ /* 0x000fe20008410000 */
[----:B------:R-:W-:Y:S01]  /*4b70*/  ULEA UR4, UR5, UR4, 0xb ;  /* 0x0000000405047291 */ /* 0x000fe2000f8e583f */
[----:B------:R-:W0:Y:S01]  /*4b80*/  MUFU.TANH R14, R14 ;  /* 0x0000000e000e7308 */ /* 0x000e220000002400 */
[----:B------:R-:W-:Y:S01]  /*4b90*/  FMUL.FTZ R202, R44, UR6 ;  /* 0x000000062cca7c20 */ /* 0x000fe20008410000 */
[----:B------:R-:W-:Y:S01]  /*4ba0*/  FMUL.FTZ R204, R45, UR6 ;  /* 0x000000062dcc7c20 */ /* 0x000fe20008410000 */
[----:B------:R-:W-:Y:S01]  /*4bb0*/  FMUL.FTZ R206, R52, UR6 ;  /* 0x0000000634ce7c20 */ /* 0x000fe20008410000 */
[----:B------:R-:W-:Y:S01]  /*4bc0*/  FMUL.FTZ R208, R53, UR6 ;  /* 0x0000000635d07c20 */ /* 0x000fe20008410000 */
[----:B------:R-:W-:Y:S01]  /*4bd0*/  FMUL.FTZ R210, R56, UR6 ;  /* 0x0000000638d27c20 */ /* 0x000fe20008410000 */
[----:B------:R-:W-:Y:S01]  /*4be0*/  UMOV UR14, UR4 ;  /* 0x00000004000e7c82 */ /* 0x000fe20008000000 */
[----:B------:R-:W-:Y:S01]  /*4bf0*/  FMUL.FTZ R212, R57, UR6 ;  /* 0x0000000639d47c20 */ /* 0x000fe20008410000 */
[----:B------:R-:W-:Y:S01]  /*4c00*/  HGMMA.64x128x16.F32 R88, R180, gdesc[UR12].tnspB, R88, gsb0 ;  /* 0x41e0000cb4587df0 */ /* 0x000fe20008000858 */
[----:B------:R-:W-:Y:S01]  /*4c10*/  UIADD3 UR14, UR4, 0x80, URZ ;  /* 0x00000080040e7890 */ /* 0x000fe2000fffe03f */
[----:B------:R-:W2:Y:S01]  /*4c20*/  MUFU.TANH R26, R26 ;  /* 0x0000001a001a7308 */ /* 0x000ea20000002400 */
[----:B------:R-:W-:Y:S01]  /*4c30*/  UMOV UR15, 0x40000040 ;  /* 0x40000040000f7882 */ /* 0x000fe20000000000 */
[----:B-1----:R-:W-:Y:S01]  /*4c40*/  FMNMX.FTZ R9, R8, R13, !PT ;  /* 0x0000000d08097209 */ /* 0x002fe20007810000 */
[----:B------:R-:W-:Y:S01]  /*4c50*/  FMUL.FTZ R24, R27, UR6 ;  /* 0x000000061b187c20 */ /* 0x000fe20008410000 */
[----:B------:R-:W-:Y:S01]  /*4c60*/  FMUL.FTZ R214, R60, UR6 ;  /* 0x000000063cd67c20 */ /* 0x000fe20008410000 */
[----:B------:R-:W-:Y:S01]  /*4c70*/  FMUL.FTZ R28, R30, UR6 ;  /* 0x000000061e1c7c20 */ /* 0x000fe20008410000 */
[----:B------:R-:W-:Y:S01]  /*4c80*/  FMUL.FTZ R216, R61, UR6 ;  /* 0x000000063dd87c20 */ /* 0x000fe20008410000 */
[----:B0-----:R-:W-:Y:S01]  /*4c90*/  FMNMX.FTZ R9, R14, R9, !PT ;  /* 0x000000090e097209 */ /* 0x001fe20007810000 */
[----:B------:R-:W-:Y:S01]  /*4ca0*/  MUFU.TANH R32, R32 ;  /* 0x0000002000207308 */ /* 0x000fe20000002400 */
[----:B------:R-:W-:Y:S01]  /*4cb0*/  FMUL.FTZ R30, R31, UR6 ;  /* 0x000000061f1e7c20 */ /* 0x000fe20008410000 */
[----:B------:R-:W-:Y:S01]  /*4cc0*/  FMUL.FTZ R218, R64, UR6 ;  /* 0x0000000640da7c20 */ /* 0x000fe20008410000 */
[----:B------:R-:W-:Y:S01]  /*4cd0*/  FMUL.FTZ R34, R34, UR6 ;  /* 0x0000000622227c20 */ /* 0x000fe20008410000 */
[----:B------:R-:W-:Y:S01]  /*4ce0*/  FMUL.FTZ R192, R35, UR6 ;  /* 0x0000000623c07c20 */ /* 0x000fe20008410000 */
[----:B------:R-:W-:Y:S01]  /*4cf0*/  FMUL.FTZ R36, R38, UR6 ;  /* 0x0000000626247c20 */ /* 0x000fe20008410000 */
[----:B------:R-:W-:Y:S01]  /*4d00*/  FMUL.FTZ R220, R69, UR6 ;  /* 0x0000000645dc7c20 */ /* 0x000fe20008410000 */
[----:B------:R-:W-:Y:S01]  /*4d10*/  FMUL.FTZ R38, R39, UR6 ;  /* 0x0000000627267c20 */ /* 0x000fe20008410000 */
[----:B------:R-:W-:Y:S01]  /*4d20*/  MUFU.TANH R194, R194 ;  /* 0x000000c200c27308 */ /* 0x000fe20000002400 */
[----:B--2---:R-:W-:Y:S01]  /*4d30*/  FMNMX.FTZ R9, R26, R9, !PT ;  /* 0x000000091a097209 */ /* 0x004fe20007810000 */
[----:B------:R-:W-:Y:S01]  /*4d40*/  FMUL.FTZ R222, R72, UR6 ;  /* 0x0000000648de7c20 */ /* 0x000fe20008410000 */
[----:B------:R-:W-:Y:S01]  /*4d50*/  FMUL.FTZ R40, R42, UR6 ;  /* 0x000000062a287c20 */ /* 0x000fe20008410000 */
[----:B------:R-:W-:Y:S01]  /*4d60*/  FMUL.FTZ R224, R73, UR6 ;  /* 0x0000000649e07c20 */ /* 0x000fe20008410000 */
[----:B------:R-:W-:Y:S01]  /*4d70*/  FMUL.FTZ R42, R43, UR6 ;  /* 0x000000062b2a7c20 */ /* 0x000fe20008410000 */
[----:B------:R-:W-:Y:S01]  /*4d80*/  FMUL.FTZ R76, R76, UR6 ;  /* 0x000000064c4c7c20 */ /* 0x000fe20008410000 */
[----:B------:R-:W-:Y:S01]  /*4d90*/  FMUL.FTZ R44, R46, UR6 ;  /* 0x000000062e2c7c20 */ /* 0x000fe20008410000 */
        /* <DEDUP_REMOVED lines=23> */
[C---:B------:R-:W-:Y:S01]  /*4f10*/  ISETP.GT.AND P2, PT, R191.reuse, RZ, PT ;  /* 0x000000ffbf00720c */ /* 0x040fe20003f44270 */
[----:B------:R-:W-:Y:S01]  /*4f20*/  MUFU.TANH R202, R202 ;  /* 0x000000ca00ca7308 */ /* 0x000fe20000002400 */
[----:B------:R-:W-:Y:S01]  /*4f30*/  UMOV UR5, UR36 ;  /* 0x0000002400057c82 */ /* 0x000fe20008000000 */
[----:B------:R-:W-:-:S06]  /*4f40*/  VIADD R191, R191, 0xffffffff ;  /* 0xffffffffbfbf7836 */ /* 0x000fcc0000000000 */
[----:B------:R-:W-:Y:S08]  /*4f50*/  MUFU.TANH R204, R204 ;  /* 0x000000cc00cc7308 */ /* 0x000ff00000002400 */
[----:B------:R-:W-:Y:S08]  /*4f60*/  MUFU.TANH R206, R206 ;  /* 0x000000ce00ce7308 */ /* 0x000ff00000002400 */
[----:B------:R-:W-:Y:S08]  /*4f70*/  MUFU.TANH R208, R208 ;  /* 0x000000d000d07308 */ /* 0x000ff00000002400 */
[----:B------:R-:W-:Y:S08]  /*4f80*/  MUFU.TANH R210, R210 ;  /* 0x000000d200d27308 */ /* 0x000ff00000002400 */
[----:B------:R-:W0:Y:S08]  /*4f90*/  MUFU.TANH R20, R20 ;  /* 0x0000001400147308 */ /* 0x000e300000002400 */
[----:B------:R-:W-:Y:S08]  /*4fa0*/  MUFU.TANH R212, R212 ;  /* 0x000000d400d47308 */ /* 0x000ff00000002400 */
[----:B------:R-:W1:Y:S01]  /*4fb0*/  MUFU.TANH R24, R24 ;  /* 0x0000001800187308 */ /* 0x000e620000002400 */
[----:B0-----:R-:W-:-:S07]  /*4fc0*/  FMNMX.FTZ R25, R20, R11, !PT ;  /* 0x0000000b14197209 */ /* 0x001fce0007810000 */
[----:B------:R-:W-:Y:S08]  /*4fd0*/  MUFU.TANH R214, R214 ;  /* 0x000000d600d67308 */ /* 0x000ff00000002400 */
[----:B------:R-:W0:Y:S01]  /*4fe0*/  MUFU.TANH R28, R28 ;  /* 0x0000001c001c7308 */ /* 0x000e220000002400 */
[----:B-1----:R-:W-:-:S07]  /*4ff0*/  FMNMX.FTZ R25, R24, R25, !PT ;  /* 0x0000001918197209 */ /* 0x002fce0007810000 */
[----:B------:R-:W-:Y:S08]  /*5000*/  MUFU.TANH R216, R216 ;  /* 0x000000d800d87308 */ /* 0x000ff00000002400 */
[----:B------:R-:W1:Y:S01]  /*5010*/  MUFU.TANH R30, R30 ;  /* 0x0000001e001e7308 */ /* 0x000e620000002400 */
[----:B0-----:R-:W-:Y:S01]  /*5020*/  FMNMX.FTZ R25, R28, R25, !PT ;  /* 0x000000191c197209 */ /* 0x001fe20007810000 */
[----:B------:R-:W-:-:S02]  /*5030*/  WARPGROUP.DEPBAR.LE gsb0, 0x0 ;  /* 0x00008000000079c5 */ /* 0x000fc40000010000 */
[----:B------:R-:W-:Y:S01]  /*5040*/  WARPGROUP.ARRIVE ;  /* 0x00000000000079c5 */ /* 0x000fe20000000000 */
[----:B------:R-:W-:Y:S01]  /*5050*/  FMUL.FTZ R180, R29, UR6 ;  /* 0x000000061db47c20 */ /* 0x000fe20008410000 */
[----:B------:R-:W-:Y:S02]  /*5060*/  FMUL.FTZ R182, R33, UR6 ;  /* 0x0000000621b67c20 */ /* 0x000fe40008410000 */
[----:B------:R-:W-:Y:S02]  /*5070*/  MUFU.TANH R218, R218 ;  /* 0x000000da00da7308 */ /* 0x000fe40000002400 */
[----:B------:R-:W-:Y:S01]  /*5080*/  HGMMA.64x128x16.F32 R88, R176, gdesc[UR12].tnspB, R88, gsb0 ;  /* 0x41e0000cb0587df0 */ /* 0x000fe20008000858 */
[----:B------:R-:W-:Y:S01]  /*5090*/  UIADD3 UR14, UR4, 0x100, URZ ;  /* 0x00000100040e7890 */ /* 0x000fe2000fffe03f */
[----:B------:R-:W-:-:S04]  /*50a0*/  UMOV UR15, 0x40000040 ;  /* 0x40000040000f7882 */ /* 0x000fc80000000000 */
[----:B------:R-:W0:Y:S01]  /*50b0*/  MUFU.TANH R180, R180 ;  /* 0x000000b400b47308 */ /* 0x000e220000002400 */
[----:B-1----:R-:W-:-:S07]  /*50c0*/  FMNMX.FTZ R25, R30, R25, !PT ;  /* 0x000000191e197209 */ /* 0x002fce0007810000 */
[----:B------:R-:W1:Y:S08]  /*50d0*/  MUFU.TANH R182, R182 ;  /* 0x000000b600b67308 */ /* 0x000e700000002400 */
[----:B------:R-:W2:Y:S01]  /*50e0*/  MUFU.TANH R34, R34 ;  /* 0x0000002200227308 */ /* 0x000ea20000002400 */
[----:B0-----:R-:W-:-:S04]  /*50f0*/  FMNMX.FTZ R9, R180, R9, !PT ;  /* 0x00000009b4097209 */ /* 0x001fc80007810000 */
[----:B------:R-:W-:-:S03]  /*5100*/  FMNMX.FTZ R9, R32, R9, !PT ;  /* 0x0000000920097209 */ /* 0x000fc60007810000 */
[----:B------:R-:W0:Y:S01]  /*5110*/  MUFU.TANH R192, R192 ;  /* 0x000000c000c07308 */ /* 0x000e220000002400 */
[----:B-1----:R-:W-:-:S04]  /*5120*/  FMNMX.FTZ R9, R182, R9, !PT ;  /* 0x00000009b6097209 */ /* 0x002fc80007810000 */
[----:B------:R-:W-:-:S03]  /*5130*/  FMNMX.FTZ R9, R194, R9, !PT ;  /* 0x00000009c2097209 */ /* 0x000fc60007810000 */
[----:B------:R-:W1:Y:S01]  /*5140*/  MUFU.TANH R36, R36 ;  /* 0x0000002400247308 */ /* 0x000e620000002400 */
[----:B------:R-:W-:Y:S02]  /*5150*/  FMNMX.FTZ R9, R196, R9, !PT ;  /* 0x00000009c4097209 */ /* 0x000fe40007810000 */
[----:B--2---:R-:W-:Y:S02]  /*5160*/  FMNMX.FTZ R27, R34, R25, !PT ;  /* 0x00000019221b7209 */ /* 0x004fe40007810000 */
[----:B------:R-:W-:-:S03]  /*5170*/  FMNMX.FTZ R9, R198, R9, !PT ;  /* 0x00000009c6097209 */ /* 0x000fc60007810000 */
[----:B------:R-:W-:Y:S01]  /*5180*/  MUFU.TANH R220, R220 ;  /* 0x000000dc00dc7308 */ /* 0x000fe20000002400 */
[----:B------:R-:W-:Y:S02]  /*5190*/  FMNMX.FTZ R9, R200, R9, !PT ;  /* 0x00000009c8097209 */ /* 0x000fe40007810000 */
[----:B0-----:R-:W-:Y:S02]  /*51a0*/  FMNMX.FTZ R27, R192, R27, !PT ;  /* 0x0000001bc01b7209 */ /* 0x001fe40007810000 */
[----:B------:R-:W-:-:S03]  /*51b0*/  FMNMX.FTZ R9, R202, R9, !PT ;  /* 0x00000009ca097209 */ /* 0x000fc60007810000 */
[----:B------:R-:W0:Y:S01]  /*51c0*/  MUFU.TANH R38, R38 ;  /* 0x0000002600267308 */ /* 0x000e220000002400 */
[----:B------:R-:W-:Y:S02]  /*51d0*/  FMNMX.FTZ R9, R204, R9, !PT ;  /* 0x00000009cc097209 */ /* 0x000fe40007810000 */
[----:B-1----:R-:W-:-:S05]  /*51e0*/  FMNMX.FTZ R27, R36, R27, !PT ;  /* 0x0000001b241b7209 */ /* 0x002fca0007810000 */
        /* <DEDUP_REMOVED lines=8> */
[----:B0-----:R-:W-:-:S07]  /*5270*/  FMNMX.FTZ R29, R42, R29, !PT ;  /* 0x0000001d2a1d7209 */ /* 0x001fce0007810000 */
[----:B------:R-:W-:Y:S08]  /*5280*/  MUFU.TANH R226, R226 ;  /* 0x000000e200e27308 */ /* 0x000ff00000002400 */
[----:B------:R-:W0:Y:S01]  /*5290*/  MUFU.TANH R46, R46 ;  /* 0x0000002e002e7308 */ /* 0x000e220000002400 */
[----:B-1----:R-:W-:-:S07]  /*52a0*/  FMNMX.FTZ R29, R44, R29, !PT ;  /* 0x0000001d2c1d7209 */ /* 0x002fce0007810000 */
[----:B------:R-:W-:Y:S08]  /*52b0*/  MUFU.TANH R228, R228 ;  /* 0x000000e400e47308 */ /* 0x000ff00000002400 */
[----:B------:R-:W-:Y:S01]  /*52c0*/  MUFU.TANH R230, R230 ;  /* 0x000000e600e67308 */ /* 0x000fe20000002400 */
[----:B0-----:R-:W-:-:S07]  /*52d0*/  FMNMX.FTZ R29, R46, R29, !PT ;  /* 0x0000001d2e1d7209 */ /* 0x001fce0007810000 */
[----:B------:R-:W-:Y:S01]  /*52e0*/  MUFU.TANH R232, R232 ;  /* 0x000000e800e87308 */ /* 0x000fe20000002400 */
[----:B------:R-:W-:Y:S02]  /*52f0*/  WARPGROUP.DEPBAR.LE gsb0, 0x0 ;  /* 0x00008000000079c5 */ /* 0x000fe40000010000 */
[----:B------:R-:W-:Y:S01]  /*5300*/  WARPGROUP.ARRIVE ;  /* 0x00000000000079c5 */ /* 0x000fe20000000000 */
[----:B------:R-:W-:Y:S01]  /*5310*/  FMUL.FTZ R176, R48, UR6 ;  /* 0x0000000630b07c20 */ /* 0x000fe20008410000 */
[----:B------:R-:W-:Y:S01]  /*5320*/  FMUL.FTZ R178, R49, UR6 ;  /* 0x0000000631b27c20 */ /* 0x000fe20008410000 */
[----:B------:R-:W-:Y:S01]  /*5330*/  FMUL.FTZ R48, R50, UR6 ;  /* 0x0000000632307c20 */ /* 0x000fe20008410000 */
[----:B------:R-:W-:Y:S01]  /*5340*/  FMUL.FTZ R50, R51, UR6 ;  /* 0x0000000633327c20 */ /* 0x000fe20008410000 */
[----:B------:R-:W-:Y:S01]  /*5350*/  MUFU.TANH R52, R52 ;  /* 0x0000003400347308 */ /* 0x000fe20000002400 */
[----:B------:R-:W-:Y:S01]  /*5360*/  HGMMA.64x128x16.F32 R88, R172, gdesc[UR12].tnspB, R88, gsb0 ;  /* 0x41e0000cac587df0 */ /* 0x000fe20008000858 */
[----:B------:R-:W-:Y:S01]  /*5370*/  UIADD3 UR14, UR4, 0x180, URZ ;  /* 0x00000180040e7890 */ /* 0x000fe2000fffe03f */
[----:B------:R-:W-:-:S05]  /*5380*/  UMOV UR15, 0x40000040 ;  /* 0x40000040000f7882 */ /* 0x000fca0000000000 */
[----:B------:R-:W0:Y:S08]  /*5390*/  MUFU.TANH R176, R176 ;  /* 0x000000b000b07308 */ /* 0x000e300000002400 */
[----:B------:R-:W1:Y:S08]  /*53a0*/  MUFU.TANH R178, R178 ;  /* 0x000000b200b27308 */ /* 0x000e700000002400 */
[----:B------:R-:W2:Y:S01]  /*53b0*/  MUFU.TANH R48, R48 ;  /* 0x0000003000307308 */ /* 0x000ea20000002400 */
[----:B0-----:R-:W-:-:S07]  /*53c0*/  FMNMX.FTZ R9, R176, R9, !PT ;  /* 0x00000009b0097209 */ /* 0x001fce0007810000 */
[----:B------:R-:W0:Y:S01]  /*53d0*/  MUFU.TANH R50, R50 ;  /* 0x0000003200327308 */ /* 0x000e220000002400 */
[----:B-1----:R-:W-:-:S04]  /*53e0*/  FMNMX.FTZ R9, R178, R9, !PT ;  /* 0x00000009b2097209 */ /* 0x002fc80007810000 */
[----:B------:R-:W-:-:S03]  /*53f0*/  FMNMX.FTZ R9, R206, R9, !PT ;  /* 0x00000009ce097209 */ /* 0x000fc60007810000 */
[----:B------:R-:W-:Y:S01]  /*5400*/  MUFU.TANH R84, R84 ;  /* 0x0000005400547308 */ /* 0x000fe20000002400 */
[----:B------:R-:W-:Y:S02]  /*5410*/  FMNMX.FTZ R9, R208, R9, !PT ;  /* 0x00000009d0097209 */ /* 0x000fe40007810000 */
[----:B--2---:R-:W-:Y:S02]  /*5420*/  FMNMX.FTZ R31, R48, R29, !PT ;  /* 0x0000001d301f7209 */ /* 0x004fe40007810000 */
[----:B------:R-:W-:-:S03]  /*5430*/  FMNMX.FTZ R9, R210, R9, !PT ;  /* 0x00000009d2097209 */ /* 0x000fc60007810000 */
[----:B------:R-:W1:Y:S01]  /*5440*/  MUFU.TANH R54, R54 ;  /* 0x0000003600367308 */ /* 0x000e620000002400 */
[----:B------:R-:W-:Y:S02]  /*5450*/  FMNMX.FTZ R9, R212, R9, !PT ;  /* 0x00000009d4097209 */ /* 0x000fe40007810000 */
[----:B0-----:R-:W-:Y:S02]  /*5460*/  FMNMX.FTZ R31, R50, R31, !PT ;  /* 0x0000001f321f7209 */ /* 0x001fe40007810000 */
[----:B------:R-:W-:Y:S02]  /*5470*/  FMNMX.FTZ R9, R214, R9, !PT ;  /* 0x00000009d6097209 */ /* 0x000fe40007810000 */
[----:B------:R-:W-:Y:S01]  /*5480*/  FMNMX.FTZ R31, R52, R31, !PT ;  /* 0x0000001f341f7209 */ /* 0x000fe20007810000 */
[----:B------:R-:W0:Y:S01]  /*5490*/  MUFU.TANH R56, R56 ;  /* 0x0000003800387308 */ /* 0x000e220000002400 */
[----:B------:R-:W-:-:S04]  /*54a0*/  FMNMX.FTZ R9, R216, R9, !PT ;  /* 0x00000009d8097209 */ /* 0x000fc80007810000 */
[----:B------:R-:W-:-:S03]  /*54b0*/  FMNMX.FTZ R9, R218, R9, !PT ;  /* 0x00000009da097209 */ /* 0x000fc60007810000 */
[----:B------:R-:W2:Y:S01]  /*54c0*/  MUFU.TANH R58, R58 ;  /* 0x0000003a003a7308 */ /* 0x000ea20000002400 */
[----:B-1----:R-:W-:-:S07]  /*54d0*/  FMNMX.FTZ R31, R54, R31, !PT ;  /* 0x0000001f361f7209 */ /* 0x002fce0007810000 */
[----:B------:R-:W1:Y:S01]  /*54e0*/  MUFU.TANH R60, R60 ;  /* 0x0000003c003c7308 */ /* 0x000e620000002400 */
[----:B0-----:R-:W-:-:S07]  /*54f0*/  FMNMX.FTZ R35, R56, R31, !PT ;  /* 0x0000001f38237209 */ /* 0x001fce0007810000 */
[----:B------:R-:W0:Y:S01]  /*5500*/  MUFU.TANH R62, R62 ;  /* 0x0000003e003e7308 */ /* 0x000e220000002400 */
[----:B--2---:R-:W-:-:S07]  /*5510*/  FMNMX.FTZ R35, R58, R35, !PT ;  /* 0x000000233a237209 */ /* 0x004fce0007810000 */
[----:B------:R-:W2:Y:S01]  /*5520*/  MUFU.TANH R64, R64 ;  /* 0x0000004000407308 */ /* 0x000ea20000002400 */
[----:B-1----:R-:W-:-:S07]  /*5530*/  FMNMX.FTZ R35, R60, R35, !PT ;  /* 0x000000233c237209 */ /* 0x002fce0007810000 */
[----:B------:R-:W1:Y:S01]  /*5540*/  MUFU.TANH R66, R66 ;  /* 0x0000004200427308 */ /* 0x000e620000002400 */
[----:B0-----:R-:W-:-:S07]  /*5550*/  FMNMX.FTZ R35, R62, R35, !PT ;  /* 0x000000233e237209 */ /* 0x001fce0007810000 */
[----:B------:R-:W-:Y:S01]  /*5560*/  MUFU.TANH R72, R72 ;  /* 0x0000004800487308 */ /* 0x000fe20000002400 */
[----:B--2---:R-:W-:-:S07]  /*5570*/  FMNMX.FTZ R37, R64, R35, !PT ;  /* 0x0000002340257209 */ /* 0x004fce0007810000 */
[----:B------:R-:W-:Y:S01]  /*5580*/  MUFU.TANH R74, R74 ;  /* 0x0000004a004a7308 */ /* 0x000fe20000002400 */
[----:B-1----:R-:W-:-:S07]  /*5590*/  FMNMX.FTZ R37, R66, R37, !PT ;  /* 0x0000002542257209 */ /* 0x002fce0007810000 */
[----:B------:R-:W-:Y:S08]  /*55a0*/  MUFU.TANH R78, R78 ;  /* 0x0000004e004e7308 */ /* 0x000ff00000002400 */
[----:B------:R-:W-:Y:S08]  /*55b0*/  MUFU.TANH R80, R80 ;  /* 0x0000005000507308 */ /* 0x000ff00000002400 */
[----:B------:R-:W-:Y:S01]  /*55c0*/  MUFU.TANH R82, R82 ;  /* 0x0000005200527308 */ /* 0x000fe20000002400 */
[----:B------:R-:W-:-:S02]  /*55d0*/  WARPGROUP.DEPBAR.LE gsb0, 0x0 ;  /* 0x00008000000079c5 */ /* 0x000fc40000010000 */
        /* <DEDUP_REMOVED lines=15> */
[----:B------:R-:W-:-:S04]  /*56d0*/  FMNMX.FTZ R9, R220, R9, !PT ;  /* 0x00000009dc097209 */ /* 0x000fc80007810000 */
[----:B------:R-:W-:Y:S02]  /*56e0*/  FMNMX.FTZ R9, R222, R9, !PT ;  /* 0x00000009de097209 */ /* 0x000fe40007810000 */
[----:B--2---:R-:W-:Y:S02]  /*56f0*/  FMNMX.FTZ R37, R68, R37, !PT ;  /* 0x0000002544257209 */ /* 0x004fe40007810000 */
[----:B------:R-:W-:-:S04]  /*5700*/  FMNMX.FTZ R9, R224, R9, !PT ;  /* 0x00000009e0097209 */ /* 0x000fc80007810000 */
[----:B------:R-:W-:Y:S02]  /*5710*/  FMNMX.FTZ R9, R76, R9, !PT ;  /* 0x000000094c097209 */ /* 0x000fe40007810000 */
[----:B0-----:R-:W-:Y:S02]  /*5720*/  FMNMX.FTZ R37, R70, R37, !PT ;  /* 0x0000002546257209 */ /* 0x001fe40007810000 */
[----:B------:R-:W-:Y:S02]  /*5730*/  FMNMX.FTZ R9, R226, R9, !PT ;  /* 0x00000009e2097209 */ /* 0x000fe40007810000 */
[----:B------:R-:W-:Y:S02]  /*5740*/  FMNMX.FTZ R39, R72, R37, !PT ;  /* 0x0000002548277209 */ /* 0x000fe40007810000 */
[----:B------:R-:W-:Y:S02]  /*5750*/  FMNMX.FTZ R9, R228, R9, !PT ;  /* 0x00000009e4097209 */ /* 0x000fe40007810000 */
[----:B------:R-:W-:-:S02]  /*5760*/  FMNMX.FTZ R39, R74, R39, !PT ;  /* 0x000000274a277209 */ /* 0x000fc40007810000 */
[----:B------:R-:W-:Y:S02]  /*5770*/  FMNMX.FTZ R9, R230, R9, !PT ;  /* 0x00000009e6097209 */ /* 0x000fe40007810000 */
[----:B------:R-:W-:Y:S02]  /*5780*/  FMNMX.FTZ R39, R78, R39, !PT ;  /* 0x000000274e277209 */ /* 0x000fe40007810000 */
[----:B------:R-:W-:Y:S02]  /*5790*/  FMNMX.FTZ R9, R232, R9, !PT ;  /* 0x00000009e8097209 */ /* 0x000fe40007810000 */
[----:B------:R-:W-:Y:S02]  /*57a0*/  FMNMX.FTZ R39, R80, R39, !PT ;  /* 0x0000002750277209 */ /* 0x000fe40007810000 */
[----:B------:R-:W-:Y:S02]  /*57b0*/  FMNMX.FTZ R9, R84, R9, !PT ;  /* 0x0000000954097209 */ /* 0x000fe40007810000 */
[----:B------:R-:W-:-:S03]  /*57c0*/  FMNMX.FTZ R41, R82, R39, !PT ;  /* 0x0000002752297209 */ /* 0x000fc60007810000 */
[----:B------:R-:W0:Y:S02]  /*57d0*/  SHFL.BFLY PT, R10, R9, 0x2, 0x1f ;  /* 0x0c401f00090a7f89 */ /* 0x000e2400000e0000 */
[----:B0-----:R-:W-:Y:S02]  /*57e0*/  FMNMX.FTZ R10, R9, R10, !PT ;  /* 0x0000000a090a7209 */ /* 0x001fe40007810000 */
[----:B------:R-:W0:Y:S03]  /*57f0*/  LDC R9, c[0x0][0x988] ;  /* 0x00026200ff097b82 */ /* 0x000e260000000800 */
[----:B------:R-:W1:Y:S02]  /*5800*/  SHFL.BFLY PT, R15, R10, 0x1, 0x1f ;  /* 0x0c201f000a0f7f89 */ /* 0x000e6400000e0000 */
[----:B-1----:R-:W-:-:S05]  /*5810*/  FMNMX.FTZ R12, R10, R15, !PT ;  /* 0x0000000f0a0c7209 */ /* 0x002fca0007810000 */
[C---:B0-----:R-:W-:Y:S01]  /*5820*/  FMUL.FTZ R33, R12.reuse, R9 ;  /* 0x000000090c217220 */ /* 0x041fe20000410000 */
[----:B------:R-:W-:-:S03]  /*5830*/  FADD.FTZ R10, -R12, R13 ;  /* 0x0000000d0c0a7221 */ /* 0x000fc60000010100 */
[-CC-:B------:R-:W-:Y:S01]  /*5840*/  FFMA.FTZ R13, R8, R9.reuse, -R33.reuse ;  /* 0x00000009080d7223 */ /* 0x180fe20000010821 */
[-CC-:B------:R-:W-:Y:S01]  /*5850*/  FFMA.FTZ R234, R14, R9.reuse, -R33.reuse ;  /* 0x000000090eea7223 */ /* 0x180fe20000010821 */
[-C--:B------:R-:W-:Y:S01]  /*5860*/  FMUL.FTZ R10, R10, R9.reuse ;  /* 0x000000090a0a7220 */ /* 0x080fe20000410000 */
[-CC-:B------:R-:W-:Y:S01]  /*5870*/  FFMA.FTZ R194, R194, R9.reuse, -R33.reuse ;  /* 0x00000009c2c27223 */ /* 0x180fe20000010821 */
[-CC-:B------:R-:W-:Y:S01]  /*5880*/  FFMA.FTZ R198, R198, R9.reuse, -R33.reuse ;  /* 0x00000009c6c67223 */ /* 0x180fe20000010821 */
[-CC-:B------:R-:W-:Y:S01]  /*5890*/  FFMA.FTZ R202, R202, R9.reuse, -R33.reuse ;  /* 0x00000009caca7223 */ /* 0x180fe20000010821 */
[-CC-:B------:R-:W-:Y:S01]  /*58a0*/  FFMA.FTZ R206, R206, R9.reuse, -R33.reuse ;  /* 0x00000009cece7223 */ /* 0x180fe20000010821 */
[----:B------:R-:W-:Y:S02]  /*58b0*/  WARPGROUP.DEPBAR.LE gsb0, 0x0 ;  /* 0x00008000000079c5 */ /* 0x000fe40000010000 */
[----:B------:R-:W-:Y:S01]  /*58c0*/  WARPGROUP.ARRIVE ;  /* 0x00000000000079c5 */ /* 0x000fe20000000000 */
[----:B------:R-:W-:Y:S01]  /*58d0*/  FMUL.FTZ R168, R83, UR6 ;  /* 0x0000000653a87c20 */ /* 0x000fe20008410000 */
[----:B------:R-:W-:Y:S01]  /*58e0*/  FMUL.FTZ R170, R87, UR6 ;  /* 0x0000000657aa7c20 */ /* 0x000fe20008410000 */
[----:B------:R0:W-:Y:S01]  /*58f0*/  MUFU.EX2 R25, R194 ;  /* 0x000000c200197308 */ /* 0x0001e20000000800 */
[-CC-:B------:R-:W-:Y:S01]  /*5900*/  FFMA.FTZ R15, R26, R9.reuse, -R33.reuse ;  /* 0x000000091a0f7223 */ /* 0x180fe20000010821 */
[-CC-:B------:R-:W-:Y:S01]  /*5910*/  FFMA.FTZ R21, R32, R9.reuse, -R33.reuse ;  /* 0x0000000920157223 */ /* 0x180fe20000010821 */
[----:B------:R-:W-:Y:S01]  /*5920*/  HGMMA.64x128x16.F32 R88, R152, gdesc[UR12].tnspB, R88, gsb0 ;  /* 0x41e0000c98587df0 */ /* 0x000fe20008000858 */
[----:B------:R-:W-:Y:S01]  /*5930*/  UIADD3 UR14, UR4, 0x280, URZ ;  /* 0x00000280040e7890 */ /* 0x000fe2000fffe03f */
[-CC-:B------:R-:W-:Y:S01]  /*5940*/  FFMA.FTZ R26, R180, R9.reuse, -R33.reuse ;  /* 0x00000009b41a7223 */ /* 0x180fe20000010821 */
[----:B------:R-:W-:Y:S01]  /*5950*/  UMOV UR15, 0x40000040 ;  /* 0x40000040000f7882 */ /* 0x000fe20000000000 */
[-CC-:B------:R-:W-:Y:S01]  /*5960*/  FFMA.FTZ R32, R182, R9.reuse, -R33.reuse ;  /* 0x00000009b6207223 */ /* 0x180fe20000010821 */
[----:B------:R-:W1:Y:S01]  /*5970*/  MUFU.TANH R168, R168 ;  /* 0x000000a800a87308 */ /* 0x000e620000002400 */
[-CC-:B0-----:R-:W-:Y:S01]  /*5980*/  FFMA.FTZ R194, R204, R9.reuse, -R33.reuse ;  /* 0x00000009ccc27223 */ /* 0x181fe20000010821 */
[-CC-:B------:R-:W-:Y:S01]  /*5990*/  FFMA.FTZ R176, R176, R9.reuse, -R33.reuse ;  /* 0x00000009b0b07223 */ /* 0x180fe20000010821 */
[-CC-:B------:R-:W-:Y:S01]  /*59a0*/  FFMA.FTZ R210, R210, R9.reuse, -R33.reuse ;  /* 0x00000009d2d27223 */ /* 0x180fe20000010821 */
[-CC-:B------:R-:W-:Y:S01]  /*59b0*/  FFMA.FTZ R214, R214, R9.reuse, -R33.reuse ;  /* 0x00000009d6d67223 */ /* 0x180fe20000010821 */
[-CC-:B------:R-:W-:Y:S01]  /*59c0*/  FFMA.FTZ R43, R174, R9.reuse, -R33.reuse ;  /* 0x00000009ae2b7223 */ /* 0x180fe20000010821 */
[-CC-:B------:R-:W-:Y:S01]  /*59d0*/  FFMA.FTZ R45, R222, R9.reuse, -R33.reuse ;  /* 0x00000009de2d7223 */ /* 0x180fe20000010821 */
[-CC-:B------:R-:W-:Y:S01]  /*59e0*/  FFMA.FTZ R204, R224, R9.reuse, -R33.reuse ;  /* 0x00000009e0cc7223 */ /* 0x180fe20000010821 */
[----:B------:R-:W0:Y:S01]  /*59f0*/  MUFU.TANH R170, R170 ;  /* 0x000000aa00aa7308 */ /* 0x000e220000002400 */
[-CC-:B------:R-:W-:Y:S01]  /*5a00*/  FFMA.FTZ R49, R228, R9.reuse, -R33.reuse ;  /* 0x00000009e4317223 */ /* 0x180fe20000010821 */
[-CC-:B------:R-:W-:Y:S01]  /*5a10*/  FFMA.FTZ R51, R232, R9.reuse, -R33.reuse ;  /* 0x00000009e8337223 */ /* 0x180fe20000010821 */
[----:B------:R-:W-:-:S05]  /*5a20*/  FFMA.FTZ R84, R84, R9, -R33 ;  /* 0x0000000954547223 */ /* 0x000fca0000010821 */
[----:B------:R2:W-:Y:S01]  /*5a30*/  MUFU.EX2 R27, R198 ;  /* 0x000000c6001b7308 */ /* 0x0005e20000000800 */
[----:B-1----:R-:W-:-:S04]  /*5a40*/  FMNMX.FTZ R41, R168, R41, !PT ;  /* 0x00000029a8297209 */ /* 0x002fc80007810000 */
[----:B------:R-:W-:-:S03]  /*5a50*/  FMNMX.FTZ R41, R86, R41, !PT ;  /* 0x0000002956297209 */ /* 0x000fc60007810000 */
[----:B------:R1:W-:Y:S01]  /*5a60*/  MUFU.EX2 R29, R202 ;  /* 0x000000ca001d7308 */ /* 0x0003e20000000800 */
[----:B0-----:R-:W-:Y:S01]  /*5a70*/  FMNMX.FTZ R8, R170, R41, !PT ;  /* 0x00000029aa087209 */ /* 0x001fe20007810000 */
[-CC-:B--2---:R-:W-:Y:S01]  /*5a80*/  FFMA.FTZ R198, R208, R9.reuse, -R33.reuse ;  /* 0x00000009d0c67223 */ /* 0x184fe20000010821 */
[----:B------:R-:W-:-:S03]  /*5a90*/  FFMA.FTZ R41, R218, R9, -R33 ;  /* 0x00000009da297223 */ /* 0x000fc60000010821 */
[----:B------:R-:W0:Y:S02]  /*5aa0*/  SHFL.BFLY PT, R47, R8, 0x2, 0x1f ;  /* 0x0c401f00082f7f89 */ /* 0x000e2400000e0000 */
[----:B------:R2:W-:Y:S01]  /*5ab0*/  MUFU.EX2 R35, R206 ;  /* 0x000000ce00237308 */ /* 0x0005e20000000800 */
[----:B-1----:R-:W-:-:S07]  /*5ac0*/  FFMA.FTZ R202, R220, R9, -R33 ;  /* 0x00000009dcca7223 */ /* 0x002fce0000010821 */
[----:B------:R-:W-:Y:S01]  /*5ad0*/  MUFU.EX2 R10, R10 ;  /* 0x0000000a000a7308 */ /* 0x000fe20000000800 */
[----:B--2---:R-:W-:-:S07]  /*5ae0*/  FFMA.FTZ R206, R230, R9, -R33 ;  /* 0x00000009e6ce7223 */ /* 0x004fce0000010821 */
[----:B------:R-:W1:Y:S01]  /*5af0*/  MUFU.EX2 R13, R13 ;  /* 0x0000000d000d7308 */ /* 0x000e620000000800 */
[----:B0-----:R-:W-:Y:S01]  /*5b00*/  FMNMX.FTZ R53, R8, R47, !PT ;  /* 0x0000002f08357209 */ /* 0x001fe20007810000 */
[-CC-:B------:R-:W-:Y:S01]  /*5b10*/  FFMA.FTZ R47, R76, R9.reuse, -R33.reuse ;  /* 0x000000094c2f7223 */ /* 0x180fe20000010821 */
[----:B------:R-:W-:-:S05]  /*5b20*/  FFMA.FTZ R76, R226, R9, -R33 ;  /* 0x00000009e24c7223 */ /* 0x000fca0000010821 */
[----:B------:R-:W0:Y:S01]  /*5b30*/  MUFU.EX2 R234, R234 ;  /* 0x000000ea00ea7308 */ /* 0x000e220000000800 */
[----:B------:R-:W2:Y:S07]  /*5b40*/  SHFL.BFLY PT, R14, R53, 0x1, 0x1f ;  /* 0x0c201f00350e7f89 */ /* 0x000eae00000e0000 */
[----:B------:R-:W-:Y:S01]  /*5b50*/  MUFU.EX2 R15, R15 ;  /* 0x0000000f000f7308 */ /* 0x000fe20000000800 */
[----:B-1----:R-:W-:-:S07]  /*5b60*/  FFMA.FTZ R3, R10, R3, R13 ;  /* 0x000000030a037223 */ /* 0x002fce000001000d */
[----:B------:R-:W1:Y:S01]  /*5b70*/  MUFU.EX2 R26, R26 ;  /* 0x0000001a001a7308 */ /* 0x000e620000000800 */
[----:B0-----:R-:W-:-:S07]  /*5b80*/  F2FP.F16.F32.PACK_AB R180, R234, R13 ;  /* 0x0000000deab4723e */ /* 0x001fce00000000ff */
[----:B------:R-:W-:Y:S01]  /*5b90*/  MUFU.EX2 R21, R21 ;  /* 0x0000001500157308 */ /* 0x000fe20000000800 */
[----:B--2---:R-:W-:-:S05]  /*5ba0*/  FMNMX.FTZ R14, R53, R14, !PT ;  /* 0x0000000e350e7209 */ /* 0x004fca0007810000 */
[C---:B------:R-:W-:Y:S01]  /*5bb0*/  FADD.FTZ R8, -R14.reuse, R11 ;  /* 0x0000000b0e087221 */ /* 0x040fe20000010100 */
[----:B------:R-:W-:Y:S01]  /*5bc0*/  FMUL.FTZ R11, R14, R9 ;  /* 0x000000090e0b7220 */ /* 0x000fe20000410000 */
[----:B------:R-:W-:Y:S01]  /*5bd0*/  MUFU.EX2 R32, R32 ;  /* 0x0000002000207308 */ /* 0x000fe20000000800 */
[----:B-1----:R-:W-:Y:S01]  /*5be0*/  F2FP.F16.F32.PACK_AB R182, R26, R15 ;  /* 0x0000000f1ab6723e */ /* 0x002fe200000000ff */
[-C--:B------:R-:W-:Y:S01]  /*5bf0*/  FMUL.FTZ R8, R8, R9.reuse ;  /* 0x0000000908087220 */ /* 0x080fe20000410000 */
[-CC-:B------:R-:W-:Y:S01]  /*5c00*/  FFMA.FTZ R181, R20, R9.reuse, -R11.reuse ;  /* 0x0000000914b57223 */ /* 0x180fe2000001080b */
[-CC-:B------:R-:W-:Y:S01]  /*5c10*/  FFMA.FTZ R20, R24, R9.reuse, -R11.reuse ;  /* 0x0000000918147223 */ /* 0x180fe2000001080b */
[-CC-:B------:R-:W-:Y:S01]  /*5c20*/  FFMA.FTZ R183, R28, R9.reuse, -R11.reuse ;  /* 0x000000091cb77223 */ /* 0x180fe2000001080b */
[-CC-:B------:R-:W-:Y:S01]  /*5c30*/  FFMA.FTZ R177, R34, R9.reuse, -R11.reuse ;  /* 0x0000000922b17223 */ /* 0x180fe2000001080b */
[----:B------:R-:W-:Y:S01]  /*5c40*/  FFMA.FTZ R173, R40, R9, -R11 ;  /* 0x0000000928ad7223 */ /* 0x000fe2000001080b */
[----:B------:R-:W-:Y:S01]  /*5c50*/  MUFU.EX2 R8, R8 ;  /* 0x0000000800087308 */ /* 0x000fe20000000800 */
[----:B------:R-:W-:-:S02]  /*5c60*/  IMAD.U32 R40, RZ, RZ, UR9 ;  /* 0x00000009ff287e24 */ /* 0x000fc4000f8e00ff */
[-CC-:B------:R-:W-:Y:S01]  /*5c70*/  FFMA.FTZ R179, R36, R9.reuse, -R11.reuse ;  /* 0x0000000924b37223 */ /* 0x180fe2000001080b */
[-CC-:B------:R-:W-:Y:S01]  /*5c80*/  FFMA.FTZ R36, R42, R9.reuse, -R11.reuse ;  /* 0x000000092a247223 */ /* 0x180fe2000001080b */
[-CC-:B------:R-:W-:Y:S01]  /*5c90*/  FFMA.FTZ R34, R38, R9.reuse, -R11.reuse ;  /* 0x0000000926227223 */ /* 0x180fe2000001080b */
[----:B------:R-:W-:Y:S02]  /*5ca0*/  @!P1 VIADD R40, R40, 0x34860 ;  /* 0x0003486028289836 */ /* 0x000fe40000000000 */
[-CC-:B------:R-:W-:Y:S01]  /*5cb0*/  FFMA.FTZ R175, R44, R9.reuse, -R11.reuse ;  /* 0x000000092caf7223 */ /* 0x180fe2000001080b */
[-CC-:B------:R-:W-:Y:S01]  /*5cc0*/  FFMA.FTZ R169, R48, R9.reuse, -R11.reuse ;  /* 0x0000000930a97223 */ /* 0x180fe2000001080b */
[----:B------:R-:W-:Y:S01]  /*5cd0*/  MUFU.EX2 R181, R181 ;  /* 0x000000b500b57308 */ /* 0x000fe20000000800 */
[-CC-:B------:R-:W-:Y:S01]  /*5ce0*/  FFMA.FTZ R24, R50, R9.reuse, -R11.reuse ;  /* 0x0000000932187223 */ /* 0x180fe2000001080b */
[----:B------:R-:W-:Y:S01]  /*5cf0*/  @!P1 PRMT R42, RZ, 0x654, R40 ;  /* 0x00000654ff2a9816 */ /* 0x000fe20000000028 */
[-CC-:B------:R-:W-:Y:S01]  /*5d00*/  FFMA.FTZ R171, R52, R9.reuse, -R11.reuse ;  /* 0x0000000934ab7223 */ /* 0x180fe2000001080b */
[-CC-:B------:R-:W-:Y:S01]  /*5d10*/  FFMA.FTZ R28, R54, R9.reuse, -R11.reuse ;  /* 0x00000009361c7223 */ /* 0x180fe2000001080b */
[-CC-:B------:R-:W-:Y:S01]  /*5d20*/  FFMA.FTZ R38, R58, R9.reuse, -R11.reuse ;  /* 0x000000093a267223 */ /* 0x180fe2000001080b */
[-CC-:B------:R-:W-:Y:S01]  /*5d30*/  FFMA.FTZ R62, R62, R9.reuse, -R11.reuse ;  /* 0x000000093e3e7223 */ /* 0x180fe2000001080b */
[-CC-:B------:R-:W-:Y:S01]  /*5d40*/  FFMA.FTZ R64, R64, R9.reuse, -R11.reuse ;  /* 0x0000000940407223 */ /* 0x180fe2000001080b */
        /* <DEDUP_REMOVED lines=8> */
[----:B------:R-:W-:Y:S01]  /*5dd0*/  MUFU.EX2 R183, R183 ;  /* 0x000000b700b77308 */ /* 0x000fe20000000800 */
[-CC-:B------:R-:W-:Y:S01]  /*5de0*/  FFMA.FTZ R82, R82, R9.reuse, -R11.reuse ;  /* 0x0000000952527223 */ /* 0x180fe2000001080b */
[----:B------:R-:W-:-:S06]  /*5df0*/  FFMA.FTZ R86, R86, R9, -R11 ;  /* 0x0000000956567223 */ /* 0x000fcc000001080b */
[----:B------:R-:W-:Y:S01]  /*5e00*/  MUFU.EX2 R177, R177 ;  /* 0x000000b100b17308 */ /* 0x000fe20000000800 */
[----:B------:R-:W-:Y:S02]  /*5e10*/  WARPGROUP.DEPBAR.LE gsb0, 0x0 ;  /* 0x00008000000079c5 */ /* 0x000fe40000010000 */
[----:B------:R-:W-:Y:S01]  /*5e20*/  WARPGROUP.ARRIVE ;  /* 0x00000000000079c5 */ /* 0x000fe20000000000 */
[-CC-:B------:R-:W-:Y:S01]  /*5e30*/  FFMA.FTZ R152, R196, R9.reuse, -R33.reuse ;  /* 0x00000009c4987223 */ /* 0x180fe20000010821 */
[-CC-:B------:R-:W-:Y:S01]  /*5e40*/  FFMA.FTZ R154, R200, R9.reuse, -R33.reuse ;  /* 0x00000009c89a7223 */ /* 0x180fe20000010821 */
[-CC-:B------:R-:W-:Y:S01]  /*5e50*/  FFMA.FTZ R196, R178, R9.reuse, -R33.reuse ;  /* 0x00000009b2c47223 */ /* 0x180fe20000010821 */
[-C--:B------:R-:W-:Y:S01]  /*5e60*/  FFMA.FTZ R200, R172, R9.reuse, -R33 ;  /* 0x00000009acc87223 */ /* 0x080fe20000010821 */
[----:B------:R-:W-:Y:S01]  /*5e70*/  MUFU.EX2 R179, R179 ;  /* 0x000000b300b37308 */ /* 0x000fe20000000800 */
[----:B------:R-:W-:Y:S01]  /*5e80*/  HGMMA.64x128x16.F32 R88, R156, gdesc[UR12].tnspB, R88, gsb0 ;  /* 0x41e0000c9c587df0 */ /* 0x000fe20008000858 */
[----:B------:R-:W-:Y:S01]  /*5e90*/  UIADD3 UR14, UR4, 0x300, URZ ;  /* 0x00000300040e7890 */ /* 0x000fe2000fffe03f */
[-CC-:B------:R-:W-:Y:S01]  /*5ea0*/  FFMA.FTZ R153, R56, R9.reuse, -R11.reuse ;  /* 0x0000000938997223 */ /* 0x180fe2000001080b */
[----:B------:R-:W-:Y:S01]  /*5eb0*/  UMOV UR15, 0x40000040 ;  /* 0x40000040000f7882 */ /* 0x000fe20000000000 */
[----:B------:R-:W-:Y:S01]  /*5ec0*/  UIADD3 UR4, UR4, 0x380, URZ ;  /* 0x0000038004047890 */ /* 0x000fe2000fffe03f */
[----:B------:R-:W-:-:S02]  /*5ed0*/  FFMA.FTZ R155, R60, R9, -R11 ;  /* 0x000000093c9b7223 */ /* 0x000fc4000001080b */
[----:B------:R-:W-:Y:S08]  /*5ee0*/  MUFU.EX2 R34, R34 ;  /* 0x0000002200227308 */ /* 0x000ff00000000800 */
[----:B------:R-:W0:Y:S08]  /*5ef0*/  MUFU.EX2 R152, R152 ;  /* 0x0000009800987308 */ /* 0x000e300000000800 */
[----:B------:R-:W-:Y:S08]  /*5f00*/  MUFU.EX2 R173, R173 ;  /* 0x000000ad00ad7308 */ /* 0x000ff00000000800 */
[----:B------:R-:W-:Y:S01]  /*5f10*/  MUFU.EX2 R36, R36 ;  /* 0x0000002400247308 */ /* 0x000fe20000000800 */
[----:B0-----:R-:W-:-:S07]  /*5f20*/  F2FP.F16.F32.PACK_AB R178, R152, R25 ;  /* 0x0000001998b2723e */ /* 0x001fce00000000ff */
[----:B------:R-:W0:Y:S08]  /*5f30*/  MUFU.EX2 R154, R154 ;  /* 0x0000009a009a7308 */ /* 0x000e300000000800 */
[----:B------:R-:W-:Y:S08]  /*5f40*/  MUFU.EX2 R175, R175 ;  /* 0x000000af00af7308 */ /* 0x000ff00000000800 */
[----:B------:R-:W1:Y:S01]  /*5f50*/  MUFU.EX2 R194, R194 ;  /* 0x000000c200c27308 */ /* 0x000e620000000800 */
[----:B0-----:R-:W-:-:S07]  /*5f60*/  F2FP.F16.F32.PACK_AB R172, R154, R27 ;  /* 0x0000001b9aac723e */ /* 0x001fce00000000ff */
[----:B------:R-:W-:Y:S08]  /*5f70*/  MUFU.EX2 R169, R169 ;  /* 0x000000a900a97308 */ /* 0x000ff00000000800 */
[----:B------:R0:W-:Y:S01]  /*5f80*/  MUFU.EX2 R31, R176 ;  /* 0x000000b0001f7308 */ /* 0x0001e20000000800 */
[----:B-1----:R-:W-:-:S07]  /*5f90*/  F2FP.F16.F32.PACK_AB R174, R194, R29 ;  /* 0x0000001dc2ae723e */ /* 0x002fce00000000ff */
[----:B------:R-:W-:Y:S01]  /*5fa0*/  MUFU.EX2 R24, R24 ;  /* 0x0000001800187308 */ /* 0x000fe20000000800 */
[----:B0-----:R-:W-:-:S07]  /*5fb0*/  F2FP.F16.F32.PACK_AB R176, R32, R21 ;  /* 0x0000001520b0723e */ /* 0x001fce00000000ff */
[----:B------:R-:W-:Y:S08]  /*5fc0*/  MUFU.EX2 R196, R196 ;  /* 0x000000c400c47308 */ /* 0x000ff00000000800 */
[----:B------:R-:W-:Y:S08]  /*5fd0*/  MUFU.EX2 R171, R171 ;  /* 0x000000ab00ab7308 */ /* 0x000ff00000000800 */
[----:B------:R-:W-:Y:S08]  /*5fe0*/  MUFU.EX2 R28, R28 ;  /* 0x0000001c001c7308 */ /* 0x000ff00000000800 */
[----:B------:R-:W-:Y:S08]  /*5ff0*/  MUFU.EX2 R198, R198 ;  /* 0x000000c600c67308 */ /* 0x000ff00000000800 */
[----:B------:R-:W-:Y:S08]  /*6000*/  MUFU.EX2 R153, R153 ;  /* 0x0000009900997308 */ /* 0x000ff00000000800 */
[----:B------:R-:W-:Y:S08]  /*6010*/  MUFU.EX2 R37, R210 ;  /* 0x000000d200257308 */ /* 0x000ff00000000800 */
[----:B------:R-:W-:Y:S01]  /*6020*/  MUFU.EX2 R38, R38 ;  /* 0x0000002600267308 */ /* 0x000fe20000000800 */
[----:B------:R-:W-:-:S02]  /*6030*/  WARPGROUP.DEPBAR.LE gsb0, 0x0 ;  /* 0x00008000000079c5 */ /* 0x000fc40000010000 */
[----:B------:R-:W-:Y:S01]  /*6040*/  WARPGROUP.ARRIVE ;  /* 0x00000000000079c5 */ /* 0x000fe20000000000 */
[-CC-:B------:R-:W-:Y:S01]  /*6050*/  FFMA.FTZ R156, R212, R9.reuse, -R33.reuse ;  /* 0x00000009d49c7223 */ /* 0x180fe20000010821 */
[----:B------:R-:W-:Y:S01]  /*6060*/  FFMA.FTZ R158, R216, R9, -R33 ;  /* 0x00000009d89e7223 */ /* 0x000fe20000010821 */
[----:B------:R-:W-:Y:S02]  /*6070*/  MOV R33, UR8 ;  /* 0x0000000800217c02 */ /* 0x000fe40008000f00 */
[----:B------:R-:W-:Y:S01]  /*6080*/  MUFU.EX2 R155, R155 ;  /* 0x0000009b009b7308 */ /* 0x000fe20000000800 */
[----:B------:R-:W-:Y:S01]  /*6090*/  HGMMA.64x128x16.F32 R88, R160, gdesc[UR12].tnspB, R88, gsb0 ;  /* 0x41e0000ca0587df0 */ /* 0x000fe20008000858 */
[----:B------:R-:W-:Y:S01]  /*60a0*/  UMOV UR14, UR4 ;  /* 0x00000004000e7c82 */ /* 0x000fe20008000000 */
[----:B------:R-:W-:Y:S01]  /*60b0*/  UMOV UR15, 0x40000040 ;  /* 0x40000040000f7882 */ /* 0x000fe20000000000 */
[----:B------:R-:W-:Y:S01]  /*60c0*/  @!P1 VIADD R33, R33, 0x34840 ;  /* 0x0003484021219836 */ /* 0x000fe20000000000 */
[----:B------:R-:W-:-:S03]  /*60d0*/  UMOV UR4, UR37 ;  /* 0x0000002500047c82 */ /* 0x000fc60008000000 */
[----:B------:R-:W-:Y:S01]  /*60e0*/  MUFU.EX2 R156, R156 ;  /* 0x0000009c009c7308 */ /* 0x000fe20000000800 */
[----:B------:R-:W-:-:S07]  /*60f0*/  @!P1 PRMT R33, RZ, 0x654, R33 ;  /* 0x00000654ff219816 */ /* 0x000fce0000000021 */
[----:B------:R-:W-:Y:S08]  /*6100*/  MUFU.EX2 R39, R214 ;  /* 0x000000d600277308 */ /* 0x000ff00000000800 */
        /* <DEDUP_REMOVED lines=18> */
[-CC-:B------:R-:W-:Y:S01]  /*6230*/  FFMA.FTZ R162, R192, R9.reuse, -R11.reuse ;  /* 0x00000009c0a27223 */ /* 0x180fe2000001080b */
[----:B------:R-:W-:Y:S02]  /*6240*/  FFMA.FTZ R30, R46, R9, -R11 ;  /* 0x000000092e1e7223 */ /* 0x000fe4000001080b */
[----:B------:R-:W-:Y:S01]  /*6250*/  MUFU.EX2 R161, R72 ;  /* 0x0000004800a17308 */ /* 0x000fe20000000800 */
[----:B------:R-:W-:Y:S07]  /*6260*/  HGMMA.64x128x16.F32 R88, R164, gdesc[UR12].tnspB, R88, gsb0 ;  /* 0x41e0000ca4587df0 */ /* 0x000fee0008000858 */
[----:B------:R-:W-:Y:S08]  /*6270*/  MUFU.EX2 R160, R160 ;  /* 0x000000a000a07308 */ /* 0x000ff00000000800 */
[----:B------:R-:W-:Y:S08]  /*6280*/  MUFU.EX2 R162, R162 ;  /* 0x000000a200a27308 */ /* 0x000ff00000000800 */
[----:B------:R-:W-:Y:S08]  /*6290*/  MUFU.EX2 R30, R30 ;  /* 0x0000001e001e7308 */ /* 0x000ff00000000800 */
[----:B------:R-:W-:Y:S08]  /*62a0*/  MUFU.EX2 R163, R78 ;  /* 0x0000004e00a37308 */ /* 0x000ff00000000800 */
[----:B------:R-:W-:Y:S08]  /*62b0*/  MUFU.EX2 R76, R76 ;  /* 0x0000004c004c7308 */ /* 0x000ff00000000800 */
[----:B------:R-:W-:Y:S08]  /*62c0*/  MUFU.EX2 R49, R49 ;  /* 0x0000003100317308 */ /* 0x000ff00000000800 */
[----:B------:R-:W0:Y:S08]  /*62d0*/  MUFU.EX2 R206, R206 ;  /* 0x000000ce00ce7308 */ /* 0x000e300000000800 */
[----:B------:R-:W-:Y:S08]  /*62e0*/  MUFU.EX2 R51, R51 ;  /* 0x0000003300337308 */ /* 0x000ff00000000800 */
[----:B------:R-:W1:Y:S01]  /*62f0*/  MUFU.EX2 R84, R84 ;  /* 0x0000005400547308 */ /* 0x000e620000000800 */
[----:B------:R-:W-:-:S02]  /*6300*/  WARPGROUP.DEPBAR.LE gsb0, 0x0 ;  /* 0x00008000000079c5 */ /* 0x000fc40000010000 */
[----:B------:R2:W-:Y:S05]  /*6310*/  @!P1 SYNCS.ARRIVE.TRANS64.RED.A1T0 RZ, [R33+URZ], RZ ;  /* 0x000000ff21ff99a7 */ /* 0x0005ea000810043f */
[----:B------:R-:W3:Y:S01]  /*6320*/  MUFU.EX2 R165, R82 ;  /* 0x0000005200a57308 */ /* 0x000ee20000000800 */
[----:B0-----:R-:W-:Y:S02]  /*6330*/  F2FP.F16.F32.PACK_AB R164, R206, R49 ;  /* 0x00000031cea4723e */ /* 0x001fe400000000ff */
[----:B-1----:R-:W-:Y:S01]  /*6340*/  F2FP.F16.F32.PACK_AB R166, R84, R51 ;  /* 0x0000003354a6723e */ /* 0x002fe200000000ff */
[----:B--2---:R-:W-:Y:S01]  /*6350*/  FFMA.FTZ R33, R8, R0, R181 ;  /* 0x0000000008217223 */ /* 0x004fe200000100b5 */
[----:B------:R-:W-:Y:S01]  /*6360*/  FADD.FTZ R0, R234, R3 ;  /* 0x00000003ea007221 */ /* 0x000fe20000010000 */
[----:B------:R0:W-:Y:S01]  /*6370*/  @!P1 SYNCS.ARRIVE.TRANS64.RED.A1T0 RZ, [R42+URZ], RZ ;  /* 0x000000ff2aff99a7 */ /* 0x0001e2000810043f */
[C---:B------:R-:W-:Y:S01]  /*6380*/  F2FP.F16.F32.PACK_AB R181, R20.reuse, R181 ;  /* 0x000000b514b5723e */ /* 0x040fe200000000ff */
[----:B------:R-:W-:Y:S01]  /*6390*/  FADD.FTZ R40, R20, R33 ;  /* 0x0000002114287221 */ /* 0x000fe20000010000 */
[----:B------:R-:W-:Y:S01]  /*63a0*/  FADD.FTZ R3, R15, R0 ;  /* 0x000000000f037221 */ /* 0x000fe20000010000 */
[----:B------:R-:W-:Y:S02]  /*63b0*/  MUFU.EX2 R167, R86 ;  /* 0x0000005600a77308 */ /* 0x000fe40000000800 */
[----:B------:R-:W-:Y:S01]  /*63c0*/  FADD.FTZ R33, R183, R40 ;  /* 0x00000028b7217221 */ /* 0x000fe20000010000 */
[----:B------:R-:W-:Y:S01]  /*63d0*/  FADD.FTZ R0, R26, R3 ;  /* 0x000000031a007221 */ /* 0x000fe20000010000 */
[----:B------:R-:W-:-:S02]  /*63e0*/  F2FP.F16.F32.PACK_AB R183, R160, R183 ;  /* 0x000000b7a0b7723e */ /* 0x000fc400000000ff */
[----:B------:R-:W-:Y:S01]  /*63f0*/  FADD.FTZ R40, R160, R33 ;  /* 0x00000021a0287221 */ /* 0x000fe20000010000 */
[----:B------:R-:W-:Y:S01]  /*6400*/  FADD.FTZ R3, R21, R0 ;  /* 0x0000000015037221 */ /* 0x000fe20000010000 */
[----:B------:R-:W-:Y:S02]  /*6410*/  F2FP.F16.F32.PACK_AB R160, R204, R45 ;  /* 0x0000002dcca0723e */ /* 0x000fe400000000ff */
[----:B------:R-:W-:Y:S01]  /*6420*/  FADD.FTZ R33, R177, R40 ;  /* 0x00000028b1217221 */ /* 0x000fe20000010000 */
[----:B------:R-:W-:Y:S01]  /*6430*/  FADD.FTZ R0, R32, R3 ;  /* 0x0000000320007221 */ /* 0x000fe20000010000 */
[C---:B------:R-:W-:Y:S02]  /*6440*/  F2FP.F16.F32.PACK_AB R177, R162.reuse, R177 ;  /* 0x000000b1a2b1723e */ /* 0x040fe400000000ff */
        /* <DEDUP_REMOVED lines=8> */
[-CC-:B------:R-:W-:Y:S01]  /*64d0*/  FFMA.FTZ R0, R168, R9.reuse, -R11.reuse ;  /* 0x00000009a8007223 */ /* 0x180fe2000001080b */
[----:B------:R-:W-:Y:S01]  /*64e0*/  FFMA.FTZ R11, R170, R9, -R11 ;  /* 0x00000009aa0b7223 */ /* 0x000fe2000001080b */
[----:B------:R-:W-:Y:S01]  /*64f0*/  FADD.FTZ R33, R173, R40 ;  /* 0x00000028ad217221 */ /* 0x000fe20000010000 */
[----:B------:R-:W-:Y:S01]  /*6500*/  FADD.FTZ R40, R154, R3 ;  /* 0x000000039a287221 */ /* 0x000fe20000010000 */
[----:B------:R-:W-:-:S02]  /*6510*/  F2FP.F16.F32.PACK_AB R154, R158, R39 ;  /* 0x000000279e9a723e */ /* 0x000fc400000000ff */
[----:B0-----:R-:W-:Y:S01]  /*6520*/  FADD.FTZ R42, R36, R33 ;  /* 0x00000021242a7221 */ /* 0x001fe20000010000 */
[----:B------:R-:W-:Y:S01]  /*6530*/  FADD.FTZ R3, R29, R40 ;  /* 0x000000281d037221 */ /* 0x000fe20000010000 */
[----:B------:R-:W-:Y:S01]  /*6540*/  MUFU.EX2 R11, R11 ;  /* 0x0000000b000b7308 */ /* 0x000fe20000000800 */
[----:B------:R-:W-:Y:S01]  /*6550*/  F2FP.F16.F32.PACK_AB R179, R34, R179 ;  /* 0x000000b322b3723e */ /* 0x000fe200000000ff */
[----:B------:R-:W-:Y:S01]  /*6560*/  FADD.FTZ R33, R175, R42 ;  /* 0x0000002aaf217221 */ /* 0x000fe20000010000 */
[----:B------:R-:W-:Y:S01]  /*6570*/  FADD.FTZ R40, R194, R3 ;  /* 0x00000003c2287221 */ /* 0x000fe20000010000 */
[----:B------:R-:W-:Y:S02]  /*6580*/  F2FP.F16.F32.PACK_AB R173, R36, R173 ;  /* 0x000000ad24ad723e */ /* 0x000fe400000000ff */
[C---:B------:R-:W-:Y:S01]  /*6590*/  FADD.FTZ R42, R30.reuse, R33 ;  /* 0x000000211e2a7221 */ /* 0x040fe20000010000 */
[----:B------:R-:W-:Y:S01]  /*65a0*/  FADD.FTZ R3, R31, R40 ;  /* 0x000000281f037221 */ /* 0x000fe20000010000 */
[----:B------:R-:W-:-:S02]  /*65b0*/  F2FP.F16.F32.PACK_AB R175, R30, R175 ;  /* 0x000000af1eaf723e */ /* 0x000fc400000000ff */
[----:B------:R-:W-:Y:S01]  /*65c0*/  FADD.FTZ R13, R169, R42 ;  /* 0x0000002aa90d7221 */ /* 0x000fe20000010000 */
[C---:B------:R-:W-:Y:S01]  /*65d0*/  FADD.FTZ R20, R196.reuse, R3 ;  /* 0x00000003c4147221 */ /* 0x040fe20000010000 */
[----:B------:R-:W-:Y:S02]  /*65e0*/  F2FP.F16.F32.PACK_AB R168, R196, R31 ;  /* 0x0000001fc4a8723e */ /* 0x000fe400000000ff */
[C---:B------:R-:W-:Y:S01]  /*65f0*/  FADD.FTZ R26, R24.reuse, R13 ;  /* 0x0000000d181a7221 */ /* 0x040fe20000010000 */
[----:B------:R-:W-:Y:S01]  /*6600*/  FADD.FTZ R3, R35, R20 ;  /* 0x0000001423037221 */ /* 0x000fe20000010000 */
[----:B------:R-:W-:Y:S02]  /*6610*/  F2FP.F16.F32.PACK_AB R169, R24, R169 ;  /* 0x000000a918a9723e */ /* 0x000fe400000000ff */
[----:B------:R-:W-:Y:S01]  /*6620*/  FADD.FTZ R13, R171, R26 ;  /* 0x0000001aab0d7221 */ /* 0x000fe20000010000 */
[C---:B------:R-:W-:Y:S01]  /*6630*/  FADD.FTZ R20, R198.reuse, R3 ;  /* 0x00000003c6147221 */ /* 0x040fe20000010000 */
[----:B------:R-:W-:-:S02]  /*6640*/  F2FP.F16.F32.PACK_AB R170, R198, R35 ;  /* 0x00000023c6aa723e */ /* 0x000fc400000000ff */
[C---:B------:R-:W-:Y:S01]  /*6650*/  FADD.FTZ R26, R28.reuse, R13 ;  /* 0x0000000d1c1a7221 */ /* 0x040fe20000010000 */
[----:B------:R-:W-:Y:S01]  /*6660*/  FADD.FTZ R3, R37, R20 ;  /* 0x0000001425037221 */ /* 0x000fe20000010000 */
[----:B------:R-:W-:Y:S02]  /*6670*/  F2FP.F16.F32.PACK_AB R171, R28, R171 ;  /* 0x000000ab1cab723e */ /* 0x000fe400000000ff */
[----:B------:R-:W-:Y:S01]  /*6680*/  FADD.FTZ R13, R153, R26 ;  /* 0x0000001a990d7221 */ /* 0x000fe20000010000 */
[----:B------:R-:W-:Y:S01]  /*6690*/  FADD.FTZ R20, R156, R3 ;  /* 0x000000039c147221 */ /* 0x000fe20000010000 */
[C---:B------:R-:W-:Y:S02]  /*66a0*/  F2FP.F16.F32.PACK_AB R153, R38.reuse, R153 ;  /* 0x000000992699723e */ /* 0x040fe400000000ff */
[----:B------:R-:W-:Y:S01]  /*66b0*/  FADD.FTZ R26, R38, R13 ;  /* 0x0000000d261a7221 */ /* 0x000fe20000010000 */
[----:B------:R-:W-:Y:S01]  /*66c0*/  FADD.FTZ R3, R39, R20 ;  /* 0x0000001427037221 */ /* 0x000fe20000010000 */
[----:B------:R0:W1:Y:S01]  /*66d0*/  MUFU.EX2 R13, R0 ;  /* 0x00000000000d7308 */ /* 0x0000620000000800 */
[----:B------:R-:W-:Y:S01]  /*66e0*/  F2FP.F16.F32.PACK_AB R156, R200, R41 ;  /* 0x00000029c89c723e */ /* 0x000fe200000000ff */
        /* <DEDUP_REMOVED lines=10> */
[----:B------:R-:W-:-:S03]  /*6790*/  FADD.FTZ R3, R43, R20 ;  /* 0x000000142b037221 */ /* 0x000fc60000010000 */
        /* <DEDUP_REMOVED lines=11> */
[----:B0-----:R-:W-:Y:S01]  /*6850*/  FADD.FTZ R0, R76, R3 ;  /* 0x000000034c007221 */ /* 0x001fe20000010000 */
[C---:B------:R-:W-:Y:S02]  /*6860*/  F2FP.F16.F32.PACK_AB R163, R80.reuse, R163 ;  /* 0x000000a350a3723e */ /* 0x040fe400000000ff */
[----:B------:R-:W-:Y:S01]  /*6870*/  FADD.FTZ R26, R80, R26 ;  /* 0x0000001a501a7221 */ /* 0x000fe20000010000 */
[----:B------:R-:W-:-:S03]  /*6880*/  FADD.FTZ R3, R49, R0 ;  /* 0x0000000031037221 */ /* 0x000fc60000010000 */
[----:B---3--:R-:W-:Y:S01]  /*6890*/  FADD.FTZ R26, R165, R26 ;  /* 0x0000001aa51a7221 */ /* 0x008fe20000010000 */
[----:B------:R-:W-:Y:S01]  /*68a0*/  FADD.FTZ R0, R206, R3 ;  /* 0x00000003ce007221 */ /* 0x000fe20000010000 */
[C---:B-1----:R-:W-:Y:S02]  /*68b0*/  F2FP.F16.F32.PACK_AB R165, R13.reuse, R165 ;  /* 0x000000a50da5723e */ /* 0x042fe400000000ff */
[----:B------:R-:W-:Y:S01]  /*68c0*/  FADD.FTZ R26, R13, R26 ;  /* 0x0000001a0d1a7221 */ /* 0x000fe20000010000 */
[----:B------:R-:W-:Y:S01]  /*68d0*/  FADD.FTZ R3, R51, R0 ;  /* 0x0000000033037221 */ /* 0x000fe20000010000 */
[----:B------:R-:W-:Y:S02]  /*68e0*/  MOV R13, R12 ;  /* 0x0000000c000d7202 */ /* 0x000fe40000000f00 */
[----:B------:R-:W-:Y:S01]  /*68f0*/  FADD.FTZ R26, R167, R26 ;  /* 0x0000001aa71a7221 */ /* 0x000fe20000010000 */
[----:B------:R-:W-:Y:S01]  /*6900*/  F2FP.F16.F32.PACK_AB R167, R11, R167 ;  /* 0x000000a70ba7723e */ /* 0x000fe200000000ff */
[----:B------:R-:W-:-:S02]  /*6910*/  FADD.FTZ R3, R84, R3 ;  /* 0x0000000354037221 */ /* 0x000fc40000010000 */
[----:B------:R-:W-:Y:S01]  /*6920*/  FADD.FTZ R0, R11, R26 ;  /* 0x0000001a0b007221 */ /* 0x000fe20000010000 */
[----:B------:R-:W-:Y:S01]  /*6930*/  IMAD.MOV.U32 R11, RZ, RZ, R14 ;  /* 0x000000ffff0b7224 */ /* 0x000fe200078e000e */
[----:B------:R-:W-:Y:S06]  /*6940*/  @P2 BRA `(.L_x_24) ;  /* 0xffffffd400b42947 */ /* 0x000fec000383ffff */
.L_x_15:
[----:B------:R-:W-:Y:S06]  /*6950*/  BAR.ARV 0x8, 0x180 ;  /* 0x0206000000007b1d */ /* 0x000fec0000002000 */
        /* <DEDUP_REMOVED lines=64> */
[----:B------:R-:W-:Y:S06]  /*6d60*/  @!P0 BRA `(.L_x_25) ;  /* 0x0000000000048947 */ /* 0x000fec0003800000 */
[----:B------:R-:W-:Y:S01]  /*6d70*/  BPT.TRAP 0x1 ;  /* 0x000000040000795c */ /* 0x000fe20000300000 */
.L_x_25:
        /* <DEDUP_REMOVED lines=9> */
.L_x_26:
[----:B-1----:R-:W-:Y:S05]  /*6e10*/  @P2 BRA `(.L_x_27) ;  /* 0x0000000000082947 */ /* 0x002fea0003800000 */
[----:B------:R-:W1:Y:S02]  /*6e20*/  SYNCS.PHASECHK.TRANS64.TRYWAIT P0, [UR12+0x34850], R4 ;  /* 0x03485004ff0075a7 */ /* 0x000e64000800014c */
[----:B-1----:R-:W-:Y:S05]  /*6e30*/  @!P0 BRA `(.L_x_28) ;  /* 0x0000006000148947 */ /* 0x002fea0003800000 */
.L_x_27:
[----:B------:R-:W-:Y:S01]  /*6e40*/  UIADD3 UR5, UR4, 0x400, URZ ;  /* 0x0000040004057890 */ /* 0x000fe2000fffe03f */
[----:B------:R-:W-:Y:S01]  /*6e50*/  WARPGROUP.ARRIVE ;  /* 0x00000000000079c5 */ /* 0x000fe20000000000 */
[----:B------:R-:W-:Y:S01]  /*6e60*/  UMOV UR7, 0x40000040 ;  /* 0x4000004000077882 */ /* 0x000fe20000000000 */
[----:B01----:R-:W0:Y:S01]  /*6e70*/  SHFL.BFLY PT, R4, R3, 0x2, 0x1f ;  /* 0x0c401f0003047f89 */ /* 0x003e2200000e0000 */
[----:B------:R-:W-:Y:S01]  /*6e80*/  USHF.R.U32.HI UR5, URZ, 0x4, UR5 ;  /* 0x000000043f057899 */ /* 0x000fe20008011605 */
[----:B------:R-:W-:Y:S01]  /*6e90*/  IMAD.MOV.U32 R95, RZ, RZ, -0x800000 ;  /* 0xff800000ff5f7424 */ /* 0x000fe200078e00ff */
[----:B------:R-:W-:Y:S01]  /*6ea0*/  CS2R R98, SRZ ;  /* 0x0000000000627805 */ /* 0x000fe2000001ff00 */
[----:B------:R-:W1:Y:S01]  /*6eb0*/  SHFL.BFLY PT, R5, R0, 0x2, 0x1f ;  /* 0x0c401f0000057f89 */ /* 0x000e6200000e0000 */
[----:B------:R-:W-:Y:S01]  /*6ec0*/  ULOP3.LUT UR5, UR5, 0x3fff, URZ, 0xc0, !UPT ;  /* 0x00003fff05057892 */ /* 0x000fe2000f8ec03f */
[----:B------:R-:W-:Y:S01]  /*6ed0*/  MOV R94, 0xff800000 ;  /* 0xff800000005e7802 */ /* 0x000fe20000000f00 */
[----:B------:R-:W2:Y:S01]  /*6ee0*/  LDC R114, c[0x0][0xc38] ;  /* 0x00030e00ff727b82 */ /* 0x000ea20000000800 */
[----:B------:R-:W-:Y:S01]  /*6ef0*/  R2UR UR13, R184 ;  /* 0x00000000b80d72ca */ /* 0x000fe200000e0000 */
[----:B------:R-:W-:Y:S01]  /*6f00*/  ULOP3.LUT UR5, UR5, 0x4000000, URZ, 0xfc, !UPT ;  /* 0x0400000005057892 */ /* 0x000fe2000f8efc3f */
[----:B------:R-:W-:-:S03]  /*6f10*/  ULDC UR10, c[0x0][0xc44] ;  /* 0x00031100000a7ab9 */ /* 0x000fc60000000800 */
[----:B------:R-:W-:-:S07]  /*6f20*/  ULEA UR8, UR36, UR5, 0xb ;  /* 0x0000000524087291 */ /* 0x000fce000f8e583f */
[----:B------:R-:W-:Y:S01]  /*6f30*/  UMOV UR6, UR8 ;  /* 0x0000000800067c82 */ /* 0x000fe20008000000 */
[----:B------:R-:W3:Y:S02]  /*6f40*/  S2UR UR5, SR_SWINHI ;  /* 0x00000000000579c3 */ /* 0x000ee40000002f00 */
[----:B---3--:R-:W-:Y:S01]  /*6f50*/  HGMMA.64x128x16.F32 R24, R180, gdesc[UR4].tnspB, R24, gsb0 ;  /* 0x41e00004b4187df0 */ /* 0x008fe20008000818 */
[----:B------:R-:W-:Y:S01]  /*6f60*/  UIADD3 UR6, UR8, 0x80, URZ ;  /* 0x0000008008067890 */ /* 0x000fe2000fffe03f */
[----:B0-----:R-:W-:Y:S01]  /*6f70*/  FADD.FTZ R4, R4, R3 ;  /* 0x0000000304047221 */ /* 0x001fe20000010000 */
[----:B------:R-:W-:Y:S01]  /*6f80*/  UMOV UR7, 0x40000040 ;  /* 0x4000004000077882 */ /* 0x000fe20000000000 */
[----:B------:R-:W-:Y:S02]  /*6f90*/  IMAD R3, R22, 0x40, R16 ;  /* 0x0000004016037824 */ /* 0x000fe400078e0210 */
[----:B-1----:R-:W-:Y:S02]  /*6fa0*/  FADD.FTZ R6, R5, R0 ;  /* 0x0000000005067221 */ /* 0x002fe40000010000 */
[----:B------:R-:W0:Y:S04]  /*6fb0*/  SHFL.BFLY PT, R5, R4, 0x1, 0x1f ;  /* 0x0c201f0004057f89 */ /* 0x000e2800000e0000 */
[----:B------:R-:W1:Y:S01]  /*6fc0*/  SHFL.BFLY PT, R7, R6, 0x1, 0x1f ;  /* 0x0c201f0006077f89 */ /* 0x000e6200000e0000 */
[----:B0-----:R-:W-:Y:S01]  /*6fd0*/  FADD.FTZ R8, R4, R5 ;  /* 0x0000000504087221 */ /* 0x001fe20000010000 */
[----:B-1----:R-:W-:-:S04]  /*6fe0*/  FADD.FTZ R11, R6, R7 ;  /* 0x00000007060b7221 */ /* 0x002fc80000010000 */
[----:B------:R-:W-:Y:S02]  /*6ff0*/  FSETP.NE.FTZ.AND P0, PT, R8, RZ, PT ;  /* 0x000000ff0800720b */ /* 0x000fe40003f15000 */
[----:B------:R-:W-:-:S11]  /*7000*/  FSETP.NE.FTZ.AND P2, PT, R11, RZ, PT ;  /* 0x000000ff0b00720b */ /* 0x000fd60003f55000 */
[----:B------:R-:W0:Y:S02]  /*7010*/  @P0 MUFU.LG2 R0, R8 ;  /* 0x0000000800000308 */ /* 0x000e240000000c00 */
[----:B------:R-:W-:-:S06]  /*7020*/  @P2 FMUL.FTZ R6, R9, 0.69314718246459960938 ;  /* 0x3f31721809062820 */ /* 0x000fcc0000410000 */
[----:B------:R-:W1:Y:S08]  /*7030*/  @P2 MUFU.LG2 R7, R11 ;  /* 0x0000000b00072308 */ /* 0x000e700000000c00 */
[----:B------:R3:W4:Y:S01]  /*7040*/  @P0 MUFU.RCP R99, R8 ;  /* 0x0000000800630308 */ /* 0x0007220000001000 */
[----:B0-----:R-:W-:-:S07]  /*7050*/  @P0 FMUL.FTZ R0, R0, 0.69314718246459960938 ;  /* 0x3f31721800000820 */ /* 0x001fce0000410000 */
[----:B------:R0:W4:Y:S01]  /*7060*/  @P2 MUFU.RCP R98, R11 ;  /* 0x0000000b00622308 */ /* 0x0001220000001000 */
[----:B-1----:R-:W-:-:S04]  /*7070*/  @P2 FMUL.FTZ R7, R7, 0.69314718246459960938 ;  /* 0x3f31721807072820 */ /* 0x002fc80000410000 */
[----:B------:R-:W-:Y:S01]  /*7080*/  @P2 FFMA.FTZ R94, R6, R14, R7 ;  /* 0x0000000e065e2223 */ /* 0x000fe20000010007 */
[----:B------:R-:W-:Y:S02]  /*7090*/  WARPGROUP.DEPBAR.LE gsb0, 0x0 ;  /* 0x00008000000079c5 */ /* 0x000fe40000010000 */
[----:B------:R-:W-:-:S06]  /*70a0*/  WARPGROUP.ARRIVE ;  /* 0x00000000000079c5 */ /* 0x000fcc0000000000 */
[----:B------:R-:W-:Y:S01]  /*70b0*/  HGMMA.64x128x16.F32 R24, R176, gdesc[UR4].tnspB, R24, gsb0 ;  /* 0x41e00004b0187df0 */ /* 0x000fe20008000818 */
[----:B------:R-:W-:Y:S01]  /*70c0*/  UIADD3 UR6, UR8, 0x100, URZ ;  /* 0x0000010008067890 */ /* 0x000fe2000fffe03f */
[----:B------:R-:W-:Y:S01]  /*70d0*/  UMOV UR7, 0x40000040 ;  /* 0x4000004000077882 */ /* 0x000fe20000000000 */
[----:B------:R-:W-:Y:S02]  /*70e0*/  WARPGROUP.DEPBAR.LE gsb0, 0x0 ;  /* 0x00008000000079c5 */ /* 0x000fe40000010000 */
[----:B------:R-:W-:-:S07]  /*70f0*/  WARPGROUP.ARRIVE ;  /* 0x00000000000079c5 */ /* 0x000fce0000000000 */
        /* <DEDUP_REMOVED lines=18> */
[----:B------:R-:W-:Y:S01]  /*7220*/  UIADD3 UR8, UR8, 0x380, URZ ;  /* 0x0000038008087890 */ /* 0x000fe2000fffe03f */
[----:B------:R-:W-:Y:S02]  /*7230*/  WARPGROUP.DEPBAR.LE gsb0, 0x0 ;  /* 0x00008000000079c5 */ /* 0x000fe40000010000 */
[----:B------:R-:W-:-:S06]  /*7240*/  WARPGROUP.ARRIVE ;  /* 0x00000000000079c5 */ /* 0x000fcc0000000000 */
[----:B------:R-:W-:Y:S01]  /*7250*/  HGMMA.64x128x16.F32 R24, R160, gdesc[UR4].tnspB, R24, gsb0 ;  /* 0x41e00004a0187df0 */ /* 0x000fe20008000818 */
[----:B------:R-:W-:Y:S01]  /*7260*/  UMOV UR6, UR4 ;  /* 0x0000000400067c82 */ /* 0x000fe20008000000 */
[----:B------:R-:W-:Y:S01]  /*7270*/  UMOV UR7, UR5 ;  /* 0x0000000500077c82 */ /* 0x000fe20008000000 */
[----:B------:R-:W-:Y:S01]  /*7280*/  UIADD3 UR5, -UR38, URZ, URZ ;  /* 0x0000003f26057290 */ /* 0x000fe2000fffe13f */
[----:B------:R-:W-:Y:S01]  /*7290*/  IMAD.U32 R88, RZ, RZ, UR6 ;  /* 0x00000006ff587e24 */ /* 0x000fe2000f8e00ff */
[----:B------:R-:W-:Y:S01]  /*72a0*/  UMOV UR6, UR8 ;  /* 0x0000000800067c82 */ /* 0x000fe20008000000 */
[----:B------:R-:W-:Y:S01]  /*72b0*/  IMAD.U32 R89, RZ, RZ, UR7 ;  /* 0x00000007ff597e24 */ /* 0x000fe2000f8e00ff */
[----:B------:R-:W-:Y:S01]  /*72c0*/  UMOV UR7, 0x40000040 ;  /* 0x4000004000077882 */ /* 0x000fe20000000000 */
[----:B------:R-:W-:Y:S01]  /*72d0*/  UIMAD UR10, UR10, UR5, UR13 ;  /* 0x000000050a0a72a4 */ /* 0x000fe2000f8e020d */
[----:B------:R-:W-:Y:S01]  /*72e0*/  IMAD.WIDE R4, R188, 0x2, R88 ;  /* 0x00000002bc047825 */ /* 0x000fe200078e0258 */
[----:B------:R-:W-:-:S02]  /*72f0*/  ULDC.64 UR8, c[0x0][0xb90] ;  /* 0x0002e40000087ab9 */ /* 0x000fc40000000a00 */
[----:B------:R-:W-:Y:S01]  /*7300*/  USHF.R.S32.HI UR11, URZ, 0x1f, UR10 ;  /* 0x0000001f3f0b7899 */ /* 0x000fe2000801140a */
[----:B------:R-:W-:-:S04]  /*7310*/  IMAD.WIDE R88, R3, 0x2, R88 ;  /* 0x0000000203587825 */ /* 0x000fc800078e0258 */
[----:B------:R-:W-:Y:S01]  /*7320*/  @P0 FMUL.FTZ R3, R9, 0.69314718246459960938 ;  /* 0x3f31721809030820 */ /* 0x000fe20000410000 */
[C---:B------:R-:W-:Y:S01]  /*7330*/  IADD3 R97, P6, R4.reuse, 0x4060, RZ ;  /* 0x0000406004617810 */ /* 0x040fe20007fde0ff */
[----:B------:R-:W-:Y:S01]  /*7340*/  UIMAD UR5, UR11, UR8, URZ ;  /* 0x000000080b0572a4 */ /* 0x000fe2000f8e023f */
[C---:B------:R-:W-:Y:S01]  /*7350*/  LOP3.LUT R111, R4.reuse, 0x380, RZ, 0xc0, !PT ;  /* 0x00000380046f7812 */ /* 0x040fe200078ec0ff */
[----:B------:R-:W-:Y:S01]  /*7360*/  @P0 FFMA.FTZ R95, R3, R12, R0 ;  /* 0x0000000c035f0223 */ /* 0x000fe20000010000 */
[----:B------:R-:W-:Y:S01]  /*7370*/  IADD3 R3, P5, R4, 0x4040, RZ ;  /* 0x0000404004037810 */ /* 0x000fe20007fbe0ff */
[----:B------:R-:W-:Y:S01]  /*7380*/  UIMAD UR5, UR10, UR9, UR5 ;  /* 0x000000090a0572a4 */ /* 0x000fe2000f8e0205 */
[----:B------:R-:W-:Y:S02]  /*7390*/  LOP3.LUT R96, R97, 0x380, RZ, 0xc0, !PT ;  /* 0x0000038061607812 */ /* 0x000fe400078ec0ff */
[----:B------:R-:W-:Y:S01]  /*73a0*/  LOP3.LUT R0, R3, 0x380, RZ, 0xc0, !PT ;  /* 0x0000038003007812 */ /* 0x000fe200078ec0ff */
[----:B------:R-:W-:Y:S01]  /*73b0*/  IMAD.X R109, RZ, RZ, R5, P5 ;  /* 0x000000ffff6d7224 */ /* 0x000fe200028e0605 */
[----:B------:R-:W-:-:S02]  /*73c0*/  SHF.R.U64 R96, R96, 0x3, RZ ;  /* 0x0000000360607819 */ /* 0x000fc400000012ff */
[----:B------:R-:W-:Y:S02]  /*73d0*/  SHF.R.U64 R0, R0, 0x3, RZ ;  /* 0x0000000300007819 */ /* 0x000fe400000012ff */
[----:B------:R-:W-:Y:S02]  /*73e0*/  SHF.R.U64 R111, R111, 0x3, RZ ;  /* 0x000000036f6f7819 */ /* 0x000fe400000012ff */
[----:B------:R-:W-:Y:S02]  /*73f0*/  LOP3.LUT R108, R0, R3, RZ, 0x3c, !PT ;  /* 0x00000003006c7212 */ /* 0x000fe400078e3cff */
[----:B------:R-:W1:Y:S01]  /*7400*/  LDC R0, c[0x0][0xbe8] ;  /* 0x0002fa00ff007b82 */ /* 0x000e620000000800 */
[----:B------:R-:W-:Y:S02]  /*7410*/  IADD3 R9, P3, R4, 0x4000, RZ ;  /* 0x0000400004097810 */ /* 0x000fe40007f7e0ff */
[----:B------:R-:W-:Y:S01]  /*7420*/  LOP3.LUT R96, R96, R97, RZ, 0x3c, !PT ;  /* 0x0000006160607212 */ /* 0x000fe200078e3cff */
[--C-:B------:R-:W-:Y:S01]  /*7430*/  IMAD.X R97, RZ, RZ, R5.reuse, P6 ;  /* 0x000000ffff617224 */ /* 0x100fe200030e0605 */
[C---:B------:R-:W-:Y:S01]  /*7440*/  IADD3 R10, P4, R4.reuse, 0x4020, RZ ;  /* 0x00004020040a7810 */ /* 0x040fe20007f9e0ff */
[----:B------:R-:W-:Y:S01]  /*7450*/  IMAD.X R107, RZ, RZ, R5, P3 ;  /* 0x000000ffff6b7224 */ /* 0x000fe200018e0605 */
[----:B------:R-:W-:-:S02]  /*7460*/  IADD3 R6, P2, R4, 0x20, RZ ;  /* 0x0000002004067810 */ /* 0x000fc40007f5e0ff */
[C---:B------:R-:W-:Y:S01]  /*7470*/  IADD3 R7, P0, R4.reuse, 0x60, RZ ;  /* 0x0000006004077810 */ /* 0x040fe20007f1e0ff */
[--C-:B------:R-:W-:Y:S01]  /*7480*/  IMAD.X R105, RZ, RZ, R5.reuse, P4 ;  /* 0x000000ffff697224 */ /* 0x100fe200020e0605 */
[----:B---3--:R-:W-:Y:S01]  /*7490*/  IADD3 R8, P6, R4, 0x40, RZ ;  /* 0x0000004004087810 */ /* 0x008fe20007fde0ff */
[--C-:B------:R-:W-:Y:S01]  /*74a0*/  IMAD.X R103, RZ, RZ, R5.reuse, P2 ;  /* 0x000000ffff677224 */ /* 0x100fe200010e0605 */
[----:B------:R-:W-:Y:S01]  /*74b0*/  LOP3.LUT R110, R111, R4, RZ, 0x3c, !PT ;  /* 0x000000046f6e7212 */ /* 0x000fe200078e3cff */
[--C-:B------:R-:W-:Y:S01]  /*74c0*/  IMAD.MOV.U32 R111, RZ, RZ, R5.reuse ;  /* 0x000000ffff6f7224 */ /* 0x100fe200078e0005 */
[----:B------:R-:W-:Y:S01]  /*74d0*/  LOP3.LUT R4, R9, 0x380, RZ, 0xc0, !PT ;  /* 0x0000038009047812 */ /* 0x000fe200078ec0ff */
[----:B------:R-:W-:Y:S01]  /*74e0*/  IMAD.X R93, RZ, RZ, R5, P6 ;  /* 0x000000ffff5d7224 */ /* 0x000fe200030e0605 */
[----:B------:R-:W-:Y:S02]  /*74f0*/  IADD3.X R101, RZ, R5, RZ, P0, !PT ;  /* 0x00000005ff657210 */ /* 0x000fe400007fe4ff */
[----:B------:R-:W-:-:S02]  /*7500*/  LOP3.LUT R3, R6, 0x380, RZ, 0xc0, !PT ;  /* 0x0000038006037812 */ /* 0x000fc400078ec0ff */
[----:B------:R-:W-:Y:S02]  /*7510*/  SHF.R.U64 R4, R4, 0x3, RZ ;  /* 0x0000000304047819 */ /* 0x000fe400000012ff */
[----:B------:R-:W-:Y:S02]  /*7520*/  IADD3 R15, P0, R88, 0x2000, RZ ;  /* 0x00002000580f7810 */ /* 0x000fe40007f1e0ff */
[----:B-1----:R-:W-:Y:S02]  /*7530*/  ISETP.NE.AND P2, PT, R0, 0x1, PT ;  /* 0x000000010000780c */ /* 0x002fe40003f45270 */
[----:B------:R-:W-:Y:S02]  /*7540*/  SHF.R.U64 R3, R3, 0x3, RZ ;  /* 0x0000000303037819 */ /* 0x000fe400000012ff */
[----:B------:R-:W-:Y:S02]  /*7550*/  LOP3.LUT R106, R4, R9, RZ, 0x3c, !PT ;  /* 0x00000009046a7212 */ /* 0x000fe400078e3cff */
[----:B------:R-:W-:-:S02]  /*7560*/  LOP3.LUT R14, R15, 0x380, RZ, 0xc0, !PT ;  /* 0x000003800f0e7812 */ /* 0x000fc400078ec0ff */
[----:B------:R-:W-:Y:S02]  /*7570*/  LOP3.LUT R4, R7, 0x380, RZ, 0xc0, !PT ;  /* 0x0000038007047812 */ /* 0x000fe400078ec0ff */
[----:B------:R-:W-:Y:S02]  /*7580*/  LOP3.LUT R102, R3, R6, RZ, 0x3c, !PT ;  /* 0x0000000603667212 */ /* 0x000fe400078e3cff */
[----:B------:R-:W-:Y:S01]  /*7590*/  SHF.R.U64 R14, R14, 0x3, RZ ;  /* 0x000000030e0e7819 */ /* 0x000fe200000012ff */
[----:B------:R-:W1:Y:S01]  /*75a0*/  @P2 LDC R112, c[0x0][0xbec] ;  /* 0x0002fb00ff702b82 */ /* 0x000e620000000800 */
[----:B------:R-:W-:Y:S02]  /*75b0*/  LOP3.LUT R3, R8, 0x380, RZ, 0xc0, !PT ;  /* 0x0000038008037812 */ /* 0x000fe400078ec0ff */
[----:B------:R-:W-:Y:S02]  /*75c0*/  SHF.R.U64 R4, R4, 0x3, RZ ;  /* 0x0000000304047819 */ /* 0x000fe400000012ff */
[----:B------:R-:W-:Y:S01]  /*75d0*/  LOP3.LUT R14, R14, R15, RZ, 0x3c, !PT ;  /* 0x0000000f0e0e7212 */ /* 0x000fe200078e3cff */
[----:B------:R-:W-:Y:S01]  /*75e0*/  IMAD.X R15, RZ, RZ, R89, P0 ;  /* 0x000000ffff0f7224 */ /* 0x000fe200000e0659 */
[----:B------:R-:W-:-:S02]  /*75f0*/  SHF.R.U64 R3, R3, 0x3, RZ ;  /* 0x0000000303037819 */ /* 0x000fc400000012ff */
[----:B------:R-:W-:Y:S02]  /*7600*/  LOP3.LUT R100, R4, R7, RZ, 0x3c, !PT ;  /* 0x0000000704647212 */ /* 0x000fe400078e3cff */
[----:B------:R-:W-:Y:S02]  /*7610*/  IADD3 R4, P0, R88, 0x7000, RZ ;  /* 0x0000700058047810 */ /* 0x000fe40007f1e0ff */
[----:B------:R-:W-:Y:S02]  /*7620*/  LOP3.LUT R92, R3, R8, RZ, 0x3c, !PT ;  /* 0x00000008035c7212 */ /* 0x000fe400078e3cff */
[----:B------:R-:W-:Y:S02]  /*7630*/  LOP3.LUT R3, R4, 0x380, RZ, 0xc0, !PT ;  /* 0x0000038004037812 */ /* 0x000fe400078ec0ff */
[----:B------:R-:W-:Y:S02]  /*7640*/  MOV R110, R110 ;  /* 0x0000006e006e7202 */ /* 0x000fe40000000f00 */
[----:B------:R-:W3:Y:S01]  /*7650*/  @P2 LDC R111, c[0x0][0xbf0] ;  /* 0x0002fc00ff6f2b82 */ /* 0x000ee20000000800 */
[----:B------:R-:W-:-:S02]  /*7660*/  SHF.R.U64 R3, R3, 0x3, RZ ;  /* 0x0000000303037819 */ /* 0x000fc400000012ff */
[----:B------:R-:W-:Y:S02]  /*7670*/  LOP3.LUT R5, R10, 0x380, RZ, 0xc0, !PT ;  /* 0x000003800a057812 */ /* 0x000fe400078ec0ff */
[----:B------:R-:W-:Y:S01]  /*7680*/  LOP3.LUT R4, R3, R4, RZ, 0x3c, !PT ;  /* 0x0000000403047212 */ /* 0x000fe200078e3cff */
[----:B------:R-:W-:Y:S01]  /*7690*/  IMAD R3, RZ, RZ, -UR13 ;  /* 0x8000000dff037e24 */ /* 0x000fe2000f8e02ff */
[----:B------:R-:W-:Y:S02]  /*76a0*/  MOV R106, R106 ;  /* 0x0000006a006a7202 */ /* 0x000fe40000000f00 */
[----:B------:R-:W-:Y:S01]  /*76b0*/  SHF.R.U64 R5, R5, 0x3, RZ ;  /* 0x0000000305057819 */ /* 0x000fe200000012ff */
[----:B--2---:R-:W-:Y:S01]  /*76c0*/  IMAD R3, R114, R3, UR39 ;  /* 0x0000002772037e24 */ /* 0x004fe2000f8e0203 */
[----:B------:R-:W-:Y:S02]  /*76d0*/  MOV R107, R102 ;  /* 0x00000066006b7202 */ /* 0x000fe40000000f00 */
[----:B------:R-:W-:-:S02]  /*76e0*/  MOV R103, R92 ;  /* 0x0000005c00677202 */ /* 0x000fc40000000f00 */
[----:B------:R-:W2:Y:S01]  /*76f0*/  LDC.64 R92, c[0x0][0xb98] ;  /* 0x0002e600ff5c7b82 */ /* 0x000ea20000000a00 */
[----:B------:R-:W-:Y:S02]  /*7700*/  MOV R96, R96 ;  /* 0x0000006000607202 */ /* 0x000fe40000000f00 */
[----:B------:R-:W-:Y:S02]  /*7710*/  LOP3.LUT R104, R5, R10, RZ, 0x3c, !PT ;  /* 0x0000000a05687212 */ /* 0x000fe400078e3cff */
[----:B------:R-:W-:Y:S01]  /*7720*/  MOV R97, R108 ;  /* 0x0000006c00617202 */ /* 0x000fe20000000f00 */
[----:B------:R-:W-:Y:S01]  /*7730*/  IMAD.U32 R108, RZ, RZ, UR12 ;  /* 0x0000000cff6c7e24 */ /* 0x000fe2000f8e00ff */
[----:B------:R-:W-:Y:S01]  /*7740*/  MOV R104, R104 ;  /* 0x0000006800687202 */ /* 0x000fe20000000f00 */
[----:B------:R-:W-:Y:S01]  /*7750*/  IMAD R109, R3, 0x80, R187 ;  /* 0x00000080036d7824 */ /* 0x000fe200078e02bb */
[----:B------:R-:W-:Y:S01]  /*7760*/  MOV R100, R100 ;  /* 0x0000006400647202 */ /* 0x000fe20000000f00 */
[----:B------:R-:W-:Y:S01]  /*7770*/  @!P1 VIADD R105, R108, 0x34860 ;  /* 0x000348606c699836 */ /* 0x000fe20000000000 */
[C---:B------:R-:W-:Y:S01]  /*7780*/  IADD3 R21, P6, R88.reuse, 0x1000, RZ ;  /* 0x0000100058157810 */ /* 0x040fe20007fde0ff */
[----:B-1----:R-:W-:Y:S01]  /*7790*/  @P2 IMAD.HI.U32 R102, R109, R112, RZ ;  /* 0x000000706d662227 */ /* 0x002fe200078e00ff */
[----:B------:R-:W-:Y:S01]  /*77a0*/  USHF.R.S32.HI UR12, URZ, 0x1f, UR38 ;  /* 0x0000001f3f0c7899 */ /* 0x000fe20008011426 */
[----:B------:R-:W-:-:S02]  /*77b0*/  LOP3.LUT R5, R88, 0x380, RZ, 0xc0, !PT ;  /* 0x0000038058057812 */ /* 0x000fc400078ec0ff */
[----:B------:R-:W-:Y:S01]  /*77c0*/  @!P1 PRMT R105, RZ, 0x654, R105 ;  /* 0x00000654ff699816 */ /* 0x000fe20000000069 */
[----:B------:R-:W-:Y:S01]  /*77d0*/  IMAD.MOV.U32 R101, RZ, RZ, R109 ;  /* 0x000000ffff657224 */ /* 0x000fe200078e006d */
[----:B---3--:R-:W-:Y:S02]  /*77e0*/  @P2 SHF.R.U32.HI R101, RZ, R111, R102 ;  /* 0x0000006fff652219 */ /* 0x008fe40000011666 */
[----:B------:R-:W-:Y:S02]  /*77f0*/  LOP3.LUT R20, R21, 0x380, RZ, 0xc0, !PT ;  /* 0x0000038015147812 */ /* 0x000fe400078ec0ff */
[----:B------:R-:W-:Y:S02]  /*7800*/  SHF.R.U64 R5, R5, 0x3, RZ ;  /* 0x0000000305057819 */ /* 0x000fe400000012ff */
[----:B------:R-:W-:Y:S02]  /*7810*/  SHF.R.U64 R20, R20, 0x3, RZ ;  /* 0x0000000314147819 */ /* 0x000fe400000012ff */
[----:B------:R-:W-:-:S02]  /*7820*/  IADD3 R13, P3, R88, 0x3000, RZ ;  /* 0x00003000580d7810 */ /* 0x000fc40007f7e0ff */
[----:B------:R-:W-:Y:S02]  /*7830*/  LOP3.LUT R20, R20, R21, RZ, 0x3c, !PT ;  /* 0x0000001514147212 */ /* 0x000fe400078e3cff */
[----:B------:R-:W-:Y:S02]  /*7840*/  IADD3.X R21, RZ, R89, RZ, P6, !PT ;  /* 0x00000059ff157210 */ /* 0x000fe400037fe4ff */
[C---:B0-----:R-:W-:Y:S02]  /*7850*/  IADD3 R11, P4, R88.reuse, 0x4000, RZ ;  /* 0x00004000580b7810 */ /* 0x041fe40007f9e0ff */
[C---:B------:R-:W-:Y:S02]  /*7860*/  IADD3 R9, P5, R88.reuse, 0x5000, RZ ;  /* 0x0000500058097810 */ /* 0x040fe40007fbe0ff */
[----:B------:R-:W-:Y:S01]  /*7870*/  IADD3 R7, P6, R88, 0x6000, RZ ;  /* 0x0000600058077810 */ /* 0x000fe20007fde0ff */
[----:B------:R-:W-:Y:S02]  /*7880*/  WARPGROUP.DEPBAR.LE gsb0, 0x0 ;  /* 0x00008000000079c5 */ /* 0x000fe40000010000 */
[----:B------:R-:W-:Y:S01]  /*7890*/  WARPGROUP.ARRIVE ;  /* 0x00000000000079c5 */ /* 0x000fe20000000000 */
[----:B------:R-:W-:-:S02]  /*78a0*/  LOP3.LUT R88, R5, R88, RZ, 0x3c, !PT ;  /* 0x0000005805587212 */ /* 0x000fc400078e3cff */
[----:B------:R-:W-:Y:S02]  /*78b0*/  IADD3.X R5, RZ, R89, RZ, P0, !PT ;  /* 0x00000059ff057210 */ /* 0x000fe400007fe4ff */
[----:B------:R-:W-:Y:S01]  /*78c0*/  LOP3.LUT R12, R13, 0x380, RZ, 0xc0, !PT ;  /* 0x000003800d0c7812 */ /* 0x000fe200078ec0ff */
[----:B------:R-:W-:Y:S01]  /*78d0*/  HGMMA.64x128x16.F32 R24, R164, gdesc[UR4].tnspB, R24, gsb0 ;  /* 0x41e00004a4187df0 */ /* 0x000fe20008000818 */
[----:B------:R-:W-:Y:S01]  /*78e0*/  UIMAD.WIDE.U32 UR6, UR10, UR8, URZ ;  /* 0x000000080a0672a5 */ /* 0x000fe2000f8e003f */
[----:B------:R-:W-:Y:S02]  /*78f0*/  LOP3.LUT R6, R7, 0x380, RZ, 0xc0, !PT ;  /* 0x0000038007067812 */ /* 0x000fe400078ec0ff */
[----:B------:R-:W-:Y:S01]  /*7900*/  SHF.R.U64 R12, R12, 0x3, RZ ;  /* 0x000000030c0c7819 */ /* 0x000fe200000012ff */
[----:B------:R-:W-:Y:S01]  /*7910*/  ULDC.64 UR8, c[0x0][0xae8] ;  /* 0x0002ba0000087ab9 */ /* 0x000fe20000000a00 */
[----:B------:R-:W-:Y:S01]  /*7920*/  SHF.R.U64 R6, R6, 0x3, RZ ;  /* 0x0000000306067819 */ /* 0x000fe200000012ff */
[----:B------:R-:W-:Y:S01]  /*7930*/  IMAD.U32 R90, RZ, RZ, UR6 ;  /* 0x00000006ff5a7e24 */ /* 0x000fe2000f8e00ff */
[----:B------:R-:W-:-:S02]  /*7940*/  UIADD3 UR6, UR7, UR5, URZ ;  /* 0x0000000507067290 */ /* 0x000fc4000fffe03f */
[----:B------:R-:W-:Y:S01]  /*7950*/  IMAD.U32 R91, RZ, RZ, UR7 ;  /* 0x00000007ff5b7e24 */ /* 0x000fe2000f8e00ff */
[----:B------:R-:W-:Y:S01]  /*7960*/  LOP3.LUT R12, R12, R13, RZ, 0x3c, !PT ;  /* 0x0000000d0c0c7212 */ /* 0x000fe200078e3cff */
[----:B------:R-:W-:Y:S01]  /*7970*/  ULDC UR5, c[0x0][0xa88] ;  /* 0x0002a20000057ab9 */ /* 0x000fe20000000800 */
[----:B------:R-:W-:Y:S01]  /*7980*/  IMAD.X R13, RZ, RZ, R89, P3 ;  /* 0x000000ffff0d7224 */ /* 0x000fe200018e0659 */
[----:B------:R-:W-:Y:S01]  /*7990*/  LOP3.LUT R10, R11, 0x380, RZ, 0xc0, !PT ;  /* 0x000003800b0a7812 */ /* 0x000fe200078ec0ff */
[----:B------:R-:W-:Y:S01]  /*79a0*/  IMAD.U32 R91, RZ, RZ, UR6 ;  /* 0x00000006ff5b7e24 */ /* 0x000fe2000f8e00ff */
[----:B------:R-:W-:Y:S01]  /*79b0*/  ULDC.64 UR6, c[0x0][0xb88] ;  /* 0x0002e20000067ab9 */ /* 0x000fe20000000a00 */
[----:B------:R-:W-:Y:S01]  /*79c0*/  LOP3.LUT R8, R9, 0x380, RZ, 0xc0, !PT ;  /* 0x0000038009087812 */ /* 0x000fe200078ec0ff */
[----:B--2---:R-:W-:Y:S01]  /*79d0*/  IMAD.WIDE.U32 R90, R92, UR38, R90 ;  /* 0x000000265c5a7c25 */ /* 0x004fe2000f8e005a */
[----:B------:R-:W-:Y:S02]  /*79e0*/  LOP3.LUT R6, R6, R7, RZ, 0x3c, !PT ;  /* 0x0000000706067212 */ /* 0x000fe400078e3cff */
[----:B------:R-:W-:Y:S01]  /*79f0*/  SHF.R.U64 R10, R10, 0x3, RZ ;  /* 0x000000030a0a7819 */ /* 0x000fe200000012ff */
[----:B------:R-:W-:Y:S01]  /*7a00*/  IMAD.X R7, RZ, RZ, R89, P6 ;  /* 0x000000ffff077224 */ /* 0x000fe200030e0659 */
[----:B------:R-:W-:-:S02]  /*7a10*/  SHF.R.U64 R8, R8, 0x3, RZ ;  /* 0x0000000308087819 */ /* 0x000fc400000012ff */
[----:B------:R-:W-:Y:S01]  /*7a20*/  LOP3.LUT R10, R10, R11, RZ, 0x3c, !PT ;  /* 0x0000000b0a0a7212 */ /* 0x000fe200078e3cff */
[--C-:B------:R-:W-:Y:S01]  /*7a30*/  IMAD.X R11, RZ, RZ, R89.reuse, P4 ;  /* 0x000000ffff0b7224 */ /* 0x100fe200020e0659 */
[----:B------:R-:W-:Y:S01]  /*7a40*/  LOP3.LUT R8, R8, R9, RZ, 0x3c, !PT ;  /* 0x0000000908087212 */ /* 0x000fe200078e3cff */
[----:B------:R-:W-:Y:S01]  /*7a50*/  IMAD.X R9, RZ, RZ, R89, P5 ;  /* 0x000000ffff097224 */ /* 0x000fe200028e0659 */
[----:B------:R-:W-:Y:S02]  /*7a60*/  UIADD3 UR4, UR4, 0x34820, URZ ;  /* 0x0003482004047890 */ /* 0x000fe4000fffe03f */
[----:B------:R-:W-:Y:S01]  /*7a70*/  UIADD3 UR36, UR36, 0x1, URZ ;  /* 0x0000000124247890 */ /* 0x000fe2000fffe03f */
[----:B------:R-:W-:Y:S02]  /*7a80*/  WARPGROUP.DEPBAR.LE gsb0, 0x0 ;  /* 0x00008000000079c5 */ /* 0x000fe40000010000 */
[----:B------:R0:W-:Y:S01]  /*7a90*/  @!P1 SYNCS.ARRIVE.TRANS64.RED.A1T0 RZ, [R105+URZ], RZ ;  /* 0x000000ff69ff99a7 */ /* 0x0001e2000810043f */
[-C--:B----4-:R-:W-:Y:S01]  /*7aa0*/  FMUL.FTZ R25, R25, R99.reuse ;  /* 0x0000006319197220 */ /* 0x090fe20000410000 */
        /* <DEDUP_REMOVED lines=31> */
[----:B------:R-:W-:Y:S01]  /*7ca0*/  IADD3 R99, -R101, RZ, RZ ;  /* 0x000000ff65637210 */ /* 0x000fe20007ffe1ff */
[-C--:B------:R-:W-:Y:S01]  /*7cb0*/  FMUL.FTZ R27, R27, R98.reuse ;  /* 0x000000621b1b7220 */ /* 0x080fe20000410000 */
[----:B------:R-:W-:Y:S01]  /*7cc0*/  FMUL.FTZ R26, R26, R98 ;  /* 0x000000621a1a7220 */ /* 0x000fe20000410000 */
[----:B------:R-:W-:Y:S01]  /*7cd0*/  F2FP.F16.F32.PACK_AB R24, R25, R24 ;  /* 0x000000181918723e */ /* 0x000fe200000000ff */
[----:B------:R-:W-:-:S02]  /*7ce0*/  IMAD R36, R92, UR12, RZ ;  /* 0x0000000c5c247c24 */ /* 0x000fc4000f8e02ff */
[----:B------:R-:W-:Y:S01]  /*7cf0*/  FMUL.FTZ R31, R31, R98 ;  /* 0x000000621f1f7220 */ /* 0x000fe20000410000 */
[----:B------:R-:W-:Y:S01]  /*7d00*/  IMAD R99, R0, R99, R109 ;  /* 0x0000006300637224 */ /* 0x000fe200078e026d */
[----:B------:R-:W-:Y:S01]  /*7d10*/  F2FP.F16.F32.PACK_AB R25, R27, R26 ;  /* 0x0000001a1b19723e */ /* 0x000fe200000000ff */
[----:B------:R-:W-:Y:S01]  /*7d20*/  FMUL.FTZ R30, R30, R98 ;  /* 0x000000621e1e7220 */ /* 0x000fe20000410000 */
[----:B------:R-:W-:Y:S01]  /*7d30*/  F2FP.F16.F32.PACK_AB R26, R29, R28 ;  /* 0x0000001c1d1a723e */ /* 0x000fe200000000ff */
[----:B------:R-:W-:Y:S01]  /*7d40*/  IMAD R93, R93, UR38, R36 ;  /* 0x000000265d5d7c24 */ /* 0x000fe2000f8e0224 */
[----:B------:R-:W-:Y:S01]  /*7d50*/  F2FP.F16.F32.PACK_AB R28, R33, R32 ;  /* 0x00000020211c723e */ /* 0x000fe200000000ff */
[-C--:B------:R-:W-:Y:S01]  /*7d60*/  FMUL.FTZ R39, R39, R98.reuse ;  /* 0x0000006227277220 */ /* 0x080fe20000410000 */
[----:B------:R-:W-:Y:S01]  /*7d70*/  SHF.R.S32.HI R32, RZ, 0x1f, R99 ;  /* 0x0000001fff207819 */ /* 0x000fe20000011463 */
[-C--:B------:R-:W-:Y:S01]  /*7d80*/  FMUL.FTZ R38, R38, R98.reuse ;  /* 0x0000006226267220 */ /* 0x080fe20000410000 */
[----:B------:R-:W-:Y:S01]  /*7d90*/  SHF.R.S32.HI R33, RZ, 0x1f, R101 ;  /* 0x0000001fff217819 */ /* 0x000fe20000011465 */
[----:B------:R-:W-:Y:S01]  /*7da0*/  FMUL.FTZ R35, R35, R98 ;  /* 0x0000006223237220 */ /* 0x000fe20000410000 */
[----:B------:R-:W-:Y:S01]  /*7db0*/  IADD3 R36, P0, R101, R90, RZ ;  /* 0x0000005a65247210 */ /* 0x000fe20007f1e0ff */
[----:B------:R-:W-:Y:S01]  /*7dc0*/  IMAD R32, R32, UR6, RZ ;  /* 0x0000000620207c24 */ /* 0x000fe2000f8e02ff */
[----:B------:R-:W-:Y:S01]  /*7dd0*/  F2FP.F16.F32.PACK_AB R27, R31, R30 ;  /* 0x0000001e1f1b723e */ /* 0x000fe200000000ff */
[----:B------:R-:W-:Y:S01]  /*7de0*/  BAR.SYNC.DEFER_BLOCKING 0x1, 0x100 ;  /* 0x0044000000007b1d */ /* 0x000fe20000010000 */
[----:B------:R-:W-:Y:S01]  /*7df0*/  F2FP.F16.F32.PACK_AB R30, R37, R102 ;  /* 0x00000066251e723e */ /* 0x000fe200000000ff */
[-C--:B------:R-:W-:Y:S01]  /*7e00*/  FMUL.FTZ R34, R34, R98.reuse ;  /* 0x0000006222227220 */ /* 0x080fe20000410000 */
[----:B------:R-:W-:Y:S01]  /*7e10*/  IADD3.X R37, R33, R91, R93, P0, !PT ;  /* 0x0000005b21257210 */ /* 0x000fe200007fe45d */
[----:B------:R-:W-:Y:S01]  /*7e20*/  FMUL.FTZ R43, R43, R98 ;  /* 0x000000622b2b7220 */ /* 0x000fe20000410000 */
[----:B------:R-:W-:Y:S01]  /*7e30*/  F2FP.F16.F32.PACK_AB R31, R39, R38 ;  /* 0x00000026271f723e */ /* 0x000fe200000000ff */
[----:B------:R-:W-:Y:S01]  /*7e40*/  IMAD R39, R99, UR7, R32 ;  /* 0x0000000763277c24 */ /* 0x000fe2000f8e0220 */
[----:B------:R-:W-:Y:S01]  /*7e50*/  F2FP.F16.F32.PACK_AB R32, R41, R40 ;  /* 0x000000282920723e */ /* 0x000fe200000000ff */
[----:B------:R-:W-:-:S04]  /*7e60*/  IMAD.WIDE.U32 R36, R99, UR6, R36 ;  /* 0x0000000663247c25 */ /* 0x000fc8000f8e0024 */
[-C--:B------:R-:W-:Y:S01]  /*7e70*/  FMUL.FTZ R42, R42, R98.reuse ;  /* 0x000000622a2a7220 */ /* 0x080fe20000410000 */
[-C--:B------:R-:W-:Y:S01]  /*7e80*/  FMUL.FTZ R47, R47, R98.reuse ;  /* 0x000000622f2f7220 */ /* 0x080fe20000410000 */
[-C--:B------:R-:W-:Y:S01]  /*7e90*/  FMUL.FTZ R46, R46, R98.reuse ;  /* 0x000000622e2e7220 */ /* 0x080fe20000410000 */
[----:B------:R-:W-:Y:S01]  /*7ea0*/  IMAD R41, R3, 0x80, R186 ;  /* 0x0000008003297824 */ /* 0x000fe200078e02ba */
[----:B------:R-:W-:Y:S01]  /*7eb0*/  ULDC.64 UR6, c[0x0][0xb50] ;  /* 0x0002d40000067ab9 */ /* 0x000fe20000000a00 */
[----:B------:R-:W-:Y:S01]  /*7ec0*/  IMAD R92, R0, UR5, RZ ;  /* 0x00000005005c7c24 */ /* 0x000fe2000f8e02ff */
[----:B------:R-:W-:Y:S01]  /*7ed0*/  LOP3.LUT P0, RZ, R23, 0x3, RZ, 0xc0, !PT ;  /* 0x0000000317ff7812 */ /* 0x000fe2000780c0ff */
[-C--:B------:R-:W-:Y:S01]  /*7ee0*/  FMUL.FTZ R51, R51, R98.reuse ;  /* 0x0000006233337220 */ /* 0x080fe20000410000 */
[-C--:B------:R-:W-:Y:S01]  /*7ef0*/  FMUL.FTZ R50, R50, R98.reuse ;  /* 0x0000006232327220 */ /* 0x080fe20000410000 */
[-C--:B------:R-:W-:Y:S01]  /*7f00*/  FMUL.FTZ R55, R55, R98.reuse ;  /* 0x0000006237377220 */ /* 0x080fe20000410000 */
[----:B------:R-:W-:Y:S01]  /*7f10*/  FMUL.FTZ R54, R54, R98 ;  /* 0x0000006236367220 */ /* 0x000fe20000410000 */
[----:B------:R-:W-:Y:S01]  /*7f20*/  F2FP.F16.F32.PACK_AB R29, R35, R34 ;  /* 0x00000022231d723e */ /* 0x000fe200000000ff */
[-C--:B------:R-:W-:Y:S01]  /*7f30*/  FMUL.FTZ R59, R59, R98.reuse ;  /* 0x000000623b3b7220 */ /* 0x080fe20000410000 */
[-C--:B------:R-:W-:Y:S01]  /*7f40*/  FMUL.FTZ R58, R58, R98.reuse ;  /* 0x000000623a3a7220 */ /* 0x080fe20000410000 */
[-C--:B------:R-:W-:Y:S01]  /*7f50*/  FMUL.FTZ R63, R63, R98.reuse ;  /* 0x000000623f3f7220 */ /* 0x080fe20000410000 */
[----:B------:R1:W-:Y:S01]  /*7f60*/  STSM.16.M88.4 [R110], R24 ;  /* 0x000000186e007844 */ /* 0x0003e20000000200 */
[----:B------:R-:W-:Y:S01]  /*7f70*/  FMUL.FTZ R62, R62, R98 ;  /* 0x000000623e3e7220 */ /* 0x000fe20000410000 */
[----:B------:R-:W-:Y:S01]  /*7f80*/  F2FP.F16.F32.PACK_AB R33, R43, R42 ;  /* 0x0000002a2b21723e */ /* 0x000fe200000000ff */
[----:B------:R-:W-:Y:S01]  /*7f90*/  FMUL.FTZ R67, R67, R98 ;  /* 0x0000006243437220 */ /* 0x000fe20000410000 */
[----:B------:R-:W-:Y:S01]  /*7fa0*/  F2FP.F16.F32.PACK_AB R34, R45, R44 ;  /* 0x0000002c2d22723e */ /* 0x000fe200000000ff */
[----:B------:R-:W-:Y:S01]  /*7fb0*/  FMUL.FTZ R66, R66, R98 ;  /* 0x0000006242427220 */ /* 0x000fe20000410000 */
[----:B------:R-:W-:Y:S01]  /*7fc0*/  F2FP.F16.F32.PACK_AB R35, R47, R46 ;  /* 0x0000002e2f23723e */ /* 0x000fe200000000ff */
        /* <DEDUP_REMOVED lines=8> */
[C---:B------:R-:W-:Y:S01]  /*8050*/  ISETP.GE.OR P1, PT, R41.reuse, R92, P0 ;  /* 0x0000005c2900720c */ /* 0x040fe20000726670 */
[----:B-1----:R-:W-:-:S02]  /*8060*/  VIADD R25, R41, 0x8 ;  /* 0x0000000829197836 */ /* 0x002fc40000000000 */
[-C--:B------:R-:W-:Y:S01]  /*8070*/  FMUL.FTZ R87, R87, R98.reuse ;  /* 0x0000006257577220 */ /* 0x080fe20000410000 */
[----:B------:R-:W-:Y:S01]  /*8080*/  IMAD.IADD R27, R37, 0x1, R39 ;  /* 0x00000001251b7824 */ /* 0x000fe200078e0227 */
[----:B------:R-:W-:Y:S01]  /*8090*/  LEA R37, P3, R36, UR6, 0x2 ;  /* 0x0000000624257c11 */ /* 0x000fe2000f8610ff */
[----:B------:R-:W-:Y:S01]  /*80a0*/  FMUL.FTZ R86, R86, R98 ;  /* 0x0000006256567220 */ /* 0x000fe20000410000 */
[----:B------:R-:W-:Y:S01]  /*80b0*/  ISETP.GE.OR P0, PT, R25, R92, P0 ;  /* 0x0000005c1900720c */ /* 0x000fe20000706670 */
[----:B------:R1:W-:Y:S01]  /*80c0*/  STSM.16.M88.4 [R107], R28 ;  /* 0x0000001c6b007844 */ /* 0x0003e20000000200 */
[----:B------:R-:W-:Y:S02]  /*80d0*/  LEA.HI.X R36, R36, UR7, R27, 0x2, P3 ;  /* 0x0000000724247c11 */ /* 0x000fe400098f141b */
[----:B------:R-:W-:Y:S01]  /*80e0*/  F2FP.F16.F32.PACK_AB R24, R49, R48 ;  /* 0x000000303118723e */ /* 0x000fe200000000ff */
[----:B------:R2:W-:Y:S01]  /*80f0*/  STSM.16.M88.4 [R103], R32 ;  /* 0x0000002067007844 */ /* 0x0005e20000000200 */
[----:B------:R-:W-:-:S02]  /*8100*/  F2FP.F16.F32.PACK_AB R25, R51, R50 ;  /* 0x000000323319723e */ /* 0x000fc400000000ff */
[----:B------:R-:W-:Y:S02]  /*8110*/  F2FP.F16.F32.PACK_AB R26, R53, R52 ;  /* 0x00000034351a723e */ /* 0x000fe400000000ff */
[----:B------:R-:W-:Y:S01]  /*8120*/  F2FP.F16.F32.PACK_AB R27, R55, R54 ;  /* 0x00000036371b723e */ /* 0x000fe200000000ff */
[----:B------:R-:W-:Y:S01]  /*8130*/  SHFL.IDX PT, R52, R37, RZ, 0x1c1f ;  /* 0x001c1fff25347589 */ /* 0x000fe200000e0000 */
[----:B------:R-:W-:Y:S02]  /*8140*/  F2FP.F16.F32.PACK_AB R72, R73, R72 ;  /* 0x000000484948723e */ /* 0x000fe400000000ff */
[----:B------:R-:W-:Y:S01]  /*8150*/  F2FP.F16.F32.PACK_AB R73, R75, R74 ;  /* 0x0000004a4b49723e */ /* 0x000fe200000000ff */
[----:B------:R-:W-:Y:S01]  /*8160*/  STSM.16.M88.4 [R100], R24 ;  /* 0x0000001864007844 */ /* 0x000fe20000000200 */
[----:B------:R-:W-:Y:S02]  /*8170*/  F2FP.F16.F32.PACK_AB R80, R81, R80 ;  /* 0x000000505150723e */ /* 0x000fe400000000ff */
[----:B-1----:R-:W-:Y:S01]  /*8180*/  F2FP.F16.F32.PACK_AB R28, R57, R56 ;  /* 0x00000038391c723e */ /* 0x002fe200000000ff */
[----:B------:R-:W1:Y:S01]  /*8190*/  SHFL.IDX PT, R53, R36, RZ, 0x1c1f ;  /* 0x001c1fff24357589 */ /* 0x000e6200000e0000 */
[----:B------:R-:W-:Y:S01]  /*81a0*/  F2FP.F16.F32.PACK_AB R29, R59, R58 ;  /* 0x0000003a3b1d723e */ /* 0x000fe200000000ff */
[----:B------:R-:W3:Y:S01]  /*81b0*/  @P2 LDC R57, c[0x0][0xbec] ;  /* 0x0002fb00ff392b82 */ /* 0x000ee20000000800 */
[----:B------:R-:W-:Y:S01]  /*81c0*/  F2FP.F16.F32.PACK_AB R30, R61, R60 ;  /* 0x0000003c3d1e723e */ /* 0x000fe200000000ff */
[----:B------:R-:W-:Y:S01]  /*81d0*/  SHFL.IDX PT, R54, R37, 0x1, 0x1c1f ;  /* 0x003c1f0025367f89 */ /* 0x000fe200000e0000 */
[----:B------:R-:W-:-:S02]  /*81e0*/  F2FP.F16.F32.PACK_AB R31, R63, R62 ;  /* 0x0000003e3f1f723e */ /* 0x000fc400000000ff */
[----:B--2---:R-:W-:Y:S01]  /*81f0*/  F2FP.F16.F32.PACK_AB R32, R65, R64 ;  /* 0x000000404120723e */ /* 0x004fe200000000ff */
[----:B------:R-:W2:Y:S01]  /*8200*/  SHFL.IDX PT, R55, R36, 0x1, 0x1c1f ;  /* 0x003c1f0024377f89 */ /* 0x000ea200000e0000 */
[----:B------:R-:W-:Y:S01]  /*8210*/  F2FP.F16.F32.PACK_AB R33, R67, R66 ;  /* 0x000000424321723e */ /* 0x000fe200000000ff */
[----:B------:R-:W4:Y:S01]  /*8220*/  @P2 LDC R56, c[0x0][0xbf0] ;  /* 0x0002fc00ff382b82 */ /* 0x000f220000000800 */
[----:B------:R-:W-:Y:S01]  /*8230*/  F2FP.F16.F32.PACK_AB R34, R69, R68 ;  /* 0x000000444522723e */ /* 0x000fe200000000ff */
[----:B------:R0:W-:Y:S01]  /*8240*/  STSM.16.M88.4 [R106], R28 ;  /* 0x0000001c6a007844 */ /* 0x0001e20000000200 */
[----:B------:R-:W-:Y:S02]  /*8250*/  F2FP.F16.F32.PACK_AB R35, R71, R70 ;  /* 0x000000464723723e */ /* 0x000fe400000000ff */
[----:B------:R-:W-:Y:S02]  /*8260*/  F2FP.F16.F32.PACK_AB R74, R77, R76 ;  /* 0x0000004c4d4a723e */ /* 0x000fe400000000ff */
[----:B------:R-:W-:Y:S01]  /*8270*/  F2FP.F16.F32.PACK_AB R75, R79, R78 ;  /* 0x0000004e4f4b723e */ /* 0x000fe200000000ff */
[----:B------:R-:W-:Y:S01]  /*8280*/  STSM.16.M88.4 [R104], R32 ;  /* 0x0000002068007844 */ /* 0x000fe20000000200 */
[----:B------:R-:W-:-:S02]  /*8290*/  F2FP.F16.F32.PACK_AB R81, R83, R82 ;  /* 0x000000525351723e */ /* 0x000fc400000000ff */
[----:B------:R-:W-:Y:S01]  /*82a0*/  F2FP.F16.F32.PACK_AB R82, R85, R84 ;  /* 0x000000545552723e */ /* 0x000fe200000000ff */
[----:B------:R-:W-:Y:S01]  /*82b0*/  STSM.16.M88.4 [R97], R72 ;  /* 0x0000004861007844 */ /* 0x000fe20000000200 */
[----:B------:R-:W-:-:S05]  /*82c0*/  F2FP.F16.F32.PACK_AB R83, R87, R86 ;  /* 0x000000565753723e */ /* 0x000fca00000000ff */
[----:B------:R-:W-:Y:S01]  /*82d0*/  STSM.16.M88.4 [R96], R80 ;  /* 0x0000005060007844 */ /* 0x000fe20000000200 */
[----:B------:R-:W-:Y:S01]  /*82e0*/  BAR.SYNC.DEFER_BLOCKING 0x1, 0x100 ;  /* 0x0044000000007b1d */ /* 0x000fe20000010000 */
[----:B------:R-:W-:Y:S02]  /*82f0*/  UIMAD UR5, UR11, UR8, URZ ;  /* 0x000000080b0572a4 */ /* 0x000fe4000f8e023f */
[----:B------:R-:W-:Y:S02]  /*8300*/  UIMAD.WIDE.U32 UR6, UR10, UR8, URZ ;  /* 0x000000080a0672a5 */ /* 0x000fe4000f8e003f */
[----:B------:R-:W-:-:S03]  /*8310*/  UIMAD UR5, UR10, UR9, UR5 ;  /* 0x000000090a0572a4 */ /* 0x000fc6000f8e0205 */
[----:B------:R-:W-:Y:S01]  /*8320*/  ULDC.64 UR8, c[0x0][0xaf0] ;  /* 0x0002bc0000087ab9 */ /* 0x000fe20000000a00 */
[----:B-1----:R1:W-:Y:S04]  /*8330*/  @!P1 ST.E desc[UR60][R52.64], R95 ;  /* 0x0000005f34009985 */ /* 0x0023e8000c10193c */
[----:B--2---:R2:W-:Y:S04]  /*8340*/  @!P0 ST.E desc[UR60][R54.64], R94 ;  /* 0x0000005e36008985 */ /* 0x0045e8000c10193c */
[----:B0-----:R3:W5:Y:S01]  /*8350*/  LD.E.128 R28, desc[UR60][R4.64] ;  /* 0x0000003c041c7980 */ /* 0x001762000c101d00 */
[----:B-1----:R-:W-:Y:S01]  /*8360*/  IMAD R52, R18, 0x20, R22 ;  /* 0x0000002012347824 */ /* 0x002fe200078e0216 */
[----:B------:R-:W-:-:S02]  /*8370*/  UIADD3 UR7, UR7, UR5, URZ ;  /* 0x0000000507077290 */ /* 0x000fc4000fffe03f */
[----:B------:R0:W5:Y:S01]  /*8380*/  LD.E.128 R32, desc[UR60][R6.64] ;  /* 0x0000003c06207980 */ /* 0x000162000c101d00 */
[----:B--2---:R-:W1:Y:S01]  /*8390*/  LDC.64 R54, c[0x0][0xae0] ;  /* 0x0002b800ff367b82 */ /* 0x004e620000000a00 */
[----:B------:R-:W-:Y:S02]  /*83a0*/  IMAD R52, R3, 0x80, R52 ;  /* 0x0000008003347824 */ /* 0x000fe400078e0234 */
[----:B------:R-:W5:Y:S02]  /*83b0*/  LD.E.128 R88, desc[UR60][R88.64] ;  /* 0x0000003c58587980 */ /* 0x000f64000c101d00 */
[----:B---3--:R-:W-:Y:S01]  /*83c0*/  @P2 IMAD.HI.U32 R5, R52, R57, RZ ;  /* 0x0000003934052227 */ /* 0x008fe200078e00ff */
[----:B------:R-:W-:Y:S01]  /*83d0*/  MOV R4, R52 ;  /* 0x0000003400047202 */ /* 0x000fe20000000f00 */
[----:B------:R-:W-:Y:S01]  /*83e0*/  UIMAD UR5, UR12, UR8, URZ ;  /* 0x000000080c0572a4 */ /* 0x000fe2000f8e023f */
[----:B------:R-:W5:Y:S02]  /*83f0*/  LD.E.128 R40, desc[UR60][R20.64] ;  /* 0x0000003c14287980 */ /* 0x000f64000c101d00 */
[----:B----4-:R-:W-:Y:S01]  /*8400*/  @P2 SHF.R.U32.HI R4, RZ, R56, R5 ;  /* 0x00000038ff042219 */ /* 0x010fe20000011605 */
[----:B------:R-:W-:Y:S01]  /*8410*/  UIMAD UR5, UR38, UR9, UR5 ;  /* 0x00000009260572a4 */ /* 0x000fe2000f8e0205 */
[----:B------:R-:W5:Y:S01]  /*8420*/  LD.E.128 R36, desc[UR60][R14.64] ;  /* 0x0000003c0e247980 */ /* 0x000f62000c101d00 */
[----:B------:R-:W-:Y:S01]  /*8430*/  UIMAD.WIDE.U32 UR6, UR38, UR8, UR6 ;  /* 0x00000008260672a5 */ /* 0x000fe2000f8e0006 */
[--C-:B------:R-:W-:Y:S01]  /*8440*/  SHF.R.S32.HI R5, RZ, 0x1f, R4.reuse ;  /* 0x0000001fff057819 */ /* 0x100fe20000011404 */
[----:B0-----:R-:W-:Y:S01]  /*8450*/  IMAD.MOV R7, RZ, RZ, -R4 ;  /* 0x000000ffff077224 */ /* 0x001fe200078e0a04 */
[----:B------:R-:W5:Y:S01]  /*8460*/  LD.E.128 R24, desc[UR60][R12.64] ;  /* 0x0000003c0c187980 */ /* 0x000f62000c101d00 */
[----:B------:R-:W-:-:S02]  /*8470*/  UIADD3 UR7, UR7, UR5, URZ ;  /* 0x0000000507077290 */ /* 0x000fc4000fffe03f */
[----:B------:R-:W-:Y:S01]  /*8480*/  IMAD R7, R0, R7, R52 ;  /* 0x0000000700077224 */ /* 0x000fe200078e0234 */
[----:B------:R-:W5:Y:S01]  /*8490*/  LD.E.128 R44, desc[UR60][R10.64] ;  /* 0x0000003c0a2c7980 */ /* 0x000f62000c101d00 */
[----:B-1----:R-:W-:-:S03]  /*84a0*/  IMAD R5, R5, R54, RZ ;  /* 0x0000003605057224 */ /* 0x002fc600078e02ff */
[----:B------:R0:W5:Y:S01]  /*84b0*/  LD.E.128 R48, desc[UR60][R8.64] ;  /* 0x0000003c08307980 */ /* 0x000162000c101d00 */
[----:B------:R-:W-:Y:S01]  /*84c0*/  SHF.R.S32.HI R0, RZ, 0x1f, R7 ;  /* 0x0000001fff007819 */ /* 0x000fe20000011407 */
[----:B------:R-:W-:Y:S01]  /*84d0*/  @!PT LDS RZ, [RZ] ;  /* 0x00000000fffff984 */ /* 0x000fe20000000800 */
[----:B------:R-:W-:Y:S01]  /*84e0*/  @!PT LDS RZ, [RZ] ;  /* 0x00000000fffff984 */ /* 0x000fe20000000800 */
[----:B------:R-:W-:Y:S01]  /*84f0*/  @!PT LDS RZ, [RZ] ;  /* 0x00000000fffff984 */ /* 0x000fe20000000800 */
[----:B------:R-:W-:Y:S01]  /*8500*/  @!PT LDS RZ, [RZ] ;  /* 0x00000000fffff984 */ /* 0x000fe20000000800 */
[----:B------:R1:W-:Y:S06]  /*8510*/  MEMBAR.ALL.CTA ;  /* 0x0000000000007992 */ /* 0x0003ec0000008000 */
[----:B-1----:R-:W1:Y:S01]  /*8520*/  FENCE.VIEW.ASYNC.S ;  /* 0x00000000000073c6 */ /* 0x002e620000000000 */
[C---:B0-----:R-:W-:Y:S02]  /*8530*/  IMAD R9, R4.reuse, R55, R5 ;  /* 0x0000003704097224 */ /* 0x041fe400078e0205 */
[----:B------:R-:W-:Y:S01]  /*8540*/  IMAD.WIDE.U32 R4, R4, R54, UR6 ;  /* 0x0000000604047e25 */ /* 0x000fe2000f8e0036 */
[----:B------:R-:W-:-:S03]  /*8550*/  ULDC.64 UR6, c[0x0][0xad8] ;  /* 0x0002b60000067ab9 */ /* 0x000fc60000000a00 */
[----:B------:R-:W-:Y:S02]  /*8560*/  IMAD.IADD R5, R5, 0x1, R9 ;  /* 0x0000000105057824 */ /* 0x000fe400078e0209 */
[----:B------:R-:W-:Y:S02]  /*8570*/  IMAD R0, R0, UR6, RZ ;  /* 0x0000000600007c24 */ /* 0x000fe4000f8e02ff */
[----:B------:R-:W-:Y:S02]  /*8580*/  IMAD R11, R3, 0x80, R22 ;  /* 0x00000080030b7824 */ /* 0x000fe400078e0216 */
[C---:B------:R-:W-:Y:S02]  /*8590*/  IMAD R9, R7.reuse, UR7, R0 ;  /* 0x0000000707097c24 */ /* 0x040fe4000f8e0200 */
[----:B------:R-:W-:Y:S01]  /*85a0*/  IMAD.WIDE.U32 R4, R7, UR6, R4 ;  /* 0x0000000607047c25 */ /* 0x000fe2000f8e0004 */
[CC--:B------:R-:W-:Y:S01]  /*85b0*/  ISETP.GE.AND P1, PT, R11.reuse, R92.reuse, PT ;  /* 0x0000005c0b00720c */ /* 0x0c0fe20003f26270 */
[----:B------:R-:W-:Y:S01]  /*85c0*/  ULDC.64 UR6, c[0x0][0xa80] ;  /* 0x0002a00000067ab9 */ /* 0x000fe20000000a00 */
[----:B------:R-:W-:Y:S01]  /*85d0*/  UPRMT UR4, URZ, 0x654, UR4 ;  /* 0x000006543f047896 */ /* 0x000fe20008000004 */
[----:B------:R-:W-:Y:S01]  /*85e0*/  VIADD R3, R11, 0x20 ;  /* 0x000000200b037836 */ /* 0x000fe20000000000 */
[----:B------:R-:W-:Y:S01]  /*85f0*/  IADD3 R5, R5, R9, RZ ;  /* 0x0000000905057210 */ /* 0x000fe20007ffe0ff */
[----:B------:R-:W-:Y:S01]  /*8600*/  UISETP.NE.AND UP0, UPT, UR36, 0x2, UPT ;  /* 0x000000022400788c */ /* 0x000fe2000bf05270 */
[C---:B------:R-:W-:Y:S01]  /*8610*/  LEA R0, P2, R4.reuse, UR6, 0x1 ;  /* 0x0000000604007c11 */ /* 0x040fe2000f8408ff */
[----:B------:R-:W-:Y:S01]  /*8620*/  ULDC UR5, c[0x0][0xc] ;  /* 0x0000030000057ab9 */ /* 0x000fe20000000800 */
[-C--:B------:R-:W-:Y:S01]  /*8630*/  ISETP.GE.AND P3, PT, R3, R92.reuse, PT ;  /* 0x0000005c0300720c */ /* 0x080fe20003f66270 */
[----:B------:R-:W-:Y:S01]  /*8640*/  USEL UR6, URZ, 0x1, UP0 ;  /* 0x000000013f067887 */ /* 0x000fe20008000000 */
[----:B------:R-:W-:Y:S01]  /*8650*/  LEA.HI.X R10, R4, UR7, R5, 0x1, P2 ;  /* 0x00000007040a7c11 */ /* 0x000fe200090f0c05 */
[----:B------:R-:W-:Y:S01]  /*8660*/  VIADD R3, R11, 0x40 ;  /* 0x000000400b037836 */ /* 0x000fe20000000000 */
[----:B------:R-:W-:Y:S01]  /*8670*/  UIADD3 UR39, UR5, UR39, URZ ;  /* 0x0000002705277290 */ /* 0x000fe2000fffe03f */
[----:B-1----:R0:W1:Y:S01]  /*8680*/  SHFL.IDX PT, R8, R0, RZ, 0x181f ;  /* 0x00181fff00087589 */ /* 0x00206200000e0000 */
[----:B------:R-:W-:Y:S01]  /*8690*/  ULOP3.LUT UR37, UR37, UR6, URZ, 0x3c, !UPT ;  /* 0x0000000625257292 */ /* 0x000fe2000f8e3c3f */
[----:B------:R-:W-:Y:S01]  /*86a0*/  SYNCS.ARRIVE.TRANS64.RED.A1T0 RZ, [UR4], RZ ;  /* 0x000000ffffff79a7 */ /* 0x000fe20008100404 */
[----:B------:R-:W-:Y:S01]  /*86b0*/  USEL UR36, UR36, URZ, UP0 ;  /* 0x0000003f24247287 */ /* 0x000fe20008000000 */
[----:B------:R0:W2:Y:S01]  /*86c0*/  SHFL.IDX PT, R9, R10, RZ, 0x181f ;  /* 0x00181fff0a097589 */ /* 0x0000a200000e0000 */
[----:B------:R-:W-:Y:S01]  /*86d0*/  BSSY B0, `(.L_x_29) ;  /* 0x000000b000007945 */ /* 0x000fe20003800000 */
[----:B------:R-:W-:-:S03]  /*86e0*/  ISETP.GE.AND P0, PT, R3, R92, PT ;  /* 0x0000005c0300720c */ /* 0x000fc60003f06270 */
[----:B------:R-:W-:Y:S10]  /*86f0*/  @P1 BRA `(.L_x_30) ;  /* 0x0000000000201947 */ /* 0x000ff40003800000 */
[----:B------:R-:W-:Y:S02]  /*8700*/  ULDC UR4, c[0x0][0xac8] ;  /* 0x0002b20000047ab9 */ /* 0x000fe40000000800 */
[----:B------:R-:W-:Y:S02]  /*8710*/  ISETP.GE.AND P2, PT, R17, UR4, PT ;  /* 0x0000000411007c0c */ /* 0x000fe4000bf46270 */
[----:B------:R-:W-:-:S11]  /*8720*/  ISETP.GE.AND P1, PT, R16, UR4, PT ;  /* 0x0000000410007c0c */ /* 0x000fd6000bf26270 */
[C---:B-1----:R-:W-:Y:S02]  /*8730*/  @!P2 LEA R6, P4, R17.reuse, R8, 0x1 ;  /* 0x000000081106a211 */ /* 0x042fe400078808ff */
[----:B--2---:R-:W-:Y:S02]  /*8740*/  @!P1 IMAD.WIDE R4, R16, 0x2, R8 ;  /* 0x0000000210049825 */ /* 0x004fe400078e0208 */
[----:B------:R-:W-:-:S03]  /*8750*/  @!P2 LEA.HI.X R7, R17, R9, R190, 0x1, P4 ;  /* 0x000000091107a211 */ /* 0x000fc600020f0cbe */
[----:B-----5:R3:W-:Y:S04]  /*8760*/  @!P1 ST.E.128 desc[UR60][R4.64], R88 ;  /* 0x0000005804009985 */ /* 0x0207e8000c101d3c */
[----:B------:R3:W-:Y:S02]  /*8770*/  @!P2 ST.E.128 desc[UR60][R6.64], R44 ;  /* 0x0000002c0600a985 */ /* 0x0007e4000c101d3c */
.L_x_30:
[----:B------:R-:W-:Y:S05]  /*8780*/  BSYNC B0 ;  /* 0x0000000000007941 */ /* 0x000fea0003800000 */
.L_x_29:
[----:B--2---:R2:W4:Y:S01]  /*8790*/  SHFL.IDX PT, R9, R10, 0x1, 0x181f ;  /* 0x00381f000a097f89 */ /* 0x00452200000e0000 */
[----:B------:R-:W-:Y:S03]  /*87a0*/  BSSY B0, `(.L_x_31) ;  /* 0x000000b000007945 */ /* 0x000fe60003800000 */
[----:B-1----:R2:W1:Y:S01]  /*87b0*/  SHFL.IDX PT, R8, R0, 0x1, 0x181f ;  /* 0x00381f0000087f89 */ /* 0x00246200000e0000 */
[----:B------:R-:W-:Y:S05]  /*87c0*/  @P3 BRA `(.L_x_32) ;  /* 0x0000000000203947 */ /* 0x000fea0003800000 */
[----:B------:R-:W-:Y:S02]  /*87d0*/  ULDC UR4, c[0x0][0xac8] ;  /* 0x0002b20000047ab9 */ /* 0x000fe40000000800 */
[----:B------:R-:W-:Y:S02]  /*87e0*/  ISETP.GE.AND P3, PT, R17, UR4, PT ;  /* 0x0000000411007c0c */ /* 0x000fe4000bf66270 */
[----:B------:R-:W-:-:S11]  /*87f0*/  ISETP.GE.AND P2, PT, R16, UR4, PT ;  /* 0x0000000410007c0c */ /* 0x000fd6000bf46270 */
[C---:B-1-3--:R-:W-:Y:S02]  /*8800*/  @!P3 LEA R6, P1, R17.reuse, R8, 0x1 ;  /* 0x000000081106b211 */ /* 0x04afe400078208ff */
[----:B----4-:R-:W-:Y:S02]  /*8810*/  @!P2 IMAD.WIDE R4, R16, 0x2, R8 ;  /* 0x000000021004a825 */ /* 0x010fe400078e0208 */
[----:B------:R-:W-:-:S03]  /*8820*/  @!P3 LEA.HI.X R7, R17, R9, R190, 0x1, P1 ;  /* 0x000000091107b211 */ /* 0x000fc600008f0cbe */
[----:B-----5:R1:W-:Y:S04]  /*8830*/  @!P2 ST.E.128 desc[UR60][R4.64], R40 ;  /* 0x000000280400a985 */ /* 0x0203e8000c101d3c */
[----:B------:R1:W-:Y:S02]  /*8840*/  @!P3 ST.E.128 desc[UR60][R6.64], R48 ;  /* 0x000000300600b985 */ /* 0x0003e4000c101d3c */
.L_x_32:
[----:B------:R-:W-:Y:S05]  /*8850*/  BSYNC B0 ;  /* 0x0000000000007941 */ /* 0x000fea0003800000 */
.L_x_31:
[----:B----4-:R4:W0:Y:S01]  /*8860*/  SHFL.IDX PT, R9, R10, 0x2, 0x181f ;  /* 0x00581f000a097f89 */ /* 0x01082200000e0000 */
[----:B------:R-:W-:Y:S03]  /*8870*/  BSSY B0, `(.L_x_33) ;  /* 0x000000b000007945 */ /* 0x000fe60003800000 */
[----:B-1----:R4:W1:Y:S01]  /*8880*/  SHFL.IDX PT, R8, R0, 0x2, 0x181f ;  /* 0x00581f0000087f89 */ /* 0x00286200000e0000 */
[----:B------:R-:W-:Y:S05]  /*8890*/  @P0 BRA `(.L_x_34) ;  /* 0x0000000000200947 */ /* 0x000fea0003800000 */
[----:B------:R-:W-:Y:S02]  /*88a0*/  ULDC UR4, c[0x0][0xac8] ;  /* 0x0002b20000047ab9 */ /* 0x000fe40000000800 */
[----:B------:R-:W-:Y:S02]  /*88b0*/  ISETP.GE.AND P2, PT, R17, UR4, PT ;  /* 0x0000000411007c0c */ /* 0x000fe4000bf46270 */
[----:B------:R-:W-:-:S11]  /*88c0*/  ISETP.GE.AND P1, PT, R16, UR4, PT ;  /* 0x0000000410007c0c */ /* 0x000fd6000bf26270 */
[C---:B-1-3--:R-:W-:Y:S02]  /*88d0*/  @!P2 LEA R6, P0, R17.reuse, R8, 0x1 ;  /* 0x000000081106a211 */ /* 0x04afe400078008ff */
[----:B0-----:R-:W-:Y:S02]  /*88e0*/  @!P1 IMAD.WIDE R4, R16, 0x2, R8 ;  /* 0x0000000210049825 */ /* 0x001fe400078e0208 */
[----:B------:R-:W-:-:S03]  /*88f0*/  @!P2 LEA.HI.X R7, R17, R9, R190, 0x1, P0 ;  /* 0x000000091107a211 */ /* 0x000fc600000f0cbe */
[----:B-----5:R0:W-:Y:S04]  /*8900*/  @!P1 ST.E.128 desc[UR60][R4.64], R36 ;  /* 0x0000002404009985 */ /* 0x0201e8000c101d3c */
[----:B------:R0:W-:Y:S02]  /*8910*/  @!P2 ST.E.128 desc[UR60][R6.64], R32 ;  /* 0x000000200600a985 */ /* 0x0001e4000c101d3c */
.L_x_34:
[----:B------:R-:W-:Y:S05]  /*8920*/  BSYNC B0 ;  /* 0x0000000000007941 */ /* 0x000fea0003800000 */
.L_x_33:
[----:B------:R-:W-:Y:S01]  /*8930*/  VIADD R3, R11, 0x60 ;  /* 0x000000600b037836 */ /* 0x000fe20000000000 */
[----:B0-----:R0:W0:Y:S01]  /*8940*/  SHFL.IDX PT, R9, R10, 0x3, 0x181f ;  /* 0x00781f000a097f89 */ /* 0x00102200000e0000 */
[----:B------:R-:W-:Y:S01]  /*8950*/  BSSY B0, `(.L_x_35) ;  /* 0x000000d000007945 */ /* 0x000fe20003800000 */
[----:B------:R-:W-:Y:S02]  /*8960*/  VIADD R19, R19, 0x1 ;  /* 0x0000000113137836 */ /* 0x000fe40000000000 */
[----:B------:R-:W-:Y:S01]  /*8970*/  ISETP.GE.AND P0, PT, R3, R92, PT ;  /* 0x0000005c0300720c */ /* 0x000fe20003f06270 */
[----:B-1----:R1:W0:-:S12]  /*8980*/  SHFL.IDX PT, R8, R0, 0x3, 0x181f ;  /* 0x00781f0000087f89 */ /* 0x00221800000e0000 */
[----:B-1----:R-:W-:Y:S05]  /*8990*/  @P0 BRA `(.L_x_36) ;  /* 0x0000000000200947 */ /* 0x002fea0003800000 */
[----:B------:R-:W-:Y:S02]  /*89a0*/  ULDC UR4, c[0x0][0xac8] ;  /* 0x0002b20000047ab9 */ /* 0x000fe40000000800 */
[----:B------:R-:W-:Y:S02]  /*89b0*/  ISETP.GE.AND P2, PT, R17, UR4, PT ;  /* 0x0000000411007c0c */ /* 0x000fe4000bf46270 */
[----:B------:R-:W-:-:S11]  /*89c0*/  ISETP.GE.AND P1, PT, R16, UR4, PT ;  /* 0x0000000410007c0c */ /* 0x000fd6000bf26270 */
[C---:B0--3--:R-:W-:Y:S02]  /*89d0*/  @!P2 LEA R6, P0, R17.reuse, R8, 0x1 ;  /* 0x000000081106a211 */ /* 0x049fe400078008ff */
[----:B------:R-:W-:Y:S02]  /*89e0*/  @!P1 IMAD.WIDE R4, R16, 0x2, R8 ;  /* 0x0000000210049825 */ /* 0x000fe400078e0208 */
[----:B------:R-:W-:-:S03]  /*89f0*/  @!P2 LEA.HI.X R7, R17, R9, R190, 0x1, P0 ;  /* 0x000000091107a211 */ /* 0x000fc600000f0cbe */
[----:B-----5:R1:W-:Y:S04]  /*8a00*/  @!P1 ST.E.128 desc[UR60][R4.64], R24 ;  /* 0x0000001804009985 */ /* 0x0203e8000c101d3c */
[----:B------:R1:W-:Y:S02]  /*8a10*/  @!P2 ST.E.128 desc[UR60][R6.64], R28 ;  /* 0x0000001c0600a985 */ /* 0x0003e4000c101d3c */
.L_x_36:
[----:B------:R-:W-:Y:S05]  /*8a20*/  BSYNC B0 ;  /* 0x0000000000007941 */ /* 0x000fea0003800000 */
.L_x_35:
[----:B--2-4-:R-:W2:Y:S02]  /*8a30*/  LDC R0, c[0x0][0xc34] ;  /* 0x00030d00ff007b82 */ /* 0x014ea40000000800 */
[----:B--2---:R-:W-:-:S13]  /*8a40*/  ISETP.LE.AND P0, PT, R0, UR39, PT ;  /* 0x0000002700007c0c */ /* 0x004fda000bf03270 */
[----:B------:R-:W-:Y:S05]  /*8a50*/  @!P0 BRA `(.L_x_37) ;  /* 0xffffff8000c08947 */ /* 0x000fea000383ffff */
[----:B------:R-:W-:Y:S05]  /*8a60*/  EXIT ;  /* 0x000000000000794d */ /* 0x000fea0003800000 */
.L_x_7:
[----:B------:R-:W-:-:S08]  /*8a70*/  NOP ;  /* 0x0000000000007918 */ /* 0x000fd00000000000 */
[----:B0-----:R-:W0:-:S00]  /*8a80*/  USETMAXREG.DEALLOC.CTAPOOL 0x18 ;  /* 0x00000018000079c8 */ /* 0x001e0000080e0500 */
[----:B------:R-:W1:Y:S01]  /*8a90*/  S2UR UR5, SR_CTAID.X ;  /* 0x00000000000579c3 */ /* 0x000e620000002500 */
[----:B0-----:R-:W-:Y:S02]  /*8aa0*/  IMAD.MOV.U32 R2, RZ, RZ, 0x1 ;  /* 0x00000001ff027424 */ /* 0x001fe400078e00ff */
[----:B------:R-:W-:-:S05]  /*8ab0*/  IMAD.MOV.U32 R18, RZ, RZ, RZ ;  /* 0x000000ffff127224 */ /* 0x000fca00078e00ff */
[----:B------:R-:W1:Y:S02]  /*8ac0*/  LDC R3, c[0x0][0xc34] ;  /* 0x00030d00ff037b82 */ /* 0x000e640000000800 */
[----:B-1----:R-:W-:Y:S01]  /*8ad0*/  ISETP.LE.AND P0, PT, R3, UR5, PT ;  /* 0x0000000503007c0c */ /* 0x002fe2000bf03270 */
[----:B------:R-:W-:-:S05]  /*8ae0*/  IMAD.MOV.U32 R3, RZ, RZ, 0x1 ;  /* 0x00000001ff037424 */ /* 0x000fca00078e00ff */
[----:B------:R0:W-:Y:S07]  /*8af0*/  STL [R1], R3 ;  /* 0x0000000301007387 */ /* 0x0001ee0000100800 */
[----:B------:R-:W-:Y:S05]  /*8b00*/  @P0 BRA `(.L_x_38) ;  /* 0x0000003c00ac0947 */ /* 0x000fea0003800000 */
[----:B------:R-:W1:Y:S01]  /*8b10*/  S2UR UR4, SR_CgaCtaId ;  /* 0x00000000000479c3 */ /* 0x000e620000008800 */
[C---:B------:R-:W-:Y:S01]  /*8b20*/  SHF.L.U32 R2, R0.reuse, 0x3, RZ ;  /* 0x0000000300027819 */ /* 0x040fe200000006ff */
[----:B------:R-:W-:Y:S01]  /*8b30*/  UMOV UR36, 0x400 ;  /* 0x0000040000247882 */ /* 0x000fe20000000000 */
[----:B------:R-:W-:Y:S01]  /*8b40*/  LOP3.LUT R5, R0, 0x7f, RZ, 0xc0, !PT ;  /* 0x0000007f00057812 */ /* 0x000fe200078ec0ff */
[----:B------:R-:W-:Y:S01]  /*8b50*/  IMAD.MOV.U32 R18, RZ, RZ, RZ ;  /* 0x000000ffff127224 */ /* 0x000fe200078e00ff */
[C---:B0-----:R-:W-:Y:S01]  /*8b60*/  LOP3.LUT R3, R2.reuse, 0x1f8, RZ, 0xc0, !PT ;  /* 0x000001f802037812 */ /* 0x041fe200078ec0ff */
[----:B------:R-:W-:Y:S01]  /*8b70*/  ULDC.64 UR38, c[0x0][0x198] ;  /* 0x0000660000267ab9 */ /* 0x000fe20000000a00 */
[----:B------:R-:W-:Y:S01]  /*8b80*/  LOP3.LUT R2, R2, 0x38, RZ, 0xc0, !PT ;  /* 0x0000003802027812 */ /* 0x000fe200078ec0ff */
[----:B------:R-:W-:Y:S01]  /*8b90*/  ULDC UR37, c[0x0][0xc] ;  /* 0x0000030000257ab9 */ /* 0x000fe20000000800 */
[----:B------:R-:W-:Y:S01]  /*8ba0*/  LOP3.LUT R4, R3, 0x38, R0, 0x78, !PT ;  /* 0x0000003803047812 */ /* 0x000fe200078e7800 */
[----:B------:R-:W-:Y:S01]  /*8bb0*/  IMAD.SHL.U32 R3, R5, 0x8, RZ ;  /* 0x0000000805037824 */ /* 0x000fe200078e00ff */
[----:B------:R-:W-:-:S04]  /*8bc0*/  SHF.R.U32.HI R5, RZ, 0x3, R5 ;  /* 0x00000003ff057819 */ /* 0x000fc80000011605 */
[----:B------:R-:W-:Y:S01]  /*8bd0*/  LOP3.LUT R4, R4, 0x200, R3, 0xf8, !PT ;  /* 0x0000020004047812 */ /* 0x000fe200078ef803 */
[----:B------:R-:W-:-:S05]  /*8be0*/  IMAD.SHL.U32 R3, R0, 0x10, RZ ;  /* 0x0000001000037824 */ /* 0x000fca00078e00ff */
[----:B------:R-:W-:Y:S01]  /*8bf0*/  LOP3.LUT R0, R5, 0x70, R3, 0xf8, !PT ;  /* 0x0000007005007812 */ /* 0x000fe200078ef803 */
[----:B------:R-:W-:Y:S01]  /*8c00*/  IMAD.U32 R3, RZ, RZ, UR5 ;  /* 0x00000005ff037e24 */ /* 0x000fe2000f8e00ff */
[----:B-1----:R-:W-:Y:S01]  /*8c10*/  ULEA UR36, UR4, UR36, 0x18 ;  /* 0x0000002404247291 */ /* 0x002fe2000f8ec03f */
[----:B------:R-:W-:-:S05]  /*8c20*/  IMAD.MOV.U32 R0, RZ, RZ, 0x1 ;  /* 0x00000001ff007424 */ /* 0x000fca00078e00ff */
[----:B------:R-:W-:-:S05]  /*8c30*/  LEA R4, R4, UR36, 0x1 ;  /* 0x0000002404047c11 */ /* 0x000fca000f8e08ff */
[----:B------:R-:W-:Y:S04]  /*8c40*/  STL [R1+0x14], R4 ;  /* 0x0000140401007387 */ /* 0x000fe80000100800 */
[----:B------:R0:W-:Y:S04]  /*8c50*/  STL [R1+0x28], R3 ;  /* 0x0000280301007387 */ /* 0x0001e80000100800 */
[----:B------:R1:W-:Y:S04]  /*8c60*/  STL [R1], R0 ;  /* 0x0000000001007387 */ /* 0x0003e80000100800 */
[----:B------:R2:W-:Y:S01]  /*8c70*/  STL [R1+0x30], RZ ;  /* 0x000030ff01007387 */ /* 0x0005e20000100800 */
[----:B0-----:R-:W-:-:S02]  /*8c80*/  LOP3.LUT R3, R2, 0x40, RZ, 0xfc, !PT ;  /* 0x0000004002037812 */ /* 0x001fc400078efcff */
[----:B-1----:R-:W-:-:S07]  /*8c90*/  LOP3.LUT R0, R2, 0x80, RZ, 0xfc, !PT ;  /* 0x0000008002007812 */ /* 0x002fce00078efcff */
.L_x_114:
[----:B------:R-:W3:Y:S01]  /*8ca0*/  LDL R2, [R1+0x28] ;  /* 0x0000280001027983 */ /* 0x000ee20000100800 */
[----:B0-----:R-:W0:Y:S01]  /*8cb0*/  LDC R0, c[0x0][0xc38] ;  /* 0x00030e00ff007b82 */ /* 0x001e220000000800 */
[----:B------:R-:W-:Y:S05]  /*8cc0*/  YIELD ;  /* 0x0000000000007946 */ /* 0x000fea0003800000 */
[----:B------:R-:W-:Y:S02]  /*8cd0*/  ULDC.64 UR4, c[0x0][0x418] ;  /* 0x0001060000047ab9 */ /* 0x000fe40000000a00 */
[----:B-1----:R-:W1:Y:S01]  /*8ce0*/  LDC R16, c[0x0][0xc44] ;  /* 0x00031100ff107b82 */ /* 0x002e620000000800 */
[----:B------:R-:W-:-:S03]  /*8cf0*/  UISETP.NE.U32.AND UP0, UPT, UR4, URZ, UPT ;  /* 0x0000003f0400728c */ /* 0x000fc6000bf05070 */
[----:B------:R-:W-:Y:S01]  /*8d00*/  ULDC UR4, c[0x0][0x424] ;  /* 0x0001090000047ab9 */ /* 0x000fe20000000800 */
[----:B------:R-:W-:Y:S02]  /*8d10*/  UISETP.NE.AND.EX UP0, UPT, UR5, URZ, UPT, UP0 ;  /* 0x0000003f0500728c */ /* 0x000fe4000bf05300 */
[----:B------:R-:W-:Y:S02]  /*8d20*/  UIADD3 UR5, UR36, 0x1c400, URZ ;  /* 0x0001c40024057890 */ /* 0x000fe4000fffe03f */
[----:B------:R-:W-:Y:S02]  /*8d30*/  USEL UR4, UR4, 0x1, UP0 ;  /* 0x0000000104047887 */ /* 0x000fe40008000000 */
[----:B------:R-:W-:Y:S01]  /*8d40*/  ULOP3.LUT UP0, URZ, UR5, 0x3ff, URZ, 0xc0, !UPT ;  /* 0x000003ff053f7892 */ /* 0x000fe2000f80c03f */
[----:B0-----:R-:W-:-:S13]  /*8d50*/  ISETP.NE.AND P0, PT, R0, 0x1, PT ;  /* 0x000000010000780c */ /* 0x001fda0003f05270 */
[----:B------:R-:W3:Y:S08]  /*8d60*/  @P0 LDC R0, c[0x0][0xc3c] ;  /* 0x00030f00ff000b82 */ /* 0x000ef00000000800 */
[----:B------:R-:W0:Y:S01]  /*8d70*/  @P0 LDC R3, c[0x0][0xc40] ;  /* 0x00031000ff030b82 */ /* 0x000e220000000800 */
[----:B---3--:R-:W-:Y:S01]  /*8d80*/  @P0 IMAD.HI.U32 R0, R2, R0, RZ ;  /* 0x0000000002000227 */ /* 0x008fe200078e00ff */
[----:B------:R-:W-:-:S04]  /*8d90*/  MOV R4, R2 ;  /* 0x0000000200047202 */ /* 0x000fc80000000f00 */
[----:B0-----:R-:W-:Y:S02]  /*8da0*/  @P0 SHF.R.U32.HI R4, RZ, R3, R0 ;  /* 0x00000003ff040219 */ /* 0x001fe40000011600 */
[----:B-1----:R-:W-:Y:S01]  /*8db0*/  ISETP.NE.AND P0, PT, R16, 0x1, PT ;  /* 0x000000011000780c */ /* 0x002fe20003f05270 */
[----:B------:R-:W0:Y:S02]  /*8dc0*/  LDC R0, c[0x0][0x2f0] ;  /* 0x0000bc00ff007b82 */ /* 0x000e240000000800 */
[----:B------:R-:W-:Y:S01]  /*8dd0*/  IMAD.MOV.U32 R19, RZ, RZ, R4 ;  /* 0x000000ffff137224 */ /* 0x000fe200078e0004 */
[----:B------:R1:W-:Y:S09]  /*8de0*/  STL [R1+0x20], R4 ;  /* 0x0000200401007387 */ /* 0x0003f20000100800 */
[----:B------:R-:W3:Y:S02]  /*8df0*/  @P0 LDC.64 R2, c[0x0][0xc48] ;  /* 0x00031200ff020b82 */ /* 0x000ee40000000a00 */
[----:B---3--:R-:W-:-:S05]  /*8e00*/  @P0 IMAD.HI.U32 R2, R4, R2, RZ ;  /* 0x0000000204020227 */ /* 0x008fca00078e00ff */
[----:B------:R-:W-:Y:S01]  /*8e10*/  @P0 SHF.R.U32.HI R19, RZ, R3, R2 ;  /* 0x00000003ff130219 */ /* 0x000fe20000011602 */
[----:B0-----:R-:W-:Y:S01]  /*8e20*/  IMAD R2, R0, UR4, RZ ;  /* 0x0000000400027c24 */ /* 0x001fe2000f8e02ff */
[----:B------:R-:W-:-:S03]  /*8e30*/  PLOP3.LUT P0, PT, PT, PT, UP0, 0x80, 0x0 ;  /* 0x000000000000781c */ /* 0x000fc60003f0f008 */
[----:B------:R-:W-:Y:S01]  /*8e40*/  IMAD.MOV R3, RZ, RZ, -R19 ;  /* 0x000000ffff037224 */ /* 0x000fe200078e0a13 */
[----:B------:R1:W-:Y:S01]  /*8e50*/  STL [R1+0x18], R19 ;  /* 0x0000181301007387 */ /* 0x0003e20000100800 */
[----:B------:R-:W-:Y:S02]  /*8e60*/  VIADD R0, R2, 0x7f ;  /* 0x0000007f02007836 */ /* 0x000fe40000000000 */
[----:B------:R-:W-:Y:S01]  /*8e70*/  IMAD R16, R16, R3, R4 ;  /* 0x0000000310107224 */ /* 0x000fe200078e0204 */
[----:B------:R1:W-:Y:S02]  /*8e80*/  STL [R1+0x2c], R2 ;  /* 0x00002c0201007387 */ /* 0x0003e40000100800 */
[----:B------:R-:W-:-:S04]  /*8e90*/  SHF.R.S32.HI R3, RZ, 0x1f, R0 ;  /* 0x0000001fff037819 */ /* 0x000fc80000011400 */
[----:B------:R-:W-:-:S04]  /*8ea0*/  LEA.HI R3, R3, R0, RZ, 0x7 ;  /* 0x0000000003037211 */ /* 0x000fc800078f38ff */
[----:B------:R-:W-:-:S05]  /*8eb0*/  SHF.R.S32.HI R0, RZ, 0x7, R3 ;  /* 0x00000007ff007819 */ /* 0x000fca0000011403 */
[----:B------:R1:W-:Y:S01]  /*8ec0*/  STL [R1+0x24], R0 ;  /* 0x0000240001007387 */ /* 0x0003e20000100800 */
[----:B--2---:R-:W-:Y:S05]  /*8ed0*/  @!P0 BRA `(.L_x_39) ;  /* 0x0000000000408947 */ /* 0x004fea0003800000 */
[----:B-1----:R-:W-:Y:S01]  /*8ee0*/  MOV R2, 0x0 ;  /* 0x0000000000027802 */ /* 0x002fe20000000f00 */
[----:B------:R-:W-:Y:S01]  /*8ef0*/  ULDC.64 UR6, c[0x4][0xb8] ;  /* 0x01002e0000067ab9 */ /* 0x000fe20000000a00 */
[----:B------:R-:W-:Y:S01]  /*8f00*/  ULDC.64 UR8, c[0x4][0xc0] ;  /* 0x0100300000087ab9 */ /* 0x000fe20000000a00 */
[----:B------:R-:W-:Y:S01]  /*8f10*/  ULDC.64 UR4, c[0x4][0x8] ;  /* 0x0100020000047ab9 */ /* 0x000fe20000000a00 */
[----:B------:R-:W-:Y:S01]  /*8f20*/  IMAD.U32 R4, RZ, RZ, UR6 ;  /* 0x00000006ff047e24 */ /* 0x000fe2000f8e00ff */
[----:B------:R-:W-:Y:S01]  /*8f30*/  MOV R6, UR8 ;  /* 0x0000000800067c02 */ /* 0x000fe20008000f00 */
[----:B------:R-:W0:Y:S01]  /*8f40*/  LDC.64 R2, c[0x4][R2] ;  /* 0x0100000002027b82 */ /* 0x000e220000000a00 */
[----:B------:R-:W-:Y:S01]  /*8f50*/  IMAD.U32 R5, RZ, RZ, UR7 ;  /* 0x00000007ff057e24 */ /* 0x000fe2000f8e00ff */
[----:B------:R-:W-:Y:S01]  /*8f60*/  MOV R13, RZ ;  /* 0x000000ff000d7202 */ /* 0x000fe20000000f00 */
[----:B------:R-:W-:Y:S02]  /*8f70*/  IMAD.U32 R7, RZ, RZ, UR9 ;  /* 0x00000009ff077e24 */ /* 0x000fe4000f8e00ff */
[----:B------:R-:W-:-:S02]  /*8f80*/  IMAD.U32 R10, RZ, RZ, UR4 ;  /* 0x00000004ff0a7e24 */ /* 0x000fc4000f8e00ff */
[----:B------:R-:W-:Y:S02]  /*8f90*/  IMAD.U32 R11, RZ, RZ, UR5 ;  /* 0x00000005ff0b7e24 */ /* 0x000fe4000f8e00ff */
[----:B------:R-:W-:Y:S02]  /*8fa0*/  IMAD.MOV.U32 R8, RZ, RZ, 0x70 ;  /* 0x00000070ff087424 */ /* 0x000fe400078e00ff */
[----:B------:R-:W-:-:S07]  /*8fb0*/  IMAD.MOV.U32 R12, RZ, RZ, 0x1 ;  /* 0x00000001ff0c7424 */ /* 0x000fce00078e00ff */
[----:B------:R-:W-:-:S07]  /*8fc0*/  LEPC R20, `(.L_x_39) ;  /* 0x000000001014794e */ /* 0x000fce0000000000 */
[----:B0-2---:R-:W-:Y:S05]  /*8fd0*/  CALL.ABS.NOINC R2 ;  /* 0x0000000002007343 */ /* 0x005fea0003c00000 */
.L_x_39:
[----:B------:R-:W-:-:S04]  /*8fe0*/  UIADD3 UR4, UR36, 0x400, URZ ;  /* 0x0000040024047890 */ /* 0x000fc8000fffe03f */
[----:B------:R-:W-:-:S06]  /*8ff0*/  ULOP3.LUT UP0, URZ, UR4, 0x3ff, URZ, 0xc0, !UPT ;  /* 0x000003ff043f7892 */ /* 0x000fcc000f80c03f */
[----:B------:R-:W-:-:S13]  /*9000*/  PLOP3.LUT P0, PT, PT, PT, UP0, 0x80, 0x0 ;  /* 0x000000000000781c */ /* 0x000fda0003f0f008 */
[----:B------:R-:W-:Y:S05]  /*9010*/  @!P0 BRA `(.L_x_40) ;  /* 0x00000000007c8947 */ /* 0x000fea0003800000 */
[----:B------:R-:W-:Y:S01]  /*9020*/  MOV R17, 0x0 ;  /* 0x0000000000117802 */ /* 0x000fe20000000f00 */
[----:B------:R-:W-:Y:S01]  /*9030*/  ULDC.64 UR6, c[0x4][0xb8] ;  /* 0x01002e0000067ab9 */ /* 0x000fe20000000a00 */
[----:B------:R-:W-:Y:S01]  /*9040*/  ULDC.64 UR8, c[0x4][0xc0] ;  /* 0x0100300000087ab9 */ /* 0x000fe20000000a00 */
[----:B------:R-:W-:Y:S01]  /*9050*/  ULDC.64 UR4, c[0x4][0x10] ;  /* 0x0100040000047ab9 */ /* 0x000fe20000000a00 */
[----:B-1----:R0:W1:Y:S01]  /*9060*/  LDC.64 R2, c[0x4][R17] ;  /* 0x0100000011027b82 */ /* 0x0020620000000a00 */
[----:B------:R-:W-:Y:S01]  /*9070*/  IMAD.U32 R4, RZ, RZ, UR6 ;  /* 0x00000006ff047e24 */ /* 0x000fe2000f8e00ff */
[----:B------:R-:W-:Y:S01]  /*9080*/  MOV R11, UR5 ;  /* 0x00000005000b7c02 */ /* 0x000fe20008000f00 */
[----:B------:R-:W-:Y:S02]  /*9090*/  IMAD.U32 R5, RZ, RZ, UR7 ;  /* 0x00000007ff057e24 */ /* 0x000fe4000f8e00ff */
[----:B------:R-:W-:Y:S02]  /*90a0*/  IMAD.U32 R6, RZ, RZ, UR8 ;  /* 0x00000008ff067e24 */ /* 0x000fe4000f8e00ff */
[----:B------:R-:W-:-:S02]  /*90b0*/  IMAD.U32 R7, RZ, RZ, UR9 ;  /* 0x00000009ff077e24 */ /* 0x000fc4000f8e00ff */
[----:B------:R-:W-:Y:S02]  /*90c0*/  IMAD.U32 R10, RZ, RZ, UR4 ;  /* 0x00000004ff0a7e24 */ /* 0x000fe4000f8e00ff */
[----:B------:R-:W-:Y:S02]  /*90d0*/  IMAD.MOV.U32 R8, RZ, RZ, 0x70 ;  /* 0x00000070ff087424 */ /* 0x000fe400078e00ff */
[----:B------:R-:W-:Y:S02]  /*90e0*/  IMAD.MOV.U32 R12, RZ, RZ, 0x1 ;  /* 0x00000001ff0c7424 */ /* 0x000fe400078e00ff */
[----:B0-----:R-:W-:-:S07]  /*90f0*/  IMAD.MOV.U32 R13, RZ, RZ, RZ ;  /* 0x000000ffff0d7224 */ /* 0x001fce00078e00ff */
[----:B------:R-:W-:-:S07]  /*9100*/  LEPC R20, `(.L_x_41) ;  /* 0x000000001014794e */ /* 0x000fce0000000000 */
[----:B-12---:R-:W-:Y:S05]  /*9110*/  CALL.ABS.NOINC R2 ;  /* 0x0000000002007343 */ /* 0x006fea0003c00000 */
.L_x_41:
[----:B------:R0:W1:Y:S01]  /*9120*/  LDC.64 R2, c[0x4][R17] ;  /* 0x0100000011027b82 */ /* 0x0000620000000a00 */
[----:B------:R-:W-:Y:S01]  /*9130*/  ULDC.64 UR6, c[0x4][0xb8] ;  /* 0x01002e0000067ab9 */ /* 0x000fe20000000a00 */
[----:B------:R-:W-:Y:S01]  /*9140*/  ULDC.64 UR8, c[0x4][0xc0] ;  /* 0x0100300000087ab9 */ /* 0x000fe20000000a00 */
[----:B------:R-:W-:Y:S01]  /*9150*/  ULDC.64 UR4, c[0x4][0x18] ;  /* 0x0100060000047ab9 */ /* 0x000fe20000000a00 */
[----:B------:R-:W-:Y:S01]  /*9160*/  IMAD.U32 R4, RZ, RZ, UR6 ;  /* 0x00000006ff047e24 */ /* 0x000fe2000f8e00ff */
[----:B------:R-:W-:Y:S01]  /*9170*/  MOV R6, UR8 ;  /* 0x0000000800067c02 */ /* 0x000fe20008000f00 */
[----:B------:R-:W-:Y:S01]  /*9180*/  IMAD.U32 R5, RZ, RZ, UR7 ;  /* 0x00000007ff057e24 */ /* 0x000fe2000f8e00ff */
[----:B------:R-:W-:Y:S01]  /*9190*/  MOV R13, RZ ;  /* 0x000000ff000d7202 */ /* 0x000fe20000000f00 */
[----:B------:R-:W-:Y:S02]  /*91a0*/  IMAD.U32 R7, RZ, RZ, UR9 ;  /* 0x00000009ff077e24 */ /* 0x000fe4000f8e00ff */
[----:B------:R-:W-:-:S02]  /*91b0*/  IMAD.U32 R10, RZ, RZ, UR4 ;  /* 0x00000004ff0a7e24 */ /* 0x000fc4000f8e00ff */
[----:B------:R-:W-:Y:S02]  /*91c0*/  IMAD.U32 R11, RZ, RZ, UR5 ;  /* 0x00000005ff0b7e24 */ /* 0x000fe4000f8e00ff */
[----:B------:R-:W-:Y:S02]  /*91d0*/  IMAD.MOV.U32 R8, RZ, RZ, 0x70 ;  /* 0x00000070ff087424 */ /* 0x000fe400078e00ff */
[----:B0-----:R-:W-:-:S07]  /*91e0*/  IMAD.MOV.U32 R12, RZ, RZ, 0x1 ;  /* 0x00000001ff0c7424 */ /* 0x001fce00078e00ff */
[----:B------:R-:W-:-:S07]  /*91f0*/  LEPC R20, `(.L_x_40) ;  /* 0x000000001014794e */ /* 0x000fce0000000000 */
[----:B-1----:R-:W-:Y:S05]  /*9200*/  CALL.ABS.NOINC R2 ;  /* 0x0000000002007343 */ /* 0x002fea0003c00000 */
.L_x_40:
[----:B------:R-:W-:Y:S01]  /*9210*/  ULDC.64 UR4, c[0x0][0x9f8] ;  /* 0x00027e0000047ab9 */ /* 0x000fe20000000a00 */
[----:B------:R-:W3:Y:S01]  /*9220*/  LDL R17, [R1+0x24] ;  /* 0x0000240001117983 */ /* 0x000ee20000100800 */
[----:B------:R-:W-:-:S04]  /*9230*/  ISETP.NE.U32.AND P0, PT, RZ, UR4, PT ;  /* 0x00000004ff007c0c */ /* 0x000fc8000bf05070 */
[----:B------:R-:W-:-:S13]  /*9240*/  ISETP.NE.AND.EX P0, PT, RZ, UR5, PT, P0 ;  /* 0x00000005ff007c0c */ /* 0x000fda000bf05300 */
[----:B-1----:R-:W0:Y:S02]  /*9250*/  @P0 LDC.64 R2, c[0x0][0x9f8] ;  /* 0x00027e00ff020b82 */ /* 0x002e240000000a00 */
[----:B0-----:R-:W-:-:S05]  /*9260*/  @P0 IMAD.WIDE R2, R19, 0x4, R2 ;  /* 0x0000000413020825 */ /* 0x001fca00078e0202 */
[----:B------:R0:W4:Y:S01]  /*9270*/  @P0 LDG.E R19, desc[UR60][R2.64] ;  /* 0x0000003c02130981 */ /* 0x000122000c1e1900 */
[----:B------:R-:W-:Y:S01]  /*9280*/  UMOV UR4, 0xffffffff ;  /* 0xffffffff00047882 */ /* 0x000fe20000000000 */
[----:B0-----:R-:W0:Y:S02]  /*9290*/  LDC.64 R2, c[0x0][0x418] ;  /* 0x00010600ff027b82 */ /* 0x001e240000000a00 */
[----:B0-----:R-:W-:-:S04]  /*92a0*/  ISETP.NE.U32.AND P0, PT, R2, RZ, PT ;  /* 0x000000ff0200720c */ /* 0x001fc80003f05070 */
[----:B------:R-:W-:-:S04]  /*92b0*/  ISETP.NE.AND.EX P1, PT, R3, RZ, PT, P0 ;  /* 0x000000ff0300720c */ /* 0x000fc80003f25300 */
[----:B------:R-:W-:Y:S01]  /*92c0*/  P2R R0, PR, RZ, 0x2 ;  /* 0x00000002ff007803 */ /* 0x000fe20000000000 */
[----:B---3--:R-:W-:-:S05]  /*92d0*/  VIADD R8, R17, 0xffffffff ;  /* 0xffffffff11087836 */ /* 0x008fca0000000000 */
[----:B------:R0:W-:Y:S04]  /*92e0*/  STL [R1+0x1c], R8 ;  /* 0x00001c0801007387 */ /* 0x0001e80000100800 */
[----:B------:R0:W-:Y:S01]  /*92f0*/  STL [R1+0x10], R0 ;  /* 0x0000100001007387 */ /* 0x0001e20000100800 */
[----:B----4-:R-:W-:Y:S02]  /*9300*/  SHF.R.S32.HI R7, RZ, 0x1f, R19 ;  /* 0x0000001fff077819 */ /* 0x010fe40000011413 */
[----:B------:R-:W-:-:S03]  /*9310*/  SEL R17, R19, RZ, !P1 ;  /* 0x000000ff13117207 */ /* 0x000fc60004800000 */
[----:B------:R0:W-:Y:S01]  /*9320*/  STL [R1+0x8], R7 ;  /* 0x0000080701007387 */ /* 0x0001e20000100800 */
[----:B------:R-:W-:Y:S05]  /*9330*/  BRA.DIV UR4, `(.L_x_42) ;  /* 0x0000003a04ec7947 */ /* 0x000fea000b800000 */
[----:B0-----:R-:W0:Y:S02]  /*9340*/  S2R R0, SR_TID.X ;  /* 0x0000000000007919 */ /* 0x001e240000002100 */
[----:B0-----:R-:W-:-:S04]  /*9350*/  SHF.R.U32.HI R0, RZ, 0x5, R0 ;  /* 0x00000005ff007819 */ /* 0x001fc80000011600 */
[----:B------:R-:W-:-:S05]  /*9360*/  LOP3.LUT R0, R0, 0x3, RZ, 0xc0, !PT ;  /* 0x0000000300007812 */ /* 0x000fca00078ec0ff */
[----:B------:R0:W1:Y:S02]  /*9370*/  SHFL.IDX PT, R14, R0, RZ, 0x1f ;  /* 0x00001fff000e7589 */ /* 0x00006400000e0000 */
.L_x_130:
[----:B------:R-:W-:Y:S02]  /*9380*/  PLOP3.LUT P2, PT, PT, PT, PT, 0x8, 0x0 ;  /* 0x000000000000781c */ /* 0x000fe40003f4e170 */
[----:B-1----:R-:W-:Y:S02]  /*9390*/  ISETP.NE.AND P0, PT, R14, RZ, PT ;  /* 0x000000ff0e00720c */ /* 0x002fe40003f05270 */
[----:B0-----:R-:W-:-:S05]  /*93a0*/  P2R R0, PR, RZ, 0x4 ;  /* 0x00000004ff007803 */ /* 0x001fca0000000000 */
[----:B------:R0:W-:Y:S06]  /*93b0*/  STL [R1+0xc], R0 ;  /* 0x00000c0001007387 */ /* 0x0001ec0000100800 */
[----:B------:R-:W-:Y:S05]  /*93c0*/  @P0 BRA `(.L_x_43) ;  /* 0x0000000400240947 */ /* 0x000fea0003800000 */
[----:B------:R-:W-:-:S03]  /*93d0*/  UMOV UR4, 0xffffffff ;  /* 0xffffffff00047882 */ /* 0x000fc60000000000 */
[----:B------:R-:W-:Y:S05]  /*93e0*/  BRA.DIV UR4, `(.L_x_44) ;  /* 0x0000003a04f47947 */ /* 0x000fea000b800000 */
[----:B------:R-:W-:-:S13]  /*93f0*/  ELECT P6, URZ, PT ;  /* 0x00000000003f782f */ /* 0x000fda00038c0000 */
.L_x_133:
[----:B------:R-:W-:Y:S05]  /*9400*/  @!P6 BRA `(.L_x_43) ;  /* 0x000000040014e947 */ /* 0x000fea0003800000 */
[----:B------:R1:W-:Y:S01]  /*9410*/  STL [R1+0x4], R8 ;  /* 0x0000040801007387 */ /* 0x0003e20000100800 */
[----:B------:R-:W-:Y:S01]  /*9420*/  IMAD.MOV.U32 R17, RZ, RZ, R19 ;  /* 0x000000ffff117224 */ /* 0x000fe200078e0013 */
[----:B------:R-:W-:Y:S06]  /*9430*/  @!P1 BRA `(.L_x_45) ;  /* 0x00000000004c9947 */ /* 0x000fec0003800000 */
[----:B------:R-:W3:Y:S01]  /*9440*/  LDC R6, c[0x0][0x43c] ;  /* 0x00010f00ff067b82 */ /* 0x000ee20000000800 */
[----:B0-----:R-:W-:Y:S01]  /*9450*/  IMAD.MOV.U32 R0, RZ, RZ, R8 ;  /* 0x000000ffff007224 */ /* 0x001fe200078e0008 */
[----:B------:R-:W-:Y:S01]  /*9460*/  ULDC.64 UR4, c[0x0][0x428] ;  /* 0x00010a0000047ab9 */ /* 0x000fe20000000a00 */
[----:B---3--:R-:W-:-:S13]  /*9470*/  ISETP.NE.AND P0, PT, R6, 0x1, PT ;  /* 0x000000010600780c */ /* 0x008fda0003f05270 */
[----:B------:R-:W0:Y:S02]  /*9480*/  @P0 LDC.64 R4, c[0x0][0x440] ;  /* 0x00011000ff040b82 */ /* 0x000e240000000a00 */
[----:B0-----:R-:W-:-:S05]  /*9490*/  @P0 IMAD.HI.U32 R4, R8, R4, RZ ;  /* 0x0000000408040227 */ /* 0x001fca00078e00ff */
[----:B------:R-:W-:-:S04]  /*94a0*/  @P0 SHF.R.U32.HI R0, RZ, R5, R4 ;  /* 0x00000005ff000219 */ /* 0x000fc80000011604 */
[--C-:B------:R-:W-:Y:S01]  /*94b0*/  SHF.R.S32.HI R5, RZ, 0x1f, R0.reuse ;  /* 0x0000001fff057819 */ /* 0x100fe20000011400 */
[----:B------:R-:W-:-:S04]  /*94c0*/  IMAD.MOV R4, RZ, RZ, -R0 ;  /* 0x000000ffff047224 */ /* 0x000fc800078e0a00 */
[----:B------:R-:W-:Y:S02]  /*94d0*/  IMAD R6, R6, R4, R8 ;  /* 0x0000000406067224 */ /* 0x000fe400078e0208 */
[----:B------:R-:W-:-:S03]  /*94e0*/  IMAD.MOV.U32 R4, RZ, RZ, R0 ;  /* 0x000000ffff047224 */ /* 0x000fc600078e0000 */
[----:B------:R0:W-:Y:S01]  /*94f0*/  STL [R1+0x4], R6 ;  /* 0x0000040601007387 */ /* 0x0001e20000100800 */
[----:B------:R-:W-:-:S03]  /*9500*/  IMAD.WIDE.U32 R4, R19, UR4, R4 ;  /* 0x0000000413047c25 */ /* 0x000fc6000f8e0004 */
[----:B------:R-:W-:Y:S01]  /*9510*/  LEA R2, P0, R4, R2, 0x2 ;  /* 0x0000000204027211 */ /* 0x000fe200078010ff */
[----:B0-----:R-:W-:-:S04]  /*9520*/  IMAD R6, R7, UR4, RZ ;  /* 0x0000000407067c24 */ /* 0x001fc8000f8e02ff */
[----:B------:R-:W-:-:S05]  /*9530*/  IMAD R0, R19, UR5, R6 ;  /* 0x0000000513007c24 */ /* 0x000fca000f8e0206 */
[----:B------:R-:W-:-:S04]  /*9540*/  IADD3 R0, R5, R0, RZ ;  /* 0x0000000005007210 */ /* 0x000fc80007ffe0ff */
[----:B------:R-:W-:-:S05]  /*9550*/  LEA.HI.X R3, R4, R3, R0, 0x2, P0 ;  /* 0x0000000304037211 */ /* 0x000fca00000f1400 */
[----:B------:R3:W5:Y:S02]  /*9560*/  LDG.E R17, desc[UR60][R2.64] ;  /* 0x0000003c02117981 */ /* 0x000764000c1e1900 */
.L_x_45:
[----:B---3--:R-:W3:Y:S01]  /*9570*/  LDL R2, [R1] ;  /* 0x0000000001027983 */ /* 0x008ee20000100800 */
[----:B0-----:R-:W-:Y:S02]  /*9580*/  LEA R0, R18, UR36, 0x3 ;  /* 0x0000002412007c11 */ /* 0x001fe4000f8e18ff */
[----:B---3--:R-:W-:-:S04]  /*9590*/  SHF.L.U32 R2, R2, 0x1f, RZ ;  /* 0x0000001f02027819 */ /* 0x008fc800000006ff */
[----:B------:R-:W0:Y:S02]  /*95a0*/  SYNCS.PHASECHK.TRANS64.TRYWAIT P0, [R0+URZ+0x34840], R2 ;  /* 0x03484002000075a7 */ /* 0x000e24000800017f */
[----:B0-----:R-:W-:Y:S05]  /*95b0*/  @!P0 BRA `(.L_x_46) ;  /* 0x0000003800a08947 */ /* 0x001fea0003800000 */
.L_x_134:
[----:B------:R-:W3:Y:S02]  /*95c0*/  S2R R3, SR_TID.X ;  /* 0x0000000000037919 */ /* 0x000ee40000002100 */
[----:B---3--:R-:W-:-:S04]  /*95d0*/  LOP3.LUT R3, R3, 0x7f, RZ, 0xc0, !PT ;  /* 0x0000007f03037812 */ /* 0x008fc800078ec0ff */
[----:B------:R-:W-:-:S13]  /*95e0*/  ISETP.NE.AND P0, PT, R3, RZ, PT ;  /* 0x000000ff0300720c */ /* 0x000fda0003f05270 */
[----:B------:R-:W-:Y:S05]  /*95f0*/  @P0 BRA `(.L_x_47) ;  /* 0x00000000001c0947 */ /* 0x000fea0003800000 */
[----:B------:R-:W3:Y:S01]  /*9600*/  S2R R3, SR_TID.X ;  /* 0x0000000000037919 */ /* 0x000ee20000002100 */
[----:B0-----:R-:W-:-:S04]  /*9610*/  IMAD.MOV.U32 R2, RZ, RZ, 0xc000 ;  /* 0x0000c000ff027424 */ /* 0x001fc800078e00ff */
[----:B------:R4:W-:Y:S01]  /*9620*/  SYNCS.ARRIVE.TRANS64 RZ, [R0+URZ+0x34830], R2 ;  /* 0x0348300200ff79a7 */ /* 0x0009e2000800003f */
[----:B---3--:R-:W-:-:S04]  /*9630*/  LOP3.LUT R3, R3, 0x1f, RZ, 0xc0, !PT ;  /* 0x0000001f03037812 */ /* 0x008fc800078ec0ff */
[----:B------:R-:W-:-:S13]  /*9640*/  ISETP.NE.AND P0, PT, R3, RZ, PT ;  /* 0x000000ff0300720c */ /* 0x000fda0003f05270 */
[----:B----4-:R-:W-:Y:S05]  /*9650*/  @!P0 BRA `(.L_x_47) ;  /* 0x0000000000048947 */ /* 0x010fea0003800000 */
[----:B------:R-:W-:Y:S01]  /*9660*/  BPT.TRAP 0x1 ;  /* 0x000000040000795c */ /* 0x000fe20000300000 */
.L_x_47:
[----:B0-----:R-:W3:Y:S01]  /*9670*/  LDL R2, [R1+0x4] ;  /* 0x0000040001027983 */ /* 0x001ee20000100800 */
[----:B------:R-:W-:Y:S01]  /*9680*/  R2UR UR8, R18 ;  /* 0x00000000120872ca */ /* 0x000fe200000e0000 */
[----:B------:R-:W-:Y:S01]  /*9690*/  UIADD3 UR4, UP0, UR38, 0x370, URZ ;  /* 0x0000037026047890 */ /* 0x000fe2000ff1e03f */
[----:B------:R-:W-:Y:S01]  /*96a0*/  R2UR UR9, R0 ;  /* 0x00000000000972ca */ /* 0x000fe200000e0000 */
[----:B------:R-:W-:Y:S01]  /*96b0*/  UMOV UR10, URZ ;  /* 0x0000003f000a7c82 */ /* 0x000fe20008000000 */
[----:B------:R-:W-:Y:S01]  /*96c0*/  R2UR UR12, R16 ;  /* 0x00000000100c72ca */ /* 0x000fe200000e0000 */
[----:B------:R-:W-:Y:S01]  /*96d0*/  UIADD3.X UR5, URZ, UR39, URZ, UP0, !UPT ;  /* 0x000000273f057290 */ /* 0x000fe200087fe43f */
[----:B-----5:R-:W-:Y:S01]  /*96e0*/  R2UR UR13, R17 ;  /* 0x00000000110d72ca */ /* 0x020fe200000e0000 */
[----:B------:R-:W-:Y:S01]  /*96f0*/  UMOV UR6, 0x0 ;  /* 0x0000000000067882 */ /* 0x000fe20000000000 */
[----:B------:R-:W-:Y:S01]  /*9700*/  PLOP3.LUT P0, PT, PT, PT, PT, 0x80, 0x0 ;  /* 0x000000000000781c */ /* 0x000fe20003f0f070 */
[----:B------:R-:W-:Y:S01]  /*9710*/  UMOV UR7, 0x14f00000 ;  /* 0x14f0000000077882 */ /* 0x000fe20000000000 */
[----:B------:R-:W-:-:S02]  /*9720*/  UMOV UR16, 0x40 ;  /* 0x0000004000107882 */ /* 0x000fc40000000000 */
[----:B------:R-:W-:Y:S01]  /*9730*/  P2R R0, PR, RZ, 0x1 ;  /* 0x00000001ff007803 */ /* 0x000fe20000000000 */
[----:B------:R-:W-:Y:S02]  /*9740*/  UIMAD UR8, UR8, 0xc000, UR36 ;  /* 0x0000c000080878a4 */ /* 0x000fe4000f8e0224 */
[----:B------:R-:W-:Y:S02]  /*9750*/  UIADD3 UR9, UR9, 0x34830, URZ ;  /* 0x0003483009097890 */ /* 0x000fe4000fffe03f */
[----:B------:R-:W-:Y:S01]  /*9760*/  UIADD3 UR14, UR8, 0x1c400, URZ ;  /* 0x0001c400080e7890 */ /* 0x000fe2000fffe03f */
[----:B------:R4:W-:Y:S01]  /*9770*/  STL [R1+0xc], R0 ;  /* 0x00000c0001007387 */ /* 0x0009e20000100800 */
[----:B------:R-:W-:Y:S02]  /*9780*/  UIADD3 UR15, UR8, 0x20400, URZ ;  /* 0x00020400080f7890 */ /* 0x000fe4000fffe03f */
[----:B------:R-:W-:-:S03]  /*9790*/  UIADD3 UR17, UR8, 0x24400, URZ ;  /* 0x0002440008117890 */ /* 0x000fc6000fffe03f */
[----:B------:R-:W-:Y:S01]  /*97a0*/  UMOV UR8, UR14 ;  /* 0x0000000e00087c82 */ /* 0x000fe20008000000 */
[----:B------:R-:W-:Y:S01]  /*97b0*/  UMOV UR14, 0x80 ;  /* 0x00000080000e7882 */ /* 0x000fe20000000000 */
[----:B---3--:R-:W-:-:S13]  /*97c0*/  R2UR UR11, R2 ;  /* 0x00000000020b72ca */ /* 0x008fda00000e0000 */
[----:B------:R-:W-:-:S09]  /*97d0*/  USHF.L.U32 UR11, UR11, 0x7, URZ ;  /* 0x000000070b0b7899 */ /* 0x000fd2000800063f */
[----:B------:R0:W-:Y:S02]  /*97e0*/  UTMALDG.4D [UR8], [UR4], desc[UR6] ;  /* 0x00000608040075b4 */ /* 0x0001e40008019000 */
[----:B0-----:R-:W-:Y:S01]  /*97f0*/  UMOV UR8, UR15 ;  /* 0x0000000f00087c82 */ /* 0x001fe20008000000 */
[----:B------:R-:W-:Y:S02]  /*9800*/  UMOV UR10, UR16 ;  /* 0x00000010000a7c82 */ /* 0x000fe40008000000 */
[----:B------:R0:W-:Y:S02]  /*9810*/  UTMALDG.4D [UR8], [UR4], desc[UR6] ;  /* 0x00000608040075b4 */ /* 0x0001e40008019000 */
[----:B0-----:R-:W-:Y:S01]  /*9820*/  UMOV UR8, UR17 ;  /* 0x0000001100087c82 */ /* 0x001fe20008000000 */
[----:B------:R-:W-:Y:S02]  /*9830*/  UMOV UR10, UR14 ;  /* 0x0000000e000a7c82 */ /* 0x000fe40008000000 */
[----:B------:R4:W-:Y:S02]  /*9840*/  UTMALDG.4D [UR8], [UR4], desc[UR6] ;  /* 0x00000608040075b4 */ /* 0x0009e40008019000 */
[----:B----4-:R-:W-:Y:S01]  /*9850*/  NOP ;  /* 0x0000000000007918 */ /* 0x010fe20000000000 */
.L_x_43:
[----:B------:R-:W-:Y:S05]  /*9860*/  WARPSYNC.ALL ;  /* 0x0000000000007948 */ /* 0x000fea0003800000 */
[----:B------:R-:W-:Y:S01]  /*9870*/  UIADD3 UR4, UR36, 0x10400, URZ ;  /* 0x0001040024047890 */ /* 0x000fe2000fffe03f */
[----:B------:R-:W-:Y:S03]  /*9880*/  BAR.SYNC.DEFER_BLOCKING 0x8, 0x180 ;  /* 0x0206000000007b1d */ /* 0x000fe60000010000 */
[----:B------:R-:W-:-:S06]  /*9890*/  ULOP3.LUT UP0, URZ, UR4, 0x3ff, URZ, 0xc0, !UPT ;  /* 0x000003ff043f7892 */ /* 0x000fcc000f80c03f */
[----:B------:R-:W-:-:S13]  /*98a0*/  PLOP3.LUT P0, PT, PT, PT, UP0, 0x80, 0x0 ;  /* 0x000000000000781c */ /* 0x000fda0003f0f008 */
[----:B------:R-:W-:Y:S05]  /*98b0*/  @!P0 BRA `(.L_x_48) ;  /* 0x0000000000408947 */ /* 0x000fea0003800000 */
[----:B------:R-:W-:Y:S01]  /*98c0*/  MOV R2, 0x0 ;  /* 0x0000000000027802 */ /* 0x000fe20000000f00 */
[----:B------:R-:W-:Y:S01]  /*98d0*/  ULDC.64 UR6, c[0x4][0xb8] ;  /* 0x01002e0000067ab9 */ /* 0x000fe20000000a00 */
[----:B------:R-:W-:Y:S01]  /*98e0*/  ULDC.64 UR8, c[0x4][0xc0] ;  /* 0x0100300000087ab9 */ /* 0x000fe20000000a00 */
[----:B------:R-:W-:Y:S01]  /*98f0*/  ULDC.64 UR4, c[0x4][0x20] ;  /* 0x0100080000047ab9 */ /* 0x000fe20000000a00 */
[----:B------:R-:W-:Y:S01]  /*9900*/  IMAD.U32 R4, RZ, RZ, UR6 ;  /* 0x00000006ff047e24 */ /* 0x000fe2000f8e00ff */
[----:B------:R-:W-:Y:S01]  /*9910*/  MOV R10, UR4 ;  /* 0x00000004000a7c02 */ /* 0x000fe20008000f00 */
[----:B------:R-:W3:Y:S01]  /*9920*/  LDC.64 R2, c[0x4][R2] ;  /* 0x0100000002027b82 */ /* 0x000ee20000000a00 */
[----:B------:R-:W-:Y:S02]  /*9930*/  IMAD.U32 R5, RZ, RZ, UR7 ;  /* 0x00000007ff057e24 */ /* 0x000fe4000f8e00ff */
[----:B------:R-:W-:Y:S02]  /*9940*/  IMAD.U32 R6, RZ, RZ, UR8 ;  /* 0x00000008ff067e24 */ /* 0x000fe4000f8e00ff */
[----:B------:R-:W-:-:S02]  /*9950*/  IMAD.U32 R7, RZ, RZ, UR9 ;  /* 0x00000009ff077e24 */ /* 0x000fc4000f8e00ff */
[----:B------:R-:W-:Y:S02]  /*9960*/  IMAD.U32 R11, RZ, RZ, UR5 ;  /* 0x00000005ff0b7e24 */ /* 0x000fe4000f8e00ff */
[----:B-1----:R-:W-:Y:S02]  /*9970*/  IMAD.MOV.U32 R8, RZ, RZ, 0x70 ;  /* 0x00000070ff087424 */ /* 0x002fe400078e00ff */
[----:B------:R-:W-:Y:S02]  /*9980*/  IMAD.MOV.U32 R12, RZ, RZ, 0x1 ;  /* 0x00000001ff0c7424 */ /* 0x000fe400078e00ff */
[----:B------:R-:W-:-:S07]  /*9990*/  IMAD.MOV.U32 R13, RZ, RZ, RZ ;  /* 0x000000ffff0d7224 */ /* 0x000fce00078e00ff */
[----:B------:R-:W-:-:S07]  /*99a0*/  LEPC R20, `(.L_x_48) ;  /* 0x000000001014794e */ /* 0x000fce0000000000 */
[----:B0-23--:R-:W-:Y:S05]  /*99b0*/  CALL.ABS.NOINC R2 ;  /* 0x0000000002007343 */ /* 0x00dfea0003c00000 */
.L_x_48:
[----:B------:R-:W3:Y:S01]  /*99c0*/  LDL.LU R5, [R1+0x18] ;  /* 0x0000180001057983 */ /* 0x000ee20000300800 */
[----:B0-----:R-:W-:Y:S01]  /*99d0*/  SHF.R.S32.HI R0, RZ, 0x1f, R16 ;  /* 0x0000001fff007819 */ /* 0x001fe20000011410 */
[----:B------:R-:W-:Y:S01]  /*99e0*/  ULDC.64 UR4, c[0x0][0x2d8] ;  /* 0x0000b60000047ab9 */ /* 0x000fe20000000a00 */
[----:B-1----:R-:W0:Y:S01]  /*99f0*/  LDC R8, c[0x0][0x448] ;  /* 0x00011200ff087b82 */ /* 0x002e220000000800 */
[----:B------:R-:W4:Y:S01]  /*9a00*/  LDL.LU R7, [R1+0x20] ;  /* 0x0000200001077983 */ /* 0x000f220000300800 */
[----:B------:R-:W-:-:S03]  /*9a10*/  ULDC.64 UR6, c[0x0][0x280] ;  /* 0x0000a00000067ab9 */ /* 0x000fc60000000a00 */
[----:B------:R-:W2:Y:S01]  /*9a20*/  LDL R4, [R1+0x28] ;  /* 0x0000280001047983 */ /* 0x000ea20000100800 */
[----:B------:R-:W-:Y:S02]  /*9a30*/  IMAD R0, R0, UR4, RZ ;  /* 0x0000000400007c24 */ /* 0x000fe4000f8e02ff */
[C---:B------:R-:W-:Y:S01]  /*9a40*/  IMAD.WIDE.U32 R2, R16.reuse, UR4, RZ ;  /* 0x0000000410027c25 */ /* 0x040fe2000f8e00ff */
[----:B------:R-:W1:Y:S03]  /*9a50*/  S2R R11, SR_TID.X ;  /* 0x00000000000b7919 */ /* 0x000e660000002100 */
[----:B------:R-:W-:Y:S01]  /*9a60*/  IMAD R0, R16, UR5, R0 ;  /* 0x0000000510007c24 */ /* 0x000fe2000f8e0200 */
[----:B------:R-:W-:-:S03]  /*9a70*/  ULDC.64 UR4, c[0x0][0x2e0] ;  /* 0x0000b80000047ab9 */ /* 0x000fc60000000a00 */
[----:B------:R-:W-:Y:S01]  /*9a80*/  IMAD.IADD R3, R3, 0x1, R0 ;  /* 0x0000000103037824 */ /* 0x000fe200078e0200 */
[----:B0-----:R-:W-:-:S13]  /*9a90*/  ISETP.NE.AND P0, PT, R8, 0x1, PT ;  /* 0x000000010800780c */ /* 0x001fda0003f05270 */
[----:B------:R-:W0:Y:S01]  /*9aa0*/  @P0 LDC R6, c[0x0][0x44c] ;  /* 0x00011300ff060b82 */ /* 0x000e220000000800 */
[----:B-1----:R-:W-:-:S05]  /*9ab0*/  IMAD.SHL.U32 R11, R11, 0x8, RZ ;  /* 0x000000080b0b7824 */ /* 0x002fca00078e00ff */
[----:B------:R-:W-:-:S04]  /*9ac0*/  LOP3.LUT R11, R11, 0x38, RZ, 0xc0, !PT ;  /* 0x000000380b0b7812 */ /* 0x000fc800078ec0ff */
[----:B------:R-:W-:Y:S02]  /*9ad0*/  LOP3.LUT R10, R11, 0x40, RZ, 0xfc, !PT ;  /* 0x000000400b0a7812 */ /* 0x000fe400078efcff */
[----:B---3--:R-:W-:Y:S01]  /*9ae0*/  SHF.R.S32.HI R0, RZ, 0x1f, R5 ;  /* 0x0000001fff007819 */ /* 0x008fe20000011405 */
[----:B------:R-:W-:-:S04]  /*9af0*/  IMAD.WIDE.U32 R2, R5, UR4, R2 ;  /* 0x0000000405027c25 */ /* 0x000fc8000f8e0002 */
[----:B------:R-:W-:Y:S01]  /*9b00*/  IMAD R0, R0, UR4, RZ ;  /* 0x0000000400007c24 */ /* 0x000fe2000f8e02ff */
[----:B------:R-:W-:-:S03]  /*9b10*/  ULDC UR4, c[0x0][0xc38] ;  /* 0x00030e0000047ab9 */ /* 0x000fc60000000800 */
[----:B------:R-:W-:Y:S02]  /*9b20*/  IMAD R0, R5, UR5, R0 ;  /* 0x0000000505007c24 */ /* 0x000fe4000f8e0200 */
[----:B------:R-:W1:Y:S03]  /*9b30*/  S2R R5, SR_TID.X ;  /* 0x0000000000057919 */ /* 0x000e660000002100 */
[----:B------:R-:W-:Y:S01]  /*9b40*/  IADD3 R3, R3, R0, RZ ;  /* 0x0000000003037210 */ /* 0x000fe20007ffe0ff */
[----:B----4-:R-:W-:Y:S02]  /*9b50*/  IMAD.MOV R0, RZ, RZ, -R7 ;  /* 0x000000ffff007224 */ /* 0x010fe400078e0a07 */
[----:B------:R-:W3:Y:S02]  /*9b60*/  @P0 LDC R7, c[0x0][0x450] ;  /* 0x00011400ff070b82 */ /* 0x000ee40000000800 */
[----:B--2---:R-:W-:Y:S01]  /*9b70*/  IMAD R0, R0, UR4, R4 ;  /* 0x0000000400007c24 */ /* 0x004fe2000f8e0204 */
[----:B------:R-:W-:-:S03]  /*9b80*/  ULDC.64 UR4, c[0x0][0x2d0] ;  /* 0x0000b40000047ab9 */ /* 0x000fc60000000a00 */
[----:B------:R-:W-:Y:S01]  /*9b90*/  IMAD.SHL.U32 R4, R0, 0x80, RZ ;  /* 0x0000008000047824 */ /* 0x000fe200078e00ff */
[----:B-1----:R-:W-:-:S04]  /*9ba0*/  LOP3.LUT R5, R5, 0x7f, RZ, 0xc0, !PT ;  /* 0x0000007f05057812 */ /* 0x002fc800078ec0ff */
[----:B------:R-:W-:Y:S02]  /*9bb0*/  SHF.R.U32.HI R9, RZ, 0x3, R5 ;  /* 0x00000003ff097819 */ /* 0x000fe40000011605 */
[----:B------:R-:W1:Y:S02]  /*9bc0*/  S2R R5, SR_TID.X ;  /* 0x0000000000057919 */ /* 0x000e640000002100 */
[----:B-1----:R-:W-:-:S05]  /*9bd0*/  IMAD.SHL.U32 R5, R5, 0x10, RZ ;  /* 0x0000001005057824 */ /* 0x002fca00078e00ff */
[----:B------:R-:W-:Y:S02]  /*9be0*/  LOP3.LUT R5, R9, 0x70, R5, 0xf8, !PT ;  /* 0x0000007009057812 */ /* 0x000fe400078ef805 */
[----:B------:R-:W-:Y:S02]  /*9bf0*/  LOP3.LUT R9, R11, 0x80, RZ, 0xfc, !PT ;  /* 0x000000800b097812 */ /* 0x000fe400078efcff */
[----:B------:R-:W-:-:S05]  /*9c00*/  LOP3.LUT R0, R5, R4, RZ, 0xfc, !PT ;  /* 0x0000000405007212 */ /* 0x000fca00078efcff */
[----:B0-----:R-:W-:-:S04]  /*9c10*/  @P0 IMAD.HI.U32 R6, R0, R6, RZ ;  /* 0x0000000600060227 */ /* 0x001fc800078e00ff */
[----:B------:R-:W-:Y:S01]  /*9c20*/  IMAD.MOV.U32 R5, RZ, RZ, R0 ;  /* 0x000000ffff057224 */ /* 0x000fe200078e0000 */
[----:B---3--:R-:W-:-:S05]  /*9c30*/  @P0 SHF.R.U32.HI R5, RZ, R7, R6 ;  /* 0x00000007ff050219 */ /* 0x008fca0000011606 */
[----:B------:R-:W-:Y:S02]  /*9c40*/  IMAD.MOV R6, RZ, RZ, -R5 ;  /* 0x000000ffff067224 */ /* 0x000fe400078e0a05 */
[----:B------:R-:W-:-:S04]  /*9c50*/  IMAD.WIDE.U32 R2, R5, UR4, R2 ;  /* 0x0000000405027c25 */ /* 0x000fc8000f8e0002 */
[----:B------:R-:W-:Y:S01]  /*9c60*/  IMAD R0, R8, R6, R0 ;  /* 0x0000000608007224 */ /* 0x000fe200078e0200 */
[----:B------:R-:W-:-:S05]  /*9c70*/  SHF.R.S32.HI R6, RZ, 0x1f, R5 ;  /* 0x0000001fff067819 */ /* 0x000fca0000011405 */
[----:B------:R-:W-:-:S04]  /*9c80*/  IMAD R6, R6, UR4, RZ ;  /* 0x0000000406067c24 */ /* 0x000fc8000f8e02ff */
[----:B------:R-:W-:Y:S01]  /*9c90*/  IMAD R6, R5, UR5, R6 ;  /* 0x0000000505067c24 */ /* 0x000fe2000f8e0206 */
[----:B------:R-:W-:Y:S01]  /*9ca0*/  SHF.R.S32.HI R5, RZ, 0x1f, R0 ;  /* 0x0000001fff057819 */ /* 0x000fe20000011400 */
[----:B------:R-:W-:-:S03]  /*9cb0*/  ULDC.64 UR4, c[0x0][0x2c8] ;  /* 0x0000b20000047ab9 */ /* 0x000fc60000000a00 */
[----:B------:R-:W-:Y:S01]  /*9cc0*/  IADD3 R3, R3, R6, RZ ;  /* 0x0000000603037210 */ /* 0x000fe20007ffe0ff */
[----:B------:R-:W-:Y:S02]  /*9cd0*/  IMAD R5, R5, UR4, RZ ;  /* 0x0000000405057c24 */ /* 0x000fe4000f8e02ff */
[----:B------:R-:W-:Y:S01]  /*9ce0*/  IMAD.WIDE.U32 R2, R0, UR4, R2 ;  /* 0x0000000400027c25 */ /* 0x000fe2000f8e0002 */
[----:B------:R-:W-:Y:S02]  /*9cf0*/  ULDC UR4, c[0x0][0x2b8] ;  /* 0x0000ae0000047ab9 */ /* 0x000fe40000000800 */
[----:B------:R-:W-:Y:S01]  /*9d00*/  ISETP.GE.AND P1, PT, R10, UR4, PT ;  /* 0x000000040a007c0c */ /* 0x000fe2000bf26270 */
[----:B------:R-:W-:Y:S01]  /*9d10*/  IMAD R5, R0, UR5, R5 ;  /* 0x0000000500057c24 */ /* 0x000fe2000f8e0205 */
[----:B------:R0:W5:Y:S01]  /*9d20*/  LDL R10, [R1+0x14] ;  /* 0x00001400010a7983 */ /* 0x0001620000100800 */
[----:B------:R-:W-:Y:S02]  /*9d30*/  LEA R0, P3, R2, UR6, 0x1 ;  /* 0x0000000602007c11 */ /* 0x000fe4000f8608ff */
[----:B------:R-:W-:Y:S01]  /*9d40*/  IMAD.IADD R5, R3, 0x1, R5 ;  /* 0x0000000103057824 */ /* 0x000fe200078e0205 */
[----:B------:R-:W-:-:S02]  /*9d50*/  ISETP.GE.AND P0, PT, R11, UR4, PT ;  /* 0x000000040b007c0c */ /* 0x000fc4000bf06270 */
[----:B------:R-:W-:Y:S01]  /*9d60*/  ISETP.GE.AND P2, PT, R9, UR4, PT ;  /* 0x0000000409007c0c */ /* 0x000fe2000bf46270 */
[----:B------:R-:W-:Y:S01]  /*9d70*/  UMOV UR4, 0xffffffff ;  /* 0xffffffff00047882 */ /* 0x000fe20000000000 */
[----:B------:R-:W-:Y:S02]  /*9d80*/  LEA.HI.X R2, R2, UR7, R5, 0x1, P3 ;  /* 0x0000000702027c11 */ /* 0x000fe400098f0c05 */
[----:B0-----:R-:W-:Y:S09]  /*9d90*/  BRA.DIV UR4, `(.L_x_49) ;  /* 0x0000003204bc7947 */ /* 0x001ff2000b800000 */
[----:B------:R-:W0:Y:S01]  /*9da0*/  S2R R6, SR_TID.X ;  /* 0x0000000000067919 */ /* 0x000e220000002100 */
[----:B------:R-:W-:Y:S02]  /*9db0*/  ULDC UR4, c[0x0][0x288] ;  /* 0x0000a20000047ab9 */ /* 0x000fe40000000800 */
[----:B------:R-:W-:Y:S01]  /*9dc0*/  IMAD R3, R8, UR4, RZ ;  /* 0x0000000408037c24 */ /* 0x000fe2000f8e02ff */
[----:B------:R-:W1:Y:S01]  /*9dd0*/  S2R R11, SR_TID.X ;  /* 0x00000000000b7919 */ /* 0x000e620000002100 */
[----:B------:R-:W2:Y:S04]  /*9de0*/  SHFL.IDX PT, R7, R0, RZ, 0x181f ;  /* 0x00181fff00077589 */ /* 0x000ea800000e0000 */
[----:B------:R-:W-:Y:S01]  /*9df0*/  SHFL.IDX PT, R9, R2, 0x1, 0x181f ;  /* 0x00381f0002097f89 */ /* 0x000fe200000e0000 */
[----:B0-----:R-:W-:-:S04]  /*9e00*/  LOP3.LUT R6, R6, 0x7f, RZ, 0xc0, !PT ;  /* 0x0000007f06067812 */ /* 0x001fc800078ec0ff */
[----:B------:R-:W-:Y:S01]  /*9e10*/  SHF.R.U32.HI R6, RZ, 0x3, R6 ;  /* 0x00000003ff067819 */ /* 0x000fe20000011606 */
[----:B-1----:R-:W-:-:S04]  /*9e20*/  IMAD.SHL.U32 R11, R11, 0x8, RZ ;  /* 0x000000080b0b7824 */ /* 0x002fc800078e00ff */
[----:B------:R-:W-:Y:S01]  /*9e30*/  IMAD.IADD R4, R6, 0x1, R4 ;  /* 0x0000000106047824 */ /* 0x000fe200078e0204 */
[----:B------:R-:W-:Y:S01]  /*9e40*/  LOP3.LUT R11, R11, 0x38, RZ, 0xc0, !PT ;  /* 0x000000380b0b7812 */ /* 0x000fe200078ec0ff */
[----:B------:R-:W0:Y:S02]  /*9e50*/  SHFL.IDX PT, R6, R2, RZ, 0x181f ;  /* 0x00181fff02067589 */ /* 0x000e2400000e0000 */
[C---:B------:R-:W-:Y:S01]  /*9e60*/  VIADD R5, R4.reuse, 0x10 ;  /* 0x0000001004057836 */ /* 0x040fe20000000000 */
[----:B------:R-:W-:-:S04]  /*9e70*/  ISETP.GE.AND P4, PT, R4, R3, PT ;  /* 0x000000030400720c */ /* 0x000fc80003f86270 */
[----:B------:R-:W-:Y:S02]  /*9e80*/  ISETP.GE.AND P3, PT, R5, R3, PT ;  /* 0x000000030500720c */ /* 0x000fe40003f66270 */
[----:B------:R-:W1:Y:S07]  /*9e90*/  SHFL.IDX PT, R5, R0, 0x1, 0x181f ;  /* 0x00381f0000057f89 */ /* 0x000e6e00000e0000 */
[----:B--2---:R-:W-:-:S04]  /*9ea0*/  @!P4 LEA R7, P5, R11, R7, 0x1 ;  /* 0x000000070b07c211 */ /* 0x004fc800078a08ff */
[----:B0-----:R-:W-:-:S04]  /*9eb0*/  @!P4 IADD3.X R6, RZ, R6, RZ, P5, !PT ;  /* 0x00000006ff06c210 */ /* 0x001fc80002ffe4ff */
[----:B------:R-:W-:-:S04]  /*9ec0*/  @!P4 LOP3.LUT R7, R7, R6, RZ, 0x3c, !PT ;  /* 0x000000060707c212 */ /* 0x000fc800078e3cff */
[----:B------:R-:W-:Y:S02]  /*9ed0*/  @!P4 LOP3.LUT R6, R7, R6, RZ, 0x3c, !PT ;  /* 0x000000060706c212 */ /* 0x000fe400078e3cff */
[----:B-1----:R-:W-:Y:S02]  /*9ee0*/  @!P3 LEA R8, P5, R11, R5, 0x1 ;  /* 0x000000050b08b211 */ /* 0x002fe400078a08ff */
[----:B------:R-:W-:-:S03]  /*9ef0*/  @!P4 LOP3.LUT R7, R7, R6, RZ, 0x3c, !PT ;  /* 0x000000060707c212 */ /* 0x000fc600078e3cff */
[----:B------:R-:W-:Y:S02]  /*9f00*/  @!P3 IMAD.X R5, RZ, RZ, R9, P5 ;  /* 0x000000ffff05b224 */ /* 0x000fe400028e0609 */
[----:B-----5:R-:W-:Y:S04]  /*9f10*/  @!P4 LDGSTS.E.BYPASS.LTC128B.128 [R10+0x10400], desc[UR60][R6.64], !P0 ;  /* 0x10400000060acfae */ /* 0x020fe8000c101d7c */
[----:B------:R-:W-:Y:S04]  /*9f20*/  @!P4 LDGSTS.E.BYPASS.LTC128B.128 [R10+0x14400], desc[UR60][R6.64+0x80], !P1 ;  /* 0x14400080060acfae */ /* 0x000fe8000c901d7c */
[----:B------:R0:W-:Y:S02]  /*9f30*/  @!P4 LDGSTS.E.BYPASS.LTC128B.128 [R10+0x18400], desc[UR60][R6.64+0x100], !P2 ;  /* 0x18400100060acfae */ /* 0x0001e4000d101d7c */
[----:B0-----:R-:W-:-:S02]  /*9f40*/  @!P3 IMAD.MOV.U32 R6, RZ, RZ, R8 ;  /* 0x000000ffff06b224 */ /* 0x001fc400078e0008 */
[----:B------:R-:W-:Y:S01]  /*9f50*/  @!P3 IMAD.MOV.U32 R7, RZ, RZ, R5 ;  /* 0x000000ffff07b224 */ /* 0x000fe200078e0005 */
[----:B------:R-:W0:Y:S01]  /*9f60*/  SHFL.IDX PT, R8, R0, 0x2, 0x181f ;  /* 0x00581f0000087f89 */ /* 0x000e2200000e0000 */
[----:B------:R-:W-:-:S03]  /*9f70*/  VIADD R5, R4, 0x20 ;  /* 0x0000002004057836 */ /* 0x000fc60000000000 */
[----:B------:R-:W-:Y:S04]  /*9f80*/  @!P3 LDGSTS.E.BYPASS.LTC128B.128 [R10+0x10c00], desc[UR60][R6.64], !P0 ;  /* 0x10c00000060abfae */ /* 0x000fe8000c101d7c */
[----:B------:R-:W-:Y:S04]  /*9f90*/  @!P3 LDGSTS.E.BYPASS.LTC128B.128 [R10+0x14c00], desc[UR60][R6.64+0x80], !P1 ;  /* 0x14c00080060abfae */ /* 0x000fe8000c901d7c */
[----:B------:R1:W-:Y:S01]  /*9fa0*/  @!P3 LDGSTS.E.BYPASS.LTC128B.128 [R10+0x18c00], desc[UR60][R6.64+0x100], !P2 ;  /* 0x18c00100060abfae */ /* 0x0003e2000d101d7c */
[----:B------:R-:W-:-:S03]  /*9fb0*/  ISETP.GE.AND P3, PT, R5, R3, PT ;  /* 0x000000030500720c */ /* 0x000fc60003f66270 */
[----:B------:R-:W2:Y:S10]  /*9fc0*/  SHFL.IDX PT, R5, R2, 0x2, 0x181f ;  /* 0x00581f0002057f89 */ /* 0x000eb400000e0000 */
[----:B0-----:R-:W-:-:S04]  /*9fd0*/  @!P3 LEA R8, P4, R11, R8, 0x1 ;  /* 0x000000080b08b211 */ /* 0x001fc800078808ff */
[----:B-1----:R-:W-:Y:S01]  /*9fe0*/  @!P3 MOV R6, R8 ;  /* 0x000000080006b202 */ /* 0x002fe20000000f00 */
[----:B--2---:R-:W-:Y:S02]  /*9ff0*/  @!P3 IMAD.X R9, RZ, RZ, R5, P4 ;  /* 0x000000ffff09b224 */ /* 0x004fe400020e0605 */
[----:B------:R-:W-:Y:S02]  /*a000*/  VIADD R5, R4, 0x30 ;  /* 0x0000003004057836 */ /* 0x000fe40000000000 */
[----:B------:R-:W-:-:S05]  /*a010*/  @!P3 IMAD.MOV.U32 R7, RZ, RZ, R9 ;  /* 0x000000ffff07b224 */ /* 0x000fca00078e0009 */
[----:B------:R-:W-:Y:S04]  /*a020*/  @!P3 LDGSTS.E.BYPASS.LTC128B.128 [R10+0x11400], desc[UR60][R6.64], !P0 ;  /* 0x11400000060abfae */ /* 0x000fe8000c101d7c */
[----:B------:R-:W-:Y:S04]  /*a030*/  @!P3 LDGSTS.E.BYPASS.LTC128B.128 [R10+0x15400], desc[UR60][R6.64+0x80], !P1 ;  /* 0x15400080060abfae */ /* 0x000fe8000c901d7c */
[----:B------:R0:W-:Y:S01]  /*a040*/  @!P3 LDGSTS.E.BYPASS.LTC128B.128 [R10+0x19400], desc[UR60][R6.64+0x100], !P2 ;  /* 0x19400100060abfae */ /* 0x0001e2000d101d7c */
[----:B------:R-:W-:-:S03]  /*a050*/  ISETP.GE.AND P3, PT, R5, R3, PT ;  /* 0x000000030500720c */ /* 0x000fc60003f66270 */
[----:B------:R-:W-:Y:S04]  /*a060*/  SHFL.IDX PT, R5, R2, 0x3, 0x181f ;  /* 0x00781f0002057f89 */ /* 0x000fe800000e0000 */
[----:B0-----:R-:W0:Y:S06]  /*a070*/  SHFL.IDX PT, R6, R0, 0x3, 0x181f ;  /* 0x00781f0000067f89 */ /* 0x001e2c00000e0000 */
[----:B0-----:R-:W-:-:S05]  /*a080*/  @!P3 LEA R6, P4, R11, R6, 0x1 ;  /* 0x000000060b06b211 */ /* 0x001fca00078808ff */
[----:B------:R-:W-:-:S04]  /*a090*/  @!P3 IMAD.X R5, RZ, RZ, R5, P4 ;  /* 0x000000ffff05b224 */ /* 0x000fc800020e0605 */
[----:B------:R-:W-:Y:S02]  /*a0a0*/  @!P3 IMAD.MOV.U32 R7, RZ, RZ, R5 ;  /* 0x000000ffff07b224 */ /* 0x000fe400078e0005 */
[----:B------:R-:W-:-:S03]  /*a0b0*/  VIADD R5, R4, 0x40 ;  /* 0x0000004004057836 */ /* 0x000fc60000000000 */
[----:B------:R-:W-:Y:S04]  /*a0c0*/  @!P3 LDGSTS.E.BYPASS.LTC128B.128 [R10+0x11c00], desc[UR60][R6.64], !P0 ;  /* 0x11c00000060abfae */ /* 0x000fe8000c101d7c */
[----:B------:R-:W-:Y:S04]  /*a0d0*/  @!P3 LDGSTS.E.BYPASS.LTC128B.128 [R10+0x15c00], desc[UR60][R6.64+0x80], !P1 ;  /* 0x15c00080060abfae */ /* 0x000fe8000c901d7c */
[----:B------:R0:W-:Y:S01]  /*a0e0*/  @!P3 LDGSTS.E.BYPASS.LTC128B.128 [R10+0x19c00], desc[UR60][R6.64+0x100], !P2 ;  /* 0x19c00100060abfae */ /* 0x0001e2000d101d7c */
[----:B------:R-:W-:-:S03]  /*a0f0*/  ISETP.GE.AND P3, PT, R5, R3, PT ;  /* 0x000000030500720c */ /* 0x000fc60003f66270 */
[----:B------:R-:W-:Y:S04]  /*a100*/  SHFL.IDX PT, R5, R2, 0x4, 0x181f ;  /* 0x00981f0002057f89 */ /* 0x000fe800000e0000 */
[----:B0-----:R-:W0:Y:S06]  /*a110*/  SHFL.IDX PT, R6, R0, 0x4, 0x181f ;  /* 0x00981f0000067f89 */ /* 0x001e2c00000e0000 */
[----:B0-----:R-:W-:-:S04]  /*a120*/  @!P3 LEA R6, P4, R11, R6, 0x1 ;  /* 0x000000060b06b211 */ /* 0x001fc800078808ff */
[----:B------:R-:W-:-:S05]  /*a130*/  @!P3 IADD3.X R5, RZ, R5, RZ, P4, !PT ;  /* 0x00000005ff05b210 */ /* 0x000fca00027fe4ff */
        /* <DEDUP_REMOVED lines=12> */
[----:B------:R-:W-:Y:S02]  /*a200*/  @!P3 LDGSTS.E.BYPASS.LTC128B.128 [R10+0x12c00], desc[UR60][R6.64], !P0 ;  /* 0x12c00000060abfae */ /* 0x000fe4000c101d7c */
[----:B------:R-:W-:Y:S02]  /*a210*/  ISETP.GE.AND P4, PT, R5, R3, PT ;  /* 0x000000030500720c */ /* 0x000fe40003f86270 */
[----:B------:R-:W-:Y:S04]  /*a220*/  @!P3 LDGSTS.E.BYPASS.LTC128B.128 [R10+0x16c00], desc[UR60][R6.64+0x80], !P1 ;  /* 0x16c00080060abfae */ /* 0x000fe8000c901d7c */
[----:B------:R0:W-:Y:S04]  /*a230*/  @!P3 LDGSTS.E.BYPASS.LTC128B.128 [R10+0x1ac00], desc[UR60][R6.64+0x100], !P2 ;  /* 0x1ac00100060abfae */ /* 0x0001e8000d101d7c */
[----:B------:R-:W-:Y:S04]  /*a240*/  SHFL.IDX PT, R5, R2, 0x6, 0x181f ;  /* 0x00d81f0002057f89 */ /* 0x000fe800000e0000 */
[----:B0-----:R-:W0:Y:S04]  /*a250*/  SHFL.IDX PT, R6, R0, 0x6, 0x181f ;  /* 0x00d81f0000067f89 */ /* 0x001e2800000e0000 */
[----:B------:R-:W1:Y:S01]  /*a260*/  SHFL.IDX PT, R0, R0, 0x7, 0x181f ;  /* 0x00f81f0000007f89 */ /* 0x000e6200000e0000 */
[----:B0-----:R-:W-:-:S04]  /*a270*/  @!P4 LEA R6, P3, R11, R6, 0x1 ;  /* 0x000000060b06c211 */ /* 0x001fc800078608ff */
[----:B------:R-:W-:-:S05]  /*a280*/  @!P4 IADD3.X R5, RZ, R5, RZ, P3, !PT ;  /* 0x00000005ff05c210 */ /* 0x000fca0001ffe4ff */
[----:B------:R-:W-:Y:S02]  /*a290*/  @!P4 IMAD.MOV.U32 R7, RZ, RZ, R5 ;  /* 0x000000ffff07c224 */ /* 0x000fe400078e0005 */
[----:B------:R2:W3:Y:S04]  /*a2a0*/  SHFL.IDX PT, R5, R2, 0x7, 0x181f ;  /* 0x00f81f0002057f89 */ /* 0x0004e800000e0000 */
[----:B------:R2:W-:Y:S04]  /*a2b0*/  @!P4 LDGSTS.E.BYPASS.LTC128B.128 [R10+0x13400], desc[UR60][R6.64], !P0 ;  /* 0x13400000060acfae */ /* 0x0005e8000c101d7c */
[----:B------:R2:W-:Y:S04]  /*a2c0*/  @!P4 LDGSTS.E.BYPASS.LTC128B.128 [R10+0x17400], desc[UR60][R6.64+0x80], !P1 ;  /* 0x17400080060acfae */ /* 0x0005e8000c901d7c */
[----:B-1----:R2:W-:Y:S02]  /*a2d0*/  @!P4 LDGSTS.E.BYPASS.LTC128B.128 [R10+0x1b400], desc[UR60][R6.64+0x100], !P2 ;  /* 0x1b400100060acfae */ /* 0x0025e4000d101d7c */
.L_x_151:
[----:B------:R-:W-:Y:S01]  /*a2e0*/  VIADD R4, R4, 0x70 ;  /* 0x0000007004047836 */ /* 0x000fe20000000000 */
[----:B------:R-:W-:Y:S04]  /*a2f0*/  BSSY B0, `(.L_x_50) ;  /* 0x000000e000007945 */ /* 0x000fe80003800000 */
[----:B------:R-:W-:-:S13]  /*a300*/  ISETP.GE.AND P3, PT, R4, R3, PT ;  /* 0x000000030400720c */ /* 0x000fda0003f66270 */
[----:B------:R-:W-:Y:S05]  /*a310*/  @P3 BRA `(.L_x_51) ;  /* 0x00000000002c3947 */ /* 0x000fea0003800000 */
[----:B--2---:R-:W1:Y:S02]  /*a320*/  S2R R2, SR_TID.X ;  /* 0x0000000000027919 */ /* 0x004e640000002100 */
[----:B-1----:R-:W-:-:S05]  /*a330*/  IMAD.SHL.U32 R2, R2, 0x8, RZ ;  /* 0x0000000802027824 */ /* 0x002fca00078e00ff */
[----:B------:R-:W-:-:S04]  /*a340*/  LOP3.LUT R2, R2, 0x38, RZ, 0xc0, !PT ;  /* 0x0000003802027812 */ /* 0x000fc800078ec0ff */
[----:B------:R-:W-:-:S05]  /*a350*/  LEA R2, P3, R2, R0, 0x1 ;  /* 0x0000000002027211 */ /* 0x000fca00078608ff */
[----:B---3--:R-:W-:-:S05]  /*a360*/  IMAD.X R3, RZ, RZ, R5, P3 ;  /* 0x000000ffff037224 */ /* 0x008fca00018e0605 */
[----:B------:R-:W-:Y:S01]  /*a370*/  @!PT LDS RZ, [RZ] ;  /* 0x00000000fffff984 */ /* 0x000fe20000000800 */
[----:B------:R-:W-:Y:S01]  /*a380*/  @!PT LDS RZ, [RZ] ;  /* 0x00000000fffff984 */ /* 0x000fe20000000800 */
[----:B------:R-:W-:Y:S01]  /*a390*/  @!PT LDS RZ, [RZ] ;  /* 0x00000000fffff984 */ /* 0x000fe20000000800 */
[----:B------:R1:W-:Y:S04]  /*a3a0*/  LDGSTS.E.BYPASS.LTC128B.128 [R10+0x13c00], desc[UR60][R2.64], !P0 ;  /* 0x13c00000020a7fae */ /* 0x0003e8000c101d7c */
[----:B------:R1:W-:Y:S04]  /*a3b0*/  LDGSTS.E.BYPASS.LTC128B.128 [R10+0x17c00], desc[UR60][R2.64+0x80], !P1 ;  /* 0x17c00080020a7fae */ /* 0x0003e8000c901d7c */
[----:B------:R1:W-:Y:S02]  /*a3c0*/  LDGSTS.E.BYPASS.LTC128B.128 [R10+0x1bc00], desc[UR60][R2.64+0x100], !P2 ;  /* 0x1bc00100020a7fae */ /* 0x0003e4000d101d7c */
.L_x_51:
[----:B------:R-:W-:Y:S05]  /*a3d0*/  BSYNC B0 ;  /* 0x0000000000007941 */ /* 0x000fea0003800000 */
.L_x_50:
[----:B-12---:R-:W2:Y:S01]  /*a3e0*/  LDL R2, [R1+0x30] ;  /* 0x0000300001027983 */ /* 0x006ea20000100800 */
[----:B------:R-:W-:Y:S01]  /*a3f0*/  NOP ;  /* 0x0000000000007918 */ /* 0x000fe20000000000 */
[----:B------:R-:W-:Y:S02]  /*a400*/  SYNCS.ARRIVE.TRANS64.RED.A0T1 RZ, [UR36+0x34800], RZ ;  /* 0x034800ffffff79a7 */ /* 0x000fe40008200424 */
[----:B------:R-:W-:Y:S01]  /*a410*/  ARRIVES.LDGSTSBAR.64.TRANSCNT [UR36+0x34800] ;  /* 0x03480000ff0079b0 */ /* 0x000fe20008000aa4 */
[----:B--2---:R-:W-:-:S04]  /*a420*/  LOP3.LUT R0, R2, 0x1, RZ, 0xc, !PT ;  /* 0x0000000102007812 */ /* 0x004fc800078e0cff */
[----:B------:R-:W-:Y:S01]  /*a430*/  SHF.L.U32 R0, R0, 0x1f, RZ ;  /* 0x0000001f00007819 */ /* 0x000fe200000006ff */
[----:B------:R-:W-:Y:S01]  /*a440*/  NOP ;  /* 0x0000000000007918 */ /* 0x000fe20000000000 */
[----:B------:R-:W2:Y:S01]  /*a450*/  LDL.LU R2, [R1+0x2c] ;  /* 0x00002c0001027983 */ /* 0x000ea20000300800 */
[----:B------:R-:W-:Y:S01]  /*a460*/  SYNCS.ARRIVE.TRANS64.A1T0 RZ, [UR36+0x34800], RZ ;  /* 0x034800ffffff79a7 */ /* 0x000fe20008100024 */
[----:B------:R-:W-:Y:S01]  /*a470*/  BSSY B0, `(.L_x_52) ;  /* 0x0000005000007945 */ /* 0x000fe20003800000 */
[----:B------:R-:W-:Y:S01]  /*a480*/  IMAD.U32 R15, RZ, RZ, UR36 ;  /* 0x00000024ff0f7e24 */ /* 0x000fe2000f8e00ff */
[----:B------:R-:W1:Y:S01]  /*a490*/  SYNCS.PHASECHK.TRANS64.TRYWAIT P0, [UR36+0x34820], R0 ;  /* 0x03482000ff0075a7 */ /* 0x000e620008000164 */
[----:B--2---:R-:W-:Y:S01]  /*a4a0*/  ISETP.GE.AND P1, PT, R2, 0x81, PT ;  /* 0x000000810200780c */ /* 0x004fe20003f26270 */
[----:B-1----:R-:W-:-:S12]  /*a4b0*/  @!P0 BRA `(.L_x_53) ;  /* 0x0000003400e88947 */ /* 0x002fd80003800000 */
.L_x_152:
[----:B------:R-:W-:Y:S05]  /*a4c0*/  BSYNC B0 ;  /* 0x0000000000007941 */ /* 0x000fea0003800000 */
.L_x_52:
[----:B0-----:R-:W-:Y:S01]  /*a4d0*/  IADD3 R10, R15, 0x34800, RZ ;  /* 0x000348000f0a7810 */ /* 0x001fe20007ffe0ff */
[----:B------:R-:W-:Y:S06]  /*a4e0*/  @!P1 BRA `(.L_x_54) ;  /* 0x0000001c00fc9947 */ /* 0x000fec0003800000 */
[----:B------:R-:W2:Y:S01]  /*a4f0*/  LDL R2, [R1+0x24] ;  /* 0x0000240001027983 */ /* 0x000ea20000100800 */
[----:B-1----:R-:W-:Y:S02]  /*a500*/  IMAD.MOV.U32 R0, RZ, RZ, 0x1 ;  /* 0x00000001ff007424 */ /* 0x002fe400078e00ff */
[----:B--2---:R-:W-:-:S05]  /*a510*/  IMAD.MOV R9, RZ, RZ, -R2 ;  /* 0x000000ffff097224 */ /* 0x004fca00078e0a02 */
[----:B------:R-:W-:-:S05]  /*a520*/  VIADDMNMX R9, R9, R0, 0xffffffff, !PT ;  /* 0xffffffff09097446 */ /* 0x000fca0007800100 */
[----:B------:R-:W-:-:S05]  /*a530*/  IMAD.IADD R0, R2, 0x1, R9 ;  /* 0x0000000102007824 */ /* 0x000fca00078e0209 */
[----:B------:R-:W-:-:S04]  /*a540*/  LOP3.LUT R0, R0, 0x1, RZ, 0xc0, !PT ;  /* 0x0000000100007812 */ /* 0x000fc800078ec0ff */
[----:B------:R-:W-:Y:S01]  /*a550*/  ISETP.NE.U32.AND P0, PT, R0, 0x1, PT ;  /* 0x000000010000780c */ /* 0x000fe20003f05070 */
[----:B------:R-:W-:-:S12]  /*a560*/  VIADD R0, R2, 0xfffffffe ;  /* 0xfffffffe02007836 */ /* 0x000fd80000000000 */
[----:B------:R-:W-:Y:S05]  /*a570*/  @P0 BRA `(.L_x_55) ;  /* 0x0000000800a00947 */ /* 0x000fea0003800000 */
[----:B------:R-:W2:Y:S04]  /*a580*/  LDL R3, [R1+0xc] ;  /* 0x00000c0001037983 */ /* 0x000ea80000100800 */
[----:B------:R-:W4:Y:S01]  /*a590*/  LDL R2, [R1] ;  /* 0x0000000001027983 */ /* 0x000f220000100800 */
[----:B------:R-:W-:Y:S01]  /*a5a0*/  VIADD R4, R18, 0x1 ;  /* 0x0000000112047836 */ /* 0x000fe20000000000 */
[----:B------:R-:W-:Y:S04]  /*a5b0*/  BSSY B0, `(.L_x_56) ;  /* 0x00000a0000007945 */ /* 0x000fe80003800000 */
[----:B------:R-:W-:-:S04]  /*a5c0*/  ISETP.NE.AND P0, PT, R4, 0x2, PT ;  /* 0x000000020400780c */ /* 0x000fc80003f05270 */
[----:B------:R-:W-:Y:S02]  /*a5d0*/  SEL R8, RZ, 0x1, P0 ;  /* 0x00000001ff087807 */ /* 0x000fe40000000000 */
[----:B------:R-:W-:Y:S02]  /*a5e0*/  SEL R4, R4, RZ, P0 ;  /* 0x000000ff04047207 */ /* 0x000fe40000000000 */
[----:B--2---:R-:W-:Y:S02]  /*a5f0*/  ISETP.NE.AND P2, PT, R3, RZ, PT ;  /* 0x000000ff0300720c */ /* 0x004fe40003f45270 */
[----:B----4-:R-:W-:-:S11]  /*a600*/  LOP3.LUT R8, R2, R8, RZ, 0x3c, !PT ;  /* 0x0000000802087212 */ /* 0x010fd600078e3cff */
[----:B------:R-:W-:Y:S05]  /*a610*/  @!P2 BRA `(.L_x_57) ;  /* 0x000000080064a947 */ /* 0x000fea0003800000 */
[----:B------:R-:W2:Y:S01]  /*a620*/  LDL R2, [R1+0x10] ;  /* 0x0000100001027983 */ /* 0x000ea20000100800 */
[----:B------:R-:W-:Y:S02]  /*a630*/  MOV R6, R17 ;  /* 0x0000001100067202 */ /* 0x000fe40000000f00 */
[----:B--2---:R-:W-:-:S13]  /*a640*/  ISETP.NE.AND P2, PT, R2, RZ, PT ;  /* 0x000000ff0200720c */ /* 0x004fda0003f45270 */
[----:B------:R-:W-:Y:S05]  /*a650*/  @!P2 BRA `(.L_x_58) ;  /* 0x00000000004ca947 */ /* 0x000fea0003800000 */
[----:B------:R-:W2:Y:S01]  /*a660*/  LDL R7, [R1+0x8] ;  /* 0x0000080001077983 */ /* 0x000ea20000100800 */
[----:B------:R-:W0:Y:S01]  /*a670*/  LDC R6, c[0x0][0x43c] ;  /* 0x00010f00ff067b82 */ /* 0x000e220000000800 */
[----:B------:R-:W-:Y:S01]  /*a680*/  ULDC.64 UR4, c[0x0][0x428] ;  /* 0x00010a0000047ab9 */ /* 0x000fe20000000a00 */
[----:B0-----:R-:W-:-:S13]  /*a690*/  ISETP.NE.AND P0, PT, R6, 0x1, PT ;  /* 0x000000010600780c */ /* 0x001fda0003f05270 */
[----:B------:R-:W3:Y:S02]  /*a6a0*/  @P0 LDC.64 R2, c[0x0][0x440] ;  /* 0x00011000ff020b82 */ /* 0x000ee40000000a00 */
[----:B---3--:R-:W-:-:S04]  /*a6b0*/  @P0 IMAD.HI.U32 R5, R0, R2, RZ ;  /* 0x0000000200050227 */ /* 0x008fc800078e00ff */
[----:B------:R-:W-:Y:S01]  /*a6c0*/  IMAD.MOV.U32 R2, RZ, RZ, R0 ;  /* 0x000000ffff027224 */ /* 0x000fe200078e0000 */
[----:B------:R-:W-:-:S05]  /*a6d0*/  @P0 SHF.R.U32.HI R2, RZ, R3, R5 ;  /* 0x00000003ff020219 */ /* 0x000fca0000011605 */
[----:B------:R-:W-:-:S04]  /*a6e0*/  IMAD.MOV R3, RZ, RZ, -R2 ;  /* 0x000000ffff037224 */ /* 0x000fc800078e0a02 */
[----:B------:R-:W-:Y:S01]  /*a6f0*/  IMAD R0, R6, R3, R0 ;  /* 0x0000000306007224 */ /* 0x000fe200078e0200 */
[----:B------:R-:W-:-:S03]  /*a700*/  SHF.R.S32.HI R3, RZ, 0x1f, R2 ;  /* 0x0000001fff037819 */ /* 0x000fc60000011402 */
[----:B------:R-:W-:-:S04]  /*a710*/  IMAD.WIDE.U32 R2, R19, UR4, R2 ;  /* 0x0000000413027c25 */ /* 0x000fc8000f8e0002 */
[----:B--2---:R-:W-:-:S04]  /*a720*/  IMAD R5, R7, UR4, RZ ;  /* 0x0000000407057c24 */ /* 0x004fc8000f8e02ff */
[----:B------:R-:W-:Y:S01]  /*a730*/  IMAD R5, R19, UR5, R5 ;  /* 0x0000000513057c24 */ /* 0x000fe2000f8e0205 */
[----:B------:R-:W-:Y:S02]  /*a740*/  ULDC.64 UR4, c[0x0][0x418] ;  /* 0x0001060000047ab9 */ /* 0x000fe40000000a00 */
[----:B------:R-:W-:Y:S01]  /*a750*/  LEA R6, P0, R2, UR4, 0x2 ;  /* 0x0000000402067c11 */ /* 0x000fe2000f8010ff */
[----:B------:R-:W-:-:S05]  /*a760*/  IMAD.IADD R3, R5, 0x1, R3 ;  /* 0x0000000105037824 */ /* 0x000fca00078e0203 */
[----:B------:R-:W-:-:S05]  /*a770*/  LEA.HI.X R7, R2, UR5, R3, 0x2, P0 ;  /* 0x0000000502077c11 */ /* 0x000fca00080f1403 */
[----:B------:R0:W5:Y:S02]  /*a780*/  LDG.E R6, desc[UR60][R6.64] ;  /* 0x0000003c06067981 */ /* 0x000164000c1e1900 */
.L_x_58:
[----:B------:R-:W-:Y:S01]  /*a790*/  LEA R3, R4, UR36, 0x3 ;  /* 0x0000002404037c11 */ /* 0x000fe2000f8e18ff */
[----:B------:R-:W-:Y:S01]  /*a7a0*/  BSSY B1, `(.L_x_59) ;  /* 0x0000004000017945 */ /* 0x000fe20003800000 */
[----:B------:R-:W-:-:S04]  /*a7b0*/  SHF.L.U32 R2, R8, 0x1f, RZ ;  /* 0x0000001f08027819 */ /* 0x000fc800000006ff */
[----:B------:R-:W1:Y:S02]  /*a7c0*/  SYNCS.PHASECHK.TRANS64.TRYWAIT P0, [R3+URZ+0x34840], R2 ;  /* 0x03484002030075a7 */ /* 0x000e64000800017f */
[----:B-1----:R-:W-:Y:S05]  /*a7d0*/  @!P0 BRA `(.L_x_60) ;  /* 0x0000003400348947 */ /* 0x002fea0003800000 */
.L_x_153:
[----:B------:R-:W-:Y:S05]  /*a7e0*/  BSYNC B1 ;  /* 0x0000000000017941 */ /* 0x000fea0003800000 */
.L_x_59:
[----:B---3--:R-:W2:Y:S01]  /*a7f0*/  S2R R5, SR_TID.X ;  /* 0x0000000000057919 */ /* 0x008ea20000002100 */
[----:B------:R-:W-:Y:S01]  /*a800*/  BSSY B1, `(.L_x_61) ;  /* 0x000000b000017945 */ /* 0x000fe20003800000 */
[----:B--2---:R-:W-:-:S04]  /*a810*/  LOP3.LUT R5, R5, 0x7f, RZ, 0xc0, !PT ;  /* 0x0000007f05057812 */ /* 0x004fc800078ec0ff */
[----:B------:R-:W-:-:S13]  /*a820*/  ISETP.NE.AND P1, PT, R5, RZ, PT ;  /* 0x000000ff0500720c */ /* 0x000fda0003f25270 */
[----:B------:R-:W-:Y:S05]  /*a830*/  @P1 BRA `(.L_x_62) ;  /* 0x00000000001c1947 */ /* 0x000fea0003800000 */
[----:B------:R-:W2:Y:S01]  /*a840*/  S2R R5, SR_TID.X ;  /* 0x0000000000057919 */ /* 0x000ea20000002100 */
[----:B-1----:R-:W-:-:S04]  /*a850*/  IMAD.MOV.U32 R2, RZ, RZ, 0xc000 ;  /* 0x0000c000ff027424 */ /* 0x002fc800078e00ff */
[----:B------:R3:W-:Y:S01]  /*a860*/  SYNCS.ARRIVE.TRANS64 RZ, [R3+URZ+0x34830], R2 ;  /* 0x0348300203ff79a7 */ /* 0x0007e2000800003f */
[----:B--2---:R-:W-:-:S04]  /*a870*/  LOP3.LUT R5, R5, 0x1f, RZ, 0xc0, !PT ;  /* 0x0000001f05057812 */ /* 0x004fc800078ec0ff */
[----:B------:R-:W-:-:S13]  /*a880*/  ISETP.NE.AND P0, PT, R5, RZ, PT ;  /* 0x000000ff0500720c */ /* 0x000fda0003f05270 */
[----:B---3--:R-:W-:Y:S05]  /*a890*/  @!P0 BRA `(.L_x_62) ;  /* 0x0000000000048947 */ /* 0x008fea0003800000 */
[----:B------:R-:W-:Y:S01]  /*a8a0*/  BPT.TRAP 0x1 ;  /* 0x000000040000795c */ /* 0x000fe20000300000 */
.L_x_62:
[----:B------:R-:W-:Y:S05]  /*a8b0*/  BSYNC B1 ;  /* 0x0000000000017941 */ /* 0x000fea0003800000 */
.L_x_61:
[----:B------:R-:W-:Y:S01]  /*a8c0*/  IMAD.MOV.U32 R11, RZ, RZ, RZ ;  /* 0x000000ffff0b7224 */ /* 0x000fe200078e00ff */
[----:B------:R-:W-:Y:S01]  /*a8d0*/  UIADD3 UR4, UP0, UR38, 0x370, URZ ;  /* 0x0000037026047890 */ /* 0x000fe2000ff1e03f */
[----:B------:R-:W-:Y:S01]  /*a8e0*/  IMAD R5, R4, 0xc000, R15 ;  /* 0x0000c00004057824 */ /* 0x000fe200078e020f */
[----:B------:R-:W-:Y:S01]  /*a8f0*/  PLOP3.LUT P0, PT, PT, PT, PT, 0x80, 0x0 ;  /* 0x000000000000781c */ /* 0x000fe20003f0f070 */
[----:B-1----:R-:W-:Y:S01]  /*a900*/  IMAD.SHL.U32 R2, R0, 0x80, RZ ;  /* 0x0000008000027824 */ /* 0x002fe200078e00ff */
[----:B------:R-:W-:Y:S01]  /*a910*/  R2UR UR10, R11 ;  /* 0x000000000b0a72ca */ /* 0x000fe200000e0000 */
[----:B0-----:R-:W-:Y:S01]  /*a920*/  VIADD R7, R5, 0x1c400 ;  /* 0x0001c40005077836 */ /* 0x001fe20000000000 */
[----:B------:R-:W-:Y:S01]  /*a930*/  IADD3 R3, R3, 0x34830, RZ ;  /* 0x0003483003037810 */ /* 0x000fe20007ffe0ff */
[----:B------:R-:W-:Y:S01]  /*a940*/  UIADD3.X UR5, URZ, UR39, URZ, UP0, !UPT ;  /* 0x000000273f057290 */ /* 0x000fe200087fe43f */
[----:B------:R-:W-:Y:S01]  /*a950*/  UMOV UR6, 0x0 ;  /* 0x0000000000067882 */ /* 0x000fe20000000000 */
[----:B------:R-:W-:-:S10]  /*a960*/  UMOV UR7, 0x14f00000 ;  /* 0x14f0000000077882 */ /* 0x000fd40000000000 */
.L_x_63:
[----:B------:R-:W-:-:S13]  /*a970*/  @P0 ELECT P2, URZ, PT ;  /* 0x00000000003f082f */ /* 0x000fda0003840000 */
[----:B-----5:R-:W-:Y:S02]  /*a980*/  @P2 R2UR UR13, R6 ;  /* 0x00000000060d22ca */ /* 0x020fe400000e0000 */
[----:B------:R-:W-:Y:S02]  /*a990*/  @P2 R2UR UR12, R16 ;  /* 0x00000000100c22ca */ /* 0x000fe400000e0000 */
[----:B------:R-:W-:Y:S02]  /*a9a0*/  @P2 R2UR UR11, R2 ;  /* 0x00000000020b22ca */ /* 0x000fe400000e0000 */
[----:B------:R-:W-:Y:S02]  /*a9b0*/  @P2 R2UR UR9, R3 ;  /* 0x00000000030922ca */ /* 0x000fe400000e0000 */
[----:B------:R-:W-:Y:S02]  /*a9c0*/  @P2 R2UR UR8, R7 ;  /* 0x00000000070822ca */ /* 0x000fe400000e0000 */
[----:B------:R-:W-:-:S02]  /*a9d0*/  @P2 PLOP3.LUT P0, PT, P2, PT, PT, 0x8, 0x0 ;  /* 0x000000000000281c */ /* 0x000fc4000170e170 */
[----:B------:R-:W-:-:S09]  /*a9e0*/  PLOP3.LUT P2, PT, PT, PT, PT, 0x8, 0x0 ;  /* 0x000000000000781c */ /* 0x000fd20003f4e170 */
[----:B------:R0:W-:Y:S02]  /*a9f0*/  UTMALDG.4D [UR8], [UR4], desc[UR6] ;  /* 0x00000608040075b4 */ /* 0x0001e40008019000 */
[----:B0-----:R-:W-:Y:S05]  /*aa00*/  @P0 BRA.U.ANY `(.L_x_63) ;  /* 0xfffffffd00d80947 */ /* 0x001fea000393ffff */
[----:B------:R-:W-:Y:S01]  /*aa10*/  IMAD.MOV.U32 R14, RZ, RZ, 0x40 ;  /* 0x00000040ff0e7424 */ /* 0x000fe200078e00ff */
[----:B------:R-:W-:Y:S01]  /*aa20*/  PLOP3.LUT P0, PT, PT, PT, PT, 0x80, 0x0 ;  /* 0x000000000000781c */ /* 0x000fe20003f0f070 */
[----:B------:R-:W-:Y:S01]  /*aa30*/  VIADD R7, R5, 0x20400 ;  /* 0x0002040005077836 */ /* 0x000fe20000000000 */
[----:B------:R-:W-:Y:S01]  /*aa40*/  UMOV UR6, 0x0 ;  /* 0x0000000000067882 */ /* 0x000fe20000000000 */
[----:B------:R-:W-:Y:S01]  /*aa50*/  UMOV UR7, 0x14f00000 ;  /* 0x14f0000000077882 */ /* 0x000fe20000000000 */
[----:B------:R-:W-:-:S15]  /*aa60*/  R2UR UR10, R14 ;  /* 0x000000000e0a72ca */ /* 0x000fde00000e0000 */
.L_x_64:
[----:B------:R-:W-:-:S13]  /*aa70*/  @P0 ELECT P2, URZ, PT ;  /* 0x00000000003f082f */ /* 0x000fda0003840000 */
[----:B------:R-:W-:Y:S02]  /*aa80*/  @P2 R2UR UR13, R6 ;  /* 0x00000000060d22ca */ /* 0x000fe400000e0000 */
        /* <DEDUP_REMOVED lines=8> */
[----:B------:R-:W-:Y:S01]  /*ab10*/  PLOP3.LUT P0, PT, PT, PT, PT, 0x80, 0x0 ;  /* 0x000000000000781c */ /* 0x000fe20003f0f070 */
[----:B------:R-:W-:Y:S01]  /*ab20*/  VIADD R5, R5, 0x24400 ;  /* 0x0002440005057836 */ /* 0x000fe20000000000 */
[----:B------:R-:W-:Y:S01]  /*ab30*/  UMOV UR6, 0x0 ;  /* 0x0000000000067882 */ /* 0x000fe20000000000 */
[----:B------:R-:W-:Y:S01]  /*ab40*/  UMOV UR7, 0x14f00000 ;  /* 0x14f0000000077882 */ /* 0x000fe20000000000 */
[----:B------:R-:W-:-:S09]  /*ab50*/  UMOV UR10, 0x80 ;  /* 0x00000080000a7882 */ /* 0x000fd20000000000 */
.L_x_65:
        /* <DEDUP_REMOVED lines=10> */
[----:B------:R-:W2:Y:S01]  /*ac00*/  LDL.LU R7, [R1] ;  /* 0x0000000001077983 */ /* 0x000ea20000300800 */
[----:B------:R-:W-:Y:S01]  /*ac10*/  LEA R3, R18, R10, 0x3 ;  /* 0x0000000a12037211 */ /* 0x000fe200078e18ff */
[----:B------:R-:W-:Y:S01]  /*ac20*/  BSSY B1, `(.L_x_66) ;  /* 0x0000004000017945 */ /* 0x000fe20003800000 */
[----:B--2---:R-:W-:-:S04]  /*ac30*/  SHF.L.U32 R2, R7, 0x1f, RZ ;  /* 0x0000001f07027819 */ /* 0x004fc800000006ff */
[----:B------:R-:W0:Y:S02]  /*ac40*/  SYNCS.PHASECHK.TRANS64.TRYWAIT P0, [R3+URZ+0x60], R2 ;  /* 0x00006002030075a7 */ /* 0x000e24000800017f */
[----:B0-----:R-:W-:Y:S05]  /*ac50*/  @!P0 BRA `(.L_x_67) ;  /* 0x0000003000288947 */ /* 0x001fea0003800000 */
.L_x_154:
[----:B------:R-:W-:Y:S05]  /*ac60*/  BSYNC B1 ;  /* 0x0000000000017941 */ /* 0x000fea0003800000 */
.L_x_66:
[----:B------:R-:W-:Y:S01]  /*ac70*/  BSSY B1, `(.L_x_68) ;  /* 0x000000c000017945 */ /* 0x000fe20003800000 */
[----:B------:R-:W-:Y:S02]  /*ac80*/  IMAD.MOV.U32 R12, RZ, RZ, 0x0 ;  /* 0x00000000ff0c7424 */ /* 0x000fe400078e00ff */
[----:B------:R-:W-:Y:S01]  /*ac90*/  IMAD.MOV.U32 R13, RZ, RZ, 0x14f00000 ;  /* 0x14f00000ff0d7424 */ /* 0x000fe200078e00ff */
[----:B------:R-:W-:Y:S06]  /*aca0*/  @P1 BRA `(.L_x_69) ;  /* 0x0000000000201947 */ /* 0x000fec0003800000 */
[----:B------:R-:W1:Y:S01]  /*acb0*/  S2R R5, SR_TID.X ;  /* 0x0000000000057919 */ /* 0x000e620000002100 */
[----:B0-----:R-:W-:Y:S01]  /*acc0*/  LEA R2, R18, UR36, 0x3 ;  /* 0x0000002412027c11 */ /* 0x001fe2000f8e18ff */
[----:B------:R-:W-:-:S04]  /*acd0*/  IMAD.MOV.U32 R3, RZ, RZ, 0x8000 ;  /* 0x00008000ff037424 */ /* 0x000fc800078e00ff */
[----:B------:R2:W-:Y:S01]  /*ace0*/  SYNCS.ARRIVE.TRANS64 RZ, [R2+URZ+0x34850], R3 ;  /* 0x0348500302ff79a7 */ /* 0x0005e2000800003f */
[----:B-1----:R-:W-:-:S04]  /*acf0*/  LOP3.LUT R5, R5, 0x1f, RZ, 0xc0, !PT ;  /* 0x0000001f05057812 */ /* 0x002fc800078ec0ff */
[----:B------:R-:W-:-:S13]  /*ad00*/  ISETP.NE.AND P0, PT, R5, RZ, PT ;  /* 0x000000ff0500720c */ /* 0x000fda0003f05270 */
[----:B--2---:R-:W-:Y:S05]  /*ad10*/  @!P0 BRA `(.L_x_69) ;  /* 0x0000000000048947 */ /* 0x004fea0003800000 */
[----:B------:R-:W-:Y:S01]  /*ad20*/  BPT.TRAP 0x1 ;  /* 0x000000040000795c */ /* 0x000fe20000300000 */
.L_x_69:
[----:B------:R-:W-:Y:S05]  /*ad30*/  BSYNC B1 ;  /* 0x0000000000017941 */ /* 0x000fea0003800000 */
.L_x_68:
[----:B------:R-:W2:Y:S01]  /*ad40*/  LDL.LU R5, [R1+0x4] ;  /* 0x0000040001057983 */ /* 0x000ea20000300800 */
[----:B------:R-:W-:Y:S01]  /*ad50*/  R2UR UR10, R11 ;  /* 0x000000000b0a72ca */ /* 0x000fe200000e0000 */
[----:B------:R-:W-:Y:S01]  /*ad60*/  UIADD3 UR4, UP0, UR38, 0x470, URZ ;  /* 0x0000047026047890 */ /* 0x000fe2000ff1e03f */
[----:B------:R-:W-:Y:S02]  /*ad70*/  R2UR UR6, R12 ;  /* 0x000000000c0672ca */ /* 0x000fe400000e0000 */
[----:B------:R-:W-:Y:S01]  /*ad80*/  R2UR UR7, R13 ;  /* 0x000000000d0772ca */ /* 0x000fe200000e0000 */
[----:B------:R-:W-:Y:S01]  /*ad90*/  UIADD3.X UR5, URZ, UR39, URZ, UP0, !UPT ;  /* 0x000000273f057290 */ /* 0x000fe200087fe43f */
[C---:B0-----:R-:W-:Y:S02]  /*ada0*/  LEA R2, R18.reuse, UR36, 0x3 ;  /* 0x0000002412027c11 */ /* 0x041fe4000f8e18ff */
[----:B------:R-:W-:Y:S02]  /*adb0*/  LEA R3, R18, UR36, 0xf ;  /* 0x0000002412037c11 */ /* 0x000fe4000f8e78ff */
[----:B------:R-:W-:Y:S01]  /*adc0*/  PLOP3.LUT P0, PT, PT, PT, PT, 0x80, 0x0 ;  /* 0x000000000000781c */ /* 0x000fe20003f0f070 */
[----:B------:R-:W-:Y:S01]  /*add0*/  VIADD R2, R2, 0x34850 ;  /* 0x0003485002027836 */ /* 0x000fe20000000000 */
[----:B------:R-:W-:Y:S01]  /*ade0*/  IADD3 R7, R3, 0x400, RZ ;  /* 0x0000040003077810 */ /* 0x000fe20007ffe0ff */
[----:B--2---:R-:W-:-:S10]  /*adf0*/  IMAD.SHL.U32 R5, R5, 0x80, RZ ;  /* 0x0000008005057824 */ /* 0x004fd400078e00ff */
.L_x_70:
        /* <DEDUP_REMOVED lines=10> */
[----:B------:R-:W-:Y:S01]  /*aea0*/  R2UR UR10, R14 ;  /* 0x000000000e0a72ca */ /* 0x000fe200000e0000 */
[----:B------:R-:W-:Y:S01]  /*aeb0*/  VIADD R3, R3, 0x4400 ;  /* 0x0000440003037836 */ /* 0x000fe20000000000 */
[----:B------:R-:W-:Y:S02]  /*aec0*/  R2UR UR6, R12 ;  /* 0x000000000c0672ca */ /* 0x000fe400000e0000 */
[----:B------:R-:W-:Y:S02]  /*aed0*/  R2UR UR7, R13 ;  /* 0x000000000d0772ca */ /* 0x000fe400000e0000 */
[----:B------:R-:W-:-:S13]  /*aee0*/  PLOP3.LUT P0, PT, PT, PT, PT, 0x80, 0x0 ;  /* 0x000000000000781c */ /* 0x000fda0003f0f070 */
.L_x_71:
        /* <DEDUP_REMOVED lines=10> */
[----:B------:R0:W-:Y:S01]  /*af90*/  STL [R1+0x4], R0 ;  /* 0x0000040001007387 */ /* 0x0001e20000100800 */
[----:B------:R-:W-:-:S07]  /*afa0*/  IMAD.MOV.U32 R17, RZ, RZ, R6 ;  /* 0x000000ffff117224 */ /* 0x000fce00078e0006 */
.L_x_57:
[----:B------:R-:W-:Y:S05]  /*afb0*/  BSYNC B0 ;  /* 0x0000000000007941 */ /* 0x000fea0003800000 */
.L_x_56:
[----:B0-----:R-:W2:Y:S01]  /*afc0*/  LDL.LU R0, [R1+0x24] ;  /* 0x0000240001007983 */ /* 0x001ea20000300800 */
[----:B------:R-:W-:-:S03]  /*afd0*/  IMAD.MOV.U32 R18, RZ, RZ, R4 ;  /* 0x000000ffff127224 */ /* 0x000fc600078e0004 */
[----:B------:R0:W-:Y:S02]  /*afe0*/  STL [R1], R8 ;  /* 0x0000000801007387 */ /* 0x0001e40000100800 */
[----:B0-2---:R-:W-:-:S07]  /*aff0*/  VIADD R0, R0, 0xfffffffd ;  /* 0xfffffffd00007836 */ /* 0x005fce0000000000 */
.L_x_55:
[----:B------:R-:W2:Y:S01]  /*b000*/  LDL.LU R2, [R1+0x1c] ;  /* 0x00001c0001027983 */ /* 0x000ea20000300800 */
[----:B------:R-:W-:Y:S01]  /*b010*/  IMAD.MOV R9, RZ, RZ, -R9 ;  /* 0x000000ffff097224 */ /* 0x000fe200078e0a09 */
[----:B------:R-:W-:Y:S04]  /*b020*/  BSSY B0, `(.L_x_54) ;  /* 0x000014b000007945 */ /* 0x000fe80003800000 */
[----:B--2---:R-:W-:-:S13]  /*b030*/  ISETP.NE.AND P0, PT, R2, R9, PT ;  /* 0x000000090200720c */ /* 0x004fda0003f05270 */
[----:B------:R-:W-:Y:S05]  /*b040*/  @!P0 BRA `(.L_x_72) ;  /* 0x0000001400208947 */ /* 0x000fea0003800000 */
[----:B------:R-:W-:-:S07]  /*b050*/  MOV R4, R17 ;  /* 0x0000001100047202 */ /* 0x000fce0000000f00 */
.L_x_105:
[----:B--2---:R-:W2:Y:S04]  /*b060*/  LDL R3, [R1+0xc] ;  /* 0x00000c0001037983 */ /* 0x004ea80000100800 */
        /* <DEDUP_REMOVED lines=8> */
[----:B01----:R-:W-:Y:S05]  /*b0f0*/  @!P1 BRA `(.L_x_74) ;  /* 0x00000008005c9947 */ /* 0x003fea0003800000 */
[----:B------:R-:W2:Y:S01]  /*b100*/  LDL R2, [R1+0x10] ;  /* 0x0000100001027983 */ /* 0x000ea20000100800 */
[----:B------:R-:W-:Y:S01]  /*b110*/  IMAD.MOV.U32 R8, RZ, RZ, R0 ;  /* 0x000000ffff087224 */ /* 0x000fe200078e0000 */
[----:B--2---:R-:W-:-:S13]  /*b120*/  ISETP.NE.AND P1, PT, R2, RZ, PT ;  /* 0x000000ff0200720c */ /* 0x004fda0003f25270 */
[----:B------:R-:W-:Y:S05]  /*b130*/  @!P1 BRA `(.L_x_75) ;  /* 0x00000000004c9947 */ /* 0x000fea0003800000 */
[----:B---3--:R-:W2:Y:S01]  /*b140*/  LDL R5, [R1+0x8] ;  /* 0x0000080001057983 */ /* 0x008ea20000100800 */
[----:B------:R-:W0:Y:S01]  /*b150*/  LDC R8, c[0x0][0x43c] ;  /* 0x00010f00ff087b82 */ /* 0x000e220000000800 */
[----:B------:R-:W-:Y:S01]  /*b160*/  ULDC.64 UR4, c[0x0][0x428] ;  /* 0x00010a0000047ab9 */ /* 0x000fe20000000a00 */
[----:B0-----:R-:W-:-:S13]  /*b170*/  ISETP.NE.AND P0, PT, R8, 0x1, PT ;  /* 0x000000010800780c */ /* 0x001fda0003f05270 */
[----:B------:R-:W0:Y:S02]  /*b180*/  @P0 LDC.64 R2, c[0x0][0x440] ;  /* 0x00011000ff020b82 */ /* 0x000e240000000a00 */
[----:B0-----:R-:W-:-:S04]  /*b190*/  @P0 IMAD.HI.U32 R4, R0, R2, RZ ;  /* 0x0000000200040227 */ /* 0x001fc800078e00ff */
        /* <DEDUP_REMOVED lines=8> */
[----:B------:R-:W-:-:S03]  /*b220*/  ULDC.64 UR4, c[0x0][0x418] ;  /* 0x0001060000047ab9 */ /* 0x000fc60000000a00 */
[----:B------:R-:W-:Y:S01]  /*b230*/  IMAD.IADD R3, R4, 0x1, R3 ;  /* 0x0000000104037824 */ /* 0x000fe200078e0203 */
[----:B------:R-:W-:-:S04]  /*b240*/  LEA R4, P0, R2, UR4, 0x2 ;  /* 0x0000000402047c11 */ /* 0x000fc8000f8010ff */
[----:B------:R-:W-:-:S05]  /*b250*/  LEA.HI.X R5, R2, UR5, R3, 0x2, P0 ;  /* 0x0000000502057c11 */ /* 0x000fca00080f1403 */
[----:B------:R0:W5:Y:S04]  /*b260*/  LDG.E R4, desc[UR60][R4.64] ;  /* 0x0000003c04047981 */ /* 0x000168000c1e1900 */
.L_x_75:
[----:B------:R-:W-:Y:S01]  /*b270*/  LEA R3, R6, UR36, 0x3 ;  /* 0x0000002406037c11 */ /* 0x000fe2000f8e18ff */
[----:B------:R-:W-:Y:S01]  /*b280*/  BSSY B2, `(.L_x_76) ;  /* 0x0000004000027945 */ /* 0x000fe20003800000 */
[----:B------:R-:W-:-:S04]  /*b290*/  SHF.L.U32 R2, R7, 0x1f, RZ ;  /* 0x0000001f07027819 */ /* 0x000fc800000006ff */
[----:B------:R-:W1:Y:S02]  /*b2a0*/  SYNCS.PHASECHK.TRANS64.TRYWAIT P0, [R3+URZ+0x34840], R2 ;  /* 0x03484002030075a7 */ /* 0x000e64000800017f */
[----:B-1----:R-:W-:Y:S05]  /*b2b0*/  @!P0 BRA `(.L_x_77) ;  /* 0x0000002800a48947 */ /* 0x002fea0003800000 */
.L_x_155:
[----:B------:R-:W-:Y:S05]  /*b2c0*/  BSYNC B2 ;  /* 0x0000000000027941 */ /* 0x000fea0003800000 */
.L_x_76:
[----:B0--3--:R-:W0:Y:S01]  /*b2d0*/  S2R R5, SR_TID.X ;  /* 0x0000000000057919 */ /* 0x009e220000002100 */
[----:B------:R-:W-:Y:S01]  /*b2e0*/  BSSY B2, `(.L_x_78) ;  /* 0x000000b000027945 */ /* 0x000fe20003800000 */
[----:B0-----:R-:W-:-:S04]  /*b2f0*/  LOP3.LUT R5, R5, 0x7f, RZ, 0xc0, !PT ;  /* 0x0000007f05057812 */ /* 0x001fc800078ec0ff */
[----:B------:R-:W-:-:S13]  /*b300*/  ISETP.NE.AND P1, PT, R5, RZ, PT ;  /* 0x000000ff0500720c */ /* 0x000fda0003f25270 */
[----:B------:R-:W-:Y:S05]  /*b310*/  @P1 BRA `(.L_x_79) ;  /* 0x00000000001c1947 */ /* 0x000fea0003800000 */
[----:B------:R-:W0:Y:S01]  /*b320*/  S2R R5, SR_TID.X ;  /* 0x0000000000057919 */ /* 0x000e220000002100 */
[----:B-1----:R-:W-:-:S04]  /*b330*/  MOV R2, 0xc000 ;  /* 0x0000c00000027802 */ /* 0x002fc80000000f00 */
[----:B------:R2:W-:Y:S01]  /*b340*/  SYNCS.ARRIVE.TRANS64 RZ, [R3+URZ+0x34830], R2 ;  /* 0x0348300203ff79a7 */ /* 0x0005e2000800003f */
[----:B0-----:R-:W-:-:S04]  /*b350*/  LOP3.LUT R5, R5, 0x1f, RZ, 0xc0, !PT ;  /* 0x0000001f05057812 */ /* 0x001fc800078ec0ff */
[----:B------:R-:W-:-:S13]  /*b360*/  ISETP.NE.AND P0, PT, R5, RZ, PT ;  /* 0x000000ff0500720c */ /* 0x000fda0003f05270 */
[----:B--2---:R-:W-:Y:S05]  /*b370*/  @!P0 BRA `(.L_x_79) ;  /* 0x0000000000048947 */ /* 0x004fea0003800000 */
[----:B------:R-:W-:Y:S01]  /*b380*/  BPT.TRAP 0x1 ;  /* 0x000000040000795c */ /* 0x000fe20000300000 */
.L_x_79:
[----:B------:R-:W-:Y:S05]  /*b390*/  BSYNC B2 ;  /* 0x0000000000027941 */ /* 0x000fea0003800000 */
.L_x_78:
[----:B------:R-:W-:Y:S01]  /*b3a0*/  IMAD.MOV.U32 R11, RZ, RZ, RZ ;  /* 0x000000ffff0b7224 */ /* 0x000fe200078e00ff */
[----:B------:R-:W-:Y:S01]  /*b3b0*/  UIADD3 UR4, UP0, UR38, 0x370, URZ ;  /* 0x0000037026047890 */ /* 0x000fe2000ff1e03f */
[----:B------:R-:W-:Y:S01]  /*b3c0*/  IMAD R5, R6, 0xc000, R15 ;  /* 0x0000c00006057824 */ /* 0x000fe200078e020f */
[----:B------:R-:W-:Y:S01]  /*b3d0*/  PLOP3.LUT P0, PT, PT, PT, PT, 0x80, 0x0 ;  /* 0x000000000000781c */ /* 0x000fe20003f0f070 */
[----:B-1----:R-:W-:Y:S01]  /*b3e0*/  VIADD R3, R3, 0x34830 ;  /* 0x0003483003037836 */ /* 0x002fe20000000000 */
[----:B------:R-:W-:Y:S01]  /*b3f0*/  R2UR UR10, R11 ;  /* 0x000000000b0a72ca */ /* 0x000fe200000e0000 */
[----:B------:R-:W-:Y:S01]  /*b400*/  IMAD.SHL.U32 R2, R8, 0x80, RZ ;  /* 0x0000008008027824 */ /* 0x000fe200078e00ff */
[----:B------:R-:W-:Y:S01]  /*b410*/  UIADD3.X UR5, URZ, UR39, URZ, UP0, !UPT ;  /* 0x000000273f057290 */ /* 0x000fe200087fe43f */
[----:B------:R-:W-:Y:S01]  /*b420*/  VIADD R9, R5, 0x1c400 ;  /* 0x0001c40005097836 */ /* 0x000fe20000000000 */
[----:B------:R-:W-:Y:S01]  /*b430*/  UMOV UR6, 0x0 ;  /* 0x0000000000067882 */ /* 0x000fe20000000000 */
[----:B------:R-:W-:-:S10]  /*b440*/  UMOV UR7, 0x14f00000 ;  /* 0x14f0000000077882 */ /* 0x000fd40000000000 */
.L_x_80:
        /* <DEDUP_REMOVED lines=12> */
[----:B------:R-:W-:Y:S01]  /*b510*/  UMOV UR6, 0x0 ;  /* 0x0000000000067882 */ /* 0x000fe20000000000 */
[----:B------:R-:W-:Y:S01]  /*b520*/  IADD3 R9, R5, 0x20400, RZ ;  /* 0x0002040005097810 */ /* 0x000fe20007ffe0ff */
[----:B------:R-:W-:Y:S01]  /*b530*/  UMOV UR7, 0x14f00000 ;  /* 0x14f0000000077882 */ /* 0x000fe20000000000 */
[----:B------:R-:W-:-:S15]  /*b540*/  R2UR UR10, R14 ;  /* 0x000000000e0a72ca */ /* 0x000fde00000e0000 */
.L_x_81:
        /* <DEDUP_REMOVED lines=15> */
.L_x_82:
        /* <DEDUP_REMOVED lines=11> */
[----:B------:R-:W-:Y:S01]  /*b6f0*/  IMAD R2, R18, 0x8, R10 ;  /* 0x0000000812027824 */ /* 0x000fe200078e020a */
[----:B------:R-:W-:Y:S01]  /*b700*/  BSSY B2, `(.L_x_83) ;  /* 0x0000004000027945 */ /* 0x000fe20003800000 */
[----:B--2---:R-:W-:-:S04]  /*b710*/  SHF.L.U32 R3, R9, 0x1f, RZ ;  /* 0x0000001f09037819 */ /* 0x004fc800000006ff */
[----:B------:R-:W0:Y:S02]  /*b720*/  SYNCS.PHASECHK.TRANS64.TRYWAIT P0, [R2+URZ+0x60], R3 ;  /* 0x00006003020075a7 */ /* 0x000e24000800017f */
[----:B0-----:R-:W-:Y:S05]  /*b730*/  @!P0 BRA `(.L_x_84) ;  /* 0x0000002400988947 */ /* 0x001fea0003800000 */
.L_x_156:
[----:B------:R-:W-:Y:S05]  /*b740*/  BSYNC B2 ;  /* 0x0000000000027941 */ /* 0x000fea0003800000 */
.L_x_83:
[----:B------:R-:W-:Y:S01]  /*b750*/  BSSY B2, `(.L_x_85) ;  /* 0x000000b000027945 */ /* 0x000fe20003800000 */
[----:B------:R-:W-:Y:S02]  /*b760*/  IMAD.MOV.U32 R12, RZ, RZ, 0x0 ;  /* 0x00000000ff0c7424 */ /* 0x000fe400078e00ff */
[----:B------:R-:W-:Y:S01]  /*b770*/  IMAD.MOV.U32 R13, RZ, RZ, 0x14f00000 ;  /* 0x14f00000ff0d7424 */ /* 0x000fe200078e00ff */
[----:B------:R-:W-:Y:S06]  /*b780*/  @P1 BRA `(.L_x_86) ;  /* 0x00000000001c1947 */ /* 0x000fec0003800000 */
[----:B------:R-:W1:Y:S01]  /*b790*/  S2R R5, SR_TID.X ;  /* 0x0000000000057919 */ /* 0x000e620000002100 */
[----:B0-----:R-:W-:-:S04]  /*b7a0*/  IMAD.MOV.U32 R3, RZ, RZ, 0x8000 ;  /* 0x00008000ff037424 */ /* 0x001fc800078e00ff */
[----:B------:R2:W-:Y:S01]  /*b7b0*/  SYNCS.ARRIVE.TRANS64 RZ, [R2+URZ+0x50], R3 ;  /* 0x0000500302ff79a7 */ /* 0x0005e2000800003f */
[----:B-1----:R-:W-:-:S04]  /*b7c0*/  LOP3.LUT R5, R5, 0x1f, RZ, 0xc0, !PT ;  /* 0x0000001f05057812 */ /* 0x002fc800078ec0ff */
[----:B------:R-:W-:-:S13]  /*b7d0*/  ISETP.NE.AND P0, PT, R5, RZ, PT ;  /* 0x000000ff0500720c */ /* 0x000fda0003f05270 */
[----:B--2---:R-:W-:Y:S05]  /*b7e0*/  @!P0 BRA `(.L_x_86) ;  /* 0x0000000000048947 */ /* 0x004fea0003800000 */
[----:B------:R-:W-:Y:S01]  /*b7f0*/  BPT.TRAP 0x1 ;  /* 0x000000040000795c */ /* 0x000fe20000300000 */
.L_x_86:
[----:B------:R-:W-:Y:S05]  /*b800*/  BSYNC B2 ;  /* 0x0000000000027941 */ /* 0x000fea0003800000 */
.L_x_85:
[----:B0-----:R-:W2:Y:S01]  /*b810*/  LDL.LU R3, [R1+0x4] ;  /* 0x0000040001037983 */ /* 0x001ea20000300800 */
[----:B------:R-:W-:Y:S01]  /*b820*/  R2UR UR10, R11 ;  /* 0x000000000b0a72ca */ /* 0x000fe200000e0000 */
[----:B------:R-:W-:Y:S01]  /*b830*/  UIADD3 UR4, UP0, UR38, 0x470, URZ ;  /* 0x0000047026047890 */ /* 0x000fe2000ff1e03f */
[----:B------:R-:W-:Y:S01]  /*b840*/  R2UR UR6, R12 ;  /* 0x000000000c0672ca */ /* 0x000fe200000e0000 */
[----:B------:R-:W-:Y:S01]  /*b850*/  VIADD R2, R2, 0x50 ;  /* 0x0000005002027836 */ /* 0x000fe20000000000 */
[----:B------:R-:W-:Y:S01]  /*b860*/  R2UR UR7, R13 ;  /* 0x000000000d0772ca */ /* 0x000fe200000e0000 */
[----:B------:R-:W-:Y:S01]  /*b870*/  UIADD3.X UR5, URZ, UR39, URZ, UP0, !UPT ;  /* 0x000000273f057290 */ /* 0x000fe200087fe43f */
[----:B------:R-:W-:Y:S02]  /*b880*/  LEA R18, R18, UR36, 0xf ;  /* 0x0000002412127c11 */ /* 0x000fe4000f8e78ff */
[----:B------:R-:W-:-:S03]  /*b890*/  PLOP3.LUT P0, PT, PT, PT, PT, 0x80, 0x0 ;  /* 0x000000000000781c */ /* 0x000fc60003f0f070 */
[----:B------:R-:W-:Y:S01]  /*b8a0*/  VIADD R5, R18, 0x400 ;  /* 0x0000040012057836 */ /* 0x000fe20000000000 */
[----:B--2---:R-:W-:-:S09]  /*b8b0*/  SHF.L.U32 R3, R3, 0x7, RZ ;  /* 0x0000000703037819 */ /* 0x004fd200000006ff */
.L_x_87:
        /* <DEDUP_REMOVED lines=15> */
.L_x_88:
        /* <DEDUP_REMOVED lines=12> */
.L_x_74:
[----:B------:R-:W-:Y:S05]  /*ba70*/  BSYNC B1 ;  /* 0x0000000000017941 */ /* 0x000fea0003800000 */
.L_x_73:
[----:B------:R-:W2:Y:S01]  /*ba80*/  LDL R2, [R1+0xc] ;  /* 0x00000c0001027983 */ /* 0x000ea20000100800 */
[----:B------:R-:W-:Y:S01]  /*ba90*/  VIADD R18, R6, 0x1 ;  /* 0x0000000106127836 */ /* 0x000fe20000000000 */
[----:B------:R-:W-:Y:S04]  /*baa0*/  BSSY B1, `(.L_x_89) ;  /* 0x000009f000017945 */ /* 0x000fe80003800000 */
[----:B------:R-:W-:-:S04]  /*bab0*/  ISETP.NE.AND P0, PT, R18, 0x2, PT ;  /* 0x000000021200780c */ /* 0x000fc80003f05270 */
[----:B------:R-:W-:Y:S02]  /*bac0*/  SEL R18, R18, RZ, P0 ;  /* 0x000000ff12127207 */ /* 0x000fe40000000000 */
[----:B--2---:R-:W-:Y:S02]  /*bad0*/  ISETP.NE.AND P1, PT, R2, RZ, PT ;  /* 0x000000ff0200720c */ /* 0x004fe40003f25270 */
[----:B------:R-:W-:-:S04]  /*bae0*/  SEL R2, RZ, 0x1, P0 ;  /* 0x00000001ff027807 */ /* 0x000fc80000000000 */
[----:B------:R-:W-:-:S05]  /*baf0*/  LOP3.LUT R9, R7, R2, RZ, 0x3c, !PT ;  /* 0x0000000207097212 */ /* 0x000fca00078e3cff */
[----:B------:R1:W-:Y:S02]  /*bb00*/  STL [R1], R9 ;  /* 0x0000000901007387 */ /* 0x0003e40000100800 */
[----:B------:R-:W-:Y:S05]  /*bb10*/  @!P1 BRA `(.L_x_90) ;  /* 0x00000008005c9947 */ /* 0x000fea0003800000 */
[----:B------:R-:W2:Y:S01]  /*bb20*/  LDL R3, [R1+0x10] ;  /* 0x0000100001037983 */ /* 0x000ea20000100800 */
[----:B0-----:R-:W-:Y:S02]  /*bb30*/  IADD3 R8, R0, -0x1, RZ ;  /* 0xffffffff00087810 */ /* 0x001fe40007ffe0ff */
[----:B--2---:R-:W-:-:S13]  /*bb40*/  ISETP.NE.AND P1, PT, R3, RZ, PT ;  /* 0x000000ff0300720c */ /* 0x004fda0003f25270 */
[----:B------:R-:W-:Y:S05]  /*bb50*/  @!P1 BRA `(.L_x_91) ;  /* 0x00000000004c9947 */ /* 0x000fea0003800000 */
[----:B------:R-:W2:Y:S01]  /*bb60*/  LDL R11, [R1+0x8] ;  /* 0x00000800010b7983 */ /* 0x000ea20000100800 */
[----:B---3--:R-:W0:Y:S01]  /*bb70*/  LDC R5, c[0x0][0x43c] ;  /* 0x00010f00ff057b82 */ /* 0x008e220000000800 */
        /* <DEDUP_REMOVED lines=17> */
.L_x_91:
[----:B------:R-:W-:Y:S01]  /*bc90*/  LEA R2, R18, UR36, 0x3 ;  /* 0x0000002412027c11 */ /* 0x000fe2000f8e18ff */
[----:B------:R-:W-:Y:S01]  /*bca0*/  BSSY B2, `(.L_x_92) ;  /* 0x0000004000027945 */ /* 0x000fe20003800000 */
[----:B------:R-:W-:-:S04]  /*bcb0*/  SHF.L.U32 R3, R9, 0x1f, RZ ;  /* 0x0000001f09037819 */ /* 0x000fc800000006ff */
[----:B------:R-:W2:Y:S02]  /*bcc0*/  SYNCS.PHASECHK.TRANS64.TRYWAIT P0, [R2+URZ+0x34840], R3 ;  /* 0x03484003020075a7 */ /* 0x000ea4000800017f */
[----:B--2---:R-:W-:Y:S05]  /*bcd0*/  @!P0 BRA `(.L_x_93) ;  /* 0x0000002000448947 */ /* 0x004fea0003800000 */
.L_x_157:
[----:B------:R-:W-:Y:S05]  /*bce0*/  BSYNC B2 ;  /* 0x0000000000027941 */ /* 0x000fea0003800000 */
.L_x_92:
[----:B0--3--:R-:W0:Y:S01]  /*bcf0*/  S2R R5, SR_TID.X ;  /* 0x0000000000057919 */ /* 0x009e220000002100 */
[----:B------:R-:W-:Y:S01]  /*bd00*/  BSSY B2, `(.L_x_94) ;  /* 0x000000b000027945 */ /* 0x000fe20003800000 */
[----:B0-----:R-:W-:-:S04]  /*bd10*/  LOP3.LUT R5, R5, 0x7f, RZ, 0xc0, !PT ;  /* 0x0000007f05057812 */ /* 0x001fc800078ec0ff */
[----:B------:R-:W-:-:S13]  /*bd20*/  ISETP.NE.AND P1, PT, R5, RZ, PT ;  /* 0x000000ff0500720c */ /* 0x000fda0003f25270 */
[----:B------:R-:W-:Y:S05]  /*bd30*/  @P1 BRA `(.L_x_95) ;  /* 0x00000000001c1947 */ /* 0x000fea0003800000 */
[----:B------:R-:W0:Y:S01]  /*bd40*/  S2R R5, SR_TID.X ;  /* 0x0000000000057919 */ /* 0x000e220000002100 */
[----:B--2---:R-:W-:-:S04]  /*bd50*/  IMAD.MOV.U32 R3, RZ, RZ, 0xc000 ;  /* 0x0000c000ff037424 */ /* 0x004fc800078e00ff */
[----:B------:R3:W-:Y:S01]  /*bd60*/  SYNCS.ARRIVE.TRANS64 RZ, [R2+URZ+0x34830], R3 ;  /* 0x0348300302ff79a7 */ /* 0x0007e2000800003f */
[----:B0-----:R-:W-:-:S04]  /*bd70*/  LOP3.LUT R5, R5, 0x1f, RZ, 0xc0, !PT ;  /* 0x0000001f05057812 */ /* 0x001fc800078ec0ff */
[----:B------:R-:W-:-:S13]  /*bd80*/  ISETP.NE.AND P0, PT, R5, RZ, PT ;  /* 0x000000ff0500720c */ /* 0x000fda0003f05270 */
[----:B---3--:R-:W-:Y:S05]  /*bd90*/  @!P0 BRA `(.L_x_95) ;  /* 0x0000000000048947 */ /* 0x008fea0003800000 */
[----:B------:R-:W-:Y:S01]  /*bda0*/  BPT.TRAP 0x1 ;  /* 0x000000040000795c */ /* 0x000fe20000300000 */
.L_x_95:
[----:B------:R-:W-:Y:S05]  /*bdb0*/  BSYNC B2 ;  /* 0x0000000000027941 */ /* 0x000fea0003800000 */
.L_x_94:
[----:B------:R-:W-:Y:S01]  /*bdc0*/  IMAD.MOV.U32 R11, RZ, RZ, RZ ;  /* 0x000000ffff0b7224 */ /* 0x000fe200078e00ff */
[C---:B--2---:R-:W-:Y:S01]  /*bdd0*/  LEA R3, R18.reuse, R10, 0x3 ;  /* 0x0000000a12037211 */ /* 0x044fe200078e18ff */
[----:B------:R-:W-:Y:S01]  /*bde0*/  IMAD R5, R18, 0xc000, R15 ;  /* 0x0000c00012057824 */ /* 0x000fe200078e020f */
[----:B------:R-:W-:Y:S01]  /*bdf0*/  UIADD3 UR4, UP0, UR38, 0x370, URZ ;  /* 0x0000037026047890 */ /* 0x000fe2000ff1e03f */
[----:B------:R-:W-:Y:S01]  /*be00*/  PLOP3.LUT P0, PT, PT, PT, PT, 0x80, 0x0 ;  /* 0x000000000000781c */ /* 0x000fe20003f0f070 */
[----:B------:R-:W-:Y:S01]  /*be10*/  IMAD.SHL.U32 R2, R8, 0x80, RZ ;  /* 0x0000008008027824 */ /* 0x000fe200078e00ff */
[----:B------:R-:W-:Y:S01]  /*be20*/  R2UR UR10, R11 ;  /* 0x000000000b0a72ca */ /* 0x000fe200000e0000 */
[----:B------:R-:W-:Y:S01]  /*be30*/  VIADD R3, R3, 0x30 ;  /* 0x0000003003037836 */ /* 0x000fe20000000000 */
[----:B------:R-:W-:Y:S01]  /*be40*/  UIADD3.X UR5, URZ, UR39, URZ, UP0, !UPT ;  /* 0x000000273f057290 */ /* 0x000fe200087fe43f */
[----:B-1----:R-:W-:Y:S01]  /*be50*/  VIADD R9, R5, 0x1c400 ;  /* 0x0001c40005097836 */ /* 0x002fe20000000000 */
[----:B------:R-:W-:Y:S01]  /*be60*/  UMOV UR6, 0x0 ;  /* 0x0000000000067882 */ /* 0x000fe20000000000 */
[----:B------:R-:W-:-:S10]  /*be70*/  UMOV UR7, 0x14f00000 ;  /* 0x14f0000000077882 */ /* 0x000fd40000000000 */
.L_x_96:
        /* <DEDUP_REMOVED lines=16> */
.L_x_97:
        /* <DEDUP_REMOVED lines=11> */
[----:B------:R-:W-:Y:S01]  /*c030*/  UMOV UR6, 0x0 ;  /* 0x0000000000067882 */ /* 0x000fe20000000000 */
[----:B------:R-:W-:Y:S01]  /*c040*/  IADD3 R5, R5, 0x24400, RZ ;  /* 0x0002440005057810 */ /* 0x000fe20007ffe0ff */
[----:B------:R-:W-:Y:S01]  /*c050*/  UMOV UR7, 0x14f00000 ;  /* 0x14f0000000077882 */ /* 0x000fe20000000000 */
[----:B------:R-:W-:-:S09]  /*c060*/  UMOV UR10, 0x80 ;  /* 0x00000080000a7882 */ /* 0x000fd20000000000 */
.L_x_98:
        /* <DEDUP_REMOVED lines=10> */
[----:B------:R-:W-:Y:S01]  /*c110*/  SHF.L.U32 R7, R7, 0x1f, RZ ;  /* 0x0000001f07077819 */ /* 0x000fe200000006ff */
[----:B------:R-:W-:Y:S01]  /*c120*/  IMAD R2, R6, 0x8, R10 ;  /* 0x0000000806027824 */ /* 0x000fe200078e020a */
[----:B------:R-:W-:Y:S03]  /*c130*/  BSSY B2, `(.L_x_99) ;  /* 0x0000003000027945 */ /* 0x000fe60003800000 */
[----:B------:R-:W0:Y:S02]  /*c140*/  SYNCS.PHASECHK.TRANS64.TRYWAIT P0, [R2+URZ+0x60], R7 ;  /* 0x00006007020075a7 */ /* 0x000e24000800017f */
[----:B0-----:R-:W-:Y:S05]  /*c150*/  @!P0 BRA `(.L_x_100) ;  /* 0x0000001c00388947 */ /* 0x001fea0003800000 */
.L_x_158:
[----:B------:R-:W-:Y:S05]  /*c160*/  BSYNC B2 ;  /* 0x0000000000027941 */ /* 0x000fea0003800000 */
.L_x_99:
[----:B------:R-:W-:Y:S01]  /*c170*/  BSSY B2, `(.L_x_101) ;  /* 0x000000b000027945 */ /* 0x000fe20003800000 */
[----:B------:R-:W-:Y:S02]  /*c180*/  IMAD.MOV.U32 R12, RZ, RZ, 0x0 ;  /* 0x00000000ff0c7424 */ /* 0x000fe400078e00ff */
[----:B------:R-:W-:Y:S01]  /*c190*/  IMAD.MOV.U32 R13, RZ, RZ, 0x14f00000 ;  /* 0x14f00000ff0d7424 */ /* 0x000fe200078e00ff */
[----:B------:R-:W-:Y:S06]  /*c1a0*/  @P1 BRA `(.L_x_102) ;  /* 0x00000000001c1947 */ /* 0x000fec0003800000 */
[----:B------:R-:W1:Y:S01]  /*c1b0*/  S2R R5, SR_TID.X ;  /* 0x0000000000057919 */ /* 0x000e620000002100 */
[----:B------:R-:W-:-:S04]  /*c1c0*/  IMAD.MOV.U32 R3, RZ, RZ, 0x8000 ;  /* 0x00008000ff037424 */ /* 0x000fc800078e00ff */
[----:B------:R2:W-:Y:S01]  /*c1d0*/  SYNCS.ARRIVE.TRANS64 RZ, [R2+URZ+0x50], R3 ;  /* 0x0000500302ff79a7 */ /* 0x0005e2000800003f */
[----:B-1----:R-:W-:-:S04]  /*c1e0*/  LOP3.LUT R5, R5, 0x1f, RZ, 0xc0, !PT ;  /* 0x0000001f05057812 */ /* 0x002fc800078ec0ff */
[----:B------:R-:W-:-:S13]  /*c1f0*/  ISETP.NE.AND P0, PT, R5, RZ, PT ;  /* 0x000000ff0500720c */ /* 0x000fda0003f05270 */
[----:B--2---:R-:W-:Y:S05]  /*c200*/  @!P0 BRA `(.L_x_102) ;  /* 0x0000000000048947 */ /* 0x004fea0003800000 */
[----:B------:R-:W-:Y:S01]  /*c210*/  BPT.TRAP 0x1 ;  /* 0x000000040000795c */ /* 0x000fe20000300000 */
.L_x_102:
[----:B------:R-:W-:Y:S05]  /*c220*/  BSYNC B2 ;  /* 0x0000000000027941 */ /* 0x000fea0003800000 */
.L_x_101:
[----:B------:R-:W2:Y:S01]  /*c230*/  LDL.LU R3, [R1+0x4] ;  /* 0x0000040001037983 */ /* 0x000ea20000300800 */
[----:B------:R-:W-:Y:S01]  /*c240*/  R2UR UR10, R11 ;  /* 0x000000000b0a72ca */ /* 0x000fe200000e0000 */
[----:B------:R-:W-:Y:S01]  /*c250*/  UIADD3 UR4, UP0, UR38, 0x470, URZ ;  /* 0x0000047026047890 */ /* 0x000fe2000ff1e03f */
[----:B------:R-:W-:Y:S02]  /*c260*/  R2UR UR6, R12 ;  /* 0x000000000c0672ca */ /* 0x000fe400000e0000 */
[----:B------:R-:W-:Y:S01]  /*c270*/  R2UR UR7, R13 ;  /* 0x000000000d0772ca */ /* 0x000fe200000e0000 */
[----:B------:R-:W-:Y:S01]  /*c280*/  UIADD3.X UR5, URZ, UR39, URZ, UP0, !UPT ;  /* 0x000000273f057290 */ /* 0x000fe200087fe43f */
[----:B------:R-:W-:Y:S02]  /*c290*/  LEA R6, R6, UR36, 0xf ;  /* 0x0000002406067c11 */ /* 0x000fe4000f8e78ff */
[----:B------:R-:W-:Y:S02]  /*c2a0*/  PLOP3.LUT P0, PT, PT, PT, PT, 0x80, 0x0 ;  /* 0x000000000000781c */ /* 0x000fe40003f0f070 */
[----:B0-----:R-:W-:Y:S01]  /*c2b0*/  IADD3 R2, R2, 0x50, RZ ;  /* 0x0000005002027810 */ /* 0x001fe20007ffe0ff */
[----:B------:R-:W-:-:S02]  /*c2c0*/  VIADD R5, R6, 0x400 ;  /* 0x0000040006057836 */ /* 0x000fc40000000000 */
[----:B--2---:R-:W-:-:S08]  /*c2d0*/  IMAD.SHL.U32 R3, R3, 0x80, RZ ;  /* 0x0000008003037824 */ /* 0x004fd000078e00ff */
.L_x_103:
        /* <DEDUP_REMOVED lines=15> */
.L_x_104:
        /* <DEDUP_REMOVED lines=12> */
.L_x_90:
[----:B------:R-:W-:Y:S05]  /*c490*/  BSYNC B1 ;  /* 0x0000000000017941 */ /* 0x000fea0003800000 */
.L_x_89:
[C---:B------:R-:W-:Y:S01]  /*c4a0*/  ISETP.GT.AND P0, PT, R0.reuse, 0x1, PT ;  /* 0x000000010000780c */ /* 0x040fe20003f04270 */
[----:B------:R-:W-:-:S12]  /*c4b0*/  VIADD R0, R0, 0xfffffffe ;  /* 0xfffffffe00007836 */ /* 0x000fd80000000000 */
[----:B------:R-:W-:Y:S05]  /*c4c0*/  @P0 BRA `(.L_x_105) ;  /* 0xffffffe800e40947 */ /* 0x000fea000383ffff */
.L_x_72:
[----:B------:R-:W-:Y:S05]  /*c4d0*/  BSYNC B0 ;  /* 0x0000000000007941 */ /* 0x000fea0003800000 */
.L_x_54:
[----:B-1----:R-:W4:Y:S01]  /*c4e0*/  LDL.LU R0, [R1+0xc] ;  /* 0x00000c0001007983 */ /* 0x002f220000300800 */
[----:B------:R-:W-:Y:S01]  /*c4f0*/  BSSY B0, `(.L_x_106) ;  /* 0x000003b000007945 */ /* 0x000fe20003800000 */
[----:B----4-:R-:W-:-:S13]  /*c500*/  ISETP.NE.AND P0, PT, R0, RZ, PT ;  /* 0x000000ff0000720c */ /* 0x010fda0003f05270 */
[----:B------:R-:W-:Y:S05]  /*c510*/  @!P0 BRA `(.L_x_107) ;  /* 0x0000000000e08947 */ /* 0x000fea0003800000 */
[----:B------:R-:W4:Y:S01]  /*c520*/  LDL R0, [R1] ;  /* 0x0000000001007983 */ /* 0x000f220000100800 */
[----:B------:R-:W-:Y:S01]  /*c530*/  LEA R3, R18, UR36, 0x3 ;  /* 0x0000002412037c11 */ /* 0x000fe2000f8e18ff */
[----:B------:R-:W-:Y:S01]  /*c540*/  BSSY B1, `(.L_x_108) ;  /* 0x0000007000017945 */ /* 0x000fe20003800000 */
[----:B------:R-:W1:Y:S02]  /*c550*/  S2R R2, SR_TID.X ;  /* 0x0000000000027919 */ /* 0x000e640000002100 */
[----:B-1----:R-:W-:-:S04]  /*c560*/  LOP3.LUT R2, R2, 0x7f, RZ, 0xc0, !PT ;  /* 0x0000007f02027812 */ /* 0x002fc800078ec0ff */
[----:B------:R-:W-:Y:S02]  /*c570*/  ISETP.NE.AND P1, PT, R2, RZ, PT ;  /* 0x000000ff0200720c */ /* 0x000fe40003f25270 */
[----:B----4-:R-:W-:-:S04]  /*c580*/  SHF.L.U32 R0, R0, 0x1f, RZ ;  /* 0x0000001f00007819 */ /* 0x010fc800000006ff */
[----:B------:R-:W1:Y:S02]  /*c590*/  SYNCS.PHASECHK.TRANS64.TRYWAIT P0, [R3+URZ+0x34860], R0 ;  /* 0x03486000030075a7 */ /* 0x000e64000800017f */
[----:B-1----:R-:W-:Y:S05]  /*c5a0*/  @!P0 BRA `(.L_x_109) ;  /* 0x0000001800388947 */ /* 0x002fea0003800000 */
.L_x_159:
[----:B------:R-:W-:Y:S05]  /*c5b0*/  BSYNC B1 ;  /* 0x0000000000017941 */ /* 0x000fea0003800000 */
.L_x_108:
[----:B------:R-:W-:Y:S04]  /*c5c0*/  BSSY B1, `(.L_x_110) ;  /* 0x0000009000017945 */ /* 0x000fe80003800000 */
[----:B------:R-:W-:Y:S05]  /*c5d0*/  @P1 BRA `(.L_x_111) ;  /* 0x00000000001c1947 */ /* 0x000fea0003800000 */
[----:B------:R-:W4:Y:S01]  /*c5e0*/  S2R R2, SR_TID.X ;  /* 0x0000000000027919 */ /* 0x000f220000002100 */
[----:B-1----:R-:W-:-:S04]  /*c5f0*/  IMAD.MOV.U32 R0, RZ, RZ, 0x8000 ;  /* 0x00008000ff007424 */ /* 0x002fc800078e00ff */
[----:B------:R1:W-:Y:S01]  /*c600*/  SYNCS.ARRIVE.TRANS64 RZ, [R3+URZ+0x34850], R0 ;  /* 0x0348500003ff79a7 */ /* 0x0003e2000800003f */
[----:B----4-:R-:W-:-:S04]  /*c610*/  LOP3.LUT R2, R2, 0x1f, RZ, 0xc0, !PT ;  /* 0x0000001f02027812 */ /* 0x010fc800078ec0ff */
[----:B------:R-:W-:-:S13]  /*c620*/  ISETP.NE.AND P0, PT, R2, RZ, PT ;  /* 0x000000ff0200720c */ /* 0x000fda0003f05270 */
[----:B-1----:R-:W-:Y:S05]  /*c630*/  @!P0 BRA `(.L_x_111) ;  /* 0x0000000000048947 */ /* 0x002fea0003800000 */
[----:B------:R-:W-:Y:S01]  /*c640*/  BPT.TRAP 0x1 ;  /* 0x000000040000795c */ /* 0x000fe20000300000 */
.L_x_111:
[----:B------:R-:W-:Y:S05]  /*c650*/  BSYNC B1 ;  /* 0x0000000000017941 */ /* 0x000fea0003800000 */
.L_x_110:
[----:B------:R-:W4:Y:S01]  /*c660*/  LDL R4, [R1+0x4] ;  /* 0x0000040001047983 */ /* 0x000f220000100800 */
[----:B------:R-:W-:Y:S01]  /*c670*/  LEA R2, R18, UR36, 0xf ;  /* 0x0000002412027c11 */ /* 0x000fe2000f8e78ff */
[----:B------:R-:W-:Y:S01]  /*c680*/  UIADD3 UR4, UP0, UR38, 0x470, URZ ;  /* 0x0000047026047890 */ /* 0x000fe2000ff1e03f */
[----:B-1----:R-:W-:Y:S01]  /*c690*/  IADD3 R0, R3, 0x34850, RZ ;  /* 0x0003485003007810 */ /* 0x002fe20007ffe0ff */
[----:B------:R-:W-:Y:S01]  /*c6a0*/  UMOV UR6, 0x0 ;  /* 0x0000000000067882 */ /* 0x000fe20000000000 */
[----:B------:R-:W-:Y:S01]  /*c6b0*/  PLOP3.LUT P0, PT, PT, PT, PT, 0x80, 0x0 ;  /* 0x000000000000781c */ /* 0x000fe20003f0f070 */
[----:B------:R-:W-:Y:S01]  /*c6c0*/  UIADD3.X UR5, URZ, UR39, URZ, UP0, !UPT ;  /* 0x000000273f057290 */ /* 0x000fe200087fe43f */
[----:B------:R-:W-:Y:S01]  /*c6d0*/  UMOV UR7, 0x14f00000 ;  /* 0x14f0000000077882 */ /* 0x000fe20000000000 */
[----:B------:R-:W-:Y:S01]  /*c6e0*/  UMOV UR10, URZ ;  /* 0x0000003f000a7c82 */ /* 0x000fe20008000000 */
[----:B----4-:R-:W-:Y:S02]  /*c6f0*/  IMAD.SHL.U32 R3, R4, 0x80, RZ ;  /* 0x0000008004037824 */ /* 0x010fe400078e00ff */
[----:B------:R-:W-:-:S07]  /*c700*/  VIADD R4, R2, 0x400 ;  /* 0x0000040002047836 */ /* 0x000fce0000000000 */
.L_x_112:
        /* <DEDUP_REMOVED lines=9> */
[----:B-1----:R-:W-:Y:S05]  /*c7a0*/  @P0 BRA.U.ANY `(.L_x_112) ;  /* 0xfffffffd00d80947 */ /* 0x002fea000393ffff */
[----:B------:R-:W-:Y:S01]  /*c7b0*/  PLOP3.LUT P0, PT, PT, PT, PT, 0x80, 0x0 ;  /* 0x000000000000781c */ /* 0x000fe20003f0f070 */
[----:B------:R-:W-:Y:S01]  /*c7c0*/  VIADD R2, R2, 0x4400 ;  /* 0x0000440002027836 */ /* 0x000fe20000000000 */
[----:B------:R-:W-:Y:S01]  /*c7d0*/  UMOV UR6, 0x0 ;  /* 0x0000000000067882 */ /* 0x000fe20000000000 */
[----:B------:R-:W-:Y:S01]  /*c7e0*/  UMOV UR7, 0x14f00000 ;  /* 0x14f0000000077882 */ /* 0x000fe20000000000 */
[----:B------:R-:W-:-:S09]  /*c7f0*/  UMOV UR10, 0x40 ;  /* 0x00000040000a7882 */ /* 0x000fd20000000000 */
.L_x_113:
        /* <DEDUP_REMOVED lines=10> */
.L_x_107:
[----:B------:R-:W-:Y:S05]  /*c8a0*/  BSYNC B0 ;  /* 0x0000000000007941 */ /* 0x000fea0003800000 */
.L_x_106:
[----:B------:R-:W4:Y:S01]  /*c8b0*/  LDL.LU R6, [R1+0x28] ;  /* 0x0000280001067983 */ /* 0x000f220000300800 */
[----:B------:R-:W-:Y:S01]  /*c8c0*/  VIADD R18, R18, 0x1 ;  /* 0x0000000112127836 */ /* 0x000fe20000000000 */
[----:B------:R-:W-:Y:S02]  /*c8d0*/  ULDC UR4, c[0x0][0xc34] ;  /* 0x00030d0000047ab9 */ /* 0x000fe40000000800 */
[----:B---3--:R-:W3:Y:S04]  /*c8e0*/  LDL.LU R5, [R1] ;  /* 0x0000000001057983 */ /* 0x008ee80000300800 */
[----:B------:R-:W5:Y:S01]  /*c8f0*/  LDL.LU R4, [R1+0x30] ;  /* 0x0000300001047983 */ /* 0x000f620000300800 */
[----:B------:R-:W-:-:S04]  /*c900*/  ISETP.NE.AND P0, PT, R18, 0x2, PT ;  /* 0x000000021200780c */ /* 0x000fc80003f05270 */
[----:B------:R-:W-:Y:S02]  /*c910*/  SEL R0, RZ, 0x1, P0 ;  /* 0x00000001ff007807 */ /* 0x000fe40000000000 */
[----:B------:R-:W-:Y:S01]  /*c920*/  SEL R18, R18, RZ, P0 ;  /* 0x000000ff12127207 */ /* 0x000fe20000000000 */
[----:B----4-:R-:W-:Y:S01]  /*c930*/  VIADD R6, R6, UR37 ;  /* 0x0000002506067c36 */ /* 0x010fe20008000000 */
[----:B---3--:R-:W-:-:S04]  /*c940*/  LOP3.LUT R5, R5, R0, RZ, 0x3c, !PT ;  /* 0x0000000005057212 */ /* 0x008fc800078e3cff */
[----:B------:R1:W-:Y:S01]  /*c950*/  STL [R1+0x28], R6 ;  /* 0x0000280601007387 */ /* 0x0003e20000100800 */
[----:B------:R-:W-:Y:S02]  /*c960*/  ISETP.GE.AND P1, PT, R6, UR4, PT ;  /* 0x0000000406007c0c */ /* 0x000fe4000bf26270 */
[----:B-----5:R-:W-:-:S05]  /*c970*/  IADD3 R4, R4, 0x1, RZ ;  /* 0x0000000104047810 */ /* 0x020fca0007ffe0ff */
[----:B------:R1:W-:Y:S04]  /*c980*/  STL [R1+0x30], R4 ;  /* 0x0000300401007387 */ /* 0x0003e80000100800 */
[----:B------:R1:W-:Y:S02]  /*c990*/  STL [R1], R5 ;  /* 0x0000000501007387 */ /* 0x0003e40000100800 */
[----:B------:R-:W-:Y:S05]  /*c9a0*/  @!P1 BRA `(.L_x_114) ;  /* 0xffffffc000bc9947 */ /* 0x000fea000383ffff */
[----:B------:R-:W-:-:S07]  /*c9b0*/  LOP3.LUT R2, R4, 0x1, RZ, 0xc, !PT ;  /* 0x0000000104027812 */ /* 0x000fce00078e0cff */
.L_x_38:
[----:B0-----:R-:W0:Y:S01]  /*c9c0*/  S2R R3, SR_CgaCtaId ;  /* 0x0000000000037919 */ /* 0x001e220000008800 */
[----:B------:R-:W-:Y:S01]  /*c9d0*/  MOV R0, 0x400 ;  /* 0x0000040000007802 */ /* 0x000fe20000000f00 */
[----:B------:R-:W-:Y:S03]  /*c9e0*/  BSSY B0, `(.L_x_115) ;  /* 0x0000005000007945 */ /* 0x000fe60003800000 */
[----:B0-----:R-:W-:Y:S02]  /*c9f0*/  LEA R0, R3, R0, 0x18 ;  /* 0x0000000003007211 */ /* 0x001fe400078ec0ff */
[----:B------:R-:W-:-:S04]  /*ca00*/  SHF.L.U32 R3, R2, 0x1f, RZ ;  /* 0x0000001f02037819 */ /* 0x000fc800000006ff */
[----:B------:R-:W0:Y:S02]  /*ca10*/  SYNCS.PHASECHK.TRANS64.TRYWAIT P0, [R0+URZ+0x34820], R3 ;  /* 0x03482003000075a7 */ /* 0x000e24000800017f */
[----:B0-----:R-:W-:Y:S05]  /*ca20*/  @!P0 BRA `(.L_x_116) ;  /* 0x00000014002c8947 */ /* 0x001fea0003800000 */
.L_x_160:
[----:B------:R-:W-:Y:S05]  /*ca30*/  BSYNC B0 ;  /* 0x0000000000007941 */ /* 0x000fea0003800000 */
.L_x_115:
[----:B------:R-:W-:-:S03]  /*ca40*/  UMOV UR4, 0xffffffff ;  /* 0xffffffff00047882 */ /* 0x000fc60000000000 */
[----:B------:R-:W-:Y:S05]  /*ca50*/  BRA.DIV UR4, `(.L_x_117) ;  /* 0x0000001604347947 */ /* 0x000fea000b800000 */
[----:B------:R-:W3:Y:S02]  /*ca60*/  S2R R2, SR_TID.X ;  /* 0x0000000000027919 */ /* 0x000ee40000002100 */
[----:B---3--:R-:W-:-:S04]  /*ca70*/  SHF.R.U32.HI R2, RZ, 0x5, R2 ;  /* 0x00000005ff027819 */ /* 0x008fc80000011602 */
[----:B------:R-:W-:-:S05]  /*ca80*/  LOP3.LUT R2, R2, 0x3, RZ, 0xc0, !PT ;  /* 0x0000000302027812 */ /* 0x000fca00078ec0ff */
[----:B------:R3:W4:Y:S02]  /*ca90*/  SHFL.IDX PT, R14, R2, RZ, 0x1f ;  /* 0x00001fff020e7589 */ /* 0x00072400000e0000 */
.L_x_163:
[----:B----4-:R-:W-:Y:S01]  /*caa0*/  ISETP.NE.AND P0, PT, R14, RZ, PT ;  /* 0x000000ff0e00720c */ /* 0x010fe20003f05270 */
[----:B------:R-:W-:-:S12]  /*cab0*/  BSSY B0, `(.L_x_118) ;  /* 0x0000025000007945 */ /* 0x000fd80003800000 */
[----:B------:R-:W-:Y:S05]  /*cac0*/  @P0 BRA `(.L_x_119) ;  /* 0x00000000008c0947 */ /* 0x000fea0003800000 */
[----:B------:R-:W-:-:S03]  /*cad0*/  UMOV UR4, 0xffffffff ;  /* 0xffffffff00047882 */ /* 0x000fc60000000000 */
[----:B------:R-:W-:Y:S05]  /*cae0*/  BRA.DIV UR4, `(.L_x_120) ;  /* 0x0000001604447947 */ /* 0x000fea000b800000 */
[----:B------:R-:W-:-:S13]  /*caf0*/  ELECT P6, URZ, PT ;  /* 0x00000000003f782f */ /* 0x000fda00038c0000 */
.L_x_166:
[----:B------:R-:W-:Y:S05]  /*cb00*/  @!P6 BRA `(.L_x_119) ;  /* 0x00000000007ce947 */ /* 0x000fea0003800000 */
[----:B---3--:R-:W3:Y:S02]  /*cb10*/  LDL.LU R2, [R1+0x34] ;  /* 0x0000340001027983 */ /* 0x008ee40000300800 */
[----:B---3--:R-:W-:-:S04]  /*cb20*/  LOP3.LUT R2, R2, 0x2, RZ, 0xfc, !PT ;  /* 0x0000000202027812 */ /* 0x008fc800078efcff */
[----:B------:R-:W-:-:S13]  /*cb30*/  ISETP.NE.AND P2, PT, R2, 0x3, PT ;  /* 0x000000030200780c */ /* 0x000fda0003f45270 */
[----:B------:R-:W-:Y:S05]  /*cb40*/  @!P2 BRA `(.L_x_121) ;  /* 0x000000000004a947 */ /* 0x000fea0003800000 */
[----:B------:R-:W-:Y:S01]  /*cb50*/  BPT.TRAP 0x1 ;  /* 0x000000040000795c */ /* 0x000fe20000300000 */
.L_x_121:
[----:B------:R-:W3:Y:S01]  /*cb60*/  LDL.LU R7, [R1] ;  /* 0x0000000001077983 */ /* 0x000ee20000300800 */
[----:B0-----:R-:W-:Y:S02]  /*cb70*/  VIADD R3, R0, 0x34840 ;  /* 0x0003484000037836 */ /* 0x001fe40000000000 */
[C---:B------:R-:W-:Y:S02]  /*cb80*/  VIADD R2, R18.reuse, 0x1 ;  /* 0x0000000112027836 */ /* 0x040fe40000000000 */
[----:B-1----:R-:W-:-:S03]  /*cb90*/  IMAD R6, R18, 0x8, R3 ;  /* 0x0000000812067824 */ /* 0x002fc600078e0203 */
[----:B------:R-:W-:-:S04]  /*cba0*/  ISETP.NE.AND P1, PT, R2, 0x2, PT ;  /* 0x000000020200780c */ /* 0x000fc80003f25270 */
[----:B------:R-:W-:Y:S02]  /*cbb0*/  SEL R4, RZ, 0x1, P1 ;  /* 0x00000001ff047807 */ /* 0x000fe40000800000 */
[C---:B---3--:R-:W-:Y:S02]  /*cbc0*/  SHF.L.U32 R5, R7.reuse, 0x1f, RZ ;  /* 0x0000001f07057819 */ /* 0x048fe400000006ff */
[----:B------:R-:W-:Y:S02]  /*cbd0*/  LOP3.LUT R7, R7, R4, RZ, 0x3c, !PT ;  /* 0x0000000407077212 */ /* 0x000fe400078e3cff */
[----:B------:R-:W0:Y:S01]  /*cbe0*/  SYNCS.PHASECHK.TRANS64.TRYWAIT P0, [R6+URZ], R5 ;  /* 0x00000005060075a7 */ /* 0x000e22000800017f */
[----:B------:R-:W-:Y:S02]  /*cbf0*/  SEL R4, R2, RZ, P1 ;  /* 0x000000ff02047207 */ /* 0x000fe40000800000 */
[----:B------:R-:W-:-:S03]  /*cc00*/  SHF.L.U32 R2, R7, 0x1f, RZ ;  /* 0x0000001f07027819 */ /* 0x000fc600000006ff */
[----:B------:R-:W-:Y:S01]  /*cc10*/  IMAD R3, R4, 0x8, R3 ;  /* 0x0000000804037824 */ /* 0x000fe200078e0203 */
[----:B0-----:R-:W-:Y:S06]  /*cc20*/  @!P0 BRA `(.L_x_122) ;  /* 0x0000001400148947 */ /* 0x001fec0003800000 */
.L_x_167:
[----:B------:R-:W1:Y:S02]  /*cc30*/  SYNCS.PHASECHK.TRANS64.TRYWAIT P0, [R3+URZ], R2 ;  /* 0x00000002030075a7 */ /* 0x000e64000800017f */
[----:B-1----:R-:W-:Y:S05]  /*cc40*/  @!P0 BRA `(.L_x_123) ;  /* 0x0000001400208947 */ /* 0x002fea0003800000 */
.L_x_168:
[----:B------:R-:W-:Y:S05]  /*cc50*/  @!P2 BRA `(.L_x_124) ;  /* 0x000000000004a947 */ /* 0x000fea0003800000 */
[----:B------:R-:W-:Y:S01]  /*cc60*/  BPT.TRAP 0x1 ;  /* 0x000000040000795c */ /* 0x000fe20000300000 */
.L_x_124:
[----:B-1----:R-:W-:-:S05]  /*cc70*/  VIADD R3, R0, 0x34860 ;  /* 0x0003486000037836 */ /* 0x002fca0000000000 */
[----:B------:R-:W-:-:S04]  /*cc80*/  LEA R18, R18, R3, 0x3 ;  /* 0x0000000312127211 */ /* 0x000fc800078e18ff */
[----:B------:R-:W1:Y:S02]  /*cc90*/  SYNCS.PHASECHK.TRANS64.TRYWAIT P0, [R18+URZ], R5 ;  /* 0x00000005120075a7 */ /* 0x000e64000800017f */
[----:B-1----:R-:W-:Y:S05]  /*cca0*/  @!P0 BRA `(.L_x_125) ;  /* 0x00000014001c8947 */ /* 0x002fea0003800000 */
.L_x_169:
[----:B------:R-:W-:-:S07]  /*ccb0*/  IMAD R3, R4, 0x8, R3 ;  /* 0x0000000804037824 */ /* 0x000fce00078e0203 */
.L_x_126:
[----:B---3--:R3:W4:Y:S02]  /*ccc0*/  SYNCS.PHASECHK.TRANS64.TRYWAIT P0, [R3+URZ], R2 ;  /* 0x00000002030075a7 */ /* 0x008724000800017f */
[----:B----4-:R-:W-:Y:S05]  /*ccd0*/  @!P0 NANOSLEEP.SYNCS 0x989680 ;  /* 0x009896800000895d */ /* 0x010fea0003900000 */
[----:B------:R-:W4:Y:S02]  /*cce0*/  @!P0 SYNCS.PHASECHK.TRANS64 P0, [R3+URZ], R2 ;  /* 0x00000002030085a7 */ /* 0x000f24000800007f */
[----:B----4-:R-:W-:Y:S05]  /*ccf0*/  @!P0 BRA `(.L_x_126) ;  /* 0xfffffffc00f08947 */ /* 0x010fea000383ffff */
.L_x_119:
[----:B------:R-:W-:Y:S05]  /*cd00*/  BSYNC B0 ;  /* 0x0000000000007941 */ /* 0x000fea0003800000 */
.L_x_118:
[----:B------:R-:W-:Y:S05]  /*cd10*/  EXIT ;  /* 0x000000000000794d */ /* 0x000fea0003800000 */
.L_x_10:
[----:B0-----:R-:W-:-:S04]  /*cd20*/  IMAD.U32 R3, RZ, RZ, UR40 ;  /* 0x00000028ff037e24 */ /* 0x001fc8000f8e00ff */
[----:B------:R0:W1:Y:S03]  /*cd30*/  SYNCS.PHASECHK.TRANS64.TRYWAIT P1, [R3+URZ+0x34800], R0 ;  /* 0x03480000030075a7 */ /* 0x000066000802017f */
[----:B-1----:R-:W-:Y:S05]  /*cd40*/  @!P1 NANOSLEEP.SYNCS 0x989680 ;  /* 0x009896800000995d */ /* 0x002fea0003900000 */
[----:B------:R-:W1:Y:S02]  /*cd50*/  @!P1 SYNCS.PHASECHK.TRANS64 P1, [R3+URZ+0x34800], R0 ;  /* 0x03480000030095a7 */ /* 0x000e64000802007f */
[----:B-1----:R-:W-:Y:S05]  /*cd60*/  @!P1 BRA `(.L_x_10) ;  /* 0xfffffffc00ec9947 */ /* 0x002fea000383ffff */
[----:B------:R-:W-:Y:S05]  /*cd70*/  BRA `(.L_x_127) ;  /* 0xffffff4000ec7947 */ /* 0x000fea000383ffff */
.L_x_14:
[----:B-1----:R1:W2:Y:S02]  /*cd80*/  SYNCS.PHASECHK.TRANS64.TRYWAIT P2, [R0+URZ+0x34830], R3 ;  /* 0x03483003000075a7 */ /* 0x0022a4000804017f */
[----:B--2---:R-:W-:Y:S05]  /*cd90*/  @!P2 NANOSLEEP.SYNCS 0x989680 ;  /* 0x009896800000a95d */ /* 0x004fea0003900000 */
[----:B------:R-:W2:Y:S02]  /*cda0*/  @!P2 SYNCS.PHASECHK.TRANS64 P2, [R0+URZ+0x34830], R3 ;  /* 0x034830030000a5a7 */ /* 0x000ea4000804007f */
[----:B--2---:R-:W-:Y:S05]  /*cdb0*/  @!P2 BRA `(.L_x_14) ;  /* 0xfffffffc00f0a947 */ /* 0x004fea000383ffff */
[----:B------:R-:W-:Y:S05]  /*cdc0*/  BRA `(.L_x_13) ;  /* 0xffffff4400187947 */ /* 0x000fea000383ffff */
.L_x_19:
[----:B-1----:R-:W-:-:S04]  /*cdd0*/  IMAD.U32 R12, RZ, RZ, UR8 ;  /* 0x00000008ff0c7e24 */ /* 0x002fc8000f8e00ff */
[----:B------:R1:W2:Y:S03]  /*cde0*/  SYNCS.PHASECHK.TRANS64.TRYWAIT P2, [R12+URZ+0x34830], R9 ;  /* 0x034830090c0075a7 */ /* 0x0002a6000804017f */
[----:B--2---:R-:W-:Y:S05]  /*cdf0*/  @!P2 NANOSLEEP.SYNCS 0x989680 ;  /* 0x009896800000a95d */ /* 0x004fea0003900000 */
[----:B------:R-:W2:Y:S02]  /*ce00*/  @!P2 SYNCS.PHASECHK.TRANS64 P2, [R12+URZ+0x34830], R9 ;  /* 0x034830090c00a5a7 */ /* 0x000ea4000804007f */
[----:B--2---:R-:W-:Y:S05]  /*ce10*/  @!P2 BRA `(.L_x_19) ;  /* 0xfffffffc00eca947 */ /* 0x004fea000383ffff */
[----:B------:R-:W-:Y:S05]  /*ce20*/  BRA `(.L_x_18) ;  /* 0xffffff7000c87947 */ /* 0x000fea000383ffff */
.L_x_23:
[----:B01----:R-:W-:-:S04]  /*ce30*/  IMAD.U32 R9, RZ, RZ, UR9 ;  /* 0x00000009ff097e24 */ /* 0x003fc8000f8e00ff */
[----:B------:R0:W1:Y:S03]  /*ce40*/  SYNCS.PHASECHK.TRANS64.TRYWAIT P2, [R9+URZ+0x34850], R8 ;  /* 0x03485008090075a7 */ /* 0x000066000804017f */
[----:B-1----:R-:W-:Y:S05]  /*ce50*/  @!P2 NANOSLEEP.SYNCS 0x989680 ;  /* 0x009896800000a95d */ /* 0x002fea0003900000 */
[----:B------:R-:W1:Y:S02]  /*ce60*/  @!P2 SYNCS.PHASECHK.TRANS64 P2, [R9+URZ+0x34850], R8 ;  /* 0x034850080900a5a7 */ /* 0x000e64000804007f */
[----:B-1----:R-:W-:Y:S05]  /*ce70*/  @!P2 BRA `(.L_x_23) ;  /* 0xfffffffc00eca947 */ /* 0x002fea000383ffff */
[----:B------:R-:W-:Y:S05]  /*ce80*/  BRA `(.L_x_22) ;  /* 0xffffff7800f87947 */ /* 0x000fea000383ffff */
.L_x_28:
[----:B-1----:R-:W-:-:S04]  /*ce90*/  IMAD.U32 R5, RZ, RZ, UR12 ;  /* 0x0000000cff057e24 */ /* 0x002fc8000f8e00ff */
[----:B------:R1:W2:Y:S03]  /*cea0*/  SYNCS.PHASECHK.TRANS64.TRYWAIT P0, [R5+URZ+0x34850], R4 ;  /* 0x03485004050075a7 */ /* 0x0002a6000800017f */
[----:B--2---:R-:W-:Y:S05]  /*ceb0*/  @!P0 NANOSLEEP.SYNCS 0x989680 ;  /* 0x009896800000895d */ /* 0x004fea0003900000 */
[----:B------:R-:W2:Y:S02]  /*cec0*/  @!P0 SYNCS.PHASECHK.TRANS64 P0, [R5+URZ+0x34850], R4 ;  /* 0x03485004050085a7 */ /* 0x000ea4000800007f */
[----:B--2---:R-:W-:Y:S05]  /*ced0*/  @!P0 BRA `(.L_x_28) ;  /* 0xfffffffc00ec8947 */ /* 0x004fea000383ffff */
[----:B------:R-:W-:Y:S05]  /*cee0*/  BRA `(.L_x_27) ;  /* 0xffffff9c00d47947 */ /* 0x000fea000383ffff */
.L_x_42:
[----:B0-----:R-:W0:Y:S01]  /*cef0*/  S2R R0, SR_TID.X ;  /* 0x0000000000007919 */ /* 0x001e220000002100 */
[----:B------:R-:W-:Y:S01]  /*cf00*/  BSSY B0, `(.L_x_128) ;  /* 0x000000a000007945 */ /* 0x000fe20003800000 */
[----:B------:R-:W-:Y:S02]  /*cf10*/  IMAD.MOV.U32 R12, RZ, RZ, RZ ;  /* 0x000000ffff0c7224 */ /* 0x000fe400078e00ff */
[----:B------:R-:W-:Y:S02]  /*cf20*/  IMAD.MOV.U32 R11, RZ, RZ, 0x1f ;  /* 0x0000001fff0b7424 */ /* 0x000fe400078e00ff */
[----:B------:R-:W-:Y:S01]  /*cf30*/  IMAD.MOV.U32 R15, RZ, RZ, -0x1 ;  /* 0xffffffffff0f7424 */ /* 0x000fe200078e00ff */
[----:B0-----:R-:W-:-:S04]  /*cf40*/  SHF.R.U32.HI R0, RZ, 0x5, R0 ;  /* 0x00000005ff007819 */ /* 0x001fc80000011600 */
[----:B------:R-:W-:-:S04]  /*cf50*/  LOP3.LUT R0, R0, 0x3, RZ, 0xc0, !PT ;  /* 0x0000000300007812 */ /* 0x000fc800078ec0ff */
[----:B------:R-:W-:-:S07]  /*cf60*/  MOV R13, R0 ;  /* 0x00000000000d7202 */ /* 0x000fce0000000f00 */
[----:B--2---:R-:W-:Y:S05]  /*cf70*/  WARPSYNC.COLLECTIVE R15, `(.L_x_129) ;  /* 0x000000000f087348 */ /* 0x004fea0003c00000 */
[----:B------:R0:W1:Y:S02]  /*cf80*/  SHFL.IDX P6, R14, R13, R12, R11 ;  /* 0x0000000c0d0e7389 */ /* 0x00006400000c000b */
[----:B012---:R-:W-:Y:S01]  /*cf90*/  ENDCOLLECTIVE ;  /* 0x000000000000791b */ /* 0x007fe20003800000 */
.L_x_129:
[----:B------:R-:W-:Y:S05]  /*cfa0*/  BSYNC B0 ;  /* 0x0000000000007941 */ /* 0x000fea0003800000 */
.L_x_128:
[----:B------:R-:W-:Y:S05]  /*cfb0*/  BRA `(.L_x_130) ;  /* 0xffffffc000f07947 */ /* 0x000fea000383ffff */
.L_x_44:
[----:B------:R-:W-:Y:S01]  /*cfc0*/  BSSY B0, `(.L_x_131) ;  /* 0x0000006000007945 */ /* 0x000fe20003800000 */
[----:B------:R-:W-:-:S07]  /*cfd0*/  IMAD.MOV.U32 R15, RZ, RZ, -0x1 ;  /* 0xffffffffff0f7424 */ /* 0x000fce00078e00ff */
[----:B0-2---:R-:W-:Y:S05]  /*cfe0*/  WARPSYNC.COLLECTIVE R15, `(.L_x_132) ;  /* 0x000000000f0c7348 */ /* 0x005fea0003c00000 */
[----:B------:R-:W-:Y:S02]  /*cff0*/  ELECT P6, UR62, PT ;  /* 0x00000000003e782f */ /* 0x000fe400038c0000 */
[----:B------:R-:W-:Y:S01]  /*d000*/  MOV R14, UR62 ;  /* 0x0000003e000e7c02 */ /* 0x000fe20008000f00 */
[----:B0-2---:R-:W-:Y:S10]  /*d010*/  ENDCOLLECTIVE ;  /* 0x000000000000791b */ /* 0x005ff40003800000 */
.L_x_132:
[----:B------:R-:W-:Y:S05]  /*d020*/  BSYNC B0 ;  /* 0x0000000000007941 */ /* 0x000fea0003800000 */
.L_x_131:
[----:B------:R-:W-:Y:S05]  /*d030*/  BRA `(.L_x_133) ;  /* 0xffffffc000f07947 */ /* 0x000fea000383ffff */
.L_x_46:
[----:B0-----:R0:W3:Y:S02]  /*d040*/  SYNCS.PHASECHK.TRANS64.TRYWAIT P0, [R0+URZ+0x34840], R2 ;  /* 0x03484002000075a7 */ /* 0x0010e4000800017f */
[----:B---3--:R-:W-:Y:S05]  /*d050*/  @!P0 NANOSLEEP.SYNCS 0x989680 ;  /* 0x009896800000895d */ /* 0x008fea0003900000 */
[----:B------:R-:W3:Y:S02]  /*d060*/  @!P0 SYNCS.PHASECHK.TRANS64 P0, [R0+URZ+0x34840], R2 ;  /* 0x03484002000085a7 */ /* 0x000ee4000800007f */
[----:B---3--:R-:W-:Y:S05]  /*d070*/  @!P0 BRA `(.L_x_46) ;  /* 0xfffffffc00f08947 */ /* 0x008fea000383ffff */
[----:B------:R-:W-:Y:S05]  /*d080*/  BRA `(.L_x_134) ;  /* 0xffffffc4004c7947 */ /* 0x000fea000383ffff */
.L_x_49:
[----:B------:R-:W-:Y:S01]  /*d090*/  IMAD.MOV.U32 R13, RZ, RZ, R2 ;  /* 0x000000ffff0d7224 */ /* 0x000fe200078e0002 */
[----:B------:R-:W-:Y:S01]  /*d0a0*/  MOV R12, RZ ;  /* 0x000000ff000c7202 */ /* 0x000fe20000000f00 */
[----:B------:R-:W-:Y:S01]  /*d0b0*/  IMAD.MOV.U32 R11, RZ, RZ, 0x181f ;  /* 0x0000181fff0b7424 */ /* 0x000fe200078e00ff */
[----:B------:R-:W0:Y:S01]  /*d0c0*/  S2R R9, SR_TID.X ;  /* 0x0000000000097919 */ /* 0x000e220000002100 */
[----:B------:R-:W-:-:S07]  /*d0d0*/  IMAD.MOV.U32 R15, RZ, RZ, -0x1 ;  /* 0xffffffffff0f7424 */ /* 0x000fce00078e00ff */
[----:B0----5:R-:W-:Y:S05]  /*d0e0*/  WARPSYNC.COLLECTIVE R15, `(.L_x_135) ;  /* 0x000000000f087348 */ /* 0x021fea0003c00000 */
[----:B------:R1:W2:Y:S02]  /*d0f0*/  SHFL.IDX P6, R14, R13, R12, R11 ;  /* 0x0000000c0d0e7389 */ /* 0x0002a400000c000b */
[----:B012--5:R-:W-:Y:S01]  /*d100*/  ENDCOLLECTIVE ;  /* 0x000000000000791b */ /* 0x027fe20003800000 */
.L_x_135:
[----:B------:R-:W-:Y:S02]  /*d110*/  IMAD.MOV.U32 R13, RZ, RZ, R0 ;  /* 0x000000ffff0d7224 */ /* 0x000fe400078e0000 */
[----:B------:R-:W-:-:S07]  /*d120*/  IMAD.MOV.U32 R6, RZ, RZ, R14 ;  /* 0x000000ffff067224 */ /* 0x000fce00078e000e */
[----:B------:R-:W-:Y:S05]  /*d130*/  WARPSYNC.COLLECTIVE R15, `(.L_x_136) ;  /* 0x000000000f087348 */ /* 0x000fea0003c00000 */
[----:B------:R0:W1:Y:S02]  /*d140*/  SHFL.IDX P6, R14, R13, R12, R11 ;  /* 0x0000000c0d0e7389 */ /* 0x00006400000c000b */
[----:B01----:R-:W-:Y:S01]  /*d150*/  ENDCOLLECTIVE ;  /* 0x000000000000791b */ /* 0x003fe20003800000 */
.L_x_136:
[----:B------:R-:W-:Y:S01]  /*d160*/  ULDC UR4, c[0x0][0x288] ;  /* 0x0000a20000047ab9 */ /* 0x000fe20000000800 */
[----:B------:R-:W-:Y:S01]  /*d170*/  LOP3.LUT R9, R9, 0x7f, RZ, 0xc0, !PT ;  /* 0x0000007f09097812 */ /* 0x000fe200078ec0ff */
[----:B------:R-:W-:Y:S02]  /*d180*/  IMAD R3, R8, UR4, RZ ;  /* 0x0000000408037c24 */ /* 0x000fe4000f8e02ff */
[----:B------:R-:W0:Y:S01]  /*d190*/  S2R R8, SR_TID.X ;  /* 0x0000000000087919 */ /* 0x000e220000002100 */
[----:B------:R-:W-:-:S05]  /*d1a0*/  SHF.R.U32.HI R9, RZ, 0x3, R9 ;  /* 0x00000003ff097819 */ /* 0x000fca0000011609 */
[----:B------:R-:W-:Y:S02]  /*d1b0*/  IMAD.IADD R4, R9, 0x1, R4 ;  /* 0x0000000109047824 */ /* 0x000fe400078e0204 */
[----:B------:R-:W-:Y:S02]  /*d1c0*/  IMAD.MOV.U32 R13, RZ, RZ, R2 ;  /* 0x000000ffff0d7224 */ /* 0x000fe400078e0002 */
[----:B------:R-:W-:Y:S01]  /*d1d0*/  IMAD.MOV.U32 R12, RZ, RZ, 0x1 ;  /* 0x00000001ff0c7424 */ /* 0x000fe200078e00ff */
[C---:B------:R-:W-:Y:S01]  /*d1e0*/  ISETP.GE.AND P3, PT, R4.reuse, R3, PT ;  /* 0x000000030400720c */ /* 0x040fe20003f66270 */
[----:B------:R-:W-:Y:S02]  /*d1f0*/  VIADD R5, R4, 0x10 ;  /* 0x0000001004057836 */ /* 0x000fe40000000000 */
[----:B------:R-:W-:-:S10]  /*d200*/  IMAD.MOV.U32 R7, RZ, RZ, R14 ;  /* 0x000000ffff077224 */ /* 0x000fd400078e000e */
[----:B0-----:R-:W-:Y:S05]  /*d210*/  WARPSYNC.COLLECTIVE R15, `(.L_x_137) ;  /* 0x000000000f087348 */ /* 0x001fea0003c00000 */
[----:B------:R1:W2:Y:S02]  /*d220*/  SHFL.IDX P6, R14, R13, R12, R11 ;  /* 0x0000000c0d0e7389 */ /* 0x0002a400000c000b */
[----:B012---:R-:W-:Y:S01]  /*d230*/  ENDCOLLECTIVE ;  /* 0x000000000000791b */ /* 0x007fe20003800000 */
.L_x_137:
[----:B------:R-:W-:Y:S01]  /*d240*/  SHF.L.U32 R8, R8, 0x3, RZ ;  /* 0x0000000308087819 */ /* 0x000fe200000006ff */
[----:B------:R-:W-:-:S03]  /*d250*/  IMAD.MOV.U32 R13, RZ, RZ, R0 ;  /* 0x000000ffff0d7224 */ /* 0x000fc600078e0000 */
[----:B------:R-:W-:-:S04]  /*d260*/  LOP3.LUT R8, R8, 0x38, RZ, 0xc0, !PT ;  /* 0x0000003808087812 */ /* 0x000fc800078ec0ff */
[----:B------:R-:W-:-:S05]  /*d270*/  @!P3 LEA R7, P5, R8, R7, 0x1 ;  /* 0x000000070807b211 */ /* 0x000fca00078a08ff */
[----:B------:R-:W-:Y:S01]  /*d280*/  @!P3 IMAD.X R6, RZ, RZ, R6, P5 ;  /* 0x000000ffff06b224 */ /* 0x000fe200028e0606 */
[----:B------:R-:W-:-:S07]  /*d290*/  MOV R9, R14 ;  /* 0x0000000e00097202 */ /* 0x000fce0000000f00 */
[----:B------:R-:W-:Y:S05]  /*d2a0*/  WARPSYNC.COLLECTIVE R15, `(.L_x_138) ;  /* 0x000000000f087348 */ /* 0x000fea0003c00000 */
[----:B------:R0:W1:Y:S02]  /*d2b0*/  SHFL.IDX P6, R14, R13, R12, R11 ;  /* 0x0000000c0d0e7389 */ /* 0x00006400000c000b */
[----:B01----:R-:W-:Y:S01]  /*d2c0*/  ENDCOLLECTIVE ;  /* 0x000000000000791b */ /* 0x003fe20003800000 */
.L_x_138:
[----:B------:R-:W-:-:S04]  /*d2d0*/  @!P3 LOP3.LUT R7, R7, R6, RZ, 0x3c, !PT ;  /* 0x000000060707b212 */ /* 0x000fc800078e3cff */
[----:B------:R-:W-:-:S04]  /*d2e0*/  @!P3 LOP3.LUT R6, R7, R6, RZ, 0x3c, !PT ;  /* 0x000000060706b212 */ /* 0x000fc800078e3cff */
[----:B------:R-:W-:Y:S01]  /*d2f0*/  @!P3 LOP3.LUT R7, R7, R6, RZ, 0x3c, !PT ;  /* 0x000000060707b212 */ /* 0x000fe200078e3cff */
[----:B------:R-:W-:-:S04]  /*d300*/  IMAD.MOV.U32 R13, RZ, RZ, R2 ;  /* 0x000000ffff0d7224 */ /* 0x000fc800078e0002 */
[----:B------:R-:W-:Y:S01]  /*d310*/  @!PT LDS RZ, [RZ] ;  /* 0x00000000fffff984 */ /* 0x000fe20000000800 */
[----:B------:R-:W-:Y:S01]  /*d320*/  @!PT LDS RZ, [RZ] ;  /* 0x00000000fffff984 */ /* 0x000fe20000000800 */
[----:B------:R-:W-:Y:S01]  /*d330*/  @!PT LDS RZ, [RZ] ;  /* 0x00000000fffff984 */ /* 0x000fe20000000800 */
[----:B------:R0:W-:Y:S01]  /*d340*/  @!P3 LDGSTS.E.BYPASS.LTC128B.128 [R10+0x10400], desc[UR60][R6.64], !P0 ;  /* 0x10400000060abfae */ /* 0x0001e2000c101d7c */
[----:B------:R-:W-:-:S03]  /*d350*/  IMAD.MOV.U32 R12, RZ, RZ, 0x2 ;  /* 0x00000002ff0c7424 */ /* 0x000fc600078e00ff */
[----:B------:R0:W-:Y:S04]  /*d360*/  @!P3 LDGSTS.E.BYPASS.LTC128B.128 [R10+0x14400], desc[UR60][R6.64+0x80], !P1 ;  /* 0x14400080060abfae */ /* 0x0001e8000c901d7c */
[----:B------:R0:W-:Y:S01]  /*d370*/  @!P3 LDGSTS.E.BYPASS.LTC128B.128 [R10+0x18400], desc[UR60][R6.64+0x100], !P2 ;  /* 0x18400100060abfae */ /* 0x0001e2000d101d7c */
[----:B------:R-:W-:Y:S01]  /*d380*/  ISETP.GE.AND P3, PT, R5, R3, PT ;  /* 0x000000030500720c */ /* 0x000fe20003f66270 */
[----:B------:R-:W-:-:S12]  /*d390*/  IMAD.MOV.U32 R5, RZ, RZ, R14 ;  /* 0x000000ffff057224 */ /* 0x000fd800078e000e */
[----:B0-----:R-:W-:Y:S05]  /*d3a0*/  WARPSYNC.COLLECTIVE R15, `(.L_x_139) ;  /* 0x000000000f087348 */ /* 0x001fea0003c00000 */
[----:B------:R1:W2:Y:S02]  /*d3b0*/  SHFL.IDX P6, R14, R13, R12, R11 ;  /* 0x0000000c0d0e7389 */ /* 0x0002a400000c000b */
[----:B012---:R-:W-:Y:S01]  /*d3c0*/  ENDCOLLECTIVE ;  /* 0x000000000000791b */ /* 0x007fe20003800000 */
.L_x_139:
[----:B------:R-:W-:Y:S01]  /*d3d0*/  @!P3 LEA R8, P5, R8, R5, 0x1 ;  /* 0x000000050808b211 */ /* 0x000fe200078a08ff */
[----:B------:R-:W-:-:S04]  /*d3e0*/  IMAD.MOV.U32 R13, RZ, RZ, R0 ;  /* 0x000000ffff0d7224 */ /* 0x000fc800078e0000 */
[----:B------:R-:W-:Y:S02]  /*d3f0*/  @!P3 IMAD.X R5, RZ, RZ, R9, P5 ;  /* 0x000000ffff05b224 */ /* 0x000fe400028e0609 */
[----:B------:R-:W0:Y:S01]  /*d400*/  S2R R9, SR_TID.X ;  /* 0x0000000000097919 */ /* 0x000e220000002100 */
[----:B------:R-:W-:Y:S02]  /*d410*/  @!P3 IMAD.MOV.U32 R6, RZ, RZ, R8 ;  /* 0x000000ffff06b224 */ /* 0x000fe400078e0008 */
[----:B------:R-:W-:Y:S01]  /*d420*/  @!P3 IMAD.MOV.U32 R7, RZ, RZ, R5 ;  /* 0x000000ffff07b224 */ /* 0x000fe200078e0005 */
[----:B------:R-:W-:-:S04]  /*d430*/  IADD3 R5, R4, 0x20, RZ ;  /* 0x0000002004057810 */ /* 0x000fc80007ffe0ff */
[----:B------:R-:W-:Y:S01]  /*d440*/  @!PT LDS RZ, [RZ] ;  /* 0x00000000fffff984 */ /* 0x000fe20000000800 */
[----:B------:R-:W-:Y:S01]  /*d450*/  @!PT LDS RZ, [RZ] ;  /* 0x00000000fffff984 */ /* 0x000fe20000000800 */
[----:B------:R-:W-:Y:S01]  /*d460*/  @!PT LDS RZ, [RZ] ;  /* 0x00000000fffff984 */ /* 0x000fe20000000800 */
[----:B------:R1:W-:Y:S04]  /*d470*/  @!P3 LDGSTS.E.BYPASS.LTC128B.128 [R10+0x10c00], desc[UR60][R6.64], !P0 ;  /* 0x10c00000060abfae */ /* 0x0003e8000c101d7c */
[----:B------:R1:W-:Y:S04]  /*d480*/  @!P3 LDGSTS.E.BYPASS.LTC128B.128 [R10+0x14c00], desc[UR60][R6.64+0x80], !P1 ;  /* 0x14c00080060abfae */ /* 0x0003e8000c901d7c */
[----:B------:R1:W-:Y:S01]  /*d490*/  @!P3 LDGSTS.E.BYPASS.LTC128B.128 [R10+0x18c00], desc[UR60][R6.64+0x100], !P2 ;  /* 0x18c00100060abfae */ /* 0x0003e2000d101d7c */
[----:B------:R-:W-:Y:S01]  /*d4a0*/  ISETP.GE.AND P3, PT, R5, R3, PT ;  /* 0x000000030500720c */ /* 0x000fe20003f66270 */
[----:B------:R-:W-:-:S12]  /*d4b0*/  IMAD.MOV.U32 R5, RZ, RZ, R14 ;  /* 0x000000ffff057224 */ /* 0x000fd800078e000e */
[----:B01----:R-:W-:Y:S05]  /*d4c0*/  WARPSYNC.COLLECTIVE R15, `(.L_x_140) ;  /* 0x000000000f087348 */ /* 0x003fea0003c00000 */
[----:B------:R2:W3:Y:S02]  /*d4d0*/  SHFL.IDX P6, R14, R13, R12, R11 ;  /* 0x0000000c0d0e7389 */ /* 0x0004e400000c000b */
[----:B0123--:R-:W-:Y:S01]  /*d4e0*/  ENDCOLLECTIVE ;  /* 0x000000000000791b */ /* 0x00ffe20003800000 */
.L_x_140:
[----:B------:R-:W-:Y:S02]  /*d4f0*/  IMAD.SHL.U32 R9, R9, 0x8, RZ ;  /* 0x0000000809097824 */ /* 0x000fe400078e00ff */
[----:B------:R-:W-:Y:S01]  /*d500*/  IMAD.MOV.U32 R13, RZ, RZ, R2 ;  /* 0x000000ffff0d7224 */ /* 0x000fe200078e0002 */
[----:B------:R-:W-:Y:S02]  /*d510*/  MOV R12, 0x3 ;  /* 0x00000003000c7802 */ /* 0x000fe40000000f00 */
[----:B------:R-:W-:Y:S02]  /*d520*/  LOP3.LUT R9, R9, 0x38, RZ, 0xc0, !PT ;  /* 0x0000003809097812 */ /* 0x000fe400078ec0ff */
[----:B------:R-:W-:-:S07]  /*d530*/  MOV R8, R14 ;  /* 0x0000000e00087202 */ /* 0x000fce0000000f00 */
[----:B------:R-:W-:Y:S05]  /*d540*/  WARPSYNC.COLLECTIVE R15, `(.L_x_141) ;  /* 0x000000000f087348 */ /* 0x000fea0003c00000 */
[----:B------:R0:W1:Y:S02]  /*d550*/  SHFL.IDX P6, R14, R13, R12, R11 ;  /* 0x0000000c0d0e7389 */ /* 0x00006400000c000b */
[----:B01----:R-:W-:Y:S01]  /*d560*/  ENDCOLLECTIVE ;  /* 0x000000000000791b */ /* 0x003fe20003800000 */
.L_x_141:
[----:B------:R-:W-:-:S05]  /*d570*/  @!P3 LEA R8, P4, R9, R8, 0x1 ;  /* 0x000000080908b211 */ /* 0x000fca00078808ff */
[----:B------:R-:W-:Y:S02]  /*d580*/  @!P3 IMAD.X R9, RZ, RZ, R5, P4 ;  /* 0x000000ffff09b224 */ /* 0x000fe400020e0605 */
[----:B------:R-:W-:Y:S02]  /*d590*/  @!P3 IMAD.MOV.U32 R6, RZ, RZ, R8 ;  /* 0x000000ffff06b224 */ /* 0x000fe400078e0008 */
[----:B------:R-:W-:Y:S02]  /*d5a0*/  @!P3 IMAD.MOV.U32 R7, RZ, RZ, R9 ;  /* 0x000000ffff07b224 */ /* 0x000fe400078e0009 */
[----:B------:R-:W0:Y:S01]  /*d5b0*/  S2R R9, SR_TID.X ;  /* 0x0000000000097919 */ /* 0x000e220000002100 */
[C---:B------:R-:W-:Y:S02]  /*d5c0*/  VIADD R5, R4.reuse, 0x30 ;  /* 0x0000003004057836 */ /* 0x040fe40000000000 */
[----:B------:R-:W-:Y:S01]  /*d5d0*/  IMAD.MOV.U32 R13, RZ, RZ, R0 ;  /* 0x000000ffff0d7224 */ /* 0x000fe200078e0000 */
[----:B------:R-:W-:Y:S01]  /*d5e0*/  @!PT LDS RZ, [RZ] ;  /* 0x00000000fffff984 */ /* 0x000fe20000000800 */
[----:B------:R-:W-:Y:S01]  /*d5f0*/  @!PT LDS RZ, [RZ] ;  /* 0x00000000fffff984 */ /* 0x000fe20000000800 */
[----:B------:R-:W-:Y:S01]  /*d600*/  @!PT LDS RZ, [RZ] ;  /* 0x00000000fffff984 */ /* 0x000fe20000000800 */
[----:B------:R1:W-:Y:S01]  /*d610*/  @!P3 LDGSTS.E.BYPASS.LTC128B.128 [R10+0x11400], desc[UR60][R6.64], !P0 ;  /* 0x11400000060abfae */ /* 0x0003e2000c101d7c */
[----:B------:R-:W-:-:S03]  /*d620*/  VIADD R8, R4, 0x60 ;  /* 0x0000006004087836 */ /* 0x000fc60000000000 */
[----:B------:R1:W-:Y:S04]  /*d630*/  @!P3 LDGSTS.E.BYPASS.LTC128B.128 [R10+0x15400], desc[UR60][R6.64+0x80], !P1 ;  /* 0x15400080060abfae */ /* 0x0003e8000c901d7c */
[----:B------:R1:W-:Y:S01]  /*d640*/  @!P3 LDGSTS.E.BYPASS.LTC128B.128 [R10+0x19400], desc[UR60][R6.64+0x100], !P2 ;  /* 0x19400100060abfae */ /* 0x0003e2000d101d7c */
[----:B------:R-:W-:Y:S01]  /*d650*/  ISETP.GE.AND P3, PT, R5, R3, PT ;  /* 0x000000030500720c */ /* 0x000fe20003f66270 */
[----:B------:R-:W-:-:S12]  /*d660*/  IMAD.MOV.U32 R5, RZ, RZ, R14 ;  /* 0x000000ffff057224 */ /* 0x000fd800078e000e */
[----:B01----:R-:W-:Y:S05]  /*d670*/  WARPSYNC.COLLECTIVE R15, `(.L_x_142) ;  /* 0x000000000f087348 */ /* 0x003fea0003c00000 */
[----:B------:R2:W3:Y:S02]  /*d680*/  SHFL.IDX P6, R14, R13, R12, R11 ;  /* 0x0000000c0d0e7389 */ /* 0x0004e400000c000b */
[----:B0123--:R-:W-:Y:S01]  /*d690*/  ENDCOLLECTIVE ;  /* 0x000000000000791b */ /* 0x00ffe20003800000 */
.L_x_142:
[----:B------:R-:W-:Y:S02]  /*d6a0*/  IMAD.MOV.U32 R13, RZ, RZ, R2 ;  /* 0x000000ffff0d7224 */ /* 0x000fe400078e0002 */
[----:B------:R-:W-:Y:S02]  /*d6b0*/  IMAD.MOV.U32 R12, RZ, RZ, 0x4 ;  /* 0x00000004ff0c7424 */ /* 0x000fe400078e00ff */
[----:B------:R-:W-:-:S05]  /*d6c0*/  IMAD.SHL.U32 R9, R9, 0x8, RZ ;  /* 0x0000000809097824 */ /* 0x000fca00078e00ff */
[----:B------:R-:W-:Y:S01]  /*d6d0*/  LOP3.LUT R9, R9, 0x38, RZ, 0xc0, !PT ;  /* 0x0000003809097812 */ /* 0x000fe200078ec0ff */
[----:B------:R-:W-:-:S07]  /*d6e0*/  IMAD.MOV.U32 R6, RZ, RZ, R14 ;  /* 0x000000ffff067224 */ /* 0x000fce00078e000e */
[----:B------:R-:W-:Y:S05]  /*d6f0*/  WARPSYNC.COLLECTIVE R15, `(.L_x_143) ;  /* 0x000000000f087348 */ /* 0x000fea0003c00000 */
[----:B------:R0:W1:Y:S02]  /*d700*/  SHFL.IDX P6, R14, R13, R12, R11 ;  /* 0x0000000c0d0e7389 */ /* 0x00006400000c000b */
[----:B01----:R-:W-:Y:S01]  /*d710*/  ENDCOLLECTIVE ;  /* 0x000000000000791b */ /* 0x003fe20003800000 */
.L_x_143:
[----:B------:R-:W-:-:S05]  /*d720*/  @!P3 LEA R6, P4, R9, R6, 0x1 ;  /* 0x000000060906b211 */ /* 0x000fca00078808ff */
[----:B------:R-:W-:-:S05]  /*d730*/  @!P3 IMAD.X R5, RZ, RZ, R5, P4 ;  /* 0x000000ffff05b224 */ /* 0x000fca00020e0605 */
[----:B------:R-:W-:Y:S01]  /*d740*/  @!P3 MOV R7, R5 ;  /* 0x000000050007b202 */ /* 0x000fe20000000f00 */
[----:B------:R-:W-:Y:S02]  /*d750*/  VIADD R5, R4, 0x40 ;  /* 0x0000004004057836 */ /* 0x000fe40000000000 */
[----:B------:R-:W-:Y:S02]  /*d760*/  IMAD.MOV.U32 R13, RZ, RZ, R0 ;  /* 0x000000ffff0d7224 */ /* 0x000fe400078e0000 */
        /* <DEDUP_REMOVED lines=8> */
[----:B0-----:R-:W-:Y:S05]  /*d7f0*/  WARPSYNC.COLLECTIVE R15, `(.L_x_144) ;  /* 0x000000000f087348 */ /* 0x001fea0003c00000 */
[----:B------:R1:W2:Y:S02]  /*d800*/  SHFL.IDX P6, R14, R13, R12, R11 ;  /* 0x0000000c0d0e7389 */ /* 0x0002a400000c000b */
[----:B012---:R-:W-:Y:S01]  /*d810*/  ENDCOLLECTIVE ;  /* 0x000000000000791b */ /* 0x007fe20003800000 */
.L_x_144:
[----:B------:R-:W-:Y:S02]  /*d820*/  IMAD.MOV.U32 R13, RZ, RZ, R2 ;  /* 0x000000ffff0d7224 */ /* 0x000fe400078e0002 */
[----:B------:R-:W-:Y:S01]  /*d830*/  IMAD.MOV.U32 R12, RZ, RZ, 0x5 ;  /* 0x00000005ff0c7424 */ /* 0x000fe200078e00ff */
[----:B------:R-:W-:-:S07]  /*d840*/  MOV R6, R14 ;  /* 0x0000000e00067202 */ /* 0x000fce0000000f00 */
[----:B------:R-:W-:Y:S05]  /*d850*/  WARPSYNC.COLLECTIVE R15, `(.L_x_145) ;  /* 0x000000000f087348 */ /* 0x000fea0003c00000 */
[----:B------:R0:W1:Y:S02]  /*d860*/  SHFL.IDX P6, R14, R13, R12, R11 ;  /* 0x0000000c0d0e7389 */ /* 0x00006400000c000b */
[----:B01----:R-:W-:Y:S01]  /*d870*/  ENDCOLLECTIVE ;  /* 0x000000000000791b */ /* 0x003fe20003800000 */
.L_x_145:
[----:B------:R-:W-:-:S05]  /*d880*/  @!P3 LEA R6, P4, R9, R6, 0x1 ;  /* 0x000000060906b211 */ /* 0x000fca00078808ff */
[----:B------:R-:W-:-:S04]  /*d890*/  @!P3 IMAD.X R5, RZ, RZ, R5, P4 ;  /* 0x000000ffff05b224 */ /* 0x000fc800020e0605 */
[----:B------:R-:W-:Y:S02]  /*d8a0*/  @!P3 IMAD.MOV.U32 R7, RZ, RZ, R5 ;  /* 0x000000ffff07b224 */ /* 0x000fe400078e0005 */
[----:B------:R-:W-:Y:S02]  /*d8b0*/  VIADD R5, R4, 0x50 ;  /* 0x0000005004057836 */ /* 0x000fe40000000000 */
[----:B------:R-:W-:Y:S01]  /*d8c0*/  IMAD.MOV.U32 R13, RZ, RZ, R0 ;  /* 0x000000ffff0d7224 */ /* 0x000fe200078e0000 */
[----:B------:R-:W-:Y:S01]  /*d8d0*/  @!PT LDS RZ, [RZ] ;  /* 0x00000000fffff984 */ /* 0x000fe20000000800 */
[----:B------:R-:W-:Y:S01]  /*d8e0*/  @!PT LDS RZ, [RZ] ;  /* 0x00000000fffff984 */ /* 0x000fe20000000800 */
[----:B------:R-:W-:Y:S01]  /*d8f0*/  @!PT LDS RZ, [RZ] ;  /* 0x00000000fffff984 */ /* 0x000fe20000000800 */
[----:B------:R0:W-:Y:S04]  /*d900*/  @!P3 LDGSTS.E.BYPASS.LTC128B.128 [R10+0x12400], desc[UR60][R6.64], !P0 ;  /* 0x12400000060abfae */ /* 0x0001e8000c101d7c */
[----:B------:R0:W-:Y:S04]  /*d910*/  @!P3 LDGSTS.E.BYPASS.LTC128B.128 [R10+0x16400], desc[UR60][R6.64+0x80], !P1 ;  /* 0x16400080060abfae */ /* 0x0001e8000c901d7c */
[----:B------:R0:W-:Y:S01]  /*d920*/  @!P3 LDGSTS.E.BYPASS.LTC128B.128 [R10+0x1a400], desc[UR60][R6.64+0x100], !P2 ;  /* 0x1a400100060abfae */ /* 0x0001e2000d101d7c */
[----:B------:R-:W-:-:S02]  /*d930*/  ISETP.GE.AND P3, PT, R5, R3, PT ;  /* 0x000000030500720c */ /* 0x000fc40003f66270 */
[----:B------:R-:W-:-:S11]  /*d940*/  MOV R5, R14 ;  /* 0x0000000e00057202 */ /* 0x000fd60000000f00 */
[----:B0-----:R-:W-:Y:S05]  /*d950*/  WARPSYNC.COLLECTIVE R15, `(.L_x_146) ;  /* 0x000000000f087348 */ /* 0x001fea0003c00000 */
[----:B------:R1:W2:Y:S02]  /*d960*/  SHFL.IDX P6, R14, R13, R12, R11 ;  /* 0x0000000c0d0e7389 */ /* 0x0002a400000c000b */
[----:B012---:R-:W-:Y:S01]  /*d970*/  ENDCOLLECTIVE ;  /* 0x000000000000791b */ /* 0x007fe20003800000 */
.L_x_146:
[----:B------:R-:W-:Y:S01]  /*d980*/  IMAD.MOV.U32 R13, RZ, RZ, R2 ;  /* 0x000000ffff0d7224 */ /* 0x000fe200078e0002 */
[----:B------:R-:W-:Y:S01]  /*d990*/  MOV R12, 0x6 ;  /* 0x00000006000c7802 */ /* 0x000fe20000000f00 */
[----:B------:R-:W-:-:S07]  /*d9a0*/  IMAD.MOV.U32 R6, RZ, RZ, R14 ;  /* 0x000000ffff067224 */ /* 0x000fce00078e000e */
[----:B------:R-:W-:Y:S05]  /*d9b0*/  WARPSYNC.COLLECTIVE R15, `(.L_x_147) ;  /* 0x000000000f087348 */ /* 0x000fea0003c00000 */
[----:B------:R0:W1:Y:S02]  /*d9c0*/  SHFL.IDX P6, R14, R13, R12, R11 ;  /* 0x0000000c0d0e7389 */ /* 0x00006400000c000b */
[----:B01----:R-:W-:Y:S01]  /*d9d0*/  ENDCOLLECTIVE ;  /* 0x000000000000791b */ /* 0x003fe20003800000 */
.L_x_147:
[----:B------:R-:W-:-:S05]  /*d9e0*/  @!P3 LEA R6, P4, R9, R6, 0x1 ;  /* 0x000000060906b211 */ /* 0x000fca00078808ff */
[----:B------:R-:W-:Y:S01]  /*d9f0*/  @!P3 IMAD.X R5, RZ, RZ, R5, P4 ;  /* 0x000000ffff05b224 */ /* 0x000fe200020e0605 */
[----:B------:R-:W-:-:S03]  /*da00*/  ISETP.GE.AND P4, PT, R8, R3, PT ;  /* 0x000000030800720c */ /* 0x000fc60003f86270 */
[----:B------:R-:W-:Y:S02]  /*da10*/  @!P3 IMAD.MOV.U32 R7, RZ, RZ, R5 ;  /* 0x000000ffff07b224 */ /* 0x000fe400078e0005 */
[----:B------:R-:W-:-:S03]  /*da20*/  IMAD.MOV.U32 R13, RZ, RZ, R0 ;  /* 0x000000ffff0d7224 */ /* 0x000fc600078e0000 */
[----:B------:R-:W-:Y:S01]  /*da30*/  @!PT LDS RZ, [RZ] ;  /* 0x00000000fffff984 */ /* 0x000fe20000000800 */
[----:B------:R-:W-:Y:S01]  /*da40*/  @!PT LDS RZ, [RZ] ;  /* 0x00000000fffff984 */ /* 0x000fe20000000800 */
[----:B------:R-:W-:Y:S01]  /*da50*/  @!PT LDS RZ, [RZ] ;  /* 0x00000000fffff984 */ /* 0x000fe20000000800 */
[----:B------:R0:W-:Y:S04]  /*da60*/  @!P3 LDGSTS.E.BYPASS.LTC128B.128 [R10+0x12c00], desc[UR60][R6.64], !P0 ;  /* 0x12c00000060abfae */ /* 0x0001e8000c101d7c */
[----:B------:R0:W-:Y:S01]  /*da70*/  @!P3 LDGSTS.E.BYPASS.LTC128B.128 [R10+0x16c00], desc[UR60][R6.64+0x80], !P1 ;  /* 0x16c00080060abfae */ /* 0x0001e2000c901d7c */
[----:B------:R-:W-:-:S03]  /*da80*/  IMAD.MOV.U32 R5, RZ, RZ, R14 ;  /* 0x000000ffff057224 */ /* 0x000fc600078e000e */
[----:B------:R0:W-:Y:S04]  /*da90*/  @!P3 LDGSTS.E.BYPASS.LTC128B.128 [R10+0x1ac00], desc[UR60][R6.64+0x100], !P2 ;  /* 0x1ac00100060abfae */ /* 0x0001e8000d101d7c */
[----:B0-----:R-:W-:Y:S05]  /*daa0*/  WARPSYNC.COLLECTIVE R15, `(.L_x_148) ;  /* 0x000000000f087348 */ /* 0x001fea0003c00000 */
[----:B------:R1:W2:Y:S02]  /*dab0*/  SHFL.IDX P6, R14, R13, R12, R11 ;  /* 0x0000000c0d0e7389 */ /* 0x0002a400000c000b */
[----:B012---:R-:W-:Y:S01]  /*dac0*/  ENDCOLLECTIVE ;  /* 0x000000000000791b */ /* 0x007fe20003800000 */
.L_x_148:
[----:B------:R-:W-:Y:S02]  /*dad0*/  IMAD.MOV.U32 R13, RZ, RZ, R2 ;  /* 0x000000ffff0d7224 */ /* 0x000fe400078e0002 */
[----:B------:R-:W-:Y:S02]  /*dae0*/  IMAD.MOV.U32 R12, RZ, RZ, 0x7 ;  /* 0x00000007ff0c7424 */ /* 0x000fe400078e00ff */
[----:B------:R-:W-:-:S07]  /*daf0*/  IMAD.MOV.U32 R6, RZ, RZ, R14 ;  /* 0x000000ffff067224 */ /* 0x000fce00078e000e */
[----:B------:R-:W-:Y:S05]  /*db00*/  WARPSYNC.COLLECTIVE R15, `(.L_x_149) ;  /* 0x000000000f087348 */ /* 0x000fea0003c00000 */
[----:B------:R0:W1:Y:S02]  /*db10*/  SHFL.IDX P6, R14, R13, R12, R11 ;  /* 0x0000000c0d0e7389 */ /* 0x00006400000c000b */
[----:B01----:R-:W-:Y:S01]  /*db20*/  ENDCOLLECTIVE ;  /* 0x000000000000791b */ /* 0x003fe20003800000 */
.L_x_149:
[----:B------:R-:W-:-:S05]  /*db30*/  @!P4 LEA R6, P3, R9, R6, 0x1 ;  /* 0x000000060906c211 */ /* 0x000fca00078608ff */
[----:B------:R-:W-:-:S05]  /*db40*/  @!P4 IMAD.X R5, RZ, RZ, R5, P3 ;  /* 0x000000ffff05c224 */ /* 0x000fca00018e0605 */
[----:B------:R-:W-:Y:S01]  /*db50*/  @!P4 MOV R7, R5 ;  /* 0x000000050007c202 */ /* 0x000fe20000000f00 */
[----:B------:R-:W-:-:S04]  /*db60*/  IMAD.MOV.U32 R13, RZ, RZ, R0 ;  /* 0x000000ffff0d7224 */ /* 0x000fc800078e0000 */
[----:B------:R-:W-:Y:S01]  /*db70*/  @!PT LDS RZ, [RZ] ;  /* 0x00000000fffff984 */ /* 0x000fe20000000800 */
[----:B------:R-:W-:Y:S01]  /*db80*/  @!PT LDS RZ, [RZ] ;  /* 0x00000000fffff984 */ /* 0x000fe20000000800 */
[----:B------:R-:W-:Y:S01]  /*db90*/  @!PT LDS RZ, [RZ] ;  /* 0x00000000fffff984 */ /* 0x000fe20000000800 */
[----:B------:R0:W-:Y:S04]  /*dba0*/  @!P4 LDGSTS.E.BYPASS.LTC128B.128 [R10+0x13400], desc[UR60][R6.64], !P0 ;  /* 0x13400000060acfae */ /* 0x0001e8000c101d7c */
[----:B------:R0:W-:Y:S01]  /*dbb0*/  @!P4 LDGSTS.E.BYPASS.LTC128B.128 [R10+0x17400], desc[UR60][R6.64+0x80], !P1 ;  /* 0x17400080060acfae */ /* 0x0001e2000c901d7c */
[----:B------:R-:W-:-:S07]  /*dbc0*/  IMAD.MOV.U32 R5, RZ, RZ, R14 ;  /* 0x000000ffff057224 */ /* 0x000fce00078e000e */
[----:B0-----:R-:W-:Y:S05]  /*dbd0*/  WARPSYNC.COLLECTIVE R15, `(.L_x_150) ;  /* 0x000000000f087348 */ /* 0x001fea0003c00000 */
[----:B------:R1:W2:Y:S02]  /*dbe0*/  SHFL.IDX P6, R14, R13, R12, R11 ;  /* 0x0000000c0d0e7389 */ /* 0x0002a400000c000b */
[----:B012---:R-:W-:Y:S01]  /*dbf0*/  ENDCOLLECTIVE ;  /* 0x000000000000791b */ /* 0x007fe20003800000 */
.L_x_150:
[----:B------:R-:W-:Y:S01]  /*dc00*/  @!PT LDS RZ, [RZ] ;  /* 0x00000000fffff984 */ /* 0x000fe20000000800 */
[----:B------:R-:W-:Y:S01]  /*dc10*/  @!PT LDS RZ, [RZ] ;  /* 0x00000000fffff984 */ /* 0x000fe20000000800 */
[----:B------:R-:W-:Y:S01]  /*dc20*/  @!PT LDS RZ, [RZ] ;  /* 0x00000000fffff984 */ /* 0x000fe20000000800 */
[----:B------:R0:W-:Y:S01]  /*dc30*/  @!P4 LDGSTS.E.BYPASS.LTC128B.128 [R10+0x1b400], desc[UR60][R6.64+0x100], !P2 ;  /* 0x1b400100060acfae */ /* 0x0001e2000d101d7c */
[----:B------:R-:W-:Y:S01]  /*dc40*/  IMAD.MOV.U32 R0, RZ, RZ, R14 ;  /* 0x000000ffff007224 */ /* 0x000fe200078e000e */
[----:B------:R-:W-:Y:S06]  /*dc50*/  BRA `(.L_x_151) ;  /* 0xffffffc400a07947 */ /* 0x000fec000383ffff */
.L_x_53:
[----:B-1----:R1:W2:Y:S02]  /*dc60*/  SYNCS.PHASECHK.TRANS64.TRYWAIT P0, [R15+URZ+0x34820], R0 ;  /* 0x034820000f0075a7 */ /* 0x0022a4000800017f */
[----:B--2---:R-:W-:Y:S05]  /*dc70*/  @!P0 NANOSLEEP.SYNCS 0x989680 ;  /* 0x009896800000895d */ /* 0x004fea0003900000 */
[----:B------:R-:W2:Y:S02]  /*dc80*/  @!P0 SYNCS.PHASECHK.TRANS64 P0, [R15+URZ+0x34820], R0 ;  /* 0x034820000f0085a7 */ /* 0x000ea4000800007f */
[----:B--2---:R-:W-:Y:S05]  /*dc90*/  @!P0 BRA `(.L_x_53) ;  /* 0xfffffffc00f08947 */ /* 0x004fea000383ffff */
[----:B------:R-:W-:Y:S05]  /*dca0*/  BRA `(.L_x_152) ;  /* 0xffffffc800047947 */ /* 0x000fea000383ffff */
.L_x_60:
[----:B-1----:R1:W2:Y:S02]  /*dcb0*/  SYNCS.PHASECHK.TRANS64.TRYWAIT P0, [R3+URZ+0x34840], R2 ;  /* 0x03484002030075a7 */ /* 0x0022a4000800017f */
[----:B--2---:R-:W-:Y:S05]  /*dcc0*/  @!P0 NANOSLEEP.SYNCS 0x989680 ;  /* 0x009896800000895d */ /* 0x004fea0003900000 */
[----:B------:R-:W2:Y:S02]  /*dcd0*/  @!P0 SYNCS.PHASECHK.TRANS64 P0, [R3+URZ+0x34840], R2 ;  /* 0x03484002030085a7 */ /* 0x000ea4000800007f */
[----:B--2---:R-:W-:Y:S05]  /*dce0*/  @!P0 BRA `(.L_x_60) ;  /* 0xfffffffc00f08947 */ /* 0x004fea000383ffff */
[----:B------:R-:W-:Y:S05]  /*dcf0*/  BRA `(.L_x_153) ;  /* 0xffffffc800b87947 */ /* 0x000fea000383ffff */
.L_x_67:
[----:B0-----:R0:W1:Y:S02]  /*dd00*/  SYNCS.PHASECHK.TRANS64.TRYWAIT P0, [R3+URZ+0x60], R2 ;  /* 0x00006002030075a7 */ /* 0x001064000800017f */
[----:B-1----:R-:W-:Y:S05]  /*dd10*/  @!P0 NANOSLEEP.SYNCS 0x989680 ;  /* 0x009896800000895d */ /* 0x002fea0003900000 */
[----:B------:R-:W1:Y:S02]  /*dd20*/  @!P0 SYNCS.PHASECHK.TRANS64 P0, [R3+URZ+0x60], R2 ;  /* 0x00006002030085a7 */ /* 0x000e64000800007f */
[----:B-1----:R-:W-:Y:S05]  /*dd30*/  @!P0 BRA `(.L_x_67) ;  /* 0xfffffffc00f08947 */ /* 0x002fea000383ffff */
[----:B------:R-:W-:Y:S05]  /*dd40*/  BRA `(.L_x_154) ;  /* 0xffffffcc00c47947 */ /* 0x000fea000383ffff */
.L_x_77:
[----:B-1----:R1:W2:Y:S02]  /*dd50*/  SYNCS.PHASECHK.TRANS64.TRYWAIT P0, [R3+URZ+0x34840], R2 ;  /* 0x03484002030075a7 */ /* 0x0022a4000800017f */
[----:B--2---:R-:W-:Y:S05]  /*dd60*/  @!P0 NANOSLEEP.SYNCS 0x989680 ;  /* 0x009896800000895d */ /* 0x004fea0003900000 */
[----:B------:R-:W2:Y:S02]  /*dd70*/  @!P0 SYNCS.PHASECHK.TRANS64 P0, [R3+URZ+0x34840], R2 ;  /* 0x03484002030085a7 */ /* 0x000ea4000800007f */
[----:B--2---:R-:W-:Y:S05]  /*dd80*/  @!P0 BRA `(.L_x_77) ;  /* 0xfffffffc00f08947 */ /* 0x004fea000383ffff */
[----:B------:R-:W-:Y:S05]  /*dd90*/  BRA `(.L_x_155) ;  /* 0xffffffd400487947 */ /* 0x000fea000383ffff */
.L_x_84:
[----:B0-----:R0:W1:Y:S02]  /*dda0*/  SYNCS.PHASECHK.TRANS64.TRYWAIT P0, [R2+URZ+0x60], R3 ;  /* 0x00006003020075a7 */ /* 0x001064000800017f */
[----:B-1----:R-:W-:Y:S05]  /*ddb0*/  @!P0 NANOSLEEP.SYNCS 0x989680 ;  /* 0x009896800000895d */ /* 0x002fea0003900000 */
[----:B------:R-:W1:Y:S02]  /*ddc0*/  @!P0 SYNCS.PHASECHK.TRANS64 P0, [R2+URZ+0x60], R3 ;  /* 0x00006003020085a7 */ /* 0x000e64000800007f */
[----:B-1----:R-:W-:Y:S05]  /*ddd0*/  @!P0 BRA `(.L_x_84) ;  /* 0xfffffffc00f08947 */ /* 0x002fea000383ffff */
[----:B------:R-:W-:Y:S05]  /*dde0*/  BRA `(.L_x_156) ;  /* 0xffffffd800547947 */ /* 0x000fea000383ffff */
.L_x_93:
[----:B--2---:R2:W4:Y:S02]  /*ddf0*/  SYNCS.PHASECHK.TRANS64.TRYWAIT P0, [R2+URZ+0x34840], R3 ;  /* 0x03484003020075a7 */ /* 0x004524000800017f */
[----:B----4-:R-:W-:Y:S05]  /*de00*/  @!P0 NANOSLEEP.SYNCS 0x989680 ;  /* 0x009896800000895d */ /* 0x010fea0003900000 */
[----:B------:R-:W4:Y:S02]  /*de10*/  @!P0 SYNCS.PHASECHK.TRANS64 P0, [R2+URZ+0x34840], R3 ;  /* 0x03484003020085a7 */ /* 0x000f24000800007f */
[----:B----4-:R-:W-:Y:S05]  /*de20*/  @!P0 BRA `(.L_x_93) ;  /* 0xfffffffc00f08947 */ /* 0x010fea000383ffff */
[----:B------:R-:W-:Y:S05]  /*de30*/  BRA `(.L_x_157) ;  /* 0xffffffdc00a87947 */ /* 0x000fea000383ffff */
.L_x_100:
[----:B0-----:R0:W1:Y:S02]  /*de40*/  SYNCS.PHASECHK.TRANS64.TRYWAIT P0, [R2+URZ+0x60], R7 ;  /* 0x00006007020075a7 */ /* 0x001064000800017f */
[----:B-1----:R-:W-:Y:S05]  /*de50*/  @!P0 NANOSLEEP.SYNCS 0x989680 ;  /* 0x009896800000895d */ /* 0x002fea0003900000 */
[----:B------:R-:W1:Y:S02]  /*de60*/  @!P0 SYNCS.PHASECHK.TRANS64 P0, [R2+URZ+0x60], R7 ;  /* 0x00006007020085a7 */ /* 0x000e64000800007f */
[----:B-1----:R-:W-:Y:S05]  /*de70*/  @!P0 BRA `(.L_x_100) ;  /* 0xfffffffc00f08947 */ /* 0x002fea000383ffff */
[----:B------:R-:W-:Y:S05]  /*de80*/  BRA `(.L_x_158) ;  /* 0xffffffe000b47947 */ /* 0x000fea000383ffff */
.L_x_109:
[----:B-1----:R1:W4:Y:S02]  /*de90*/  SYNCS.PHASECHK.TRANS64.TRYWAIT P0, [R3+URZ+0x34860], R0 ;  /* 0x03486000030075a7 */ /* 0x002324000800017f */
[----:B----4-:R-:W-:Y:S05]  /*dea0*/  @!P0 NANOSLEEP.SYNCS 0x989680 ;  /* 0x009896800000895d */ /* 0x010fea0003900000 */
[----:B------:R-:W4:Y:S02]  /*deb0*/  @!P0 SYNCS.PHASECHK.TRANS64 P0, [R3+URZ+0x34860], R0 ;  /* 0x03486000030085a7 */ /* 0x000f24000800007f */
[----:B----4-:R-:W-:Y:S05]  /*dec0*/  @!P0 BRA `(.L_x_109) ;  /* 0xfffffffc00f08947 */ /* 0x010fea000383ffff */
[----:B------:R-:W-:Y:S05]  /*ded0*/  BRA `(.L_x_159) ;  /* 0xffffffe400b47947 */ /* 0x000fea000383ffff */
.L_x_116:
[----:B0-----:R0:W3:Y:S02]  /*dee0*/  SYNCS.PHASECHK.TRANS64.TRYWAIT P0, [R0+URZ+0x34820], R3 ;  /* 0x03482003000075a7 */ /* 0x0010e4000800017f */
[----:B---3--:R-:W-:Y:S05]  /*def0*/  @!P0 NANOSLEEP.SYNCS 0x989680 ;  /* 0x009896800000895d */ /* 0x008fea0003900000 */
[----:B------:R-:W3:Y:S02]  /*df00*/  @!P0 SYNCS.PHASECHK.TRANS64 P0, [R0+URZ+0x34820], R3 ;  /* 0x03482003000085a7 */ /* 0x000ee4000800007f */
[----:B---3--:R-:W-:Y:S05]  /*df10*/  @!P0 BRA `(.L_x_116) ;  /* 0xfffffffc00f08947 */ /* 0x008fea000383ffff */
[----:B------:R-:W-:Y:S05]  /*df20*/  BRA `(.L_x_160) ;  /* 0xffffffe800c07947 */ /* 0x000fea000383ffff */
.L_x_117:
[----:B------:R-:W3:Y:S01]  /*df30*/  S2R R2, SR_TID.X ;  /* 0x0000000000027919 */ /* 0x000ee20000002100 */
[----:B------:R-:W-:Y:S01]  /*df40*/  BSSY B0, `(.L_x_161) ;  /* 0x000000a000007945 */ /* 0x000fe20003800000 */
[----:B------:R-:W-:Y:S02]  /*df50*/  IMAD.MOV.U32 R12, RZ, RZ, RZ ;  /* 0x000000ffff0c7224 */ /* 0x000fe400078e00ff */
[----:B------:R-:W-:Y:S02]  /*df60*/  IMAD.MOV.U32 R11, RZ, RZ, 0x1f ;  /* 0x0000001fff0b7424 */ /* 0x000fe400078e00ff */
[----:B------:R-:W-:Y:S01]  /*df70*/  IMAD.MOV.U32 R15, RZ, RZ, -0x1 ;  /* 0xffffffffff0f7424 */ /* 0x000fe200078e00ff */
[----:B---3--:R-:W-:-:S04]  /*df80*/  SHF.R.U32.HI R2, RZ, 0x5, R2 ;  /* 0x00000005ff027819 */ /* 0x008fc80000011602 */
[----:B------:R-:W-:-:S04]  /*df90*/  LOP3.LUT R2, R2, 0x3, RZ, 0xc0, !PT ;  /* 0x0000000302027812 */ /* 0x000fc800078ec0ff */
[----:B------:R-:W-:-:S07]  /*dfa0*/  MOV R13, R2 ;  /* 0x00000002000d7202 */ /* 0x000fce0000000f00 */
[----:B012---:R-:W-:Y:S05]  /*dfb0*/  WARPSYNC.COLLECTIVE R15, `(.L_x_162) ;  /* 0x000000000f087348 */ /* 0x007fea0003c00000 */
[----:B------:R3:W4:Y:S02]  /*dfc0*/  SHFL.IDX P6, R14, R13, R12, R11 ;  /* 0x0000000c0d0e7389 */ /* 0x00072400000c000b */
[----:B01234-:R-:W-:Y:S01]  /*dfd0*/  ENDCOLLECTIVE ;  /* 0x000000000000791b */ /* 0x01ffe20003800000 */
.L_x_162:
[----:B------:R-:W-:Y:S05]  /*dfe0*/  BSYNC B0 ;  /* 0x0000000000007941 */ /* 0x000fea0003800000 */
.L_x_161:
[----:B------:R-:W-:Y:S05]  /*dff0*/  BRA `(.L_x_163) ;  /* 0xffffffe800a87947 */ /* 0x000fea000383ffff */
.L_x_120:
[----:B------:R-:W-:Y:S01]  /*e000*/  BSSY B1, `(.L_x_164) ;  /* 0x0000006000017945 */ /* 0x000fe20003800000 */
[----:B------:R-:W-:-:S07]  /*e010*/  IMAD.MOV.U32 R15, RZ, RZ, -0x1 ;  /* 0xffffffffff0f7424 */ /* 0x000fce00078e00ff */
[----:B0123--:R-:W-:Y:S05]  /*e020*/  WARPSYNC.COLLECTIVE R15, `(.L_x_165) ;  /* 0x000000000f0c7348 */ /* 0x00ffea0003c00000 */
[----:B------:R-:W-:Y:S02]  /*e030*/  ELECT P6, UR62, PT ;  /* 0x00000000003e782f */ /* 0x000fe400038c0000 */
[----:B------:R-:W-:Y:S01]  /*e040*/  MOV R14, UR62 ;  /* 0x0000003e000e7c02 */ /* 0x000fe20008000f00 */
[----:B0123--:R-:W-:Y:S10]  /*e050*/  ENDCOLLECTIVE ;  /* 0x000000000000791b */ /* 0x00fff40003800000 */
.L_x_165:
[----:B------:R-:W-:Y:S05]  /*e060*/  BSYNC B1 ;  /* 0x0000000000017941 */ /* 0x000fea0003800000 */
.L_x_164:
[----:B------:R-:W-:Y:S05]  /*e070*/  BRA `(.L_x_166) ;  /* 0xffffffe800a07947 */ /* 0x000fea000383ffff */
.L_x_122:
[----:B0-----:R0:W1:Y:S02]  /*e080*/  SYNCS.PHASECHK.TRANS64.TRYWAIT P0, [R6+URZ], R5 ;  /* 0x00000005060075a7 */ /* 0x001064000800017f */
[----:B-1----:R-:W-:Y:S05]  /*e090*/  @!P0 NANOSLEEP.SYNCS 0x989680 ;  /* 0x009896800000895d */ /* 0x002fea0003900000 */
[----:B------:R-:W1:Y:S02]  /*e0a0*/  @!P0 SYNCS.PHASECHK.TRANS64 P0, [R6+URZ], R5 ;  /* 0x00000005060085a7 */ /* 0x000e64000800007f */
[----:B-1----:R-:W-:Y:S05]  /*e0b0*/  @!P0 BRA `(.L_x_122) ;  /* 0xfffffffc00f08947 */ /* 0x002fea000383ffff */
[----:B------:R-:W-:Y:S05]  /*e0c0*/  BRA `(.L_x_167) ;  /* 0xffffffe800d87947 */ /* 0x000fea000383ffff */
.L_x_123:
[----:B-1----:R1:W3:Y:S02]  /*e0d0*/  SYNCS.PHASECHK.TRANS64.TRYWAIT P0, [R3+URZ], R2 ;  /* 0x00000002030075a7 */ /* 0x0022e4000800017f */
[----:B---3--:R-:W-:Y:S05]  /*e0e0*/  @!P0 NANOSLEEP.SYNCS 0x989680 ;  /* 0x009896800000895d */ /* 0x008fea0003900000 */
[----:B------:R-:W3:Y:S02]  /*e0f0*/  @!P0 SYNCS.PHASECHK.TRANS64 P0, [R3+URZ], R2 ;  /* 0x00000002030085a7 */ /* 0x000ee4000800007f */
[----:B---3--:R-:W-:Y:S05]  /*e100*/  @!P0 BRA `(.L_x_123) ;  /* 0xfffffffc00f08947 */ /* 0x008fea000383ffff */
[----:B------:R-:W-:Y:S05]  /*e110*/  BRA `(.L_x_168) ;  /* 0xffffffe800cc7947 */ /* 0x000fea000383ffff */
.L_x_125:
[----:B-1----:R1:W3:Y:S02]  /*e120*/  SYNCS.PHASECHK.TRANS64.TRYWAIT P0, [R18+URZ], R5 ;  /* 0x00000005120075a7 */ /* 0x0022e4000800017f */
[----:B---3--:R-:W-:Y:S05]  /*e130*/  @!P0 NANOSLEEP.SYNCS 0x989680 ;  /* 0x009896800000895d */ /* 0x008fea0003900000 */
[----:B------:R-:W3:Y:S02]  /*e140*/  @!P0 SYNCS.PHASECHK.TRANS64 P0, [R18+URZ], R5 ;  /* 0x00000005120085a7 */ /* 0x000ee4000800007f */
[----:B---3--:R-:W-:Y:S05]  /*e150*/  @!P0 BRA `(.L_x_125) ;  /* 0xfffffffc00f08947 */ /* 0x008fea000383ffff */
[----:B------:R-:W-:Y:S05]  /*e160*/  BRA `(.L_x_169) ;  /* 0xffffffe800d07947 */ /* 0x000fea000383ffff */
.L_x_170:
[----:B------:R-:W-:-:S00]  /*e170*/  BRA `(.L_x_170) ;  /* 0xfffffffc00fc7947 */ /* 0x000fc0000383ffff */
[----:B------:R-:W-:-:S00]  /*e180*/  NOP ;  /* 0x0000000000007918 */ /* 0x000fc00000000000 */
[----:B------:R-:W-:-:S00]  /*e190*/  NOP ;  /* 0x0000000000007918 */ /* 0x000fc00000000000 */
[----:B------:R-:W-:-:S00]  /*e1a0*/  NOP ;  /* 0x0000000000007918 */ /* 0x000fc00000000000 */
[----:B------:R-:W-:-:S00]  /*e1b0*/  NOP ;  /* 0x0000000000007918 */ /* 0x000fc00000000000 */
[----:B------:R-:W-:-:S00]  /*e1c0*/  NOP ;  /* 0x0000000000007918 */ /* 0x000fc00000000000 */
[----:B------:R-:W-:-:S00]  /*e1d0*/  NOP ;  /* 0x0000000000007918 */ /* 0x000fc00000000000 */
[----:B------:R-:W-:-:S00]  /*e1e0*/  NOP ;  /* 0x0000000000007918 */ /* 0x000fc00000000000 */
[----:B------:R-:W-:-:S00]  /*e1f0*/  NOP ;  /* 0x0000000000007918 */ /* 0x000fc00000000000 */
.L_x_3193:


//--------------------- .text._ZN7cutlass13device_kernelIN5flash11enable_sm90INS1_16FlashAttnFwdSm90INS1_25CollectiveMainloopFwdSm90ILi2EN4cute5tupleIJNS5_1CILi2EEENS7_ILi1EEES9_EEENS6_IJNS7_ILi128EEESB_NS7_ILi192EEEEEELi128ENS_6half_tEfNS_4arch4Sm90ELb0ELb0ELb1ELb0ELb0ELb0ELb0ELb1ELb1ELb1ELb0ELb0EEENS1_21CollectiveEpilogueFwdINS6_IJSB_SB_SB_EEESA_SE_SG_Li256ELb0ELb1ELb0ELb0EEENS1_29StaticPersistentTileSchedulerILb0EEEEEEEEEvNT_6ParamsE --------------------------
	.section	.text._ZN7cutlass13device_kernelIN5flash11enable_sm90INS1_16FlashAttnFwdSm90INS1_25CollectiveMainloopFwdSm90ILi2EN4cute5tupleIJNS5_1CILi2EEENS7_ILi1EEES9_EEENS6_IJNS7_ILi128EEESB_NS7_ILi192EEEEEELi128ENS_6half_tEfNS_4arch4Sm90ELb0ELb0ELb1ELb0ELb0ELb0ELb0ELb1ELb1ELb1ELb0ELb0EEENS1_21CollectiveEpilogueFwdINS6_IJSB_SB_SB_EEESA_SE_SG_Li256ELb0ELb1ELb0ELb0EEENS1_29StaticPersistentTileSchedulerILb0EEEEEEEEEvNT_6ParamsE,"ax",@progbits
	.align	128
.text._ZN7cutlass13device_kernelIN5flash11enable_sm90INS1_16FlashAttnFwdSm90INS1_25CollectiveMainloopFwdSm90ILi2EN4cute5tupleIJNS5_1CILi2EEENS7_ILi1EEES9_EEENS6_IJNS7_ILi128EEESB_NS7_ILi192EEEEEELi128ENS_6half_tEfNS_4arch4Sm90ELb0ELb0ELb1ELb0ELb0ELb0ELb0ELb1ELb1ELb1ELb0ELb0EEENS1_21CollectiveEpilogueFwdINS6_IJSB_SB_SB_EEESA_SE_SG_Li256ELb0ELb1ELb0ELb0EEENS1_29StaticPersistentTileSchedulerILb0EEEEEEEEEvNT_6ParamsE:
        .type           _ZN7cutlass13device_kernelIN5flash11enable_sm90INS1_16FlashAttnFwdSm90INS1_25CollectiveMainloopFwdSm90ILi2EN4cute5tupleIJNS5_1CILi2EEENS7_ILi1EEES9_EEENS6_IJNS7_ILi128EEESB_NS7_ILi192EEEEEELi128ENS_6half_tEfNS_4arch4Sm90ELb0ELb0ELb1ELb0ELb0ELb0ELb0ELb1ELb1ELb1ELb0ELb0EEENS1_21CollectiveEpilogueFwdINS6_IJSB_SB_SB_EEESA_SE_SG_Li256ELb0ELb1ELb0ELb0EEENS1_29StaticPersistentTileSchedulerILb0EEEEEEEEEvNT_6ParamsE,@function
        .size           _ZN7cutlass13device_kernelIN5flash11enable_sm90INS1_16FlashAttnFwdSm90INS1_25CollectiveMainloopFwdSm90ILi2EN4cute5tupleIJNS5_1CILi2EEENS7_ILi1EEES9_EEENS6_IJNS7_ILi128EEESB_NS7_ILi192EEEEEELi128ENS_6half_tEfNS_4arch4Sm90ELb0ELb0ELb1ELb0ELb0ELb0ELb0ELb1ELb1ELb1ELb0ELb0EEENS1_21CollectiveEpilogueFwdINS6_IJSB_SB_SB_EEESA_SE_SG_Li256ELb0ELb1ELb0ELb0EEENS1_29StaticPersistentTileSchedulerILb0EEEEEEEEEvNT_6ParamsE,(.L_x_3194 - _ZN7cutlass13device_kernelIN5flash11enable_sm90INS1_16FlashAttnFwdSm90INS1_25CollectiveMainloopFwdSm90ILi2EN4cute5tupleIJNS5_1CILi2EEENS7_ILi1EEES9_EEENS6_IJNS7_ILi128EEESB_NS7_ILi192EEEEEELi128ENS_6half_tEfNS_4arch4Sm90ELb0ELb0ELb1ELb0ELb0ELb0ELb0ELb1ELb1ELb1ELb0ELb0EEENS1_21CollectiveEpilogueFwdINS6_IJSB_SB_SB_EEESA_SE_SG_Li256ELb0ELb1ELb0ELb0EEENS1_29StaticPersistentTileSchedulerILb0EEEEEEEEEvNT_6ParamsE)
        .other          _ZN7cutlass13device_kernelIN5flash11enable_sm90INS1_16FlashAttnFwdSm90INS1_25CollectiveMainloopFwdSm90ILi2EN4cute5tupleIJNS5_1CILi2EEENS7_ILi1EEES9_EEENS6_IJNS7_ILi128EEESB_NS7_ILi192EEEEEELi128ENS_6half_tEfNS_4arch4Sm90ELb0ELb0ELb1ELb0ELb0ELb0ELb0ELb1ELb1ELb1ELb0ELb0EEENS1_21CollectiveEpilogueFwdINS6_IJSB_SB_SB_EEESA_SE_SG_Li256ELb0ELb1ELb0ELb0EEENS1_29StaticPersistentTileSchedulerILb0EEEEEEEEEvNT_6ParamsE,@"STO_CUDA_ENTRY STV_DEFAULT"
_ZN7cutlass13device_kernelIN5flash11enable_sm90INS1_16FlashAttnFwdSm90INS1_25CollectiveMainloopFwdSm90ILi2EN4cute5tupleIJNS5_1CILi2EEENS7_ILi1EEES9_EEENS6_IJNS7_ILi128EEESB_NS7_ILi192EEEEEELi128ENS_6half_tEfNS_4arch4Sm90ELb0ELb0ELb1ELb0ELb0ELb0ELb0ELb1ELb1ELb1ELb0ELb0EEENS1_21CollectiveEpilogueFwdINS6_IJSB_SB_SB_EEESA_SE_SG_Li256ELb0ELb1ELb0ELb0EEENS1_29StaticPersistentTileSchedulerILb0EEEEEEEEEvNT_6ParamsE:
[----:B------:R-:W0:Y:S02]  /*0000*/  LDC R1, c[0x0][0x28] ;  /* 0x00000a00ff017b82 */ /* 0x000e240000000800 */
[----:B0-----:R-:W-:Y:S01]  /*0010*/  VIADD R1, R1, 0xffffffc8 ;  /* 0xffffffc801017836 */ /* 0x001fe20000000000 */
[----:B------:R-:W0:Y:S01]  /*0020*/  S2R R0, SR_TID.X ;  /* 0x0000000000007919 */ /* 0x000e220000002100 */
[----:B------:R-:W-:Y:S01]  /*0030*/  ELECT P0, URZ, PT ;  /* 0x00000000003f782f */ /* 0x000fe20003800000 */
[----:B------:R-:W-:Y:S01]  /*0040*/  BSSY B0, `(.L_x_171) ;  /* 0x000000e000007945 */ /* 0x000fe20003800000 */
[----:B0-----:R-:W-:-:S05]  /*0050*/  SHF.R.U32.HI R3, RZ, 0x5, R0 ;  /* 0x00000005ff037819 */ /* 0x001fca0000011600 */
[----:B------:R-:W0:Y:S02]  /*0060*/  SHFL.IDX PT, R2, R3, RZ, 0x1f ;  /* 0x00001fff03027589 */ /* 0x000e2400000e0000 */
[----:B0-----:R-:W-:Y:S02]  /*0070*/  ISETP.EQ.AND P0, PT, R2, RZ, P0 ;  /* 0x000000ff0200720c */ /* 0x001fe40000702270 */
[----:B------:R-:W-:-:S11]  /*0080*/  SHF.R.U32.HI R2, RZ, 0x7, R0 ;  /* 0x00000007ff027819 */ /* 0x000fd60000011600 */
        /* <DEDUP_REMOVED lines=9> */
.L_x_172:
[----:B------:R-:W-:Y:S05]  /*0120*/  BSYNC B0 ;  /* 0x0000000000007941 */ /* 0x000fea0003800000 */
.L_x_171:
[----:B------:R-:W-:Y:S01]  /*0130*/  VOTEU.ANY UP0, P0 ;  /* 0x00000000003f7886 */ /* 0x000fe20000000100 */
[----:B------:R-:W0:Y:S01]  /*0140*/  SHFL.IDX PT, R2, R2, RZ, 0x1f ;  /* 0x00001fff02027589 */ /* 0x000e2200000e0000 */
[----:B------:R-:W-:Y:S01]  /*0150*/  UMOV UR4, 0x80 ;  /* 0x0000008000047882 */ /* 0x000fe20000000000 */
[----:B------:R-:W-:Y:S01]  /*0160*/  UMOV UR7, 0x200 ;  /* 0x0000020000077882 */ /* 0x000fe20000000000 */
[----:B------:R-:W-:Y:S01]  /*0170*/  VOTEU.ANY UP1, P0 ;  /* 0x00000000003f7886 */ /* 0x000fe20000020100 */
[----:B------:R-:W1:Y:S01]  /*0180*/  @UP0 S2UR UR8, SR_CgaCtaId ;  /* 0x00000000000809c3 */ /* 0x000e620000008800 */
[----:B------:R-:W2:Y:S01]  /*0190*/  SHFL.IDX PT, R4, R3, RZ, 0x1f ;  /* 0x00001fff03047589 */ /* 0x000ea200000e0000 */
[----:B------:R-:W-:Y:S01]  /*01a0*/  @UP0 UMOV UR6, 0x400 ;  /* 0x0000040000060882 */ /* 0x000fe20000000000 */
[----:B------:R-:W-:-:S04]  /*01b0*/  @UP0 UIADD3 UR4, -UR4, 0x100000, URZ ;  /* 0x0010000004040890 */ /* 0x000fc8000fffe13f */
[----:B------:R-:W-:Y:S02]  /*01c0*/  @UP0 USHF.L.U32 UR5, UR4, 0xb, URZ ;  /* 0x0000000b04050899 */ /* 0x000fe4000800063f */
[----:B------:R-:W-:Y:S01]  /*01d0*/  @UP0 USHF.L.U32 UR4, UR4, 0x1, URZ ;  /* 0x0000000104040899 */ /* 0x000fe2000800063f */
[----:B------:R-:W-:Y:S01]  /*01e0*/  VOTEU.ANY UP2, P0 ;  /* 0x00000000003f7886 */ /* 0x000fe20000040100 */
[----:B0-----:R-:W-:Y:S01]  /*01f0*/  R2UR UR9, R2 ;  /* 0x00000000020972ca */ /* 0x001fe200000e0000 */
[----:B-1----:R-:W-:Y:S01]  /*0200*/  @UP0 ULEA UR8, UR8, UR6, 0x18 ;  /* 0x0000000608080291 */ /* 0x002fe2000f8ec03f */
[----:B--2---:R-:W-:Y:S01]  /*0210*/  ISETP.NE.AND P1, PT, R4, RZ, PT ;  /* 0x000000ff0400720c */ /* 0x004fe20003f25270 */
[----:B------:R-:W-:-:S04]  /*0220*/  @UP0 UIADD3 UR6, -UR7, 0x100000, URZ ;  /* 0x0010000007060890 */ /* 0x000fc8000fffe13f */
[----:B------:R-:W-:Y:S02]  /*0230*/  @UP0 USHF.L.U32 UR7, UR6, 0xb, URZ ;  /* 0x0000000b06070899 */ /* 0x000fe4000800063f */
[----:B------:R-:W-:-:S04]  /*0240*/  @UP0 USHF.L.U32 UR6, UR6, 0x1, URZ ;  /* 0x0000000106060899 */ /* 0x000fc8000800063f */
[----:B------:R-:W-:Y:S01]  /*0250*/  UISETP.NE.AND UP0, UPT, UR9, URZ, UPT ;  /* 0x0000003f0900728c */ /* 0x000fe2000bf05270 */
[----:B------:R-:W0:Y:S02]  /*0260*/  FENCE.VIEW.ASYNC.S ;  /* 0x00000000000073c6 */ /* 0x000e240000000000 */
[----:B0-----:R0:W1:Y:S05]  /*0270*/  @UP1 SYNCS.EXCH.64 URZ, [UR8+0x34800], UR4 ;  /* 0x03480004083f15b2 */ /* 0x00106a0008000100 */
[----:B------:R0:W2:Y:S01]  /*0280*/  @UP2 SYNCS.EXCH.64 URZ, [UR8+0x34820], UR6 ;  /* 0x03482006083f25b2 */ /* 0x0000a20008000100 */
[----:B------:R-:W-:Y:S05]  /*0290*/  @P1 BRA `(.L_x_173) ;  /* 0x0000000000481947 */ /* 0x000fea0003800000 */
[----:B0-----:R-:W0:Y:S01]  /*02a0*/  S2UR UR5, SR_CgaCtaId ;  /* 0x00000000000579c3 */ /* 0x001e220000008800 */
[----:B------:R-:W-:Y:S01]  /*02b0*/  UMOV UR4, 0x400 ;  /* 0x0000040000047882 */ /* 0x000fe20000000000 */
[----:B------:R-:W-:Y:S01]  /*02c0*/  UMOV UR6, 0x1 ;  /* 0x0000000100067882 */ /* 0x000fe20000000000 */
[----:B------:R-:W-:Y:S01]  /*02d0*/  UMOV UR7, 0x4 ;  /* 0x0000000400077882 */ /* 0x000fe20000000000 */
[----:B------:R-:W-:Y:S01]  /*02e0*/  ELECT P0, URZ, PT ;  /* 0x00000000003f782f */ /* 0x000fe20003800000 */
[----:B0-----:R-:W-:Y:S02]  /*02f0*/  ULEA UR8, UR5, UR4, 0x18 ;  /* 0x0000000405087291 */ /* 0x001fe4000f8ec03f */
[----:B------:R-:W-:-:S04]  /*0300*/  UIADD3 UR4, -UR6, 0x100000, URZ ;  /* 0x0010000006047890 */ /* 0x000fc8000fffe13f */
[----:B------:R-:W-:Y:S02]  /*0310*/  USHF.L.U32 UR5, UR4, 0xb, URZ ;  /* 0x0000000b04057899 */ /* 0x000fe4000800063f */
[----:B------:R-:W-:Y:S02]  /*0320*/  USHF.L.U32 UR4, UR4, 0x1, URZ ;  /* 0x0000000104047899 */ /* 0x000fe4000800063f */
[----:B------:R-:W-:-:S04]  /*0330*/  UIADD3 UR6, -UR7, 0x100000, URZ ;  /* 0x0010000007067890 */ /* 0x000fc8000fffe13f */
[----:B------:R-:W-:Y:S02]  /*0340*/  USHF.L.U32 UR7, UR6, 0xb, URZ ;  /* 0x0000000b06077899 */ /* 0x000fe4000800063f */
[----:B------:R-:W-:Y:S01]  /*0350*/  USHF.L.U32 UR6, UR6, 0x1, URZ ;  /* 0x0000000106067899 */ /* 0x000fe2000800063f */
[----:B------:R-:W0:Y:S03]  /*0360*/  FENCE.VIEW.ASYNC.S ;  /* 0x00000000000073c6 */ /* 0x000e260000000000 */
[----:B0-----:R3:W4:Y:S08]  /*0370*/  SYNCS.EXCH.64 URZ, [UR8+0x34830], UR4 ;  /* 0x03483004083f75b2 */ /* 0x0017300008000100 */
[----:B------:R3:W0:Y:S01]  /*0380*/  SYNCS.EXCH.64 URZ, [UR8+0x34840], UR6 ;  /* 0x03484006083f75b2 */ /* 0x0006220008000100 */
[----:B------:R3:W0:Y:S01]  /*0390*/  SYNCS.EXCH.64 URZ, [UR8+0x34838], UR4 ;  /* 0x03483804083f75b2 */ /* 0x0006220008000100 */
[----:B------:R3:W0:Y:S02]  /*03a0*/  SYNCS.EXCH.64 URZ, [UR8+0x34848], UR6 ;  /* 0x03484806083f75b2 */ /* 0x0006240008000100 */
[----:B---3--:R-:W-:Y:S01]  /*03b0*/  NOP ;  /* 0x0000000000007918 */ /* 0x008fe20000000000 */
.L_x_173:
[----:B0-----:R-:W0:Y:S01]  /*03c0*/  S2UR UR4, SR_CTAID.Y ;  /* 0x00000000000479c3 */ /* 0x001e220000002600 */
[----:B------:R-:W3:Y:S01]  /*03d0*/  SHFL.IDX PT, R8, R3, RZ, 0x1f ;  /* 0x00001fff03087589 */ /* 0x000ee200000e0000 */
[----:B------:R-:W-:Y:S01]  /*03e0*/  ULDC UR5, c[0x0][0x154] ;  /* 0x0000550000057ab9 */ /* 0x000fe20000000800 */
[----:B------:R-:W-:Y:S01]  /*03f0*/  SHF.R.S32.HI R5, RZ, 0x1f, R0 ;  /* 0x0000001fff057819 */ /* 0x000fe20000011400 */
[----:B------:R-:W-:-:S03]  /*0400*/  NOP ;  /* 0x0000000000007918 */ /* 0x000fc60000000000 */
[----:B------:R-:W-:Y:S01]  /*0410*/  LEA.HI R5, R5, R0, RZ, 0x7 ;  /* 0x0000000005057211 */ /* 0x000fe200078f38ff */
[----:B------:R-:W5:Y:S08]  /*0420*/  S2UR UR6, SR_CTAID.X ;  /* 0x00000000000679c3 */ /* 0x000f700000002500 */
[----:B------:R-:W1:Y:S01]  /*0430*/  LDC R7, c[0x0][0x148] ;  /* 0x00005200ff077b82 */ /* 0x000e620000000800 */
[----:B0-----:R-:W-:-:S02]  /*0440*/  I2FP.F32.U32 R2, UR4 ;  /* 0x0000000400027c45 */ /* 0x001fc40008201000 */
[----:B---3--:R-:W-:-:S03]  /*0450*/  ISETP.NE.AND P0, PT, R8, RZ, PT ;  /* 0x000000ff0800720c */ /* 0x008fc60003f05270 */
[----:B------:R-:W-:Y:S01]  /*0460*/  FMUL R6, R2, UR5 ;  /* 0x0000000502067c20 */ /* 0x000fe20008400000 */
[----:B-----5:R-:W-:-:S05]  /*0470*/  I2FP.F32.U32 R2, UR6 ;  /* 0x0000000600027c45 */ /* 0x020fca0008201000 */
[----:B------:R-:W0:Y:S02]  /*0480*/  F2I.U32.TRUNC.NTZ R6, R6 ;  /* 0x0000000600067305 */ /* 0x000e24000020f000 */
[----:B0-----:R-:W-:-:S04]  /*0490*/  IMAD.MOV R10, RZ, RZ, -R6 ;  /* 0x000000ffff0a7224 */ /* 0x001fc800078e0a06 */
[----:B-1----:R-:W-:Y:S01]  /*04a0*/  IMAD R13, R7, R10, UR4 ;  /* 0x00000004070d7e24 */ /* 0x002fe2000f8e020a */
[----:B------:R-:W-:Y:S02]  /*04b0*/  ULDC UR4, c[0x0][0x150] ;  /* 0x0000540000047ab9 */ /* 0x000fe40000000800 */
[----:B------:R-:W-:Y:S01]  /*04c0*/  FMUL R10, R2, UR4 ;  /* 0x00000004020a7c20 */ /* 0x000fe20008400000 */
[----:B------:R-:W-:Y:S06]  /*04d0*/  @P0 BRA `(.L_x_174) ;  /* 0x0000000000480947 */ /* 0x000fec0003800000 */
[----:B------:R-:W0:Y:S01]  /*04e0*/  S2UR UR5, SR_CgaCtaId ;  /* 0x00000000000579c3 */ /* 0x000e220000008800 */
        /* <DEDUP_REMOVED lines=12> */
[----:B0-----:R0:W1:Y:S08]  /*05b0*/  SYNCS.EXCH.64 URZ, [UR8+0x34850], UR4 ;  /* 0x03485004083f75b2 */ /* 0x0010700008000100 */
[----:B------:R0:W3:Y:S01]  /*05c0*/  SYNCS.EXCH.64 URZ, [UR8+0x34860], UR6 ;  /* 0x03486006083f75b2 */ /* 0x0000e20008000100 */
[----:B------:R0:W0:Y:S01]  /*05d0*/  SYNCS.EXCH.64 URZ, [UR8+0x34858], UR4 ;  /* 0x03485804083f75b2 */ /* 0x0000220008000100 */
[----:B------:R0:W0:Y:S01]  /*05e0*/  SYNCS.EXCH.64 URZ, [UR8+0x34868], UR6 ;  /* 0x03486806083f75b2 */ /* 0x0000220008000100 */
[----:B------:R-:W-:Y:S01]  /*05f0*/  NOP ;  /* 0x0000000000007918 */ /* 0x000fe20000000000 */
.L_x_174:
[----:B------:R-:W5:Y:S01]  /*0600*/  SHFL.IDX PT, R9, R3, RZ, 0x1f ;  /* 0x00001fff03097589 */ /* 0x000f6200000e0000 */
[----:B------:R-:W-:Y:S01]  /*0610*/  LOP3.LUT R5, R5, 0xffffff80, RZ, 0xc0, !PT ;  /* 0xffffff8005057812 */ /* 0x000fe200078ec0ff */
[----:B------:R-:W0:Y:S01]  /*0620*/  LDC R12, c[0x0][0x144] ;  /* 0x00005100ff0c7b82 */ /* 0x000e220000000800 */
[----:B------:R-:W0:Y:S01]  /*0630*/  F2I.U32.TRUNC.NTZ R10, R10 ;  /* 0x0000000a000a7305 */ /* 0x000e22000020f000 */
[----:B------:R-:W-:Y:S01]  /*0640*/  SHF.R.S32.HI R11, RZ, 0x1f, R8 ;  /* 0x0000001fff0b7819 */ /* 0x000fe20000011408 */
[----:B------:R-:W-:Y:S01]  /*0650*/  NOP ;  /* 0x0000000000007918 */ /* 0x000fe20000000000 */
[----:B------:R-:W-:-:S05]  /*0660*/  IMAD.IADD R5, R0, 0x1, -R5 ;  /* 0x0000000100057824 */ /* 0x000fca00078e0a05 */
[----:B------:R-:W-:-:S04]  /*0670*/  SHF.R.S32.HI R2, RZ, 0x1f, R5 ;  /* 0x0000001fff027819 */ /* 0x000fc80000011405 */
[----:B------:R-:W-:-:S04]  /*0680*/  LEA.HI R2, R2, R5, RZ, 0x3 ;  /* 0x0000000502027211 */ /* 0x000fc800078f18ff */
[--C-:B------:R-:W-:Y:S02]  /*0690*/  SHF.R.S32.HI R6, RZ, 0x3, R2.reuse ;  /* 0x00000003ff067819 */ /* 0x100fe40000011402 */
[----:B------:R-:W-:Y:S02]  /*06a0*/  SHF.R.S32.HI R7, RZ, 0x1f, R2 ;  /* 0x0000001fff077819 */ /* 0x000fe40000011402 */
[----:B-----5:R-:W-:Y:S02]  /*06b0*/  ISETP.NE.AND P0, PT, R9, RZ, PT ;  /* 0x000000ff0900720c */ /* 0x020fe40003f05270 */
[----:B------:R-:W-:Y:S02]  /*06c0*/  LEA.HI R7, R7, R6, RZ, 0x2 ;  /* 0x0000000607077211 */ /* 0x000fe400078f10ff */
[----:B------:R-:W-:Y:S02]  /*06d0*/  SHF.R.S32.HI R9, RZ, 0x1f, R4 ;  /* 0x0000001fff097819 */ /* 0x000fe40000011404 */
[----:B------:R-:W-:-:S02]  /*06e0*/  LOP3.LUT R7, R7, 0xfffffffc, RZ, 0xc0, !PT ;  /* 0xfffffffc07077812 */ /* 0x000fc400078ec0ff */
[----:B------:R-:W-:-:S05]  /*06f0*/  LEA.HI R9, R9, R4, RZ, 0x2 ;  /* 0x0000000409097211 */ /* 0x000fca00078f10ff */
[----:B------:R-:W-:Y:S05]  /*0700*/  @P0 BRA `(.L_x_175) ;  /* 0x0000000000480947 */ /* 0x000fea0003800000 */
[----:B0-----:R-:W0:Y:S01]  /*0710*/  S2UR UR5, SR_CgaCtaId ;  /* 0x00000000000579c3 */ /* 0x001e220000008800 */
[----:B------:R-:W-:Y:S01]  /*0720*/  UMOV UR4, 0x400 ;  /* 0x0000040000047882 */ /* 0x000fe20000000000 */
[----:B------:R-:W-:Y:S01]  /*0730*/  UMOV UR6, 0x1 ;  /* 0x0000000100067882 */ /* 0x000fe20000000000 */
[----:B------:R-:W-:Y:S01]  /*0740*/  UMOV UR9, 0x2 ;  /* 0x0000000200097882 */ /* 0x000fe20000000000 */
[----:B------:R-:W-:-:S04]  /*0750*/  UIADD3 UR6, -UR6, 0x100000, URZ ;  /* 0x0010000006067890 */ /* 0x000fc8000fffe13f */
[----:B------:R-:W-:Y:S02]  /*0760*/  USHF.L.U32 UR7, UR6, 0xb, URZ ;  /* 0x0000000b06077899 */ /* 0x000fe4000800063f */
[----:B------:R-:W-:Y:S01]  /*0770*/  USHF.L.U32 UR6, UR6, 0x1, URZ ;  /* 0x0000000106067899 */ /* 0x000fe2000800063f */
[----:B------:R-:W-:Y:S01]  /*0780*/  ELECT P0, URZ, PT ;  /* 0x00000000003f782f */ /* 0x000fe20003800000 */
[----:B0-----:R-:W-:Y:S02]  /*0790*/  ULEA UR8, UR5, UR4, 0x18 ;  /* 0x0000000405087291 */ /* 0x001fe4000f8ec03f */
[----:B------:R-:W-:-:S04]  /*07a0*/  UIADD3 UR4, -UR9, 0x100000, URZ ;  /* 0x0010000009047890 */ /* 0x000fc8000fffe13f */
[----:B------:R-:W-:Y:S02]  /*07b0*/  USHF.L.U32 UR5, UR4, 0xb, URZ ;  /* 0x0000000b04057899 */ /* 0x000fe4000800063f */
[----:B------:R-:W-:Y:S01]  /*07c0*/  USHF.L.U32 UR4, UR4, 0x1, URZ ;  /* 0x0000000104047899 */ /* 0x000fe2000800063f */
[----:B------:R-:W0:Y:S03]  /*07d0*/  FENCE.VIEW.ASYNC.S ;  /* 0x00000000000073c6 */ /* 0x000e260000000000 */
[----:B0-----:R0:W0:Y:S08]  /*07e0*/  SYNCS.EXCH.64 URZ, [UR8+0x34870], UR6 ;  /* 0x03487006083f75b2 */ /* 0x0010300008000100 */
[----:B------:R0:W0:Y:S01]  /*07f0*/  SYNCS.EXCH.64 URZ, [UR8+0x34880], UR4 ;  /* 0x03488004083f75b2 */ /* 0x0000220008000100 */
[----:B------:R0:W0:Y:S01]  /*0800*/  SYNCS.EXCH.64 URZ, [UR8+0x34878], UR6 ;  /* 0x03487806083f75b2 */ /* 0x0000220008000100 */
[----:B------:R0:W0:Y:S01]  /*0810*/  SYNCS.EXCH.64 URZ, [UR8+0x34888], UR4 ;  /* 0x03488804083f75b2 */ /* 0x0000220008000100 */
[----:B------:R-:W-:Y:S01]  /*0820*/  NOP ;  /* 0x0000000000007918 */ /* 0x000fe20000000000 */
.L_x_175:
[----:B------:R-:W5:Y:S01]  /*0830*/  SHFL.IDX PT, R14, R3, RZ, 0x1f ;  /* 0x00001fff030e7589 */ /* 0x000f6200000e0000 */
[----:B0-----:R-:W0:Y:S01]  /*0840*/  S2UR UR4, SR_CTAID.X ;  /* 0x00000000000479c3 */ /* 0x001e220000002500 */
[----:B------:R-:W-:Y:S01]  /*0850*/  LOP3.LUT R9, R9, 0x3ffffffc, RZ, 0xc0, !PT ;  /* 0x3ffffffc09097812 */ /* 0x000fe200078ec0ff */
[----:B------:R-:W-:Y:S01]  /*0860*/  IMAD.IADD R7, R6, 0x1, -R7 ;  /* 0x0000000106077824 */ /* 0x000fe200078e0a07 */
[----:B------:R-:W-:Y:S01]  /*0870*/  LEA.HI R11, R11, R8, RZ, 0x2 ;  /* 0x000000080b0b7211 */ /* 0x000fe200078f10ff */
[----:B------:R-:W-:Y:S02]  /*0880*/  NOP ;  /* 0x0000000000007918 */ /* 0x000fe40000000000 */
[----:B------:R-:W-:Y:S01]  /*0890*/  IMAD.IADD R4, R4, 0x1, -R9 ;  /* 0x0000000104047824 */ /* 0x000fe200078e0a09 */
[----:B------:R-:W-:Y:S01]  /*08a0*/  LOP3.LUT R11, R11, 0x3ffffffc, RZ, 0xc0, !PT ;  /* 0x3ffffffc0b0b7812 */ /* 0x000fe200078ec0ff */
[----:B------:R-:W1:Y:S02]  /*08b0*/  LDC R6, c[0x0][0x140] ;  /* 0x00005000ff067b82 */ /* 0x000e640000000800 */
[----:B------:R-:W-:-:S02]  /*08c0*/  IMAD R4, R4, 0x4, R7 ;  /* 0x0000000404047824 */ /* 0x000fc400078e0207 */
[----:B------:R-:W-:Y:S02]  /*08d0*/  IMAD.IADD R8, R8, 0x1, -R11 ;  /* 0x0000000108087824 */ /* 0x000fe400078e0a0b */
[----:B------:R-:W-:Y:S01]  /*08e0*/  IMAD.MOV R11, RZ, RZ, -R10 ;  /* 0x000000ffff0b7224 */ /* 0x000fe200078e0a0a */
[----:B------:R-:W-:Y:S01]  /*08f0*/  LEA.HI R2, R4, R4, RZ, 0x1 ;  /* 0x0000000404027211 */ /* 0x000fe200078f08ff */
[----:B------:R-:W-:-:S03]  /*0900*/  IMAD R8, R8, 0x4, R7 ;  /* 0x0000000408087824 */ /* 0x000fc600078e0207 */
[----:B------:R-:W-:Y:S02]  /*0910*/  LOP3.LUT R9, R2, 0xfffffffe, RZ, 0xc0, !PT ;  /* 0xfffffffe02097812 */ /* 0x000fe400078ec0ff */
[----:B------:R-:W-:Y:S02]  /*0920*/  LEA.HI R2, R8, R8, RZ, 0x1 ;  /* 0x0000000808027211 */ /* 0x000fe400078f08ff */
[----:B-----5:R-:W-:Y:S01]  /*0930*/  ISETP.NE.AND P0, PT, R14, RZ, PT ;  /* 0x000000ff0e00720c */ /* 0x020fe20003f05270 */
[----:B0-----:R-:W-:Y:S01]  /*0940*/  IMAD R12, R12, R11, UR4 ;  /* 0x000000040c0c7e24 */ /* 0x001fe2000f8e020b */
[----:B------:R-:W-:Y:S01]  /*0950*/  LOP3.LUT R7, R2, 0xfffffffe, RZ, 0xc0, !PT ;  /* 0xfffffffe02077812 */ /* 0x000fe200078ec0ff */
[----:B------:R-:W-:-:S04]  /*0960*/  IMAD.IADD R9, R4, 0x1, -R9 ;  /* 0x0000000104097824 */ /* 0x000fc800078e0a09 */
[----:B------:R-:W-:Y:S01]  /*0970*/  IMAD.IADD R7, R8, 0x1, -R7 ;  /* 0x0000000108077824 */ /* 0x000fe200078e0a07 */
[----:B------:R-:W-:-:S05]  /*0980*/  ISETP.NE.AND P5, PT, R9, R12, PT ;  /* 0x0000000c0900720c */ /* 0x000fca0003fa5270 */
[----:B------:R-:W-:Y:S08]  /*0990*/  @P0 BRA `(.L_x_176) ;  /* 0x0000000000480947 */ /* 0x000ff00003800000 */
        /* <DEDUP_REMOVED lines=18> */
.L_x_176:
[----:B------:R-:W5:Y:S01]  /*0ac0*/  SHFL.IDX PT, R9, R3, RZ, 0x1f ;  /* 0x00001fff03097589 */ /* 0x000f6200000e0000 */
[----:B------:R-:W-:Y:S01]  /*0ad0*/  ISETP.NE.AND P2, PT, R7, R12, PT ;  /* 0x0000000c0700720c */ /* 0x000fe20003f45270 */
[----:B------:R-:W-:Y:S01]  /*0ae0*/  IMAD.SHL.U32 R7, R4, 0x4, RZ ;  /* 0x0000000404077824 */ /* 0x000fe200078e00ff */
[----:B------:R-:W-:Y:S01]  /*0af0*/  LOP3.LUT P0, RZ, R5, 0x7, RZ, 0xc0, !PT ;  /* 0x0000000705ff7812 */ /* 0x000fe2000780c0ff */
[----:B------:R-:W-:Y:S01]  /*0b00*/  IMAD.SHL.U32 R17, R8, 0x4, RZ ;  /* 0x0000000408117824 */ /* 0x000fe200078e00ff */
[----:B-1----:R-:W-:Y:S01]  /*0b10*/  ISETP.EQ.U32.AND P1, PT, R6, 0x1, PT ;  /* 0x000000010600780c */ /* 0x002fe20003f22070 */
[----:B------:R-:W-:Y:S01]  /*0b20*/  IMAD.MOV.U32 R16, RZ, RZ, 0x1 ;  /* 0x00000001ff107424 */ /* 0x000fe200078e00ff */
[----:B------:R-:W-:Y:S01]  /*0b30*/  LOP3.LUT R18, R4, 0xc, R7, 0x78, !PT ;  /* 0x0000000c04127812 */ /* 0x000fe200078e7807 */
[----:B------:R-:W-:Y:S01]  /*0b40*/  NOP ;  /* 0x0000000000007918 */ /* 0x000fe20000000000 */
[----:B------:R-:W-:Y:S02]  /*0b50*/  LOP3.LUT R17, R8, 0xc, R17, 0x78, !PT ;  /* 0x0000000c08117812 */ /* 0x000fe400078e7811 */
[----:B------:R-:W-:-:S02]  /*0b60*/  ISETP.LT.U32.AND P4, PT, R18, 0x2, !P0 ;  /* 0x000000021200780c */ /* 0x000fc40004781070 */
[----:B------:R-:W-:Y:S02]  /*0b70*/  @P5 LEA.HI R2, R18, R18, RZ, 0x1 ;  /* 0x0000001212025211 */ /* 0x000fe400078f08ff */
[----:B------:R-:W-:Y:S02]  /*0b80*/  SEL R5, RZ, 0x1, !P4 ;  /* 0x00000001ff057807 */ /* 0x000fe40006000000 */
[----:B------:R-:W-:Y:S02]  /*0b90*/  @P5 SHF.R.S32.HI R2, RZ, 0x1, R2 ;  /* 0x00000001ff025819 */ /* 0x000fe40000011402 */
[----:B------:R-:W-:Y:S02]  /*0ba0*/  @P2 LEA.HI R4, R17, R17, RZ, 0x1 ;  /* 0x0000001111042211 */ /* 0x000fe400078f08ff */
[----:B------:R-:W-:Y:S01]  /*0bb0*/  @P5 ISETP.NE.AND P6, PT, R2, R13, PT ;  /* 0x0000000d0200520c */ /* 0x000fe20003fc5270 */
[----:B------:R-:W-:Y:S01]  /*0bc0*/  IMAD.MOV.U32 R2, RZ, RZ, 0x1 ;  /* 0x00000001ff027424 */ /* 0x000fe200078e00ff */
[----:B------:R-:W-:-:S02]  /*0bd0*/  @P2 SHF.R.S32.HI R4, RZ, 0x1, R4 ;  /* 0x00000001ff042819 */ /* 0x000fc40000011404 */
[----:B-----5:R-:W-:Y:S02]  /*0be0*/  ISETP.NE.AND P4, PT, R9, RZ, PT ;  /* 0x000000ff0900720c */ /* 0x020fe40003f85270 */
[----:B------:R-:W-:Y:S02]  /*0bf0*/  @P5 SEL R16, RZ, 0x1, P6 ;  /* 0x00000001ff105807 */ /* 0x000fe40003000000 */
[----:B------:R-:W-:Y:S02]  /*0c00*/  @P2 ISETP.NE.AND P3, PT, R4, R13, PT ;  /* 0x0000000d0400220c */ /* 0x000fe40003f65270 */
[----:B------:R-:W-:Y:S02]  /*0c10*/  ISETP.LT.U32.AND P0, PT, R17, 0x2, !P0 ;  /* 0x000000021100780c */ /* 0x000fe40004701070 */
[----:B------:R-:W-:Y:S02]  /*0c20*/  LOP3.LUT R16, R16, R5, RZ, 0xc0, !PT ;  /* 0x0000000510107212 */ /* 0x000fe400078ec0ff */
[----:B------:R-:W-:-:S02]  /*0c30*/  SEL R5, RZ, 0x1, !P0 ;  /* 0x00000001ff057807 */ /* 0x000fc40004000000 */
[----:B------:R-:W-:Y:S01]  /*0c40*/  @P2 SEL R2, RZ, 0x1, P3 ;  /* 0x00000001ff022807 */ /* 0x000fe20001800000 */
[----:B------:R-:W-:Y:S06]  /*0c50*/  @P4 BRA `(.L_x_177) ;  /* 0x0000000000484947 */ /* 0x000fec0003800000 */
        /* <DEDUP_REMOVED lines=16> */
[----:B------:R1:W0:Y:S02]  /*0d60*/  SYNCS.EXCH.64 URZ, [UR8+0x348c8], UR6 ;  /* 0x0348c806083f75b2 */ /* 0x0002240008000100 */
[----:B-1----:R-:W-:Y:S01]  /*0d70*/  NOP ;  /* 0x0000000000007918 */ /* 0x002fe20000000000 */
.L_x_177:
[----:B------:R-:W-:Y:S01]  /*0d80*/  LOP3.LUT R2, R2, R5, RZ, 0xc0, !PT ;  /* 0x0000000502027212 */ /* 0x000fe200078ec0ff */
[----:B------:R-:W-:Y:S01]  /*0d90*/  NOP ;  /* 0x0000000000007918 */ /* 0x000fe20000000000 */
[----:B------:R-:W-:Y:S05]  /*0da0*/  @!P1 BRA `(.L_x_178) ;  /* 0x0000000000089947 */ /* 0x000fea0003800000 */
[----:B0-234-:R-:W-:Y:S01]  /*0db0*/  UCGABAR_ARV ;  /* 0x00000000000079c7 */ /* 0x01dfe20008000000 */
[----:B------:R-:W-:Y:S05]  /*0dc0*/  BRA `(.L_x_179) ;  /* 0x0000000000047947 */ /* 0x000fea0003800000 */
.L_x_178:
[----:B0-234-:R-:W-:Y:S01]  /*0dd0*/  NOP ;  /* 0x0000000000007918 */ /* 0x01dfe20000000000 */
.L_x_179:
[----:B------:R-:W-:Y:S05]  /*0de0*/  @!P1 BRA `(.L_x_180) ;  /* 0x00000000000c9947 */ /* 0x000fea0003800000 */
[----:B------:R-:W-:Y:S01]  /*0df0*/  UCGABAR_WAIT ;  /* 0x0000000000007dc7 */ /* 0x000fe20008000000 */
[----:B------:R-:W-:Y:S01]  /*0e00*/  CCTL.IVALL ;  /* 0x00000000ff00798f */ /* 0x000fe20002000000 */
[----:B------:R-:W-:Y:S05]  /*0e10*/  BRA `(.L_x_181) ;  /* 0x0000000000047947 */ /* 0x000fea0003800000 */
.L_x_180:
[----:B------:R-:W-:Y:S06]  /*0e20*/  BAR.SYNC.DEFER_BLOCKING 0x0 ;  /* 0x0000000000007b1d */ /* 0x000fec0000010000 */
.L_x_181:
[----:B------:R-:W-:Y:S01]  /*0e30*/  UMOV UR4, 0x1 ;  /* 0x0000000100047882 */ /* 0x000fe20000000000 */
[----:B------:R-:W-:Y:S01]  /*0e40*/  PLOP3.LUT P0, PT, PT, PT, UP0, 0x80, 0x0 ;  /* 0x000000000000781c */ /* 0x000fe20003f0f008 */
[----:B------:R-:W-:Y:S01]  /*0e50*/  USEL UR4, UR4, 0x2, !UP0 ;  /* 0x0000000204047887 */ /* 0x000fe2000c000000 */
[----:B------:R-:W-:-:S05]  /*0e60*/  ULDC.64 UR60, c[0x0][0x208] ;  /* 0x00008200003c7ab9 */ /* 0x000fca0000000a00 */
[----:B------:R-:W-:-:S05]  /*0e70*/  IMAD.U32 R4, RZ, RZ, UR4 ;  /* 0x00000004ff047e24 */ /* 0x000fca000f8e00ff */
[----:B------:R0:W-:Y:S01]  /*0e80*/  STL [R1+0x30], R4 ;  /* 0x0000300401007387 */ /* 0x0001e20000100800 */
[----:B------:R-:W-:Y:S05]  /*0e90*/  @!P0 BRA `(.L_x_182) ;  /* 0x0000007c00948947 */ /* 0x000fea0003800000 */
.L_x_183:
        /* <DEDUP_REMOVED lines=9> */
[----:B0-----:R-:W2:Y:S01]  /*0f30*/  LDL R4, [R1+0x30] ;  /* 0x0000300001047983 */ /* 0x001ea20000100800 */
[----:B------:R-:W-:Y:S01]  /*0f40*/  VIADD R0, R0, 0xffffff80 ;  /* 0xffffff8000007836 */ /* 0x000fe20000000000 */
[----:B------:R-:W-:Y:S01]  /*0f50*/  UMOV UR37, URZ ;  /* 0x0000003f00257c82 */ /* 0x000fe20008000000 */
[----:B------:R-:W-:Y:S01]  /*0f60*/  IMAD.MOV.U32 R192, RZ, RZ, -0x2 ;  /* 0xfffffffeffc07424 */ /* 0x000fe200078e00ff */
[----:B------:R-:W-:Y:S01]  /*0f70*/  UMOV UR36, URZ ;  /* 0x0000003f00247c82 */ /* 0x000fe20008000000 */
[----:B------:R-:W-:Y:S01]  /*0f80*/  IMAD.MOV.U32 R184, RZ, RZ, RZ ;  /* 0x000000ffffb87224 */ /* 0x000fe200078e00ff */
[----:B------:R-:W-:-:S04]  /*0f90*/  SHF.R.S32.HI R3, RZ, 0x1f, R0 ;  /* 0x0000001fff037819 */ /* 0x000fc80000011400 */
[CC--:B------:R-:W-:Y:S02]  /*0fa0*/  LEA.HI R5, R3.reuse, R0.reuse, RZ, 0x7 ;  /* 0x0000000003057211 */ /* 0x0c0fe400078f38ff */
[-C--:B------:R-:W-:Y:S02]  /*0fb0*/  LEA.HI R6, R3, R0.reuse, RZ, 0x4 ;  /* 0x0000000003067211 */ /* 0x080fe400078f20ff */
[----:B------:R-:W-:Y:S02]  /*0fc0*/  LOP3.LUT R7, R5, 0xffffff80, RZ, 0xc0, !PT ;  /* 0xffffff8005077812 */ /* 0x000fe400078ec0ff */
[----:B------:R-:W-:Y:S02]  /*0fd0*/  LOP3.LUT R9, R6, 0x3fffff0, RZ, 0xc0, !PT ;  /* 0x03fffff006097812 */ /* 0x000fe400078ec0ff */
[----:B------:R-:W-:Y:S01]  /*0fe0*/  SHF.R.S32.HI R11, RZ, 0x4, R6 ;  /* 0x00000004ff0b7819 */ /* 0x000fe20000011406 */
[C---:B------:R-:W-:Y:S01]  /*0ff0*/  IMAD.IADD R186, R0.reuse, 0x1, -R7 ;  /* 0x0000000100ba7824 */ /* 0x040fe200078e0a07 */
[CC--:B------:R-:W-:Y:S01]  /*1000*/  LEA.HI R10, R3.reuse, R0.reuse, RZ, 0x2 ;  /* 0x00000000030a7211 */ /* 0x0c0fe200078f10ff */
[----:B------:R-:W-:Y:S01]  /*1010*/  IMAD.IADD R9, R0, 0x1, -R9 ;  /* 0x0000000100097824 */ /* 0x000fe200078e0a09 */
[----:B------:R-:W-:-:S02]  /*1020*/  LEA.HI R185, R3, R0, RZ, 0x3 ;  /* 0x0000000003b97211 */ /* 0x000fc400078f18ff */
[----:B------:R-:W-:Y:S02]  /*1030*/  SHF.R.S32.HI R7, RZ, 0x1f, R186 ;  /* 0x0000001fff077819 */ /* 0x000fe400000114ba */
[----:B------:R-:W-:Y:S02]  /*1040*/  LEA.HI R6, R6, R11, RZ, 0x1 ;  /* 0x0000000b06067211 */ /* 0x000fe400078f08ff */
[----:B------:R-:W-:Y:S02]  /*1050*/  SHF.R.S32.HI R188, RZ, 0x7, R5 ;  /* 0x00000007ffbc7819 */ /* 0x000fe40000011405 */
[----:B------:R-:W-:Y:S02]  /*1060*/  LOP3.LUT R6, R6, 0x1ffffffe, RZ, 0xc0, !PT ;  /* 0x1ffffffe06067812 */ /* 0x000fe400078ec0ff */
[----:B------:R-:W-:Y:S02]  /*1070*/  LOP3.LUT R23, R185, 0xfffffff8, RZ, 0xc0, !PT ;  /* 0xfffffff8b9177812 */ /* 0x000fe400078ec0ff */
[----:B------:R-:W-:Y:S01]  /*1080*/  LEA.HI R5, R5, R188, RZ, 0x1 ;  /* 0x000000bc05057211 */ /* 0x000fe200078f08ff */
[----:B------:R-:W-:Y:S01]  /*1090*/  IMAD.IADD R6, R11, 0x1, -R6 ;  /* 0x000000010b067824 */ /* 0x000fe200078e0a06 */
[----:B------:R-:W-:Y:S01]  /*10a0*/  SHF.R.S32.HI R185, RZ, 0x3, R185 ;  /* 0x00000003ffb97819 */ /* 0x000fe200000114b9 */
[----:B------:R-:W-:Y:S01]  /*10b0*/  IMAD.IADD R23, R0, 0x1, -R23 ;  /* 0x0000000100177824 */ /* 0x000fe200078e0a17 */
[----:B------:R-:W-:-:S03]  /*10c0*/  LOP3.LUT R5, R5, 0x3fffffe, RZ, 0xc0, !PT ;  /* 0x03fffffe05057812 */ /* 0x000fc600078ec0ff */
[----:B------:R-:W-:Y:S02]  /*10d0*/  IMAD.SHL.U32 R19, R23, 0x8, RZ ;  /* 0x0000000817137824 */ /* 0x000fe400078e00ff */
[----:B------:R-:W-:Y:S02]  /*10e0*/  IMAD.IADD R5, R188, 0x1, -R5 ;  /* 0x00000001bc057824 */ /* 0x000fe400078e0a05 */
[----:B------:R-:W-:-:S05]  /*10f0*/  VIADD R22, R19, 0x40 ;  /* 0x0000004013167836 */ /* 0x000fca0000000000 */
[----:B------:R-:W-:Y:S02]  /*1100*/  SHF.R.S32.HI R194, RZ, 0x1f, R22 ;  /* 0x0000001fffc27819 */ /* 0x000fe40000011416 */
[----:B--2---:R-:W-:Y:S02]  /*1110*/  R2UR UR4, R4 ;  /* 0x00000000040472ca */ /* 0x004fe400000e0000 */
[----:B------:R-:W-:Y:S02]  /*1120*/  LEA.HI R4, R3, R0, RZ, 0x5 ;  /* 0x0000000003047211 */ /* 0x000fe400078f28ff */
[----:B------:R-:W-:-:S03]  /*1130*/  LOP3.LUT R3, R10, 0xfffffffc, RZ, 0xc0, !PT ;  /* 0xfffffffc0a037812 */ /* 0x000fc600078ec0ff */
[----:B------:R-:W-:Y:S02]  /*1140*/  IMAD.SHL.U32 R4, R4, 0x20, RZ ;  /* 0x0000002004047824 */ /* 0x000fe400078e00ff */
[----:B------:R-:W-:-:S03]  /*1150*/  IMAD.IADD R10, R0, 0x1, -R3 ;  /* 0x00000001000a7824 */ /* 0x000fc600078e0a03 */
[----:B------:R-:W-:Y:S01]  /*1160*/  LOP3.LUT R8, R4, 0xfffffc00, RZ, 0xc0, !PT ;  /* 0xfffffc0004087812 */ /* 0x000fe200078ec0ff */
[----:B------:R-:W-:Y:S01]  /*1170*/  ULOP3.LUT UR4, UR4, 0x1, URZ, 0xfc, !UPT ;  /* 0x0000000104047892 */ /* 0x000fe2000f8efc3f */
[CC--:B------:R-:W-:Y:S02]  /*1180*/  LEA.HI R4, R7.reuse, R186.reuse, RZ, 0x2 ;  /* 0x000000ba07047211 */ /* 0x0c0fe400078f10ff */
[----:B------:R-:W-:Y:S01]  /*1190*/  LEA.HI R7, R7, R186, RZ, 0x5 ;  /* 0x000000ba07077211 */ /* 0x000fe200078f28ff */
[----:B------:R-:W-:Y:S01]  /*11a0*/  IMAD R9, R9, 0x40, R8 ;  /* 0x0000004009097824 */ /* 0x000fe200078e0208 */
[--C-:B------:R-:W-:Y:S01]  /*11b0*/  SHF.R.S32.HI R8, RZ, 0x2, R4.reuse ;  /* 0x00000002ff087819 */ /* 0x100fe20000011404 */
[----:B------:R-:W-:Y:S01]  /*11c0*/  IMAD.U32 R193, RZ, RZ, UR4 ;  /* 0x00000004ffc17e24 */ /* 0x000fe2000f8e00ff */
[----:B------:R-:W-:Y:S01]  /*11d0*/  SHF.R.S32.HI R13, RZ, 0x1f, R4 ;  /* 0x0000001fff0d7819 */ /* 0x000fe20000011404 */
[----:B------:R-:W-:Y:S01]  /*11e0*/  IMAD R191, R6, 0x8, R9 ;  /* 0x0000000806bf7824 */ /* 0x000fe200078e0209 */
[----:B------:R-:W-:-:S02]  /*11f0*/  LEA.HI R0, R10, R10, RZ, 0x1 ;  /* 0x0000000a0a007211 */ /* 0x000fc400078f08ff */
[----:B------:R-:W-:Y:S02]  /*1200*/  LEA.HI R13, R13, R8, RZ, 0x3 ;  /* 0x000000080d0d7211 */ /* 0x000fe400078f18ff */
[----:B------:R-:W-:Y:S02]  /*1210*/  SHF.R.S32.HI R7, RZ, 0x5, R7 ;  /* 0x00000005ff077819 */ /* 0x000fe40000011407 */
[----:B------:R-:W-:Y:S02]  /*1220*/  LOP3.LUT R13, R13, 0xfffffff8, RZ, 0xc0, !PT ;  /* 0xfffffff80d0d7812 */ /* 0x000fe400078ec0ff */
[----:B------:R-:W-:Y:S02]  /*1230*/  LOP3.LUT R3, R4, 0x7ffffffc, RZ, 0xc0, !PT ;  /* 0x7ffffffc04037812 */ /* 0x000fe400078ec0ff */
[----:B------:R-:W-:Y:S01]  /*1240*/  LOP3.LUT R9, R0, 0x1ffffffe, RZ, 0xc0, !PT ;  /* 0x1ffffffe00097812 */ /* 0x000fe200078ec0ff */
[----:B------:R-:W-:Y:S02]  /*1250*/  IMAD.IADD R8, R8, 0x1, -R13 ;  /* 0x0000000108087824 */ /* 0x000fe400078e0a0d */
[----:B------:R-:W-:-:S02]  /*1260*/  IMAD.IADD R3, R186, 0x1, -R3 ;  /* 0x00000001ba037824 */ /* 0x000fc400078e0a03 */
[----:B------:R-:W-:Y:S02]  /*1270*/  IMAD R8, R7, 0x10, R8 ;  /* 0x0000001007087824 */ /* 0x000fe400078e0208 */
[----:B------:R-:W-:Y:S02]  /*1280*/  IMAD.IADD R190, R10, 0x1, -R9 ;  /* 0x000000010abe7824 */ /* 0x000fe400078e0a09 */
[----:B------:R-:W-:Y:S02]  /*1290*/  IMAD R189, R5, 0x40, R8 ;  /* 0x0000004005bd7824 */ /* 0x000fe400078e0208 */
[----:B------:R-:W-:Y:S02]  /*12a0*/  IMAD R192, R3, R192, 0x80 ;  /* 0x0000008003c07424 */ /* 0x000fe400078e02c0 */
[----:B------:R-:W-:-:S07]  /*12b0*/  IMAD R190, R190, 0x8, R189 ;  /* 0x00000008bebe7824 */ /* 0x000fce00078e02bd */
.L_x_216:
[----:B0-----:R-:W0:Y:S01]  /*12c0*/  SHFL.IDX PT, R0, R188, RZ, 0x1f ;  /* 0x00001fffbc007589 */ /* 0x001e2200000e0000 */
[----:B------:R-:W1:Y:S01]  /*12d0*/  S2UR UR4, SR_CgaCtaId ;  /* 0x00000000000479c3 */ /* 0x000e620000008800 */
[----:B------:R-:W-:Y:S01]  /*12e0*/  ULDC.64 UR8, c[0x0][0x418] ;  /* 0x0001060000087ab9 */ /* 0x000fe20000000a00 */
[----:B------:R-:W-:Y:S01]  /*12f0*/  UMOV UR40, 0x400 ;  /* 0x0000040000287882 */ /* 0x000fe20000000000 */
[----:B------:R-:W-:Y:S01]  /*1300*/  UISETP.NE.U32.AND UP0, UPT, UR8, URZ, UPT ;  /* 0x0000003f0800728c */ /* 0x000fe2000bf05070 */
[----:B------:R-:W-:Y:S01]  /*1310*/  ULDC UR5, c[0x0][0xc38] ;  /* 0x00030e0000057ab9 */ /* 0x000fe20000000800 */
[----:B------:R-:W-:Y:S01]  /*1320*/  ULDC UR6, c[0x0][0x424] ;  /* 0x0001090000067ab9 */ /* 0x000fe20000000800 */
[----:B------:R-:W-:Y:S02]  /*1330*/  UISETP.NE.AND UP1, UPT, UR5, 0x1, UPT ;  /* 0x000000010500788c */ /* 0x000fe4000bf25270 */
[----:B--2---:R-:W2:Y:S01]  /*1340*/  LDC R89, c[0x0][0x2f0] ;  /* 0x0000bc00ff597b82 */ /* 0x004ea20000000800 */
        /* <DEDUP_REMOVED lines=19> */
[----:B----4-:R-:W-:Y:S01]  /*1480*/  SHF.R.S32.HI R3, RZ, 0x1f, R0 ;  /* 0x0000001fff037819 */ /* 0x010fe20000011400 */
        /* <DEDUP_REMOVED lines=10> */
[----:B---3-5:R-:W-:Y:S11]  /*1530*/  @!P0 BRA `(.L_x_184) ;  /* 0x0000000000408947 */ /* 0x028ff60003800000 */
[----:B------:R-:W-:Y:S01]  /*1540*/  MOV R0, 0x0 ;  /* 0x0000000000007802 */ /* 0x000fe20000000f00 */
[----:B------:R-:W-:Y:S01]  /*1550*/  ULDC.64 UR4, c[0x4][0xb8] ;  /* 0x01002e0000047ab9 */ /* 0x000fe20000000a00 */
[----:B------:R-:W-:Y:S01]  /*1560*/  ULDC.64 UR6, c[0x4][0x30] ;  /* 0x01000c0000067ab9 */ /* 0x000fe20000000a00 */
[----:B------:R-:W-:Y:S01]  /*1570*/  IMAD.U32 R4, RZ, RZ, UR4 ;  /* 0x00000004ff047e24 */ /* 0x000fe2000f8e00ff */
[----:B------:R0:W1:Y:S01]  /*1580*/  LDC.64 R14, c[0x4][R0] ;  /* 0x01000000000e7b82 */ /* 0x0000620000000a00 */
[----:B------:R-:W-:Y:S01]  /*1590*/  IMAD.U32 R5, RZ, RZ, UR5 ;  /* 0x00000005ff057e24 */ /* 0x000fe2000f8e00ff */
[----:B------:R-:W-:Y:S01]  /*15a0*/  ULDC.64 UR4, c[0x4][0xc0] ;  /* 0x0100300000047ab9 */ /* 0x000fe20000000a00 */
        /* <DEDUP_REMOVED lines=8> */
[----:B-1----:R-:W-:Y:S05]  /*1630*/  CALL.ABS.NOINC R14 ;  /* 0x000000000e007343 */ /* 0x002fea0003c00000 */
.L_x_184:
[----:B------:R-:W-:Y:S02]  /*1640*/  LOP3.LUT R0, R184, 0x1, RZ, 0xc0, !PT ;  /* 0x00000001b8007812 */ /* 0x000fe400078ec0ff */
[----:B------:R-:W-:Y:S02]  /*1650*/  R2UR UR4, R193 ;  /* 0x00000000c10472ca */ /* 0x000fe400000e0000 */
[----:B------:R-:W-:-:S04]  /*1660*/  SHF.L.U32 R0, R0, 0x1f, RZ ;  /* 0x0000001f00007819 */ /* 0x000fc800000006ff */
[----:B------:R-:W0:Y:S07]  /*1670*/  SYNCS.PHASECHK.TRANS64.TRYWAIT P1, [UR40+0x34800], R0 ;  /* 0x03480000ff0075a7 */ /* 0x000e2e0008020168 */
[----:B------:R-:W-:-:S05]  /*1680*/  IMAD.U32 R3, RZ, RZ, UR4 ;  /* 0x00000004ff037e24 */ /* 0x000fca000f8e00ff */
[----:B------:R-:W-:Y:S01]  /*1690*/  ISETP.NE.AND P0, PT, R3, 0x3, PT ;  /* 0x000000030300780c */ /* 0x000fe20003f05270 */
[----:B0-----:R-:W-:-:S12]  /*16a0*/  @!P1 BRA `(.L_x_185) ;  /* 0x000000bc00c49947 */ /* 0x001fd80003800000 */
.L_x_314:
[----:B------:R-:W-:Y:S05]  /*16b0*/  @!P0 BRA `(.L_x_186) ;  /* 0x0000000000048947 */ /* 0x000fea0003800000 */
[----:B------:R-:W-:Y:S01]  /*16c0*/  BPT.TRAP 0x1 ;  /* 0x000000040000795c */ /* 0x000fe20000300000 */
.L_x_186:
[----:B0-----:R-:W-:Y:S02]  /*16d0*/  IMAD.U32 R0, RZ, RZ, UR36 ;  /* 0x00000024ff007e24 */ /* 0x001fe4000f8e00ff */
[----:B------:R-:W-:-:S03]  /*16e0*/  IMAD.U32 R3, RZ, RZ, UR37 ;  /* 0x00000025ff037e24 */ /* 0x000fc6000f8e00ff */
[----:B------:R-:W-:Y:S02]  /*16f0*/  LEA R0, R0, UR40, 0x3 ;  /* 0x0000002800007c11 */ /* 0x000fe4000f8e18ff */
[----:B------:R-:W-:-:S04]  /*1700*/  SHF.L.U32 R3, R3, 0x1f, RZ ;  /* 0x0000001f03037819 */ /* 0x000fc800000006ff */
[----:B------:R0:W1:Y:S01]  /*1710*/  SYNCS.PHASECHK.TRANS64.TRYWAIT P1, [R0+URZ+0x34830], R3 ;  /* 0x03483003000075a7 */ /* 0x000062000802017f */
[----:B------:R-:W-:Y:S05]  /*1720*/  @!P0 BRA `(.L_x_187) ;  /* 0x0000000000048947 */ /* 0x000fea0003800000 */
[----:B------:R-:W-:Y:S01]  /*1730*/  BPT.TRAP 0x1 ;  /* 0x000000040000795c */ /* 0x000fe20000300000 */
.L_x_187:
[----:B-1----:R-:W-:Y:S05]  /*1740*/  @P1 BRA `(.L_x_188) ;  /* 0x0000000000081947 */ /* 0x002fea0003800000 */
[----:B------:R-:W1:Y:S02]  /*1750*/  SYNCS.PHASECHK.TRANS64.TRYWAIT P1, [R0+URZ+0x34830], R3 ;  /* 0x03483003000075a7 */ /* 0x000e64000802017f */
[----:B-1----:R-:W-:Y:S05]  /*1760*/  @!P1 BRA `(.L_x_189) ;  /* 0x000000bc00ac9947 */ /* 0x002fea0003800000 */
.L_x_188:
[----:B------:R-:W-:Y:S05]  /*1770*/  WARPSYNC.ALL ;  /* 0x0000000000007948 */ /* 0x000fea0003800000 */
[----:B------:R-:W-:Y:S01]  /*1780*/  UIADD3 UR40, UR40, 0x1c400, URZ ;  /* 0x0001c40028287890 */ /* 0x000fe2000fffe03f */
[----:B------:R-:W-:Y:S01]  /*1790*/  WARPGROUP.ARRIVE ;  /* 0x00000000000079c5 */ /* 0x000fe20000000000 */
[----:B------:R-:W-:Y:S02]  /*17a0*/  ULOP3.LUT UR4, UR41, 0x10000, URZ, 0xfc, !UPT ;  /* 0x0001000029047892 */ /* 0x000fe4000f8efc3f */
[----:B------:R-:W-:Y:S01]  /*17b0*/  USHF.R.U32.HI UR40, URZ, 0x4, UR40 ;  /* 0x000000043f287899 */ /* 0x000fe20008011628 */
[----:B------:R-:W-:Y:S01]  /*17c0*/  UMOV UR13, 0x40000040 ;  /* 0x40000040000d7882 */ /* 0x000fe20000000000 */
[----:B------:R-:W-:-:S02]  /*17d0*/  UMOV UR15, 0x40000040 ;  /* 0x40000040000f7882 */ /* 0x000fc40000000000 */
[----:B------:R-:W-:Y:S01]  /*17e0*/  ULOP3.LUT UR10, UR40, 0x3fff, URZ, 0xc0, !UPT ;  /* 0x00003fff280a7892 */ /* 0x000fe2000f8ec03f */
[----:B------:R-:W-:Y:S01]  /*17f0*/  IMAD.U32 R5, RZ, RZ, UR13 ;  /* 0x0000000dff057e24 */ /* 0x000fe2000f8e00ff */
[----:B------:R-:W-:Y:S01]  /*1800*/  UMOV UR12, UR4 ;  /* 0x00000004000c7c82 */ /* 0x000fe20008000000 */
[----:B------:R-:W-:Y:S01]  /*1810*/  UIADD3 UR6, UR4, 0x2, URZ ;  /* 0x0000000204067890 */ /* 0x000fe2000fffe03f */
[----:B------:R-:W-:Y:S01]  /*1820*/  IMAD.U32 R4, RZ, RZ, UR12 ;  /* 0x0000000cff047e24 */ /* 0x000fe2000f8e00ff */
[----:B------:R-:W-:Y:S02]  /*1830*/  ULOP3.LUT UR10, UR10, 0x10000, URZ, 0xfc, !UPT ;  /* 0x000100000a0a7892 */ /* 0x000fe4000f8efc3f */
[----:B------:R-:W-:Y:S02]  /*1840*/  UIADD3 UR56, UR4, 0x4, URZ ;  /* 0x0000000404387890 */ /* 0x000fe4000fffe03f */
[----:B------:R-:W-:Y:S01]  /*1850*/  UIMAD UR5, UR36, 0xc00, UR10 ;  /* 0x00000c00240578a4 */ /* 0x000fe2000f8e020a */
[----:B------:R-:W-:Y:S01]  /*1860*/  UMOV UR57, 0x40000040 ;  /* 0x4000004000397882 */ /* 0x000fe20000000000 */
[----:B------:R-:W-:-:S02]  /*1870*/  UMOV UR59, 0x40000040 ;  /* 0x40000040003b7882 */ /* 0x000fc40000000000 */
[----:B------:R-:W-:Y:S02]  /*1880*/  UIADD3 UR7, UR5, 0x2, URZ ;  /* 0x0000000205077890 */ /* 0x000fe4000fffe03f */
[----:B------:R-:W-:Y:S02]  /*1890*/  UIADD3 UR58, UR5, 0x4, URZ ;  /* 0x00000004053a7890 */ /* 0x000fe4000fffe03f */
        /* <DEDUP_REMOVED lines=12> */
[----:B------:R-:W-:-:S02]  /*1960*/  UIADD3 UR16, UR4, 0x402, URZ ;  /* 0x0000040204107890 */ /* 0x000fc4000fffe03f */
[----:B------:R-:W-:Y:S01]  /*1970*/  UIADD3 UR18, UR5, 0x402, URZ ;  /* 0x0000040205127890 */ /* 0x000fe2000fffe03f */
[----:B------:R-:W-:Y:S01]  /*1980*/  UMOV UR17, 0x40000040 ;  /* 0x4000004000117882 */ /* 0x000fe20000000000 */
[----:B------:R-:W-:Y:S01]  /*1990*/  UMOV UR19, 0x40000040 ;  /* 0x4000004000137882 */ /* 0x000fe20000000000 */
[----:B------:R-:W-:Y:S02]  /*19a0*/  UIADD3 UR20, UR4, 0x404, URZ ;  /* 0x0000040404147890 */ /* 0x000fe4000fffe03f */
[----:B------:R-:W-:Y:S01]  /*19b0*/  UIADD3 UR22, UR5, 0x404, URZ ;  /* 0x0000040405167890 */ /* 0x000fe2000fffe03f */
[----:B------:R-:W-:Y:S01]  /*19c0*/  UMOV UR21, 0x40000040 ;  /* 0x4000004000157882 */ /* 0x000fe20000000000 */
[----:B------:R-:W-:Y:S01]  /*19d0*/  UMOV UR23, 0x40000040 ;  /* 0x4000004000177882 */ /* 0x000fe20000000000 */
[----:B------:R-:W-:Y:S02]  /*19e0*/  UIADD3 UR24, UR4, 0x406, URZ ;  /* 0x0000040604187890 */ /* 0x000fe4000fffe03f */
[----:B------:R-:W-:Y:S01]  /*19f0*/  UIADD3 UR26, UR5, 0x406, URZ ;  /* 0x00000406051a7890 */ /* 0x000fe2000fffe03f */
[----:B------:R-:W-:Y:S01]  /*1a00*/  UMOV UR25, 0x40000040 ;  /* 0x4000004000197882 */ /* 0x000fe20000000000 */
[----:B------:R-:W-:Y:S01]  /*1a10*/  UMOV UR27, 0x40000040 ;  /* 0x40000040001b7882 */ /* 0x000fe20000000000 */
        /* <DEDUP_REMOVED lines=16> */
[----:B------:R-:W-:Y:S02]  /*1b20*/  WARPGROUP.DEPBAR.LE gsb0, 0x0 ;  /* 0x00008000000079c5 */ /* 0x000fe40000010000 */
[----:B------:R-:W-:-:S06]  /*1b30*/  WARPGROUP.ARRIVE ;  /* 0x00000000000079c5 */ /* 0x000fcc0000000000 */
[----:B------:R-:W-:Y:S01]  /*1b40*/  HGMMA.64x128x16.F32 R24, gdesc[UR12], R24, gsb0 ;  /* 0x01e000000c1879f0 */ /* 0x000fe20008000818 */
[----:B------:R-:W-:Y:S02]  /*1b50*/  UIADD3 UR12, UR4, 0x400, URZ ;  /* 0x00000400040c7890 */ /* 0x000fe4000fffe03f */
[----:B------:R-:W-:Y:S01]  /*1b60*/  UIADD3 UR14, UR5, 0x400, URZ ;  /* 0x00000400050e7890 */ /* 0x000fe2000fffe03f */
[----:B------:R-:W-:Y:S01]  /*1b70*/  UMOV UR13, 0x40000040 ;  /* 0x40000040000d7882 */ /* 0x000fe20000000000 */
        /* <DEDUP_REMOVED lines=34> */
.L_x_190:
[----:B------:R-:W-:Y:S01]  /*1da0*/  ULDC UR4, c[0x0][0x9d8] ;  /* 0x0002760000047ab9 */ /* 0x000fe20000000800 */
[----:B------:R-:W-:Y:S02]  /*1db0*/  IMAD.IADD R12, R192, 0x1, R89 ;  /* 0x00000001c00c7824 */ /* 0x000fe400078e0259 */
[----:B------:R-:W-:Y:S01]  /*1dc0*/  FMUL.FTZ R24, R24, UR4 ;  /* 0x0000000418187c20 */ /* 0x000fe20008410000 */
[----:B------:R-:W-:Y:S01]  /*1dd0*/  FMUL.FTZ R25, R25, UR4 ;  /* 0x0000000419197c20 */ /* 0x000fe20008410000 */
[----:B------:R-:W-:Y:S01]  /*1de0*/  FMUL.FTZ R28, R28, UR4 ;  /* 0x000000041c1c7c20 */ /* 0x000fe20008410000 */
[----:B------:R-:W-:Y:S01]  /*1df0*/  FMUL.FTZ R29, R29, UR4 ;  /* 0x000000041d1d7c20 */ /* 0x000fe20008410000 */
[----:B------:R-:W-:Y:S01]  /*1e00*/  FMUL.FTZ R32, R32, UR4 ;  /* 0x0000000420207c20 */ /* 0x000fe20008410000 */
[----:B------:R-:W-:Y:S01]  /*1e10*/  IMAD R12, R195, -0x80, R12 ;  /* 0xffffff80c30c7824 */ /* 0x000fe200078e020c */
[----:B------:R-:W2:Y:S01]  /*1e20*/  MUFU.TANH R24, R24 ;  /* 0x0000001800187308 */ /* 0x000ea20000002400 */
[----:B------:R-:W-:Y:S01]  /*1e30*/  FMUL.FTZ R33, R33, UR4 ;  /* 0x0000000421217c20 */ /* 0x000fe20008410000 */
[----:B------:R-:W-:Y:S01]  /*1e40*/  FMUL.FTZ R26, R26, UR4 ;  /* 0x000000041a1a7c20 */ /* 0x000fe20008410000 */
[----:B------:R-:W-:Y:S01]  /*1e50*/  FMUL.FTZ R36, R36, UR4 ;  /* 0x0000000424247c20 */ /* 0x000fe20008410000 */
[C---:B------:R-:W-:Y:S01]  /*1e60*/  ISETP.GT.AND P2, PT, R12.reuse, RZ, PT ;  /* 0x000000ff0c00720c */ /* 0x040fe20003f44270 */
[----:B------:R-:W-:Y:S01]  /*1e70*/  FMUL.FTZ R27, R27, UR4 ;  /* 0x000000041b1b7c20 */ /* 0x000fe20008410000 */
[C---:B------:R-:W-:Y:S01]  /*1e80*/  ISETP.GT.AND P1, PT, R12.reuse, 0x1, PT ;  /* 0x000000010c00780c */ /* 0x040fe20003f24270 */
[----:B------:R-:W-:Y:S01]  /*1e90*/  FMUL.FTZ R37, R37, UR4 ;  /* 0x0000000425257c20 */ /* 0x000fe20008410000 */
[----:B------:R-:W3:Y:S01]  /*1ea0*/  MUFU.TANH R25, R25 ;  /* 0x0000001900197308 */ /* 0x000ee20000002400 */
[----:B------:R-:W-:Y:S01]  /*1eb0*/  ISETP.GT.AND P6, PT, R12, 0x8, PT ;  /* 0x000000080c00780c */ /* 0x000fe20003fc4270 */
[----:B------:R-:W-:Y:S01]  /*1ec0*/  FMUL.FTZ R30, R30, UR4 ;  /* 0x000000041e1e7c20 */ /* 0x000fe20008410000 */
[----:B------:R-:W-:Y:S01]  /*1ed0*/  ISETP.GT.AND P5, PT, R12, 0x9, PT ;  /* 0x000000090c00780c */ /* 0x000fe20003fa4270 */
[----:B------:R-:W-:Y:S01]  /*1ee0*/  FMUL.FTZ R40, R40, UR4 ;  /* 0x0000000428287c20 */ /* 0x000fe20008410000 */
[----:B------:R-:W-:Y:S01]  /*1ef0*/  FMUL.FTZ R31, R31, UR4 ;  /* 0x000000041f1f7c20 */ /* 0x000fe20008410000 */
[----:B------:R-:W-:Y:S01]  /*1f00*/  FMUL.FTZ R34, R34, UR4 ;  /* 0x0000000422227c20 */ /* 0x000fe20008410000 */
[----:B------:R-:W-:Y:S01]  /*1f10*/  ISETP.GT.AND P4, PT, R12, 0x10, PT ;  /* 0x000000100c00780c */ /* 0x000fe20003f84270 */
[----:B------:R-:W4:Y:S01]  /*1f20*/  MUFU.TANH R28, R28 ;  /* 0x0000001c001c7308 */ /* 0x000f220000002400 */
[----:B--2---:R-:W-:Y:S01]  /*1f30*/  FSEL R14, R24, -INF , P2 ;  /* 0xff800000180e7808 */ /* 0x004fe20001000000 */
[----:B------:R-:W-:Y:S01]  /*1f40*/  FMUL.FTZ R41, R41, UR4 ;  /* 0x0000000429297c20 */ /* 0x000fe20008410000 */
[----:B------:R-:W-:Y:S01]  /*1f50*/  ISETP.GT.AND P3, PT, R12, 0x11, PT ;  /* 0x000000110c00780c */ /* 0x000fe20003f64270 */
[----:B------:R-:W-:Y:S01]  /*1f60*/  FMUL.FTZ R44, R44, UR4 ;  /* 0x000000042c2c7c20 */ /* 0x000fe20008410000 */
[----:B------:R-:W-:Y:S01]  /*1f70*/  FMUL.FTZ R35, R35, UR4 ;  /* 0x0000000423237c20 */ /* 0x000fe20008410000 */
[----:B------:R-:W-:Y:S01]  /*1f80*/  FMUL.FTZ R38, R38, UR4 ;  /* 0x0000000426267c20 */ /* 0x000fe20008410000 */
[----:B------:R-:W-:Y:S01]  /*1f90*/  FMUL.FTZ R45, R45, UR4 ;  /* 0x000000042d2d7c20 */ /* 0x000fe20008410000 */
[----:B------:R-:W2:Y:S01]  /*1fa0*/  MUFU.TANH R29, R29 ;  /* 0x0000001d001d7308 */ /* 0x000ea20000002400 */
[----:B---3--:R-:W-:Y:S01]  /*1fb0*/  FSEL R25, R25, -INF , P1 ;  /* 0xff80000019197808 */ /* 0x008fe20000800000 */
[----:B------:R-:W-:Y:S01]  /*1fc0*/  FMUL.FTZ R48, R48, UR4 ;  /* 0x0000000430307c20 */ /* 0x000fe20008410000 */
[----:B------:R-:W-:Y:S01]  /*1fd0*/  FMUL.FTZ R39, R39, UR4 ;  /* 0x0000000427277c20 */ /* 0x000fe20008410000 */
[----:B------:R-:W-:Y:S01]  /*1fe0*/  FMUL.FTZ R42, R42, UR4 ;  /* 0x000000042a2a7c20 */ /* 0x000fe20008410000 */
[----:B------:R-:W-:Y:S01]  /*1ff0*/  FMNMX.FTZ R9, R14, R25, !PT ;  /* 0x000000190e097209 */ /* 0x000fe20007810000 */
[----:B------:R-:W-:Y:S01]  /*2000*/  FMUL.FTZ R49, R49, UR4 ;  /* 0x0000000431317c20 */ /* 0x000fe20008410000 */
[----:B------:R-:W-:Y:S01]  /*2010*/  FMUL.FTZ R43, R43, UR4 ;  /* 0x000000042b2b7c20 */ /* 0x000fe20008410000 */
[----:B------:R-:W3:Y:S01]  /*2020*/  MUFU.TANH R32, R32 ;  /* 0x0000002000207308 */ /* 0x000ee20000002400 */
[----:B----4-:R-:W-:Y:S01]  /*2030*/  FSEL R88, R28, -INF , P6 ;  /* 0xff8000001c587808 */ /* 0x010fe20003000000 */
[----:B------:R-:W-:Y:S01]  /*2040*/  FMUL.FTZ R52, R52, UR4 ;  /* 0x0000000434347c20 */ /* 0x000fe20008410000 */
[----:B------:R-:W-:Y:S01]  /*2050*/  FMUL.FTZ R46, R46, UR4 ;  /* 0x000000042e2e7c20 */ /* 0x000fe20008410000 */
[----:B------:R-:W-:Y:S01]  /*2060*/  FMUL.FTZ R53, R53, UR4 ;  /* 0x0000000435357c20 */ /* 0x000fe20008410000 */
[----:B------:R-:W-:Y:S01]  /*2070*/  FMNMX.FTZ R9, R88, R9, !PT ;  /* 0x0000000958097209 */ /* 0x000fe20007810000 */
[----:B------:R-:W-:Y:S01]  /*2080*/  FMUL.FTZ R47, R47, UR4 ;  /* 0x000000042f2f7c20 */ /* 0x000fe20008410000 */
[----:B------:R-:W-:Y:S01]  /*2090*/  FMUL.FTZ R56, R56, UR4 ;  /* 0x0000000438387c20 */ /* 0x000fe20008410000 */
[----:B------:R-:W4:Y:S01]  /*20a0*/  MUFU.TANH R8, R26 ;  /* 0x0000001a00087308 */ /* 0x000f220000002400 */
        /* <DEDUP_REMOVED lines=15> */
[----:B01----:R-:W0:Y:S01]  /*21a0*/  MUFU.TANH R3, R27 ;  /* 0x0000001b00037308 */ /* 0x003e220000002400 */
[----:B----4-:R-:W-:Y:S01]  /*21b0*/  FSEL R8, R8, -INF , P2 ;  /* 0xff80000008087808 */ /* 0x010fe20001000000 */
        /* <DEDUP_REMOVED lines=29> */
[----:B------:R-:W-:Y:S01]  /*2390*/  ULDC UR5, c[0x0][0x988] ;  /* 0x0002620000057ab9 */ /* 0x000fe20000000800 */
[----:B------:R-:W1:Y:S01]  /*23a0*/  MUFU.TANH R20, R31 ;  /* 0x0000001f00147308 */ /* 0x000e620000002400 */
[----:B--2---:R-:W-:Y:S01]  /*23b0*/  FSEL R10, R10, -INF , P6 ;  /* 0xff8000000a0a7808 */ /* 0x004fe20003000000 */
[----:B------:R-:W-:Y:S01]  /*23c0*/  FMUL.FTZ R78, R78, UR4 ;  /* 0x000000044e4e7c20 */ /* 0x000fe20008410000 */
[----:B------:R-:W-:Y:S01]  /*23d0*/  ISETP.GT.AND P6, PT, R12, 0x20, PT ;  /* 0x000000200c00780c */ /* 0x000fe20003fc4270 */
[----:B------:R-:W-:Y:S01]  /*23e0*/  FMUL.FTZ R79, R79, UR4 ;  /* 0x000000044f4f7c20 */ /* 0x000fe20008410000 */
[----:B------:R-:W-:Y:S01]  /*23f0*/  P2R R11, PR, RZ, 0x1 ;  /* 0x00000001ff0b7803 */ /* 0x000fe20000000000 */
[----:B------:R-:W-:Y:S01]  /*2400*/  FMUL.FTZ R82, R82, UR4 ;  /* 0x0000000452527c20 */ /* 0x000fe20008410000 */
[----:B------:R-:W-:Y:S01]  /*2410*/  FMUL.FTZ R83, R83, UR4 ;  /* 0x0000000453537c20 */ /* 0x000fe20008410000 */
[----:B------:R-:W2:Y:S01]  /*2420*/  MUFU.TANH R40, R40 ;  /* 0x0000002800287308 */ /* 0x000ea20000002400 */
[----:B0-----:R-:W-:Y:S01]  /*2430*/  FSEL R98, R37, -INF , P1 ;  /* 0xff80000025627808 */ /* 0x001fe20000800000 */
[----:B------:R-:W-:Y:S01]  /*2440*/  FMUL.FTZ R86, R86, UR4 ;  /* 0x0000000456567c20 */ /* 0x000fe20008410000 */
[----:B------:R-:W-:Y:S01]  /*2450*/  FMUL.FTZ R87, R87, UR4 ;  /* 0x0000000457577c20 */ /* 0x000fe20008410000 */
[----:B------:R-:W-:-:S02]  /*2460*/  CS2R R150, SRZ ;  /* 0x0000000000967805 */ /* 0x000fc4000001ff00 */
[----:B------:R-:W-:Y:S02]  /*2470*/  FMNMX.FTZ R9, R98, R9, !PT ;  /* 0x0000000962097209 */ /* 0x000fe40007810000 */
[----:B------:R-:W-:Y:S02]  /*2480*/  CS2R R148, SRZ ;  /* 0x0000000000947805 */ /* 0x000fe4000001ff00 */
[----:B------:R-:W-:Y:S01]  /*2490*/  CS2R R146, SRZ ;  /* 0x0000000000927805 */ /* 0x000fe2000001ff00 */
[----:B------:R-:W0:Y:S01]  /*24a0*/  MUFU.TANH R34, R34 ;  /* 0x0000002200227308 */ /* 0x000e220000002400 */
[----:B-1----:R-:W-:Y:S02]  /*24b0*/  FSEL R20, R20, -INF , P5 ;  /* 0xff80000014147808 */ /* 0x002fe40002800000 */
[----:B------:R-:W-:Y:S02]  /*24c0*/  CS2R R144, SRZ ;  /* 0x0000000000907805 */ /* 0x000fe4000001ff00 */
[----:B------:R-:W-:-:S02]  /*24d0*/  ISETP.GT.AND P5, PT, R12, 0x21, PT ;  /* 0x000000210c00780c */ /* 0x000fc40003fa4270 */
[----:B------:R-:W-:Y:S02]  /*24e0*/  CS2R R142, SRZ ;  /* 0x00000000008e7805 */ /* 0x000fe4000001ff00 */
[----:B------:R-:W-:Y:S02]  /*24f0*/  CS2R R140, SRZ ;  /* 0x00000000008c7805 */ /* 0x000fe4000001ff00 */
[----:B------:R-:W-:Y:S01]  /*2500*/  CS2R R138, SRZ ;  /* 0x00000000008a7805 */ /* 0x000fe2000001ff00 */
[----:B------:R-:W1:Y:S01]  /*2510*/  MUFU.TANH R41, R41 ;  /* 0x0000002900297308 */ /* 0x000e620000002400 */
[----:B--2---:R-:W-:-:S04]  /*2520*/  FSEL R100, R40, -INF , P6 ;  /* 0xff80000028647808 */ /* 0x004fc80003000000 */
[----:B------:R-:W-:-:S03]  /*2530*/  FMNMX.FTZ R9, R100, R9, !PT ;  /* 0x0000000964097209 */ /* 0x000fc60007810000 */
[----:B------:R-:W2:Y:S01]  /*2540*/  MUFU.TANH R26, R35 ;  /* 0x00000023001a7308 */ /* 0x000ea20000002400 */
[----:B0-----:R-:W-:Y:S02]  /*2550*/  FSEL R24, R34, -INF , P4 ;  /* 0xff80000022187808 */ /* 0x001fe40002000000 */
[----:B------:R-:W-:-:S05]  /*2560*/  ISETP.GT.AND P4, PT, R12, 0x28, PT ;  /* 0x000000280c00780c */ /* 0x000fca0003f84270 */
[----:B------:R-:W0:Y:S01]  /*2570*/  MUFU.TANH R44, R44 ;  /* 0x0000002c002c7308 */ /* 0x000e220000002400 */
[----:B-1----:R-:W-:-:S04]  /*2580*/  FSEL R102, R41, -INF , P5 ;  /* 0xff80000029667808 */ /* 0x002fc80002800000 */
[----:B------:R-:W-:-:S03]  /*2590*/  FMNMX.FTZ R9, R102, R9, !PT ;  /* 0x0000000966097209 */ /* 0x000fc60007810000 */
[----:B------:R-:W1:Y:S01]  /*25a0*/  MUFU.TANH R38, R38 ;  /* 0x0000002600267308 */ /* 0x000e620000002400 */
[----:B--2---:R-:W-:Y:S02]  /*25b0*/  FSEL R26, R26, -INF , P3 ;  /* 0xff8000001a1a7808 */ /* 0x004fe40001800000 */
[----:B------:R-:W-:-:S05]  /*25c0*/  ISETP.GT.AND P3, PT, R12, 0x29, PT ;  /* 0x000000290c00780c */ /* 0x000fca0003f64270 */
[----:B------:R-:W2:Y:S01]  /*25d0*/  MUFU.TANH R45, R45 ;  /* 0x0000002d002d7308 */ /* 0x000ea20000002400 */
[----:B0-----:R-:W-:-:S04]  /*25e0*/  FSEL R104, R44, -INF , P4 ;  /* 0xff8000002c687808 */ /* 0x001fc80002000000 */
[----:B------:R-:W-:-:S03]  /*25f0*/  FMNMX.FTZ R9, R104, R9, !PT ;  /* 0x0000000968097209 */ /* 0x000fc60007810000 */
[----:B------:R-:W0:Y:S01]  /*2600*/  MUFU.TANH R30, R39 ;  /* 0x00000027001e7308 */ /* 0x000e220000002400 */
[----:B-1----:R-:W-:Y:S02]  /*2610*/  FSEL R28, R38, -INF , P2 ;  /* 0xff800000261c7808 */ /* 0x002fe40001000000 */
[----:B------:R-:W-:-:S05]  /*2620*/  ISETP.GT.AND P2, PT, R12, 0x30, PT ;  /* 0x000000300c00780c */ /* 0x000fca0003f44270 */
        /* <DEDUP_REMOVED lines=118> */
[----:B--2---:R-:W-:-:S04]  /*2d90*/  FSEL R136, R85, -INF , P1 ;  /* 0xff80000055887808 */ /* 0x004fc80000800000 */
[----:B------:R-:W-:Y:S01]  /*2da0*/  FMNMX.FTZ R13, R136, R9, !PT ;  /* 0x00000009880d7209 */ /* 0x000fe20007810000 */
[----:B------:R-:W-:Y:S02]  /*2db0*/  IMAD.U32 R9, RZ, RZ, UR5 ;  /* 0x00000005ff097e24 */ /* 0x000fe4000f8e00ff */
[----:B------:R-:W2:Y:S01]  /*2dc0*/  MUFU.TANH R82, R82 ;  /* 0x0000005200527308 */ /* 0x000ea20000002400 */
[----:B0-----:R-:W-:Y:S01]  /*2dd0*/  FSEL R78, R78, -INF , P6 ;  /* 0xff8000004e4e7808 */ /* 0x001fe20003000000 */
[----:B------:R-:W0:Y:S06]  /*2de0*/  SHFL.BFLY PT, R12, R13, 0x2, 0x1f ;  /* 0x0c401f000d0c7f89 */ /* 0x000e2c00000e0000 */
[----:B------:R-:W3:Y:S01]  /*2df0*/  MUFU.TANH R83, R83 ;  /* 0x0000005300537308 */ /* 0x000ee20000002400 */
[----:B-1----:R-:W-:-:S07]  /*2e00*/  FSEL R70, R79, -INF , P5 ;  /* 0xff8000004f467808 */ /* 0x002fce0002800000 */
[----:B------:R-:W1:Y:S01]  /*2e10*/  MUFU.TANH R86, R86 ;  /* 0x0000005600567308 */ /* 0x000e620000002400 */
[----:B--2---:R-:W-:-:S07]  /*2e20*/  FSEL R82, R82, -INF , P4 ;  /* 0xff80000052527808 */ /* 0x004fce0002000000 */
[----:B------:R-:W2:Y:S01]  /*2e30*/  MUFU.TANH R87, R87 ;  /* 0x0000005700577308 */ /* 0x000ea20000002400 */
[----:B---3--:R-:W-:Y:S02]  /*2e40*/  FSEL R74, R83, -INF , P3 ;  /* 0xff800000534a7808 */ /* 0x008fe40001800000 */
[----:B0-----:R-:W-:-:S05]  /*2e50*/  FMNMX.FTZ R15, R13, R12, !PT ;  /* 0x0000000c0d0f7209 */ /* 0x001fca0007810000 */
[----:B------:R-:W0:Y:S01]  /*2e60*/  SHFL.BFLY PT, R12, R15, 0x1, 0x1f ;  /* 0x0c201f000f0c7f89 */ /* 0x000e2200000e0000 */
[----:B-1----:R-:W-:Y:S02]  /*2e70*/  FSEL R86, R86, -INF , P2 ;  /* 0xff80000056567808 */ /* 0x002fe40001000000 */
[----:B------:R-:W-:Y:S02]  /*2e80*/  ISETP.GE.AND P2, PT, R89, 0x81, PT ;  /* 0x000000815900780c */ /* 0x000fe40003f46270 */
[----:B0-----:R-:W-:Y:S02]  /*2e90*/  FMNMX.FTZ R12, R15, R12, !PT ;  /* 0x0000000c0f0c7209 */ /* 0x001fe40007810000 */
        /* <DEDUP_REMOVED lines=11> */
[----:B--2---:R-:W-:Y:S01]  /*2f50*/  FSEL R88, R87, -INF , P1 ;  /* 0xff80000057587808 */ /* 0x004fe20000800000 */
        /* <DEDUP_REMOVED lines=26> */
[----:B------:R-:W2:Y:S01]  /*3100*/  MUFU.EX2 R13, R13 ;  /* 0x0000000d000d7308 */ /* 0x000ea20000000800 */
        /* <DEDUP_REMOVED lines=15> */
[----:B------:R4:W5:Y:S01]  /*3200*/  MUFU.EX2 R15, R94 ;  /* 0x0000005e000f7308 */ /* 0x0009620000000800 */
[----:B------:R-:W-:Y:S01]  /*3210*/  FFMA.FTZ R84, R84, R9, -R45 ;  /* 0x0000000954547223 */ /* 0x000fe2000001082d */
[----:B------:R-:W-:-:S02]  /*3220*/  CS2R R128, SRZ ;  /* 0x0000000000807805 */ /* 0x000fc4000001ff00 */
[----:B------:R-:W-:Y:S02]  /*3230*/  FMNMX.FTZ R29, R50, R27, !PT ;  /* 0x0000001b321d7209 */ /* 0x000fe40007810000 */
[----:B------:R-:W-:Y:S02]  /*3240*/  CS2R R126, SRZ ;  /* 0x00000000007e7805 */ /* 0x000fe4000001ff00 */
[----:B------:R-:W-:Y:S02]  /*3250*/  CS2R R124, SRZ ;  /* 0x00000000007c7805 */ /* 0x000fe4000001ff00 */
[----:B------:R-:W-:Y:S02]  /*3260*/  CS2R R120, SRZ ;  /* 0x0000000000787805 */ /* 0x000fe4000001ff00 */
[----:B------:R-:W-:Y:S01]  /*3270*/  FMNMX.FTZ R29, R52, R29, !PT ;  /* 0x0000001d341d7209 */ /* 0x000fe20007810000 */
[----:B------:R-:W5:Y:S01]  /*3280*/  MUFU.EX2 R178, R178 ;  /* 0x000000b200b27308 */ /* 0x000f620000000800 */
[----:B------:R-:W-:-:S02]  /*3290*/  CS2R R116, SRZ ;  /* 0x0000000000747805 */ /* 0x000fc4000001ff00 */
[----:B------:R-:W-:Y:S02]  /*32a0*/  CS2R R112, SRZ ;  /* 0x0000000000707805 */ /* 0x000fe4000001ff00 */
[----:B------:R-:W-:Y:S02]  /*32b0*/  FMNMX.FTZ R29, R54, R29, !PT ;  /* 0x0000001d361d7209 */ /* 0x000fe40007810000 */
[----:B------:R-:W-:Y:S02]  /*32c0*/  CS2R R108, SRZ ;  /* 0x00000000006c7805 */ /* 0x000fe4000001ff00 */
[----:B------:R-:W-:Y:S02]  /*32d0*/  CS2R R104, SRZ ;  /* 0x0000000000687805 */ /* 0x000fe4000001ff00 */
[----:B------:R-:W-:Y:S02]  /*32e0*/  CS2R R100, SRZ ;  /* 0x0000000000647805 */ /* 0x000fe4000001ff00 */
[----:B------:R-:W-:Y:S01]  /*32f0*/  FMNMX.FTZ R29, R56, R29, !PT ;  /* 0x0000001d381d7209 */ /* 0x000fe20007810000 */
[----:B------:R0:W-:Y:S01]  /*3300*/  MUFU.EX2 R21, R98 ;  /* 0x0000006200157308 */ /* 0x0001e20000000800 */
[----:B------:R-:W-:-:S02]  /*3310*/  CS2R R96, SRZ ;  /* 0x0000000000607805 */ /* 0x000fc4000001ff00 */
[----:B----4-:R-:W-:Y:S02]  /*3320*/  CS2R R94, SRZ ;  /* 0x00000000005e7805 */ /* 0x010fe4000001ff00 */
[----:B------:R-:W-:Y:S02]  /*3330*/  FMNMX.FTZ R31, R58, R29, !PT ;  /* 0x0000001d3a1f7209 */ /* 0x000fe40007810000 */
[----:B------:R-:W-:Y:S02]  /*3340*/  CS2R R92, SRZ ;  /* 0x00000000005c7805 */ /* 0x000fe4000001ff00 */
[----:B------:R-:W-:Y:S02]  /*3350*/  CS2R R90, SRZ ;  /* 0x00000000005a7805 */ /* 0x000fe4000001ff00 */
[----:B------:R-:W-:Y:S01]  /*3360*/  FMNMX.FTZ R31, R60, R31, !PT ;  /* 0x0000001f3c1f7209 */ /* 0x000fe20007810000 */
[----:B------:R-:W-:Y:S01]  /*3370*/  MUFU.EX2 R172, R172 ;  /* 0x000000ac00ac7308 */ /* 0x000fe20000000800 */
[----:B0-----:R-:W-:-:S02]  /*3380*/  CS2R R98, SRZ ;  /* 0x0000000000627805 */ /* 0x001fc4000001ff00 */
[----:B------:R-:W-:-:S04]  /*3390*/  FMNMX.FTZ R31, R62, R31, !PT ;  /* 0x0000001f3e1f7209 */ /* 0x000fc80007810000 */
[----:B------:R-:W-:Y:S01]  /*33a0*/  FMNMX.FTZ R31, R64, R31, !PT ;  /* 0x0000001f401f7209 */ /* 0x000fe20007810000 */
[----:B------:R0:W-:Y:S03]  /*33b0*/  MUFU.EX2 R25, R102 ;  /* 0x0000006600197308 */ /* 0x0001e60000000800 */
[----:B------:R-:W-:-:S04]  /*33c0*/  FMNMX.FTZ R33, R66, R31, !PT ;  /* 0x0000001f42217209 */ /* 0x000fc80007810000 */
[----:B------:R-:W-:Y:S01]  /*33d0*/  FMNMX.FTZ R33, R78, R33, !PT ;  /* 0x000000214e217209 */ /* 0x000fe20007810000 */
[----:B------:R-:W-:Y:S01]  /*33e0*/  MUFU.EX2 R174, R174 ;  /* 0x000000ae00ae7308 */ /* 0x000fe20000000800 */
[----:B0-----:R-:W-:Y:S02]  /*33f0*/  CS2R R102, SRZ ;  /* 0x0000000000667805 */ /* 0x001fe4000001ff00 */
[----:B------:R-:W-:-:S04]  /*3400*/  FMNMX.FTZ R33, R70, R33, !PT ;  /* 0x0000002146217209 */ /* 0x000fc80007810000 */
[----:B------:R-:W-:Y:S01]  /*3410*/  FMNMX.FTZ R33, R82, R33, !PT ;  /* 0x0000002152217209 */ /* 0x000fe20007810000 */
[----:B------:R0:W-:Y:S03]  /*3420*/  MUFU.EX2 R27, R106 ;  /* 0x0000006a001b7308 */ /* 0x0001e60000000800 */
[----:B------:R-:W-:-:S04]  /*3430*/  FMNMX.FTZ R35, R74, R33, !PT ;  /* 0x000000214a237209 */ /* 0x000fc80007810000 */
[----:B------:R-:W-:Y:S01]  /*3440*/  FMNMX.FTZ R35, R86, R35, !PT ;  /* 0x0000002356237209 */ /* 0x000fe20007810000 */
[----:B------:R-:W-:Y:S01]  /*3450*/  MUFU.EX2 R168, R168 ;  /* 0x000000a800a87308 */ /* 0x000fe20000000800 */
[----:B0-----:R-:W-:Y:S02]  /*3460*/  CS2R R106, SRZ ;  /* 0x00000000006a7805 */ /* 0x001fe4000001ff00 */
[----:B------:R-:W-:Y:S01]  /*3470*/  FMNMX.FTZ R14, R88, R35, !PT ;  /* 0x00000023580e7209 */ /* 0x000fe20007810000 */
[----:B------:R-:W-:Y:S01]  /*3480*/  FFMA.FTZ R35, R122, R9, -R45 ;  /* 0x000000097a237223 */ /* 0x000fe2000001082d */
[----:B------:R-:W-:-:S03]  /*3490*/  CS2R R122, SRZ ;  /* 0x00000000007a7805 */ /* 0x000fc6000001ff00 */
[----:B------:R-:W0:Y:S01]  /*34a0*/  SHFL.BFLY PT, R41, R14, 0x2, 0x1f ;  /* 0x0c401f000e297f89 */ /* 0x000e2200000e0000 */
[----:B------:R4:W-:Y:S08]  /*34b0*/  MUFU.EX2 R29, R110 ;  /* 0x0000006e001d7308 */ /* 0x0009f00000000800 */
[----:B------:R-:W-:Y:S01]  /*34c0*/  MUFU.EX2 R170, R170 ;  /* 0x000000aa00aa7308 */ /* 0x000fe20000000800 */
[----:B----4-:R-:W-:-:S07]  /*34d0*/  CS2R R110, SRZ ;  /* 0x00000000006e7805 */ /* 0x010fce000001ff00 */
[----:B------:R4:W-:Y:S01]  /*34e0*/  MUFU.EX2 R31, R114 ;  /* 0x00000072001f7308 */ /* 0x0009e20000000800 */
[----:B0-----:R-:W-:-:S07]  /*34f0*/  FMNMX.FTZ R43, R14, R41, !PT ;  /* 0x000000290e2b7209 */ /* 0x001fce0007810000 */
[----:B------:R-:W-:Y:S01]  /*3500*/  MUFU.EX2 R152, R152 ;  /* 0x0000009800987308 */ /* 0x000fe20000000800 */
[-CC-:B------:R-:W-:Y:S01]  /*3510*/  FFMA.FTZ R41, R130, R9.reuse, -R45.reuse ;  /* 0x0000000982297223 */ /* 0x180fe2000001082d */
[----:B------:R-:W-:Y:S01]  /*3520*/  FFMA.FTZ R45, R136, R9, -R45 ;  /* 0x00000009882d7223 */ /* 0x000fe2000001082d */
[----:B------:R-:W-:Y:S01]  /*3530*/  CS2R R136, SRZ ;  /* 0x0000000000887805 */ /* 0x000fe2000001ff00 */
[----:B------:R-:W0:Y:S01]  /*3540*/  SHFL.BFLY PT, R14, R43, 0x1, 0x1f ;  /* 0x0c201f002b0e7f89 */ /* 0x000e2200000e0000 */
[----:B------:R-:W-:Y:S02]  /*3550*/  CS2R R130, SRZ ;  /* 0x0000000000827805 */ /* 0x000fe4000001ff00 */
[----:B----4-:R-:W-:Y:S01]  /*3560*/  CS2R R114, SRZ ;  /* 0x0000000000727805 */ /* 0x010fe2000001ff00 */
[----:B------:R4:W-:Y:S08]  /*3570*/  MUFU.EX2 R33, R118 ;  /* 0x0000007600217308 */ /* 0x0009f00000000800 */
[----:B------:R-:W-:Y:S01]  /*3580*/  MUFU.EX2 R154, R154 ;  /* 0x0000009a009a7308 */ /* 0x000fe20000000800 */
[----:B----4-:R-:W-:-:S07]  /*3590*/  CS2R R118, SRZ ;  /* 0x0000000000767805 */ /* 0x010fce000001ff00 */
[----:B------:R-:W-:Y:S01]  /*35a0*/  MUFU.EX2 R35, R35 ;  /* 0x0000002300237308 */ /* 0x000fe20000000800 */
[----:B0-----:R-:W-:-:S04]  /*35b0*/  FMNMX.FTZ R14, R43, R14, !PT ;  /* 0x0000000e2b0e7209 */ /* 0x001fc80007810000 */
[C---:B------:R-:W-:Y:S01]  /*35c0*/  FSETP.NEU.FTZ.AND P1, PT, R14.reuse, -INF , PT ;  /* 0xff8000000e00780b */ /* 0x040fe20003f3d000 */
[----:B------:R-:W-:Y:S02]  /*35d0*/  FMUL.FTZ R49, R14, R9 ;  /* 0x000000090e317220 */ /* 0x000fe40000410000 */
[----:B------:R-:W-:Y:S03]  /*35e0*/  MUFU.EX2 R156, R156 ;  /* 0x0000009c009c7308 */ /* 0x000fe60000000800 */
[----:B------:R-:W-:Y:S02]  /*35f0*/  FSEL R49, R49, RZ, P1 ;  /* 0x000000ff31317208 */ /* 0x000fe40000800000 */
[----:B------:R-:W-:-:S03]  /*3600*/  ISETP.NE.AND P1, PT, R16, RZ, PT ;  /* 0x000000ff1000720c */ /* 0x000fc60003f25270 */
        /* <DEDUP_REMOVED lines=29> */
[----:B--2---:R-:W-:Y:S01]  /*37e0*/  FADD.FTZ R3, R13, R20 ;  /* 0x000000140d037221 */ /* 0x004fe20000010000 */
[----:B------:R-:W-:Y:S01]  /*37f0*/  F2FP.F16.F32.PACK_AB R180, R11, R180 ;  /* 0x000000b40bb4723e */ /* 0x000fe200000000ff */
[-C--:B------:R-:W-:Y:S01]  /*3800*/  FFMA.FTZ R62, R62, R9.reuse, -R49 ;  /* 0x000000093e3e7223 */ /* 0x080fe20000010831 */
[----:B------:R-:W1:Y:S01]  /*3810*/  MUFU.EX2 R10, R10 ;  /* 0x0000000a000a7308 */ /* 0x000e620000000800 */
[----:B---3--:R-:W-:Y:S01]  /*3820*/  FADD.FTZ R20, R176, R3 ;  /* 0x00000003b0147221 */ /* 0x008fe20000010000 */
[-CC-:B------:R-:W-:Y:S01]  /*3830*/  FFMA.FTZ R64, R64, R9.reuse, -R49.reuse ;  /* 0x0000000940407223 */ /* 0x180fe20000010831 */
[-CC-:B------:R-:W-:Y:S01]  /*3840*/  FFMA.FTZ R66, R66, R9.reuse, -R49.reuse ;  /* 0x0000000942427223 */ /* 0x180fe20000010831 */
[-CC-:B------:R-:W-:Y:S01]  /*3850*/  FFMA.FTZ R78, R78, R9.reuse, -R49.reuse ;  /* 0x000000094e4e7223 */ /* 0x180fe20000010831 */
[----:B-----5:R-:W-:Y:S01]  /*3860*/  FADD.FTZ R3, R15, R20 ;  /* 0x000000140f037221 */ /* 0x020fe20000010000 */
[-CC-:B------:R-:W-:Y:S01]  /*3870*/  FFMA.FTZ R70, R70, R9.reuse, -R49.reuse ;  /* 0x0000000946467223 */ /* 0x180fe20000010831 */
[-C--:B------:R-:W-:Y:S01]  /*3880*/  FFMA.FTZ R82, R82, R9.reuse, -R49 ;  /* 0x0000000952527223 */ /* 0x080fe20000010831 */
[----:B------:R-:W2:Y:S01]  /*3890*/  MUFU.EX2 R24, R24 ;  /* 0x0000001800187308 */ /* 0x000ea20000000800 */
[----:B------:R-:W-:Y:S01]  /*38a0*/  FADD.FTZ R20, R178, R3 ;  /* 0x00000003b2147221 */ /* 0x000fe20000010000 */
[----:B0-----:R-:W-:Y:S01]  /*38b0*/  FADD.FTZ R3, R8, R181 ;  /* 0x000000b508037221 */ /* 0x001fe20000010000 */
[-CC-:B------:R-:W-:Y:S01]  /*38c0*/  FFMA.FTZ R74, R74, R9.reuse, -R49.reuse ;  /* 0x000000094a4a7223 */ /* 0x180fe20000010831 */
[-CC-:B------:R-:W-:Y:S01]  /*38d0*/  FFMA.FTZ R86, R86, R9.reuse, -R49.reuse ;  /* 0x0000000956567223 */ /* 0x180fe20000010831 */
[----:B------:R-:W-:Y:S01]  /*38e0*/  FADD.FTZ R51, R21, R20 ;  /* 0x0000001415337221 */ /* 0x000fe20000010000 */
[----:B------:R-:W-:Y:S01]  /*38f0*/  FFMA.FTZ R49, R88, R9, -R49 ;  /* 0x0000000958317223 */ /* 0x000fe20000010831 */
[----:B------:R-:W-:Y:S01]  /*3900*/  F2FP.F16.F32.PACK_AB R181, R181, R8 ;  /* 0x00000008b5b5723e */ /* 0x000fe200000000ff */
[----:B------:R0:W3:Y:S01]  /*3910*/  MUFU.EX2 R177, R26 ;  /* 0x0000001a00b17308 */ /* 0x0000e20000000800 */
        /* <DEDUP_REMOVED lines=9> */
[----:B--2---:R-:W-:Y:S01]  /*39b0*/  FADD.FTZ R20, R24, R3 ;  /* 0x0000000318147221 */ /* 0x004fe20000010000 */
[----:B------:R-:W-:-:S02]  /*39c0*/  F2FP.F16.F32.PACK_AB R178, R21, R178 ;  /* 0x000000b215b2723e */ /* 0x000fc400000000ff */
[----:B------:R-:W-:Y:S01]  /*39d0*/  CS2R R88, SRZ ;  /* 0x0000000000587805 */ /* 0x000fe2000001ff00 */
[C---:B------:R-:W-:Y:S01]  /*39e0*/  FADD.FTZ R51, R25.reuse, R26 ;  /* 0x0000001a19337221 */ /* 0x040fe20000010000 */
[----:B------:R-:W-:Y:S01]  /*39f0*/  F2FP.F16.F32.PACK_AB R172, R25, R172 ;  /* 0x000000ac19ac723e */ /* 0x000fe200000000ff */
[----:B------:R-:W0:Y:S02]  /*3a00*/  MUFU.EX2 R179, R30 ;  /* 0x0000001e00b37308 */ /* 0x000e240000000800 */
[----:B------:R-:W-:Y:S01]  /*3a10*/  FADD.FTZ R26, R174, R51 ;  /* 0x00000033ae1a7221 */ /* 0x000fe20000010000 */
[----:B---3--:R-:W-:Y:S01]  /*3a20*/  FADD.FTZ R3, R177, R20 ;  /* 0x00000014b1037221 */ /* 0x008fe20000010000 */
[C---:B------:R-:W-:Y:S02]  /*3a30*/  F2FP.F16.F32.PACK_AB R174, R27.reuse, R174 ;  /* 0x000000ae1bae723e */ /* 0x040fe400000000ff */
[----:B------:R-:W-:Y:S01]  /*3a40*/  FADD.FTZ R51, R27, R26 ;  /* 0x0000001a1b337221 */ /* 0x000fe20000010000 */
[----:B------:R-:W-:Y:S01]  /*3a50*/  F2FP.F16.F32.PACK_AB R177, R177, R24 ;  /* 0x00000018b1b1723e */ /* 0x000fe200000000ff */
[----:B------:R-:W2:Y:S01]  /*3a60*/  MUFU.EX2 R32, R32 ;  /* 0x0000002000207308 */ /* 0x000ea20000000800 */
[----:B-1----:R-:W-:Y:S01]  /*3a70*/  FADD.FTZ R20, R28, R3 ;  /* 0x000000031c147221 */ /* 0x002fe20000010000 */
[----:B------:R-:W-:-:S02]  /*3a80*/  @P1 VIADD R3, R0, 0x34840 ;  /* 0x0003484000031836 */ /* 0x000fc40000000000 */
[----:B------:R-:W-:Y:S01]  /*3a90*/  FADD.FTZ R26, R168, R51 ;  /* 0x00000033a81a7221 */ /* 0x000fe20000010000 */
[----:B------:R-:W-:-:S03]  /*3aa0*/  F2FP.F16.F32.PACK_AB R168, R29, R168 ;  /* 0x000000a81da8723e */ /* 0x000fc600000000ff */
[----:B------:R-:W-:Y:S01]  /*3ab0*/  FADD.FTZ R53, R29, R26 ;  /* 0x0000001a1d357221 */ /* 0x000fe20000010000 */
[----:B------:R-:W1:Y:S01]  /*3ac0*/  MUFU.EX2 R173, R34 ;  /* 0x0000002200ad7308 */ /* 0x000e620000000800 */
[----:B0-----:R-:W-:Y:S01]  /*3ad0*/  FADD.FTZ R51, R179, R20 ;  /* 0x00000014b3337221 */ /* 0x001fe20000010000 */
[----:B------:R-:W-:Y:S01]  /*3ae0*/  @P1 PRMT R3, R18, 0x654, R3 ;  /* 0x0000065412031816 */ /* 0x000fe20000000003 */
[----:B------:R-:W-:Y:S01]  /*3af0*/  FADD.FTZ R20, R170, R53 ;  /* 0x00000035aa147221 */ /* 0x000fe20000010000 */
[----:B------:R-:W-:Y:S02]  /*3b00*/  F2FP.F16.F32.PACK_AB R170, R31, R170 ;  /* 0x000000aa1faa723e */ /* 0x000fe400000000ff */
[----:B------:R1:W-:Y:S01]  /*3b10*/  @P1 SYNCS.ARRIVE.TRANS64.RED.A1T0 RZ, [R3+URZ], RZ ;  /* 0x000000ff03ff19a7 */ /* 0x0003e2000810043f */
[----:B------:R-:W-:Y:S01]  /*3b20*/  F2FP.F16.F32.PACK_AB R179, R179, R28 ;  /* 0x0000001cb3b3723e */ /* 0x000fe200000000ff */
[----:B------:R-:W0:Y:S01]  /*3b30*/  MUFU.EX2 R36, R36 ;  /* 0x0000002400247308 */ /* 0x000e220000000800 */
[----:B--2---:R-:W-:Y:S01]  /*3b40*/  FADD.FTZ R0, R32, R51 ;  /* 0x0000003320007221 */ /* 0x004fe20000010000 */
[----:B------:R-:W-:-:S04]  /*3b50*/  FADD.FTZ R51, R31, R20 ;  /* 0x000000141f337221 */ /* 0x000fc80000010000 */
[----:B------:R-:W-:Y:S01]  /*3b60*/  FADD.FTZ R20, R152, R51 ;  /* 0x0000003398147221 */ /* 0x000fe20000010000 */
[----:B------:R-:W-:Y:S01]  /*3b70*/  F2FP.F16.F32.PACK_AB R152, R33, R152 ;  /* 0x000000982198723e */ /* 0x000fe200000000ff */
[----:B------:R-:W2:Y:S01]  /*3b80*/  MUFU.EX2 R175, R38 ;  /* 0x0000002600af7308 */ /* 0x000ea20000000800 */
[----:B-1----:R-:W-:Y:S01]  /*3b90*/  FADD.FTZ R3, R173, R0 ;  /* 0x00000000ad037221 */ /* 0x002fe20000010000 */
[----:B------:R-:W-:Y:S01]  /*3ba0*/  FADD.FTZ R51, R33, R20 ;  /* 0x0000001421337221 */ /* 0x000fe20000010000 */
[----:B------:R-:W-:-:S03]  /*3bb0*/  F2FP.F16.F32.PACK_AB R173, R173, R32 ;  /* 0x00000020adad723e */ /* 0x000fc600000000ff */
[----:B------:R-:W-:Y:S01]  /*3bc0*/  FADD.FTZ R20, R154, R51 ;  /* 0x000000339a147221 */ /* 0x000fe20000010000 */
[C---:B------:R-:W-:Y:S01]  /*3bd0*/  F2FP.F16.F32.PACK_AB R154, R35.reuse, R154 ;  /* 0x0000009a239a723e */ /* 0x040fe200000000ff */
[----:B------:R-:W1:Y:S01]  /*3be0*/  MUFU.EX2 R40, R40 ;  /* 0x0000002800287308 */ /* 0x000e620000000800 */
[----:B0-----:R-:W-:Y:S01]  /*3bf0*/  FADD.FTZ R0, R36, R3 ;  /* 0x0000000324007221 */ /* 0x001fe20000010000 */
[----:B------:R-:W-:-:S04]  /*3c00*/  FADD.FTZ R51, R35, R20 ;  /* 0x0000001423337221 */ /* 0x000fc80000010000 */
[----:B------:R-:W-:Y:S01]  /*3c10*/  FADD.FTZ R20, R156, R51 ;  /* 0x000000339c147221 */ /* 0x000fe20000010000 */
[----:B------:R-:W-:Y:S01]  /*3c20*/  F2FP.F16.F32.PACK_AB R156, R37, R156 ;  /* 0x0000009c259c723e */ /* 0x000fe200000000ff */
[----:B------:R-:W0:Y:S01]  /*3c30*/  MUFU.EX2 R169, R42 ;  /* 0x0000002a00a97308 */ /* 0x000e220000000800 */
[----:B--2---:R-:W-:Y:S01]  /*3c40*/  FADD.FTZ R3, R175, R0 ;  /* 0x00000000af037221 */ /* 0x004fe20000010000 */
[----:B------:R-:W-:Y:S01]  /*3c50*/  FADD.FTZ R51, R37, R20 ;  /* 0x0000001425337221 */ /* 0x000fe20000010000 */
[----:B------:R-:W-:-:S05]  /*3c60*/  F2FP.F16.F32.PACK_AB R175, R175, R36 ;  /* 0x00000024afaf723e */ /* 0x000fca00000000ff */
        /* <DEDUP_REMOVED lines=12> */
[----:B------:R-:W0:Y:S01]  /*3d30*/  MUFU.EX2 R39, R39 ;  /* 0x0000002700277308 */ /* 0x000e220000000800 */
[----:B--2---:R-:W-:-:S07]  /*3d40*/  FADD.FTZ R20, R158, R51 ;  /* 0x000000339e147221 */ /* 0x004fce0000010000 */
[----:B------:R-:W2:Y:S01]  /*3d50*/  MUFU.EX2 R52, R52 ;  /* 0x0000003400347308 */ /* 0x000ea20000000800 */
[C---:B-1----:R-:W-:Y:S01]  /*3d60*/  FADD.FTZ R3, R153.reuse, R0 ;  /* 0x0000000099037221 */ /* 0x042fe20000010000 */
[----:B------:R-:W-:-:S06]  /*3d70*/  F2FP.F16.F32.PACK_AB R153, R153, R48 ;  /* 0x000000309999723e */ /* 0x000fcc00000000ff */
[----:B------:R-:W1:Y:S01]  /*3d80*/  MUFU.EX2 R160, R160 ;  /* 0x000000a000a07308 */ /* 0x000e620000000800 */
[C---:B0-----:R-:W-:Y:S01]  /*3d90*/  FADD.FTZ R11, R39.reuse, R20 ;  /* 0x00000014270b7221 */ /* 0x041fe20000010000 */
[----:B------:R-:W-:-:S06]  /*3da0*/  F2FP.F16.F32.PACK_AB R158, R39, R158 ;  /* 0x0000009e279e723e */ /* 0x000fcc00000000ff */
[----:B------:R-:W0:Y:S01]  /*3db0*/  MUFU.EX2 R155, R54 ;  /* 0x00000036009b7308 */ /* 0x000e220000000800 */
[----:B--2---:R-:W-:-:S07]  /*3dc0*/  FADD.FTZ R0, R52, R3 ;  /* 0x0000000334007221 */ /* 0x004fce0000010000 */
[----:B------:R-:W2:Y:S01]  /*3dd0*/  MUFU.EX2 R41, R41 ;  /* 0x0000002900297308 */ /* 0x000ea20000000800 */
[----:B-1----:R-:W-:-:S07]  /*3de0*/  FADD.FTZ R20, R160, R11 ;  /* 0x0000000ba0147221 */ /* 0x002fce0000010000 */
[----:B------:R-:W1:Y:S01]  /*3df0*/  MUFU.EX2 R56, R56 ;  /* 0x0000003800387308 */ /* 0x000e620000000800 */
[C---:B0-----:R-:W-:Y:S01]  /*3e00*/  FADD.FTZ R3, R155.reuse, R0 ;  /* 0x000000009b037221 */ /* 0x041fe20000010000 */
[----:B------:R-:W-:-:S06]  /*3e10*/  F2FP.F16.F32.PACK_AB R155, R155, R52 ;  /* 0x000000349b9b723e */ /* 0x000fcc00000000ff */
[----:B------:R-:W0:Y:S01]  /*3e20*/  MUFU.EX2 R76, R76 ;  /* 0x0000004c004c7308 */ /* 0x000e220000000800 */
[C---:B--2---:R-:W-:Y:S01]  /*3e30*/  FADD.FTZ R11, R41.reuse, R20 ;  /* 0x00000014290b7221 */ /* 0x044fe20000010000 */
[----:B------:R-:W-:-:S06]  /*3e40*/  F2FP.F16.F32.PACK_AB R160, R41, R160 ;  /* 0x000000a029a0723e */ /* 0x000fcc00000000ff */
[----:B------:R-:W2:Y:S01]  /*3e50*/  MUFU.EX2 R157, R58 ;  /* 0x0000003a009d7308 */ /* 0x000ea20000000800 */
[----:B-1----:R-:W-:-:S07]  /*3e60*/  FADD.FTZ R0, R56, R3 ;  /* 0x0000000338007221 */ /* 0x002fce0000010000 */
[----:B------:R1:W3:Y:S01]  /*3e70*/  MUFU.EX2 R47, R132 ;  /* 0x00000084002f7308 */ /* 0x0002e20000000800 */
[----:B0-----:R-:W-:-:S07]  /*3e80*/  FADD.FTZ R20, R76, R11 ;  /* 0x0000000b4c147221 */ /* 0x001fce0000010000 */
[----:B------:R-:W0:Y:S01]  /*3e90*/  MUFU.EX2 R60, R60 ;  /* 0x0000003c003c7308 */ /* 0x000e220000000800 */
[C---:B--2---:R-:W-:Y:S01]  /*3ea0*/  FADD.FTZ R3, R157.reuse, R0 ;  /* 0x000000009d037221 */ /* 0x044fe20000010000 */
[----:B------:R-:W-:Y:S02]  /*3eb0*/  F2FP.F16.F32.PACK_AB R157, R157, R56 ;  /* 0x000000389d9d723e */ /* 0x000fe400000000ff */
[----:B-1----:R-:W-:-:S04]  /*3ec0*/  CS2R R132, SRZ ;  /* 0x0000000000847805 */ /* 0x002fc8000001ff00 */
[----:B------:R-:W1:Y:S01]  /*3ed0*/  MUFU.EX2 R80, R80 ;  /* 0x0000005000507308 */ /* 0x000e620000000800 */
[C---:B---3--:R-:W-:Y:S01]  /*3ee0*/  FADD.FTZ R11, R47.reuse, R20 ;  /* 0x000000142f0b7221 */ /* 0x048fe20000010000 */
[----:B------:R-:W-:-:S06]  /*3ef0*/  F2FP.F16.F32.PACK_AB R162, R47, R76 ;  /* 0x0000004c2fa2723e */ /* 0x000fcc00000000ff */
[----:B------:R-:W2:Y:S01]  /*3f00*/  MUFU.EX2 R159, R62 ;  /* 0x0000003e009f7308 */ /* 0x000ea20000000800 */
[----:B0-----:R-:W-:-:S07]  /*3f10*/  FADD.FTZ R0, R60, R3 ;  /* 0x000000033c007221 */ /* 0x001fce0000010000 */
[----:B------:R0:W3:Y:S01]  /*3f20*/  MUFU.EX2 R43, R134 ;  /* 0x00000086002b7308 */ /* 0x0000e20000000800 */
[----:B-1----:R-:W-:-:S07]  /*3f30*/  FADD.FTZ R20, R80, R11 ;  /* 0x0000000b50147221 */ /* 0x002fce0000010000 */
[----:B------:R-:W1:Y:S01]  /*3f40*/  MUFU.EX2 R64, R64 ;  /* 0x0000004000407308 */ /* 0x000e620000000800 */
[C---:B--2---:R-:W-:Y:S01]  /*3f50*/  FADD.FTZ R3, R159.reuse, R0 ;  /* 0x000000009f037221 */ /* 0x044fe20000010000 */
[----:B------:R-:W-:Y:S02]  /*3f60*/  F2FP.F16.F32.PACK_AB R159, R159, R60 ;  /* 0x0000003c9f9f723e */ /* 0x000fe400000000ff */
[----:B0-----:R-:W-:-:S04]  /*3f70*/  CS2R R134, SRZ ;  /* 0x0000000000867805 */ /* 0x001fc8000001ff00 */
[----:B------:R-:W0:Y:S01]  /*3f80*/  MUFU.EX2 R84, R84 ;  /* 0x0000005400547308 */ /* 0x000e220000000800 */
[C---:B---3--:R-:W-:Y:S01]  /*3f90*/  FADD.FTZ R11, R43.reuse, R20 ;  /* 0x000000142b0b7221 */ /* 0x048fe20000010000 */
[----:B------:R-:W-:-:S06]  /*3fa0*/  F2FP.F16.F32.PACK_AB R164, R43, R80 ;  /* 0x000000502ba4723e */ /* 0x000fcc00000000ff */
[----:B------:R-:W2:Y:S01]  /*3fb0*/  MUFU.EX2 R161, R66 ;  /* 0x0000004200a17308 */ /* 0x000ea20000000800 */
[----:B-1----:R-:W-:-:S07]  /*3fc0*/  FADD.FTZ R0, R64, R3 ;  /* 0x0000000340007221 */ /* 0x002fce0000010000 */
[----:B------:R-:W1:Y:S01]  /*3fd0*/  MUFU.EX2 R78, R78 ;  /* 0x0000004e004e7308 */ /* 0x000e620000000800 */
[----:B0-----:R-:W-:-:S07]  /*3fe0*/  FADD.FTZ R20, R84, R11 ;  /* 0x0000000b54147221 */ /* 0x001fce0000010000 */
[----:B------:R-:W0:Y:S01]  /*3ff0*/  MUFU.EX2 R163, R70 ;  /* 0x0000004600a37308 */ /* 0x000e220000000800 */
[C---:B--2---:R-:W-:Y:S01]  /*4000*/  FADD.FTZ R11, R161.reuse, R0 ;  /* 0x00000000a10b7221 */ /* 0x044fe20000010000 */
[----:B------:R-:W-:-:S06]  /*4010*/  F2FP.F16.F32.PACK_AB R161, R161, R64 ;  /* 0x00000040a1a1723e */ /* 0x000fcc00000000ff */
        /* <DEDUP_REMOVED lines=11> */
[----:B0-----:R-:W-:Y:S01]  /*40d0*/  FADD.FTZ R0, R86, R11 ;  /* 0x0000000b56007221 */ /* 0x001fe20000010000 */
[C---:B--2---:R-:W-:Y:S01]  /*40e0*/  FADD.FTZ R3, R45.reuse, R20 ;  /* 0x000000142d037221 */ /* 0x044fe20000010000 */
[----:B------:R-:W-:Y:S02]  /*40f0*/  F2FP.F16.F32.PACK_AB R166, R45, R84 ;  /* 0x000000542da6723e */ /* 0x000fe400000000ff */
[C---:B-1----:R-:W-:Y:S01]  /*4100*/  FADD.FTZ R0, R49.reuse, R0 ;  /* 0x0000000031007221 */ /* 0x042fe20000010000 */
[----:B------:R-:W-:Y:S01]  /*4110*/  F2FP.F16.F32.PACK_AB R167, R49, R86 ;  /* 0x0000005631a7723e */ /* 0x000fe200000000ff */
[----:B------:R-:W-:Y:S06]  /*4120*/  @!P2 BRA `(.L_x_191) ;  /* 0x000000280080a947 */ /* 0x000fec0003800000 */
[----:B------:R-:W-:Y:S01]  /*4130*/  VIADD R195, R195, 0xfffffffe ;  /* 0xfffffffec3c37836 */ /* 0x000fe20000000000 */
[----:B------:R-:W-:Y:S01]  /*4140*/  UMOV UR4, UR37 ;  /* 0x0000002500047c82 */ /* 0x000fe20008000000 */
[----:B------:R-:W-:Y:S01]  /*4150*/  IMAD.MOV.U32 R13, RZ, RZ, R14 ;  /* 0x000000ffff0d7224 */ /* 0x000fe200078e000e */
[----:B------:R-:W-:Y:S01]  /*4160*/  UMOV UR5, UR36 ;  /* 0x0000002400057c82 */ /* 0x000fe20008000000 */
[----:B------:R-:W-:Y:S01]  /*4170*/  IMAD.MOV.U32 R11, RZ, RZ, R12 ;  /* 0x000000ffff0b7224 */ /* 0x000fe200078e000c */
[----:B------:R-:W-:Y:S01]  /*4180*/  ULDC UR6, c[0x0][0x9d8] ;  /* 0x0002760000067ab9 */ /* 0x000fe20000000800 */
[----:B------:R-:W-:Y:S02]  /*4190*/  IMAD.MOV.U32 R8, RZ, RZ, 0x3f800000 ;  /* 0x3f800000ff087424 */ /* 0x000fe400078e00ff */
[----:B------:R-:W-:-:S07]  /*41a0*/  IMAD.MOV.U32 R151, RZ, RZ, RZ ;  /* 0x000000ffff977224 */ /* 0x000fce00078e00ff */
.L_x_202:
[----:B------:R-:W-:-:S04]  /*41b0*/  UIADD3 UR7, UR5, 0x1, URZ ;  /* 0x0000000105077890 */ /* 0x000fc8000fffe03f */
[----:B------:R-:W-:-:S04]  /*41c0*/  UISETP.NE.AND UP0, UPT, UR7, 0x2, UPT ;  /* 0x000000020700788c */ /* 0x000fc8000bf05270 */
[----:B------:R-:W-:Y:S02]  /*41d0*/  USEL UR37, URZ, 0x1, UP0 ;  /* 0x000000013f257887 */ /* 0x000fe40008000000 */
[----:B------:R-:W-:Y:S02]  /*41e0*/  USEL UR36, UR7, URZ, UP0 ;  /* 0x0000003f07247287 */ /* 0x000fe40008000000 */
[----:B------:R-:W-:Y:S01]  /*41f0*/  ULOP3.LUT UR37, UR4, UR37, URZ, 0x3c, !UPT ;  /* 0x0000002504257292 */ /* 0x000fe2000f8e3c3f */
[----:B------:R-:W-:Y:S11]  /*4200*/  @!P0 BRA `(.L_x_192) ;  /* 0x0000000000048947 */ /* 0x000ff60003800000 */
[----:B------:R-:W-:Y:S01]  /*4210*/  BPT.TRAP 0x1 ;  /* 0x000000040000795c */ /* 0x000fe20000300000 */
.L_x_192:
        /* <DEDUP_REMOVED lines=9> */
.L_x_193:
[----:B-1----:R-:W-:Y:S05]  /*42b0*/  @P1 BRA `(.L_x_194) ;  /* 0x0000000000081947 */ /* 0x002fea0003800000 */
[----:B------:R-:W1:Y:S02]  /*42c0*/  SYNCS.PHASECHK.TRANS64.TRYWAIT P1, [UR8+0x34830], R9 ;  /* 0x03483009ff0075a7 */ /* 0x000e640008020148 */
[----:B-1----:R-:W-:Y:S05]  /*42d0*/  @!P1 BRA `(.L_x_195) ;  /* 0x0000009000e49947 */ /* 0x002fea0003800000 */
.L_x_194:
        /* <DEDUP_REMOVED lines=137> */
.L_x_196:
[----:B------:R-:W-:Y:S01]  /*4b70*/  ULEA UR9, UR5, UR7, 0x3 ;  /* 0x0000000705097291 */ /* 0x000fe2000f8e183f */
[----:B------:R-:W-:-:S05]  /*4b80*/  IMAD.U32 R8, RZ, RZ, UR4 ;  /* 0x00000004ff087e24 */ /* 0x000fca000f8e00ff */
[----:B------:R-:W-:-:S04]  /*4b90*/  SHF.L.U32 R8, R8, 0x1f, RZ ;  /* 0x0000001f08087819 */ /* 0x000fc800000006ff */
[----:B------:R2:W3:Y:S01]  /*4ba0*/  SYNCS.PHASECHK.TRANS64.TRYWAIT P1, [UR9+0x34850], R8 ;  /* 0x03485008ff0075a7 */ /* 0x0004e20008020149 */
[----:B------:R-:W-:Y:S05]  /*4bb0*/  @!P0 BRA `(.L_x_197) ;  /* 0x0000000000048947 */ /* 0x000fea0003800000 */
[----:B------:R-:W-:Y:S01]  /*4bc0*/  BPT.TRAP 0x1 ;  /* 0x000000040000795c */ /* 0x000fe20000300000 */
.L_x_197:
[----:B---3--:R-:W-:Y:S05]  /*4bd0*/  @P1 BRA `(.L_x_198) ;  /* 0x0000000000081947 */ /* 0x008fea0003800000 */
[----:B------:R-:W3:Y:S02]  /*4be0*/  SYNCS.PHASECHK.TRANS64.TRYWAIT P1, [UR9+0x34850], R8 ;  /* 0x03485008ff0075a7 */ /* 0x000ee40008020149 */
[----:B---3--:R-:W-:Y:S05]  /*4bf0*/  @!P1 BRA `(.L_x_199) ;  /* 0x0000008800b49947 */ /* 0x008fea0003800000 */
.L_x_198:
[----:B------:R-:W-:Y:S01]  /*4c00*/  UIADD3 UR7, UR7, 0x400, URZ ;  /* 0x0000040007077890 */ /* 0x000fe2000fffe03f */
[----:B------:R-:W-:Y:S01]  /*4c10*/  WARPGROUP.ARRIVE ;  /* 0x00000000000079c5 */ /* 0x000fe20000000000 */
[----:B------:R-:W-:Y:S02]  /*4c20*/  UMOV UR15, 0x40000040 ;  /* 0x40000040000f7882 */ /* 0x000fe40000000000 */
[----:B------:R-:W-:-:S04]  /*4c30*/  USHF.R.U32.HI UR7, URZ, 0x4, UR7 ;  /* 0x000000043f077899 */ /* 0x000fc80008011607 */
[----:B------:R-:W-:-:S04]  /*4c40*/  ULOP3.LUT UR7, UR7, 0x3fff, URZ, 0xc0, !UPT ;  /* 0x00003fff07077892 */ /* 0x000fc8000f8ec03f */
[----:B------:R-:W-:-:S04]  /*4c50*/  ULOP3.LUT UR4, UR7, 0x4000000, URZ, 0xfc, !UPT ;  /* 0x0400000007047892 */ /* 0x000fc8000f8efc3f */
[----:B------:R-:W-:-:S07]  /*4c60*/  ULEA UR4, UR5, UR4, 0xb ;  /* 0x0000000405047291 */ /* 0x000fce000f8e583f */
[----:B------:R-:W-:Y:S02]  /*4c70*/  UMOV UR14, UR4 ;  /* 0x00000004000e7c82 */ /* 0x000fe40008000000 */
        /* <DEDUP_REMOVED lines=35> */
[----:B------:R-:W-:Y:S03]  /*4eb0*/  HGMMA.64x128x16.F32 R88, R164, gdesc[UR12].tnspB, R88, gsb0 ;  /* 0x41e0000ca4587df0 */ /* 0x000fe60008000858 */
[----:B------:R-:W-:Y:S02]  /*4ec0*/  WARPGROUP.DEPBAR.LE gsb0, 0x0 ;  /* 0x00008000000079c5 */ /* 0x000fe40000010000 */
[----:B------:R-:W-:Y:S05]  /*4ed0*/  @!P0 BRA `(.L_x_200) ;  /* 0x0000000000048947 */ /* 0x000fea0003800000 */
[----:B------:R-:W-:Y:S01]  /*4ee0*/  BPT.TRAP 0x1 ;  /* 0x000000040000795c */ /* 0x000fe20000300000 */
.L_x_200:
        /* <DEDUP_REMOVED lines=14> */
[----:B------:R-:W3:Y:S01]  /*4fd0*/  MUFU.TANH R154, R154 ;  /* 0x0000009a009a7308 */ /* 0x000ee20000002400 */
[----:B------:R-:W-:Y:S01]  /*4fe0*/  FMUL.FTZ R166, R37, UR6 ;  /* 0x0000000625a67c20 */ /* 0x000fe20008410000 */
[----:B------:R-:W-:Y:S01]  /*4ff0*/  FMUL.FTZ R34, R38, UR6 ;  /* 0x0000000626227c20 */ /* 0x000fe20008410000 */
[----:B------:R-:W-:Y:S01]  /*5000*/  FMUL.FTZ R36, R39, UR6 ;  /* 0x0000000627247c20 */ /* 0x000fe20008410000 */
[----:B------:R-:W-:Y:S01]  /*5010*/  FMUL.FTZ R168, R40, UR6 ;  /* 0x0000000628a87c20 */ /* 0x000fe20008410000 */
[----:B------:R-:W-:Y:S01]  /*5020*/  FMUL.FTZ R170, R41, UR6 ;  /* 0x0000000629aa7c20 */ /* 0x000fe20008410000 */
[----:B------:R-:W-:Y:S01]  /*5030*/  FMUL.FTZ R38, R42, UR6 ;  /* 0x000000062a267c20 */ /* 0x000fe20008410000 */
[----:B------:R-:W-:Y:S01]  /*5040*/  FMUL.FTZ R40, R43, UR6 ;  /* 0x000000062b287c20 */ /* 0x000fe20008410000 */
[----:B------:R-:W4:Y:S01]  /*5050*/  MUFU.TANH R20, R20 ;  /* 0x0000001400147308 */ /* 0x000f220000002400 */
[----:B01----:R-:W-:Y:S01]  /*5060*/  FMNMX.FTZ R9, R152, R11, !PT ;  /* 0x0000000b98097209 */ /* 0x003fe20007810000 */
[----:B------:R-:W-:Y:S01]  /*5070*/  FMUL.FTZ R172, R44, UR6 ;  /* 0x000000062cac7c20 */ /* 0x000fe20008410000 */
[----:B------:R-:W-:Y:S01]  /*5080*/  FMUL.FTZ R174, R45, UR6 ;  /* 0x000000062dae7c20 */ /* 0x000fe20008410000 */
[----:B------:R-:W-:Y:S01]  /*5090*/  FMUL.FTZ R42, R46, UR6 ;  /* 0x000000062e2a7c20 */ /* 0x000fe20008410000 */
[----:B------:R-:W-:Y:S01]  /*50a0*/  FMUL.FTZ R44, R47, UR6 ;  /* 0x000000062f2c7c20 */ /* 0x000fe20008410000 */
[----:B------:R-:W-:Y:S01]  /*50b0*/  FMUL.FTZ R176, R48, UR6 ;  /* 0x0000000630b07c20 */ /* 0x000fe20008410000 */
[----:B------:R-:W-:Y:S01]  /*50c0*/  FMUL.FTZ R178, R49, UR6 ;  /* 0x0000000631b27c20 */ /* 0x000fe20008410000 */
[----:B------:R-:W0:Y:S01]  /*50d0*/  MUFU.TANH R24, R24 ;  /* 0x0000001800187308 */ /* 0x000e220000002400 */
[----:B---3--:R-:W-:Y:S01]  /*50e0*/  FMNMX.FTZ R9, R154, R9, !PT ;  /* 0x000000099a097209 */ /* 0x008fe20007810000 */
[----:B------:R-:W-:Y:S01]  /*50f0*/  FMUL.FTZ R46, R50, UR6 ;  /* 0x00000006322e7c20 */ /* 0x000fe20008410000 */
[----:B------:R-:W-:Y:S01]  /*5100*/  FMUL.FTZ R48, R51, UR6 ;  /* 0x0000000633307c20 */ /* 0x000fe20008410000 */
[----:B------:R-:W-:Y:S01]  /*5110*/  FMUL.FTZ R180, R52, UR6 ;  /* 0x0000000634b47c20 */ /* 0x000fe20008410000 */
[----:B------:R-:W-:Y:S01]  /*5120*/  FMUL.FTZ R182, R53, UR6 ;  /* 0x0000000635b67c20 */ /* 0x000fe20008410000 */
[----:B------:R-:W-:Y:S01]  /*5130*/  FMUL.FTZ R50, R54, UR6 ;  /* 0x0000000636327c20 */ /* 0x000fe20008410000 */
[----:B------:R-:W-:Y:S01]  /*5140*/  FMUL.FTZ R52, R55, UR6 ;  /* 0x0000000637347c20 */ /* 0x000fe20008410000 */
[----:B------:R-:W1:Y:S01]  /*5150*/  MUFU.TANH R156, R156 ;  /* 0x0000009c009c7308 */ /* 0x000e620000002400 */
[----:B----4-:R-:W-:Y:S01]  /*5160*/  FMNMX.FTZ R15, R20, R13, !PT ;  /* 0x0000000d140f7209 */ /* 0x010fe20007810000 */
[----:B------:R-:W-:Y:S01]  /*5170*/  FMUL.FTZ R196, R56, UR6 ;  /* 0x0000000638c47c20 */ /* 0x000fe20008410000 */
[----:B------:R-:W-:Y:S01]  /*5180*/  FMUL.FTZ R198, R57, UR6 ;  /* 0x0000000639c67c20 */ /* 0x000fe20008410000 */
[----:B------:R-:W-:Y:S01]  /*5190*/  FMUL.FTZ R54, R58, UR6 ;  /* 0x000000063a367c20 */ /* 0x000fe20008410000 */
[----:B------:R-:W-:Y:S01]  /*51a0*/  FMUL.FTZ R56, R59, UR6 ;  /* 0x000000063b387c20 */ /* 0x000fe20008410000 */
[----:B------:R-:W-:Y:S01]  /*51b0*/  FMUL.FTZ R200, R60, UR6 ;  /* 0x000000063cc87c20 */ /* 0x000fe20008410000 */
[----:B------:R-:W-:Y:S01]  /*51c0*/  FMUL.FTZ R202, R61, UR6 ;  /* 0x000000063dca7c20 */ /* 0x000fe20008410000 */
[----:B------:R-:W3:Y:S01]  /*51d0*/  MUFU.TANH R158, R158 ;  /* 0x0000009e009e7308 */ /* 0x000ee20000002400 */
[----:B0-----:R-:W-:Y:S01]  /*51e0*/  FMNMX.FTZ R15, R24, R15, !PT ;  /* 0x0000000f180f7209 */ /* 0x001fe20007810000 */
[----:B------:R-:W-:Y:S01]  /*51f0*/  FMUL.FTZ R58, R62, UR6 ;  /* 0x000000063e3a7c20 */ /* 0x000fe20008410000 */
[----:B------:R-:W-:Y:S01]  /*5200*/  FMUL.FTZ R60, R63, UR6 ;  /* 0x000000063f3c7c20 */ /* 0x000fe20008410000 */
[----:B------:R-:W-:Y:S01]  /*5210*/  FMUL.FTZ R204, R64, UR6 ;  /* 0x0000000640cc7c20 */ /* 0x000fe20008410000 */
[----:B------:R-:W-:Y:S01]  /*5220*/  FMUL.FTZ R206, R65, UR6 ;  /* 0x0000000641ce7c20 */ /* 0x000fe20008410000 */
[----:B------:R-:W-:Y:S01]  /*5230*/  FMUL.FTZ R62, R66, UR6 ;  /* 0x00000006423e7c20 */ /* 0x000fe20008410000 */
[----:B------:R-:W-:Y:S01]  /*5240*/  FMUL.FTZ R64, R67, UR6 ;  /* 0x0000000643407c20 */ /* 0x000fe20008410000 */
[----:B------:R-:W0:Y:S01]  /*5250*/  MUFU.TANH R26, R26 ;  /* 0x0000001a001a7308 */ /* 0x000e220000002400 */
[----:B-1----:R-:W-:Y:S01]  /*5260*/  FMNMX.FTZ R9, R156, R9, !PT ;  /* 0x000000099c097209 */ /* 0x002fe20007810000 */
[----:B------:R-:W-:Y:S01]  /*5270*/  FMUL.FTZ R208, R68, UR6 ;  /* 0x0000000644d07c20 */ /* 0x000fe20008410000 */
[----:B------:R-:W-:Y:S01]  /*5280*/  FMUL.FTZ R210, R69, UR6 ;  /* 0x0000000645d27c20 */ /* 0x000fe20008410000 */
[----:B------:R-:W-:Y:S01]  /*5290*/  FMUL.FTZ R66, R70, UR6 ;  /* 0x0000000646427c20 */ /* 0x000fe20008410000 */
[----:B------:R-:W-:Y:S01]  /*52a0*/  FMUL.FTZ R68, R71, UR6 ;  /* 0x0000000647447c20 */ /* 0x000fe20008410000 */
[----:B------:R-:W-:Y:S01]  /*52b0*/  FMUL.FTZ R212, R72, UR6 ;  /* 0x0000000648d47c20 */ /* 0x000fe20008410000 */
[----:B------:R-:W-:Y:S01]  /*52c0*/  FMUL.FTZ R214, R73, UR6 ;  /* 0x0000000649d67c20 */ /* 0x000fe20008410000 */
[----:B------:R-:W1:Y:S01]  /*52d0*/  MUFU.TANH R28, R28 ;  /* 0x0000001c001c7308 */ /* 0x000e620000002400 */
[----:B---3--:R-:W-:Y:S01]  /*52e0*/  FMNMX.FTZ R9, R158, R9, !PT ;  /* 0x000000099e097209 */ /* 0x008fe20007810000 */
        /* <DEDUP_REMOVED lines=18> */
[----:B------:R-:W-:-:S04]  /*5410*/  ISETP.NE.AND P1, PT, R16, RZ, PT ;  /* 0x000000ff1000720c */ /* 0x000fc80003f25270 */
[----:B------:R-:W1:Y:S01]  /*5420*/  MUFU.TANH R30, R30 ;  /* 0x0000001e001e7308 */ /* 0x000e620000002400 */
[----:B---3--:R-:W-:-:S07]  /*5430*/  FMNMX.FTZ R9, R160, R9, !PT ;  /* 0x00000009a0097209 */ /* 0x008fce0007810000 */
[----:B------:R-:W3:Y:S01]  /*5440*/  MUFU.TANH R32, R32 ;  /* 0x0000002000207308 */ /* 0x000ee20000002400 */
[----:B0-----:R-:W-:-:S07]  /*5450*/  FMNMX.FTZ R9, R162, R9, !PT ;  /* 0x00000009a2097209 */ /* 0x001fce0007810000 */
[----:B------:R-:W0:Y:S01]  /*5460*/  MUFU.TANH R164, R164 ;  /* 0x000000a400a47308 */ /* 0x000e220000002400 */
[----:B-1----:R-:W-:-:S07]  /*5470*/  FMNMX.FTZ R15, R30, R15, !PT ;  /* 0x0000000f1e0f7209 */ /* 0x002fce0007810000 */
        /* <DEDUP_REMOVED lines=96> */
[----:B------:R-:W2:Y:S01]  /*5a80*/  MUFU.TANH R226, R226 ;  /* 0x000000e200e27308 */ /* 0x000ea20000002400 */
[----:B---3--:R-:W-:-:S07]  /*5a90*/  FMNMX.FTZ R15, R80, R15, !PT ;  /* 0x0000000f500f7209 */ /* 0x008fce0007810000 */
[----:B------:R-:W1:Y:S01]  /*5aa0*/  MUFU.TANH R82, R82 ;  /* 0x0000005200527308 */ /* 0x000e620000002400 */
[----:B0-----:R-:W-:-:S07]  /*5ab0*/  FMNMX.FTZ R9, R224, R9, !PT ;  /* 0x00000009e0097209 */ /* 0x001fce0007810000 */
[----:B------:R-:W0:Y:S01]  /*5ac0*/  MUFU.TANH R84, R84 ;  /* 0x0000005400547308 */ /* 0x000e220000002400 */
[----:B--2---:R-:W-:-:S05]  /*5ad0*/  FMNMX.FTZ R8, R226, R9, !PT ;  /* 0x00000009e2087209 */ /* 0x004fca0007810000 */
[----:B------:R-:W2:Y:S01]  /*5ae0*/  SHFL.BFLY PT, R9, R8, 0x2, 0x1f ;  /* 0x0c401f0008097f89 */ /* 0x000ea200000e0000 */
[----:B-1----:R-:W-:-:S04]  /*5af0*/  FMNMX.FTZ R15, R82, R15, !PT ;  /* 0x0000000f520f7209 */ /* 0x002fc80007810000 */
[----:B0-----:R-:W-:-:S05]  /*5b00*/  FMNMX.FTZ R15, R84, R15, !PT ;  /* 0x0000000f540f7209 */ /* 0x001fca0007810000 */
[----:B------:R-:W0:Y:S01]  /*5b10*/  SHFL.BFLY PT, R10, R15, 0x2, 0x1f ;  /* 0x0c401f000f0a7f89 */ /* 0x000e2200000e0000 */
[----:B--2---:R-:W-:Y:S02]  /*5b20*/  FMNMX.FTZ R21, R8, R9, !PT ;  /* 0x0000000908157209 */ /* 0x004fe40007810000 */
[----:B------:R-:W1:Y:S03]  /*5b30*/  LDC R9, c[0x0][0x988] ;  /* 0x00026200ff097b82 */ /* 0x000e660000000800 */
[----:B------:R-:W2:Y:S01]  /*5b40*/  SHFL.BFLY PT, R12, R21, 0x1, 0x1f ;  /* 0x0c201f00150c7f89 */ /* 0x000ea200000e0000 */
[----:B0-----:R-:W-:-:S05]  /*5b50*/  FMNMX.FTZ R25, R15, R10, !PT ;  /* 0x0000000a0f197209 */ /* 0x001fca0007810000 */
[----:B------:R-:W0:Y:S01]  /*5b60*/  SHFL.BFLY PT, R14, R25, 0x1, 0x1f ;  /* 0x0c201f00190e7f89 */ /* 0x000e2200000e0000 */
[----:B--2---:R-:W-:-:S05]  /*5b70*/  FMNMX.FTZ R12, R21, R12, !PT ;  /* 0x0000000c150c7209 */ /* 0x004fca0007810000 */
[C---:B-1----:R-:W-:Y:S01]  /*5b80*/  FMUL.FTZ R49, R12.reuse, R9 ;  /* 0x000000090c317220 */ /* 0x042fe20000410000 */
[----:B------:R-:W-:-:S03]  /*5b90*/  FADD.FTZ R10, -R12, R11 ;  /* 0x0000000b0c0a7221 */ /* 0x000fc60000010100 */
[-CC-:B------:R-:W-:Y:S01]  /*5ba0*/  FFMA.FTZ R11, R152, R9.reuse, -R49.reuse ;  /* 0x00000009980b7223 */ /* 0x180fe20000010831 */
[-CC-:B------:R-:W-:Y:S01]  /*5bb0*/  FFMA.FTZ R86, R154, R9.reuse, -R49.reuse ;  /* 0x000000099a567223 */ /* 0x180fe20000010831 */
[-CC-:B------:R-:W-:Y:S01]  /*5bc0*/  FFMA.FTZ R152, R158, R9.reuse, -R49.reuse ;  /* 0x000000099e987223 */ /* 0x180fe20000010831 */
[-CC-:B------:R-:W-:Y:S01]  /*5bd0*/  FFMA.FTZ R15, R160, R9.reuse, -R49.reuse ;  /* 0x00000009a00f7223 */ /* 0x180fe20000010831 */
[-CC-:B------:R-:W-:Y:S01]  /*5be0*/  FFMA.FTZ R154, R162, R9.reuse, -R49.reuse ;  /* 0x00000009a29a7223 */ /* 0x180fe20000010831 */
[-CC-:B------:R-:W-:Y:S01]  /*5bf0*/  FFMA.FTZ R21, R164, R9.reuse, -R49.reuse ;  /* 0x00000009a4157223 */ /* 0x180fe20000010831 */
[-CC-:B------:R-:W-:Y:S01]  /*5c00*/  FFMA.FTZ R158, R170, R9.reuse, -R49.reuse ;  /* 0x00000009aa9e7223 */ /* 0x180fe20000010831 */
[----:B0-----:R-:W-:Y:S01]  /*5c10*/  FMNMX.FTZ R14, R25, R14, !PT ;  /* 0x0000000e190e7209 */ /* 0x001fe20007810000 */
[-CC-:B------:R-:W-:Y:S01]  /*5c20*/  FFMA.FTZ R25, R168, R9.reuse, -R49.reuse ;  /* 0x00000009a8197223 */ /* 0x180fe20000010831 */
[-CC-:B------:R-:W-:Y:S01]  /*5c30*/  FFMA.FTZ R33, R196, R9.reuse, -R49.reuse ;  /* 0x00000009c4217223 */ /* 0x180fe20000010831 */
[-CC-:B------:R-:W-:Y:S01]  /*5c40*/  FFMA.FTZ R160, R198, R9.reuse, -R49.reuse ;  /* 0x00000009c6a07223 */ /* 0x180fe20000010831 */
[-C--:B------:R-:W-:Y:S01]  /*5c50*/  FFMA.FTZ R35, R200, R9.reuse, -R49 ;  /* 0x00000009c8237223 */ /* 0x080fe20000010831 */
[----:B------:R-:W-:Y:S01]  /*5c60*/  FADD.FTZ R8, -R14, R13 ;  /* 0x0000000d0e087221 */ /* 0x000fe20000010100 */
[-CC-:B------:R-:W-:Y:S01]  /*5c70*/  FFMA.FTZ R13, R156, R9.reuse, -R49.reuse ;  /* 0x000000099c0d7223 */ /* 0x180fe20000010831 */
        /* <DEDUP_REMOVED lines=19> */
[-C--:B------:R-:W-:Y:S01]  /*5db0*/  FFMA.FTZ R202, R226, R9.reuse, -R49 ;  /* 0x00000009e2ca7223 */ /* 0x080fe20000010831 */
[-C--:B------:R-:W-:Y:S01]  /*5dc0*/  FMUL.FTZ R49, R14, R9.reuse ;  /* 0x000000090e317220 */ /* 0x080fe20000410000 */
[-C--:B------:R-:W-:Y:S01]  /*5dd0*/  FMUL.FTZ R10, R10, R9.reuse ;  /* 0x000000090a0a7220 */ /* 0x080fe20000410000 */
[-C--:B------:R-:W-:Y:S01]  /*5de0*/  FMUL.FTZ R8, R8, R9.reuse ;  /* 0x0000000908087220 */ /* 0x080fe20000410000 */
        /* <DEDUP_REMOVED lines=8> */
[----:B------:R-:W0:Y:S01]  /*5e70*/  MUFU.EX2 R10, R10 ;  /* 0x0000000a000a7308 */ /* 0x000e220000000800 */
        /* <DEDUP_REMOVED lines=14> */
[----:B------:R-:W-:Y:S01]  /*5f60*/  FFMA.FTZ R157, R62, R9, -R49 ;  /* 0x000000093e9d7223 */ /* 0x000fe20000010831 */
[----:B------:R-:W1:Y:S01]  /*5f70*/  MUFU.EX2 R181, R181 ;  /* 0x000000b500b57308 */ /* 0x000e620000000800 */
[----:B0-----:R-:W-:Y:S01]  /*5f80*/  FFMA.FTZ R3, R10, R3, R11 ;  /* 0x000000030a037223 */ /* 0x001fe2000001000b */
        /* <DEDUP_REMOVED lines=8> */
[----:B------:R-:W-:-:S06]  /*6010*/  FFMA.FTZ R82, R82, R9, -R49 ;  /* 0x0000000952527223 */ /* 0x000fcc0000010831 */
[----:B------:R-:W2:Y:S01]  /*6020*/  MUFU.EX2 R20, R20 ;  /* 0x0000001400147308 */ /* 0x000ea20000000800 */
[----:B-1----:R-:W-:-:S07]  /*6030*/  FFMA.FTZ R51, R8, R0, R181 ;  /* 0x0000000008337223 */ /* 0x002fce00000100b5 */
[----:B------:R-:W1:Y:S01]  /*6040*/  MUFU.EX2 R13, R13 ;  /* 0x0000000d000d7308 */ /* 0x000e620000000800 */
[----:B0-----:R-:W-:-:S07]  /*6050*/  FADD.FTZ R0, R86, R3 ;  /* 0x0000000356007221 */ /* 0x001fce0000010000 */
[----:B------:R-:W0:Y:S01]  /*6060*/  MUFU.EX2 R183, R183 ;  /* 0x000000b700b77308 */ /* 0x000e220000000800 */
[----:B--2---:R-:W-:-:S07]  /*6070*/  FADD.FTZ R42, R20, R51 ;  /* 0x00000033142a7221 */ /* 0x004fce0000010000 */
[----:B------:R-:W2:Y:S01]  /*6080*/  MUFU.EX2 R152, R152 ;  /* 0x0000009800987308 */ /* 0x000ea20000000800 */
[----:B-1----:R-:W-:-:S07]  /*6090*/  FADD.FTZ R3, R13, R0 ;  /* 0x000000000d037221 */ /* 0x002fce0000010000 */
        /* <DEDUP_REMOVED lines=9> */
[----:B--2---:R-:W-:Y:S01]  /*6130*/  FADD.FTZ R51, R177, R42 ;  /* 0x0000002ab1337221 */ /* 0x004fe20000010000 */
[----:B------:R-:W-:-:S06]  /*6140*/  FFMA.FTZ R42, R64, R9, -R49 ;  /* 0x00000009402a7223 */ /* 0x000fcc0000010831 */
        /* <DEDUP_REMOVED lines=15> */
[----:B0-----:R-:W-:Y:S01]  /*6240*/  FADD.FTZ R51, R173, R44 ;  /* 0x0000002cad337221 */ /* 0x001fe20000010000 */
[-CC-:B------:R-:W-:Y:S01]  /*6250*/  FFMA.FTZ R44, R68, R9.reuse, -R49.reuse ;  /* 0x00000009442c7223 */ /* 0x180fe20000010831 */
[----:B------:R-:W-:-:S05]  /*6260*/  FFMA.FTZ R49, R84, R9, -R49 ;  /* 0x0000000954317223 */ /* 0x000fca0000010831 */
        /* <DEDUP_REMOVED lines=57> */
[----:B-1----:R-:W-:Y:S01]  /*6600*/  FADD.FTZ R0, R166, R3 ;  /* 0x00000003a6007221 */ /* 0x002fe20000010000 */
[----:B------:R-:W-:-:S04]  /*6610*/  IMAD.U32 R3, RZ, RZ, UR8 ;  /* 0x00000008ff037e24 */ /* 0x000fc8000f8e00ff */
[----:B------:R-:W-:Y:S02]  /*6620*/  @P1 VIADD R3, R3, 0x34840 ;  /* 0x0003484003031836 */ /* 0x000fe40000000000 */
[----:B------:R-:W1:Y:S01]  /*6630*/  MUFU.EX2 R161, R161 ;  /* 0x000000a100a17308 */ /* 0x000e620000000800 */
[----:B0-----:R-:W-:Y:S02]  /*6640*/  FADD.FTZ R46, R44, R51 ;  /* 0x000000332c2e7221 */ /* 0x001fe40000010000 */
[----:B------:R-:W-:-:S04]  /*6650*/  @P1 PRMT R3, R18, 0x654, R3 ;  /* 0x0000065412031816 */ /* 0x000fc80000000003 */
[----:B------:R0:W-:Y:S01]  /*6660*/  @P1 SYNCS.ARRIVE.TRANS64.RED.A1T0 RZ, [R3+URZ], RZ ;  /* 0x000000ff03ff19a7 */ /* 0x0001e2000810043f */
[----:B------:R-:W3:Y:S01]  /*6670*/  MUFU.EX2 R196, R196 ;  /* 0x000000c400c47308 */ /* 0x000ee20000000800 */
[----:B--2---:R-:W-:-:S07]  /*6680*/  FADD.FTZ R51, R41, R0 ;  /* 0x0000000029337221 */ /* 0x004fce0000010000 */
[----:B------:R-:W2:Y:S01]  /*6690*/  MUFU.EX2 R72, R72 ;  /* 0x0000004800487308 */ /* 0x000ea20000000800 */
[----:B-1----:R-:W-:-:S07]  /*66a0*/  FADD.FTZ R46, R161, R46 ;  /* 0x0000002ea12e7221 */ /* 0x002fce0000010000 */
[----:B------:R-:W1:Y:S01]  /*66b0*/  MUFU.EX2 R43, R43 ;  /* 0x0000002b002b7308 */ /* 0x000e620000000800 */
[----:B---3--:R-:W-:-:S07]  /*66c0*/  FADD.FTZ R0, R196, R51 ;  /* 0x00000033c4007221 */ /* 0x008fce0000010000 */
[----:B------:R-:W3:Y:S01]  /*66d0*/  MUFU.EX2 R163, R74 ;  /* 0x0000004a00a37308 */ /* 0x000ee20000000800 */
[----:B--2---:R-:W-:-:S07]  /*66e0*/  FADD.FTZ R46, R72, R46 ;  /* 0x0000002e482e7221 */ /* 0x004fce0000010000 */
[----:B------:R-:W2:Y:S01]  /*66f0*/  MUFU.EX2 R198, R198 ;  /* 0x000000c600c67308 */ /* 0x000ea20000000800 */
[----:B-1----:R-:W-:-:S07]  /*6700*/  FADD.FTZ R51, R43, R0 ;  /* 0x000000002b337221 */ /* 0x002fce0000010000 */
[----:B------:R-:W1:Y:S01]  /*6710*/  MUFU.EX2 R76, R76 ;  /* 0x0000004c004c7308 */ /* 0x000e620000000800 */
[----:B---3--:R-:W-:-:S07]  /*6720*/  FADD.FTZ R46, R163, R46 ;  /* 0x0000002ea32e7221 */ /* 0x008fce0000010000 */
        /* <DEDUP_REMOVED lines=16> */
[----:B0-----:R-:W-:-:S03]  /*6830*/  FADD.FTZ R3, R202, R3 ;  /* 0x00000003ca037221 */ /* 0x001fc60000010000 */
[----:B--2---:R-:W-:Y:S01]  /*6840*/  FADD.FTZ R0, R49, R46 ;  /* 0x0000002e31007221 */ /* 0x004fe20000010000 */
[----:B------:R-:W-:Y:S06]  /*6850*/  @!P0 BRA `(.L_x_201) ;  /* 0x0000000000048947 */ /* 0x000fec0003800000 */
[----:B------:R-:W-:Y:S01]  /*6860*/  BPT.TRAP 0x1 ;  /* 0x000000040000795c */ /* 0x000fe20000300000 */
.L_x_201:
[----:B------:R-:W-:Y:S01]  /*6870*/  ISETP.NE.AND P1, PT, R2, RZ, PT ;  /* 0x000000ff0200720c */ /* 0x000fe20003f25270 */
[----:B------:R-:W-:Y:S01]  /*6880*/  IMAD.U32 R46, RZ, RZ, UR9 ;  /* 0x00000009ff2e7e24 */ /* 0x000fe2000f8e00ff */
[----:B------:R-:W-:Y:S01]  /*6890*/  UMOV UR4, UR37 ;  /* 0x0000002500047c82 */ /* 0x000fe20008000000 */
[----:B------:R-:W-:Y:S01]  /*68a0*/  UMOV UR5, UR36 ;  /* 0x0000002400057c82 */ /* 0x000fe20008000000 */
[----:B------:R-:W-:Y:S01]  /*68b0*/  F2FP.F16.F32.PACK_AB R182, R152, R13 ;  /* 0x0000000d98b6723e */ /* 0x000fe200000000ff */
[----:B------:R-:W-:Y:S01]  /*68c0*/  IMAD.MOV.U32 R13, RZ, RZ, R14 ;  /* 0x000000ffff0d7224 */ /* 0x000fe200078e000e */
[----:B------:R-:W-:Y:S02]  /*68d0*/  F2FP.F16.F32.PACK_AB R176, R154, R15 ;  /* 0x0000000f9ab0723e */ /* 0x000fe400000000ff */
[----:B------:R-:W-:Y:S02]  /*68e0*/  F2FP.F16.F32.PACK_AB R178, R156, R21 ;  /* 0x000000159cb2723e */ /* 0x000fe400000000ff */
[----:B------:R-:W-:-:S02]  /*68f0*/  F2FP.F16.F32.PACK_AB R172, R158, R25 ;  /* 0x000000199eac723e */ /* 0x000fc400000000ff */
[----:B------:R-:W-:Y:S01]  /*6900*/  F2FP.F16.F32.PACK_AB R180, R86, R11 ;  /* 0x0000000b56b4723e */ /* 0x000fe200000000ff */
[----:B------:R-:W-:Y:S01]  /*6910*/  @P1 VIADD R46, R46, 0x34860 ;  /* 0x000348602e2e1836 */ /* 0x000fe20000000000 */
[----:B------:R-:W-:Y:S01]  /*6920*/  F2FP.F16.F32.PACK_AB R152, R160, R33 ;  /* 0x00000021a098723e */ /* 0x000fe200000000ff */
[----:B------:R-:W-:Y:S01]  /*6930*/  IMAD.MOV.U32 R11, RZ, RZ, R12 ;  /* 0x000000ffff0b7224 */ /* 0x000fe200078e000c */
[----:B------:R-:W-:Y:S02]  /*6940*/  F2FP.F16.F32.PACK_AB R154, R162, R35 ;  /* 0x00000023a29a723e */ /* 0x000fe400000000ff */
[----:B------:R-:W-:Y:S02]  /*6950*/  @P1 PRMT R46, R17, 0x654, R46 ;  /* 0x00000654112e1816 */ /* 0x000fe4000000002e */
[----:B------:R-:W-:Y:S02]  /*6960*/  F2FP.F16.F32.PACK_AB R156, R164, R37 ;  /* 0x00000025a49c723e */ /* 0x000fe400000000ff */
[----:B------:R0:W-:Y:S01]  /*6970*/  @P1 SYNCS.ARRIVE.TRANS64.RED.A1T0 RZ, [R46+URZ], RZ ;  /* 0x000000ff2eff19a7 */ /* 0x0001e2000810043f */
[C---:B------:R-:W-:Y:S01]  /*6980*/  ISETP.GT.AND P1, PT, R195.reuse, RZ, PT ;  /* 0x000000ffc300720c */ /* 0x040fe20003f24270 */
[----:B------:R-:W-:Y:S01]  /*6990*/  VIADD R195, R195, 0xffffffff ;  /* 0xffffffffc3c37836 */ /* 0x000fe20000000000 */
[----:B------:R-:W-:-:S02]  /*69a0*/  F2FP.F16.F32.PACK_AB R158, R166, R39 ;  /* 0x00000027a69e723e */ /* 0x000fc400000000ff */
[----:B------:R-:W-:Y:S02]  /*69b0*/  F2FP.F16.F32.PACK_AB R181, R20, R181 ;  /* 0x000000b514b5723e */ /* 0x000fe400000000ff */
[----:B------:R-:W-:Y:S02]  /*69c0*/  F2FP.F16.F32.PACK_AB R183, R24, R183 ;  /* 0x000000b718b7723e */ /* 0x000fe400000000ff */
[----:B------:R-:W-:Y:S02]  /*69d0*/  F2FP.F16.F32.PACK_AB R177, R26, R177 ;  /* 0x000000b11ab1723e */ /* 0x000fe400000000ff */
[----:B------:R-:W-:Y:S02]  /*69e0*/  F2FP.F16.F32.PACK_AB R179, R28, R179 ;  /* 0x000000b31cb3723e */ /* 0x000fe400000000ff */
[----:B------:R-:W-:Y:S02]  /*69f0*/  F2FP.F16.F32.PACK_AB R173, R30, R173 ;  /* 0x000000ad1ead723e */ /* 0x000fe400000000ff */
        /* <DEDUP_REMOVED lines=17> */
[----:B------:R-:W-:Y:S01]  /*6b10*/  F2FP.F16.F32.PACK_AB R167, R49, R167 ;  /* 0x000000a731a7723e */ /* 0x000fe200000000ff */
[----:B0-----:R-:W-:Y:S06]  /*6b20*/  @P1 BRA `(.L_x_202) ;  /* 0xffffffd400a01947 */ /* 0x001fec000383ffff */
.L_x_191:
        /* <DEDUP_REMOVED lines=67> */
.L_x_203:
        /* <DEDUP_REMOVED lines=9> */
.L_x_204:
[----:B-1----:R-:W-:Y:S05]  /*6ff0*/  @P1 BRA `(.L_x_205) ;  /* 0x0000000000081947 */ /* 0x002fea0003800000 */
[----:B------:R-:W1:Y:S02]  /*7000*/  SYNCS.PHASECHK.TRANS64.TRYWAIT P1, [UR9+0x34850], R4 ;  /* 0x03485004ff0075a7 */ /* 0x000e640008020149 */
[----:B-1----:R-:W-:Y:S05]  /*7010*/  @!P1 BRA `(.L_x_206) ;  /* 0x0000006400c49947 */ /* 0x002fea0003800000 */
.L_x_205:
[----:B------:R-:W-:Y:S01]  /*7020*/  UIADD3 UR5, UR4, 0x400, URZ ;  /* 0x0000040004057890 */ /* 0x000fe2000fffe03f */
[----:B------:R-:W-:Y:S01]  /*7030*/  WARPGROUP.ARRIVE ;  /* 0x00000000000079c5 */ /* 0x000fe20000000000 */
[----:B------:R-:W-:Y:S01]  /*7040*/  UMOV UR7, 0x40000040 ;  /* 0x4000004000077882 */ /* 0x000fe20000000000 */
[----:B------:R-:W-:Y:S01]  /*7050*/  UMOV UR11, 0x40000040 ;  /* 0x40000040000b7882 */ /* 0x000fe20000000000 */
[----:B------:R-:W-:Y:S01]  /*7060*/  USHF.R.U32.HI UR5, URZ, 0x4, UR5 ;  /* 0x000000043f057899 */ /* 0x000fe20008011605 */
[----:B01----:R-:W0:Y:S01]  /*7070*/  SHFL.BFLY PT, R4, R3, 0x2, 0x1f ;  /* 0x0c401f0003047f89 */ /* 0x003e2200000e0000 */
[----:B------:R-:W-:Y:S02]  /*7080*/  IMAD.MOV.U32 R10, RZ, RZ, RZ ;  /* 0x000000ffff0a7224 */ /* 0x000fe400078e00ff */
[----:B------:R-:W-:Y:S01]  /*7090*/  ULOP3.LUT UR5, UR5, 0x3fff, URZ, 0xc0, !UPT ;  /* 0x00003fff05057892 */ /* 0x000fe2000f8ec03f */
[----:B------:R-:W1:Y:S03]  /*70a0*/  SHFL.BFLY PT, R5, R0, 0x2, 0x1f ;  /* 0x0c401f0000057f89 */ /* 0x000e6600000e0000 */
[----:B------:R-:W-:-:S04]  /*70b0*/  ULOP3.LUT UR5, UR5, 0x4000000, URZ, 0xfc, !UPT ;  /* 0x0400000005057892 */ /* 0x000fc8000f8efc3f */
[----:B------:R-:W-:-:S04]  /*70c0*/  ULEA UR6, UR36, UR5, 0xb ;  /* 0x0000000524067291 */ /* 0x000fc8000f8e583f */
[----:B------:R-:W-:-:S05]  /*70d0*/  UIADD3 UR8, UR6, 0x80, URZ ;  /* 0x0000008006087890 */ /* 0x000fca000fffe03f */
[----:B------:R-:W-:Y:S01]  /*70e0*/  HGMMA.64x128x16.F32 R24, R180, gdesc[UR4].tnspB, R24, gsb0 ;  /* 0x41e00004b4187df0 */ /* 0x000fe20008000818 */
[----:B------:R-:W-:Y:S01]  /*70f0*/  UMOV UR7, 0x40000040 ;  /* 0x4000004000077882 */ /* 0x000fe20000000000 */
[----:B------:R-:W-:Y:S01]  /*7100*/  UMOV UR10, UR8 ;  /* 0x00000008000a7c82 */ /* 0x000fe20008000000 */
[----:B------:R-:W-:Y:S01]  /*7110*/  UIADD3 UR8, UR6, 0x100, URZ ;  /* 0x0000010006087890 */ /* 0x000fe2000fffe03f */
[----:B0-----:R-:W-:Y:S01]  /*7120*/  FADD.FTZ R4, R4, R3 ;  /* 0x0000000304047221 */ /* 0x001fe20000010000 */
[----:B------:R-:W-:Y:S02]  /*7130*/  IMAD.MOV.U32 R3, RZ, RZ, -0x800000 ;  /* 0xff800000ff037424 */ /* 0x000fe400078e00ff */
[----:B-1----:R-:W-:Y:S01]  /*7140*/  FADD.FTZ R6, R5, R0 ;  /* 0x0000000005067221 */ /* 0x002fe20000010000 */
[----:B------:R-:W-:Y:S01]  /*7150*/  IMAD.MOV.U32 R0, RZ, RZ, -0x800000 ;  /* 0xff800000ff007424 */ /* 0x000fe200078e00ff */
[----:B------:R-:W0:Y:S04]  /*7160*/  SHFL.BFLY PT, R5, R4, 0x1, 0x1f ;  /* 0x0c201f0004057f89 */ /* 0x000e2800000e0000 */
[----:B------:R-:W1:Y:S01]  /*7170*/  SHFL.BFLY PT, R7, R6, 0x1, 0x1f ;  /* 0x0c201f0006077f89 */ /* 0x000e6200000e0000 */
[----:B0-----:R-:W-:Y:S01]  /*7180*/  FADD.FTZ R13, R4, R5 ;  /* 0x00000005040d7221 */ /* 0x001fe20000010000 */
[----:B------:R-:W-:-:S02]  /*7190*/  IMAD.MOV.U32 R5, RZ, RZ, RZ ;  /* 0x000000ffff057224 */ /* 0x000fc400078e00ff */
[----:B-1----:R-:W-:Y:S02]  /*71a0*/  FADD.FTZ R15, R6, R7 ;  /* 0x00000007060f7221 */ /* 0x002fe40000010000 */
[----:B------:R-:W-:-:S03]  /*71b0*/  FSETP.NE.FTZ.AND P1, PT, R13, RZ, PT ;  /* 0x000000ff0d00720b */ /* 0x000fc60003f35000 */
[----:B------:R-:W-:-:S10]  /*71c0*/  FSETP.NE.FTZ.AND P2, PT, R15, RZ, PT ;  /* 0x000000ff0f00720b */ /* 0x000fd40003f55000 */
[----:B------:R-:W0:Y:S01]  /*71d0*/  @P1 MUFU.LG2 R8, R13 ;  /* 0x0000000d00081308 */ /* 0x000e220000000c00 */
[C---:B------:R-:W-:Y:S02]  /*71e0*/  @P1 FMUL.FTZ R7, R9.reuse, 0.69314718246459960938 ;  /* 0x3f31721809071820 */ /* 0x040fe40000410000 */
[----:B------:R-:W-:-:S05]  /*71f0*/  @P2 FMUL.FTZ R4, R9, 0.69314718246459960938 ;  /* 0x3f31721809042820 */ /* 0x000fca0000410000 */
[----:B------:R-:W1:Y:S08]  /*7200*/  @P2 MUFU.LG2 R11, R15 ;  /* 0x0000000f000b2308 */ /* 0x000e700000000c00 */
[----:B------:R2:W3:Y:S01]  /*7210*/  @P1 MUFU.RCP R5, R13 ;  /* 0x0000000d00051308 */ /* 0x0004e20000001000 */
[----:B0-----:R-:W-:-:S04]  /*7220*/  @P1 FMUL.FTZ R8, R8, 0.69314718246459960938 ;  /* 0x3f31721808081820 */ /* 0x001fc80000410000 */
[----:B------:R-:W-:-:S03]  /*7230*/  @P1 FFMA.FTZ R3, R7, R12, R8 ;  /* 0x0000000c07031223 */ /* 0x000fc60000010008 */
[----:B------:R2:W0:Y:S01]  /*7240*/  @P2 MUFU.RCP R10, R15 ;  /* 0x0000000f000a2308 */ /* 0x0004220000001000 */
[----:B-1----:R-:W-:-:S04]  /*7250*/  @P2 FMUL.FTZ R11, R11, 0.69314718246459960938 ;  /* 0x3f3172180b0b2820 */ /* 0x002fc80000410000 */
[----:B------:R-:W-:Y:S01]  /*7260*/  @P2 FFMA.FTZ R0, R4, R14, R11 ;  /* 0x0000000e04002223 */ /* 0x000fe2000001000b */
[----:B------:R-:W-:Y:S02]  /*7270*/  WARPGROUP.DEPBAR.LE gsb0, 0x0 ;  /* 0x00008000000079c5 */ /* 0x000fe40000010000 */
[----:B------:R-:W-:-:S06]  /*7280*/  WARPGROUP.ARRIVE ;  /* 0x00000000000079c5 */ /* 0x000fcc0000000000 */
[----:B------:R-:W-:Y:S01]  /*7290*/  HGMMA.64x128x16.F32 R24, R176, gdesc[UR8].tnspB, R24, gsb0 ;  /* 0x41e00008b0187df0 */ /* 0x000fe20008000818 */
[----:B------:R-:W-:Y:S01]  /*72a0*/  UMOV UR10, UR8 ;  /* 0x00000008000a7c82 */ /* 0x000fe20008000000 */
[----:B------:R-:W-:Y:S01]  /*72b0*/  UMOV UR11, 0x40000040 ;  /* 0x40000040000b7882 */ /* 0x000fe20000000000 */
[----:B------:R-:W-:Y:S01]  /*72c0*/  UIADD3 UR8, UR6, 0x180, URZ ;  /* 0x0000018006087890 */ /* 0x000fe2000fffe03f */
        /* <DEDUP_REMOVED lines=17> */
[----:B------:R-:W-:Y:S02]  /*73e0*/  UIADD3 UR8, UR6, 0x300, URZ ;  /* 0x0000030006087890 */ /* 0x000fe4000fffe03f */
[----:B------:R-:W-:Y:S01]  /*73f0*/  UIADD3 UR6, UR6, 0x380, URZ ;  /* 0x0000038006067890 */ /* 0x000fe2000fffe03f */
[----:B------:R-:W-:Y:S02]  /*7400*/  WARPGROUP.DEPBAR.LE gsb0, 0x0 ;  /* 0x00008000000079c5 */ /* 0x000fe40000010000 */
[----:B------:R-:W-:-:S06]  /*7410*/  WARPGROUP.ARRIVE ;  /* 0x00000000000079c5 */ /* 0x000fcc0000000000 */
[----:B------:R-:W-:Y:S01]  /*7420*/  HGMMA.64x128x16.F32 R24, R156, gdesc[UR8].tnspB, R24, gsb0 ;  /* 0x41e000089c187df0 */ /* 0x000fe20008000818 */
[----:B------:R-:W-:Y:S01]  /*7430*/  UMOV UR10, UR8 ;  /* 0x00000008000a7c82 */ /* 0x000fe20008000000 */
[----:B------:R-:W-:Y:S01]  /*7440*/  UMOV UR11, 0x40000040 ;  /* 0x40000040000b7882 */ /* 0x000fe20000000000 */
[----:B------:R-:W-:Y:S02]  /*7450*/  WARPGROUP.DEPBAR.LE gsb0, 0x0 ;  /* 0x00008000000079c5 */ /* 0x000fe40000010000 */
[----:B------:R-:W-:-:S07]  /*7460*/  WARPGROUP.ARRIVE ;  /* 0x00000000000079c5 */ /* 0x000fce0000000000 */
[----:B------:R-:W-:Y:S03]  /*7470*/  HGMMA.64x128x16.F32 R24, R160, gdesc[UR8].tnspB, R24, gsb0 ;  /* 0x41e00008a0187df0 */ /* 0x000fe60008000818 */
[----:B------:R-:W-:Y:S02]  /*7480*/  WARPGROUP.DEPBAR.LE gsb0, 0x0 ;  /* 0x00008000000079c5 */ /* 0x000fe40000010000 */
[----:B------:R-:W-:-:S07]  /*7490*/  WARPGROUP.ARRIVE ;  /* 0x00000000000079c5 */ /* 0x000fce0000000000 */
[----:B------:R-:W-:Y:S03]  /*74a0*/  HGMMA.64x128x16.F32 R24, R164, gdesc[UR4].tnspB, R24, gsb0 ;  /* 0x41e00004a4187df0 */ /* 0x000fe60008000818 */
[----:B------:R-:W-:Y:S02]  /*74b0*/  WARPGROUP.DEPBAR.LE gsb0, 0x0 ;  /* 0x00008000000079c5 */ /* 0x000fe40000010000 */
[----:B0-23--:R-:W-:Y:S05]  /*74c0*/  @!P0 BRA `(.L_x_207) ;  /* 0x0000000000048947 */ /* 0x00dfea0003800000 */
[----:B------:R-:W-:Y:S01]  /*74d0*/  BPT.TRAP 0x1 ;  /* 0x000000040000795c */ /* 0x000fe20000300000 */
.L_x_207:
[----:B------:R-:W0:Y:S01]  /*74e0*/  S2UR UR5, SR_SWINHI ;  /* 0x00000000000579c3 */ /* 0x000e220000002f00 */
[----:B------:R-:W-:Y:S01]  /*74f0*/  ISETP.NE.AND P1, PT, R2, RZ, PT ;  /* 0x000000ff0200720c */ /* 0x000fe20003f25270 */
[----:B------:R-:W-:Y:S01]  /*7500*/  FMUL.FTZ R98, R46, R10 ;  /* 0x0000000a2e627220 */ /* 0x000fe20000410000 */
[----:B------:R-:W-:Y:S02]  /*7510*/  IMAD.U32 R6, RZ, RZ, UR9 ;  /* 0x00000009ff067e24 */ /* 0x000fe4000f8e00ff */
[-C--:B------:R-:W-:Y:S01]  /*7520*/  FMUL.FTZ R92, R37, R5.reuse ;  /* 0x00000005255c7220 */ /* 0x080fe20000410000 */
[-C--:B------:R-:W-:Y:S01]  /*7530*/  FMUL.FTZ R93, R36, R5.reuse ;  /* 0x00000005245d7220 */ /* 0x080fe20000410000 */
[-C--:B------:R-:W-:Y:S01]  /*7540*/  FMUL.FTZ R25, R25, R5.reuse ;  /* 0x0000000519197220 */ /* 0x080fe20000410000 */
[-C--:B------:R-:W-:Y:S01]  /*7550*/  FMUL.FTZ R20, R24, R5.reuse ;  /* 0x0000000518147220 */ /* 0x080fe20000410000 */
[----:B------:R-:W1:Y:S01]  /*7560*/  LDC R46, c[0x0][0xbe8] ;  /* 0x0002fa00ff2e7b82 */ /* 0x000e620000000800 */
[-C--:B------:R-:W-:Y:S01]  /*7570*/  FMUL.FTZ R29, R29, R5.reuse ;  /* 0x000000051d1d7220 */ /* 0x080fe20000410000 */
[-C--:B------:R-:W-:Y:S01]  /*7580*/  FMUL.FTZ R104, R28, R5.reuse ;  /* 0x000000051c687220 */ /* 0x080fe20000410000 */
[-C--:B------:R-:W-:Y:S01]  /*7590*/  FMUL.FTZ R94, R33, R5.reuse ;  /* 0x00000005215e7220 */ /* 0x080fe20000410000 */
[-C--:B------:R-:W-:Y:S01]  /*75a0*/  FMUL.FTZ R95, R32, R5.reuse ;  /* 0x00000005205f7220 */ /* 0x080fe20000410000 */
[----:B------:R-:W-:Y:S01]  /*75b0*/  FMUL.FTZ R88, R41, R5 ;  /* 0x0000000529587220 */ /* 0x000fe20000410000 */
[----:B------:R-:W-:-:S02]  /*75c0*/  @P1 VIADD R6, R6, 0x34860 ;  /* 0x0003486006061836 */ /* 0x000fc40000000000 */
        /* <DEDUP_REMOVED lines=9> */
[----:B------:R-:W-:Y:S01]  /*7660*/  UMOV UR6, UR4 ;  /* 0x0000000400067c82 */ /* 0x000fe20008000000 */
[----:B0-----:R-:W-:Y:S01]  /*7670*/  UMOV UR7, UR5 ;  /* 0x0000000500077c82 */ /* 0x001fe20008000000 */
[----:B------:R-:W-:Y:S01]  /*7680*/  FMUL.FTZ R61, R61, R5 ;  /* 0x000000053d3d7220 */ /* 0x000fe20000410000 */
[----:B------:R-:W-:-:S02]  /*7690*/  IMAD.U32 R36, RZ, RZ, UR6 ;  /* 0x00000006ff247e24 */ /* 0x000fc4000f8e00ff */
[-C--:B------:R-:W-:Y:S01]  /*76a0*/  FMUL.FTZ R60, R60, R5.reuse ;  /* 0x000000053c3c7220 */ /* 0x080fe20000410000 */
[----:B------:R-:W-:Y:S02]  /*76b0*/  IMAD.U32 R37, RZ, RZ, UR7 ;  /* 0x00000007ff257e24 */ /* 0x000fe4000f8e00ff */
        /* <DEDUP_REMOVED lines=12> */
[----:B------:R-:W-:Y:S01]  /*7780*/  IMAD.WIDE R4, R191, 0x2, R36 ;  /* 0x00000002bf047825 */ /* 0x000fe200078e0224 */
[----:B------:R-:W-:-:S03]  /*7790*/  @P1 PRMT R6, R17, 0x654, R6 ;  /* 0x0000065411061816 */ /* 0x000fc60000000006 */
[-C--:B------:R-:W-:Y:S01]  /*77a0*/  FMUL.FTZ R96, R43, R10.reuse ;  /* 0x0000000a2b607220 */ /* 0x080fe20000410000 */
[-C--:B------:R-:W-:Y:S01]  /*77b0*/  FMUL.FTZ R97, R42, R10.reuse ;  /* 0x0000000a2a617220 */ /* 0x080fe20000410000 */
[-C--:B------:R-:W-:Y:S01]  /*77c0*/  FMUL.FTZ R7, R31, R10.reuse ;  /* 0x0000000a1f077220 */ /* 0x080fe20000410000 */
[----:B------:R0:W-:Y:S01]  /*77d0*/  @P1 SYNCS.ARRIVE.TRANS64.RED.A1T0 RZ, [R6+URZ], RZ ;  /* 0x000000ff06ff19a7 */ /* 0x0001e2000810043f */
[----:B------:R-:W-:Y:S01]  /*77e0*/  IADD3 R103, P1, R4, 0x4040, RZ ;  /* 0x0000404004677810 */ /* 0x000fe20007f3e0ff */
[-C--:B------:R-:W-:Y:S01]  /*77f0*/  FMUL.FTZ R106, R30, R10.reuse ;  /* 0x0000000a1e6a7220 */ /* 0x080fe20000410000 */
[----:B------:R-:W-:Y:S01]  /*7800*/  IMAD R9, R185, 0x40, R19 ;  /* 0x00000040b9097824 */ /* 0x000fe200078e0213 */
[----:B------:R-:W-:Y:S01]  /*7810*/  R2UR UR12, R187 ;  /* 0x00000000bb0c72ca */ /* 0x000fe200000e0000 */
[----:B------:R-:W-:Y:S01]  /*7820*/  FMUL.FTZ R99, R35, R10 ;  /* 0x0000000a23637220 */ /* 0x000fe20000410000 */
[----:B------:R-:W-:Y:S01]  /*7830*/  IMAD.X R43, RZ, RZ, R5, P1 ;  /* 0x000000ffff2b7224 */ /* 0x000fe200008e0605 */
[----:B-1----:R-:W-:Y:S01]  /*7840*/  ISETP.NE.AND P1, PT, R46, 0x1, PT ;  /* 0x000000012e00780c */ /* 0x002fe20003f25270 */
[----:B------:R-:W-:Y:S01]  /*7850*/  IMAD.WIDE R36, R9, 0x2, R36 ;  /* 0x0000000209247825 */ /* 0x000fe200078e0224 */
[----:B0-----:R-:W-:-:S03]  /*7860*/  LOP3.LUT R6, R103, 0x380, RZ, 0xc0, !PT ;  /* 0x0000038067067812 */ /* 0x001fc600078ec0ff */
[-C--:B------:R-:W-:Y:S01]  /*7870*/  FMUL.FTZ R27, R27, R10.reuse ;  /* 0x0000000a1b1b7220 */ /* 0x080fe20000410000 */
[----:B------:R-:W-:Y:S01]  /*7880*/  IADD3 R45, P0, R4, 0x4060, RZ ;  /* 0x00004060042d7810 */ /* 0x000fe20007f1e0ff */
[-C--:B------:R-:W-:Y:S01]  /*7890*/  FMUL.FTZ R102, R26, R10.reuse ;  /* 0x0000000a1a667220 */ /* 0x080fe20000410000 */
[----:B------:R-:W-:Y:S01]  /*78a0*/  SHF.R.U64 R6, R6, 0x3, RZ ;  /* 0x0000000306067819 */ /* 0x000fe200000012ff */
[----:B------:R-:W-:Y:S01]  /*78b0*/  UIADD3 UR5, -UR38, URZ, URZ ;  /* 0x0000003f26057290 */ /* 0x000fe2000fffe13f */
[----:B------:R-:W-:Y:S01]  /*78c0*/  IADD3 R33, P3, R4, 0x4000, RZ ;  /* 0x0000400004217810 */ /* 0x000fe20007f7e0ff */
[----:B------:R-:W-:Y:S01]  /*78d0*/  FMUL.FTZ R108, R34, R10 ;  /* 0x0000000a226c7220 */ /* 0x000fe20000410000 */
[----:B------:R-:W-:Y:S01]  /*78e0*/  LOP3.LUT R42, R6, R103, RZ, 0x3c, !PT ;  /* 0x00000067062a7212 */ /* 0x000fe200078e3cff */
[----:B------:R-:W-:Y:S01]  /*78f0*/  IMAD R100, RZ, RZ, -UR12 ;  /* 0x8000000cff647e24 */ /* 0x000fe2000f8e02ff */
[----:B------:R-:W0:Y:S01]  /*7900*/  LDC R103, c[0x0][0xc38] ;  /* 0x00030e00ff677b82 */ /* 0x000e220000000800 */
[----:B------:R-:W-:Y:S01]  /*7910*/  F2FP.F16.F32.PACK_AB R7, R7, R106 ;  /* 0x0000006a0707723e */ /* 0x000fe200000000ff */
[-C--:B------:R-:W-:Y:S01]  /*7920*/  FMUL.FTZ R101, R39, R10.reuse ;  /* 0x0000000a27657220 */ /* 0x080fe20000410000 */
[----:B------:R-:W-:Y:S01]  /*7930*/  LOP3.LUT R9, R4, 0x380, RZ, 0xc0, !PT ;  /* 0x0000038004097812 */ /* 0x000fe200078ec0ff */
[-C--:B------:R-:W-:Y:S01]  /*7940*/  FMUL.FTZ R110, R38, R10.reuse ;  /* 0x0000000a266e7220 */ /* 0x080fe20000410000 */
[----:B------:R-:W-:Y:S01]  /*7950*/  IADD3 R13, P6, R4, 0x20, RZ ;  /* 0x00000020040d7810 */ /* 0x000fe20007fde0ff */
[-C--:B------:R-:W-:Y:S01]  /*7960*/  FMUL.FTZ R47, R47, R10.reuse ;  /* 0x0000000a2f2f7220 */ /* 0x080fe20000410000 */
[----:B------:R-:W-:Y:S01]  /*7970*/  LOP3.LUT R44, R45, 0x380, RZ, 0xc0, !PT ;  /* 0x000003802d2c7812 */ /* 0x000fe200078ec0ff */
[----:B------:R-:W1:Y:S01]  /*7980*/  @P1 LDC R106, c[0x0][0xbec] ;  /* 0x0002fb00ff6a1b82 */ /* 0x000e620000000800 */
[----:B------:R-:W-:Y:S01]  /*7990*/  LOP3.LUT R8, R33, 0x380, RZ, 0xc0, !PT ;  /* 0x0000038021087812 */ /* 0x000fe200078ec0ff */
[-C--:B------:R-:W-:Y:S01]  /*79a0*/  FMUL.FTZ R51, R51, R10.reuse ;  /* 0x0000000a33337220 */ /* 0x080fe20000410000 */
[----:B------:R-:W-:Y:S01]  /*79b0*/  SHF.R.U64 R9, R9, 0x3, RZ ;  /* 0x0000000309097819 */ /* 0x000fe200000012ff */
[-C--:B------:R-:W-:Y:S01]  /*79c0*/  FMUL.FTZ R50, R50, R10.reuse ;  /* 0x0000000a32327220 */ /* 0x080fe20000410000 */
[----:B------:R-:W-:Y:S01]  /*79d0*/  LOP3.LUT R6, R13, 0x380, RZ, 0xc0, !PT ;  /* 0x000003800d067812 */ /* 0x000fe200078ec0ff */
[-C--:B------:R-:W-:Y:S01]  /*79e0*/  FMUL.FTZ R55, R55, R10.reuse ;  /* 0x0000000a37377220 */ /* 0x080fe20000410000 */
[----:B------:R-:W-:Y:S01]  /*79f0*/  SHF.R.U64 R44, R44, 0x3, RZ ;  /* 0x000000032c2c7819 */ /* 0x000fe200000012ff */
[----:B------:R-:W2:Y:S01]  /*7a00*/  @P1 LDC R107, c[0x0][0xbf0] ;  /* 0x0002fc00ff6b1b82 */ /* 0x000ea20000000800 */
[----:B------:R-:W-:Y:S01]  /*7a10*/  IADD3 R35, P2, R4, 0x4020, RZ ;  /* 0x0000402004237810 */ /* 0x000fe20007f5e0ff */
[-C--:B------:R-:W-:Y:S01]  /*7a20*/  FMUL.FTZ R54, R54, R10.reuse ;  /* 0x0000000a36367220 */ /* 0x080fe20000410000 */
[C---:B------:R-:W-:Y:S01]  /*7a30*/  IADD3 R31, P4, R4.reuse, 0x60, RZ ;  /* 0x00000060041f7810 */ /* 0x040fe20007f9e0ff */
[-C--:B------:R-:W-:Y:S01]  /*7a40*/  FMUL.FTZ R59, R59, R10.reuse ;  /* 0x0000000a3b3b7220 */ /* 0x080fe20000410000 */
[----:B------:R-:W-:Y:S01]  /*7a50*/  IADD3 R21, P5, R4, 0x40, RZ ;  /* 0x0000004004157810 */ /* 0x000fe20007fbe0ff */
[-C--:B------:R-:W-:Y:S01]  /*7a60*/  FMUL.FTZ R58, R58, R10.reuse ;  /* 0x0000000a3a3a7220 */ /* 0x080fe20000410000 */
[----:B------:R-:W-:Y:S01]  /*7a70*/  SHF.R.U64 R8, R8, 0x3, RZ ;  /* 0x0000000308087819 */ /* 0x000fe200000012ff */
[----:B------:R-:W-:Y:S01]  /*7a80*/  FMUL.FTZ R63, R63, R10 ;  /* 0x0000000a3f3f7220 */ /* 0x000fe20000410000 */
[----:B------:R-:W-:Y:S01]  /*7a90*/  LOP3.LUT R4, R9, R4, RZ, 0x3c, !PT ;  /* 0x0000000409047212 */ /* 0x000fe200078e3cff */
[-C--:B------:R-:W-:Y:S01]  /*7aa0*/  FMUL.FTZ R62, R62, R10.reuse ;  /* 0x0000000a3e3e7220 */ /* 0x080fe20000410000 */
[----:B------:R-:W-:Y:S01]  /*7ab0*/  SHF.R.U64 R6, R6, 0x3, RZ ;  /* 0x0000000306067819 */ /* 0x000fe200000012ff */
        /* <DEDUP_REMOVED lines=12> */
[----:B------:R-:W-:Y:S01]  /*7b80*/  ULDC UR10, c[0x0][0xc44] ;  /* 0x00031100000a7ab9 */ /* 0x000fe20000000800 */
[----:B------:R-:W-:Y:S01]  /*7b90*/  LOP3.LUT R44, R44, R45, RZ, 0x3c, !PT ;  /* 0x0000002d2c2c7212 */ /* 0x000fe200078e3cff */
[--C-:B------:R-:W-:Y:S01]  /*7ba0*/  IMAD.X R45, RZ, RZ, R5.reuse, P0 ;  /* 0x000000ffff2d7224 */ /* 0x100fe200000e0605 */
[----:B------:R-:W-:Y:S01]  /*7bb0*/  LOP3.LUT R10, R35, 0x380, RZ, 0xc0, !PT ;  /* 0x00000380230a7812 */ /* 0x000fe200078ec0ff */
[--C-:B------:R-:W-:Y:S01]  /*7bc0*/  IMAD.X R41, RZ, RZ, R5.reuse, P2 ;  /* 0x000000ffff297224 */ /* 0x100fe200010e0605 */
[----:B------:R-:W-:Y:S01]  /*7bd0*/  LOP3.LUT R38, R8, R33, RZ, 0x3c, !PT ;  /* 0x0000002108267212 */ /* 0x000fe200078e3cff */
[--C-:B------:R-:W-:Y:S01]  /*7be0*/  IMAD.X R39, RZ, RZ, R5.reuse, P3 ;  /* 0x000000ffff277224 */ /* 0x100fe200018e0605 */
[----:B------:R-:W-:Y:S01]  /*7bf0*/  UIMAD UR10, UR10, UR5, UR12 ;  /* 0x000000050a0a72a4 */ /* 0x000fe2000f8e020c */
[--C-:B------:R-:W-:Y:S01]  /*7c00*/  IMAD.X R15, RZ, RZ, R5.reuse, P6 ;  /* 0x000000ffff0f7224 */ /* 0x100fe200030e0605 */
[----:B------:R-:W-:Y:S01]  /*7c10*/  LOP3.LUT R14, R6, R13, RZ, 0x3c, !PT ;  /* 0x0000000d060e7212 */ /* 0x000fe200078e3cff */
[--C-:B------:R-:W-:Y:S01]  /*7c20*/  IMAD.X R11, RZ, RZ, R5.reuse, P4 ;  /* 0x000000ffff0b7224 */ /* 0x100fe200020e0605 */
[----:B------:R-:W-:Y:S01]  /*7c30*/  LOP3.LUT R8, R31, 0x380, RZ, 0xc0, !PT ;  /* 0x000003801f087812 */ /* 0x000fe200078ec0ff */
[----:B------:R-:W-:Y:S01]  /*7c40*/  IMAD.X R9, RZ, RZ, R5, P5 ;  /* 0x000000ffff097224 */ /* 0x000fe200028e0605 */
[----:B------:R-:W-:Y:S01]  /*7c50*/  MOV R109, R4 ;  /* 0x00000004006d7202 */ /* 0x000fe20000000f00 */
[----:B0-----:R-:W-:Y:S01]  /*7c60*/  IMAD R100, R103, R100, UR39 ;  /* 0x0000002767647e24 */ /* 0x001fe2000f8e0264 */
[----:B------:R-:W-:Y:S01]  /*7c70*/  LOP3.LUT R6, R21, 0x380, RZ, 0xc0, !PT ;  /* 0x0000038015067812 */ /* 0x000fe200078ec0ff */
[----:B------:R-:W-:Y:S01]  /*7c80*/  USHF.R.S32.HI UR11, URZ, 0x1f, UR10 ;  /* 0x0000001f3f0b7899 */ /* 0x000fe2000801140a */
[----:B------:R-:W-:Y:S01]  /*7c90*/  F2FP.F16.F32.PACK_AB R5, R27, R102 ;  /* 0x000000661b05723e */ /* 0x000fe200000000ff */
[----:B------:R-:W-:Y:S01]  /*7ca0*/  ULDC.64 UR8, c[0x0][0xb90] ;  /* 0x0002e40000087ab9 */ /* 0x000fe20000000a00 */
[----:B------:R-:W0:Y:S01]  /*7cb0*/  LDC.64 R102, c[0x0][0xb98] ;  /* 0x0002e600ff667b82 */ /* 0x000e220000000a00 */
[----:B------:R-:W-:Y:S01]  /*7cc0*/  SHF.R.U64 R10, R10, 0x3, RZ ;  /* 0x000000030a0a7819 */ /* 0x000fe200000012ff */
[----:B------:R-:W-:Y:S01]  /*7cd0*/  UIMAD UR5, UR11, UR8, URZ ;  /* 0x000000080b0572a4 */ /* 0x000fe2000f8e023f */
[----:B------:R-:W-:Y:S01]  /*7ce0*/  SHF.R.U64 R8, R8, 0x3, RZ ;  /* 0x0000000308087819 */ /* 0x000fe200000012ff */
[----:B------:R-:W-:Y:S01]  /*7cf0*/  IMAD R111, R100, 0x80, R190 ;  /* 0x00000080646f7824 */ /* 0x000fe200078e02be */
[----:B------:R-:W-:Y:S01]  /*7d00*/  SHF.R.U64 R6, R6, 0x3, RZ ;  /* 0x0000000306067819 */ /* 0x000fe200000012ff */
[----:B------:R-:W-:Y:S01]  /*7d10*/  UIMAD.WIDE.U32 UR6, UR10, UR8, URZ ;  /* 0x000000080a0672a5 */ /* 0x000fe2000f8e003f */
[----:B------:R-:W-:Y:S01]  /*7d20*/  LOP3.LUT R40, R10, R35, RZ, 0x3c, !PT ;  /* 0x000000230a287212 */ /* 0x000fe200078e3cff */
[----:B------:R-:W-:Y:S01]  /*7d30*/  UIMAD UR5, UR10, UR9, UR5 ;  /* 0x000000090a0572a4 */ /* 0x000fe2000f8e0205 */
[----:B------:R-:W-:Y:S01]  /*7d40*/  LOP3.LUT R10, R8, R31, RZ, 0x3c, !PT ;  /* 0x0000001f080a7212 */ /* 0x000fe200078e3cff */
[----:B------:R-:W-:Y:S01]  /*7d50*/  USHF.R.S32.HI UR12, URZ, 0x1f, UR38 ;  /* 0x0000001f3f0c7899 */ /* 0x000fe20008011426 */
[----:B------:R-:W-:Y:S01]  /*7d60*/  LOP3.LUT R8, R6, R21, RZ, 0x3c, !PT ;  /* 0x0000001506087212 */ /* 0x000fe200078e3cff */
[----:B------:R-:W-:Y:S01]  /*7d70*/  UIADD3 UR5, UR7, UR5, URZ ;  /* 0x0000000507057290 */ /* 0x000fe2000fffe03f */
[----:B------:R-:W-:Y:S01]  /*7d80*/  F2FP.F16.F32.PACK_AB R6, R29, R104 ;  /* 0x000000681d06723e */ /* 0x000fe200000000ff */
[----:B------:R-:W-:Y:S01]  /*7d90*/  IMAD.U32 R13, RZ, RZ, UR7 ;  /* 0x00000007ff0d7e24 */ /* 0x000fe2000f8e00ff */
[----:B------:R-:W-:Y:S01]  /*7da0*/  MOV R104, R44 ;  /* 0x0000002c00687202 */ /* 0x000fe20000000f00 */
[----:B-1----:R-:W-:Y:S01]  /*7db0*/  @P1 IMAD.HI.U32 R44, R111, R106, RZ ;  /* 0x0000006a6f2c1227 */ /* 0x002fe200078e00ff */
[----:B------:R-:W-:Y:S01]  /*7dc0*/  IADD3 R21, P6, R36, 0x1000, RZ ;  /* 0x0000100024157810 */ /* 0x000fe20007fde0ff */
[----:B------:R-:W-:Y:S01]  /*7dd0*/  ULDC.64 UR8, c[0x0][0xae8] ;  /* 0x0002ba0000087ab9 */ /* 0x000fe20000000a00 */
[----:B------:R-:W-:Y:S01]  /*7de0*/  F2FP.F16.F32.PACK_AB R4, R25, R20 ;  /* 0x000000141904723e */ /* 0x000fe200000000ff */
[----:B------:R-:W-:Y:S01]  /*7df0*/  BAR.SYNC.DEFER_BLOCKING 0x1, 0x100 ;  /* 0x0044000000007b1d */ /* 0x000fe20000010000 */
[----:B------:R-:W-:Y:S01]  /*7e00*/  LOP3.LUT R34, R21, 0x380, RZ, 0xc0, !PT ;  /* 0x0000038015227812 */ /* 0x000fe200078ec0ff */
[----:B------:R-:W-:Y:S01]  /*7e10*/  IMAD.MOV.U32 R45, RZ, RZ, R111 ;  /* 0x000000ffff2d7224 */ /* 0x000fe200078e006f */
[----:B--2---:R-:W-:Y:S01]  /*7e20*/  @P1 SHF.R.U32.HI R45, RZ, R107, R44 ;  /* 0x0000006bff2d1219 */ /* 0x004fe2000001162c */
[----:B------:R-:W-:Y:S01]  /*7e30*/  IMAD.U32 R12, RZ, RZ, UR6 ;  /* 0x00000006ff0c7e24 */ /* 0x000fe2000f8e00ff */
[----:B------:R-:W-:Y:S01]  /*7e40*/  SHF.R.U64 R34, R34, 0x3, RZ ;  /* 0x0000000322227819 */ /* 0x000fe200000012ff */
[----:B------:R-:W-:Y:S01]  /*7e50*/  IMAD.U32 R13, RZ, RZ, UR5 ;  /* 0x00000005ff0d7e24 */ /* 0x000fe2000f8e00ff */
[----:B------:R-:W-:Y:S01]  /*7e60*/  MOV R107, R38 ;  /* 0x00000026006b7202 */ /* 0x000fe20000000f00 */
[----:B------:R-:W-:Y:S01]  /*7e70*/  IMAD.MOV R39, RZ, RZ, -R45 ;  /* 0x000000ffff277224 */ /* 0x000fe200078e0a2d */
[----:B------:R-:W-:Y:S01]  /*7e80*/  LOP3.LUT R34, R34, R21, RZ, 0x3c, !PT ;  /* 0x0000001522227212 */ /* 0x000fe200078e3cff */
[----:B0-----:R-:W-:Y:S01]  /*7e90*/  IMAD.WIDE.U32 R12, R102, UR38, R12 ;  /* 0x00000026660c7c25 */ /* 0x001fe2000f8e000c */
[C---:B------:R-:W-:Y:S01]  /*7ea0*/  IADD3 R21, P0, R36.reuse, 0x6000, RZ ;  /* 0x0000600024157810 */ /* 0x040fe20007f1e0ff */
[----:B------:R-:W-:Y:S01]  /*7eb0*/  ULDC.64 UR6, c[0x0][0xb88] ;  /* 0x0002e20000067ab9 */ /* 0x000fe20000000a00 */
[C---:B------:R-:W-:Y:S01]  /*7ec0*/  IADD3 R33, P5, R36.reuse, 0x2000, RZ ;  /* 0x0000200024217810 */ /* 0x040fe20007fbe0ff */
[----:B------:R-:W-:Y:S01]  /*7ed0*/  ULDC UR5, c[0x0][0xa88] ;  /* 0x0002a20000057ab9 */ /* 0x000fe20000000800 */
[----:B------:R-:W-:Y:S01]  /*7ee0*/  IADD3 R35, P4, R36, 0x3000, RZ ;  /* 0x0000300024237810 */ /* 0x000fe20007f9e0ff */
[----:B------:R-:W-:Y:S01]  /*7ef0*/  IMAD.X R25, RZ, RZ, R37, P0 ;  /* 0x000000ffff197224 */ /* 0x000fe200000e0625 */
[----:B------:R-:W-:-:S02]  /*7f00*/  LOP3.LUT R32, R33, 0x380, RZ, 0xc0, !PT ;  /* 0x0000038021207812 */ /* 0x000fc400078ec0ff */
[----:B------:R-:W-:Y:S02]  /*7f10*/  LOP3.LUT R30, R35, 0x380, RZ, 0xc0, !PT ;  /* 0x00000380231e7812 */ /* 0x000fe400078ec0ff */
[----:B------:R-:W-:Y:S02]  /*7f20*/  IADD3 R12, P0, R45, R12, RZ ;  /* 0x0000000c2d0c7210 */ /* 0x000fe40007f1e0ff */
[----:B------:R-:W-:Y:S01]  /*7f30*/  SHF.R.U64 R32, R32, 0x3, RZ ;  /* 0x0000000320207819 */ /* 0x000fe200000012ff */
[----:B------:R0:W-:Y:S01]  /*7f40*/  STSM.16.M88.4 [R109], R4 ;  /* 0x000000046d007844 */ /* 0x0001e20000000200 */
[----:B------:R-:W-:Y:S02]  /*7f50*/  SHF.R.U64 R30, R30, 0x3, RZ ;  /* 0x000000031e1e7819 */ /* 0x000fe400000012ff */
[----:B------:R-:W-:Y:S02]  /*7f60*/  LOP3.LUT R32, R32, R33, RZ, 0x3c, !PT ;  /* 0x0000002120207212 */ /* 0x000fe400078e3cff */
[----:B------:R-:W-:Y:S01]  /*7f70*/  LOP3.LUT R30, R30, R35, RZ, 0x3c, !PT ;  /* 0x000000231e1e7212 */ /* 0x000fe200078e3cff */
[----:B------:R-:W-:Y:S01]  /*7f80*/  IMAD.X R35, RZ, RZ, R37, P6 ;  /* 0x000000ffff237224 */ /* 0x000fe200030e0625 */
[----:B------:R-:W-:-:S02]  /*7f90*/  MOV R15, R14 ;  /* 0x0000000e000f7202 */ /* 0x000fc40000000f00 */
[----:B------:R-:W-:Y:S02]  /*7fa0*/  IADD3 R33, P3, R36, 0x4000, RZ ;  /* 0x0000400024217810 */ /* 0x000fe40007f7e0ff */
[----:B------:R-:W-:Y:S01]  /*7fb0*/  MOV R106, R40 ;  /* 0x00000028006a7202 */ /* 0x000fe20000000f00 */
[----:B------:R-:W-:Y:S01]  /*7fc0*/  IMAD R40, R100, 0x80, R189 ;  /* 0x0000008064287824 */ /* 0x000fe200078e02bd */
[C---:B------:R-:W-:Y:S01]  /*7fd0*/  IADD3 R105, P6, R36.reuse, 0x7000, RZ ;  /* 0x0000700024697810 */ /* 0x040fe20007fde0ff */
[----:B------:R-:W-:Y:S01]  /*7fe0*/  IMAD.X R29, RZ, RZ, R37, P3 ;  /* 0x000000ffff1d7224 */ /* 0x000fe200018e0625 */
[----:B------:R-:W-:Y:S01]  /*7ff0*/  IADD3 R31, P2, R36, 0x5000, RZ ;  /* 0x00005000241f7810 */ /* 0x000fe20007f5e0ff */
[----:B0-----:R-:W-:Y:S01]  /*8000*/  IMAD R4, R102, UR12, RZ ;  /* 0x0000000c66047c24 */ /* 0x001fe2000f8e02ff */
[----:B------:R-:W-:Y:S01]  /*8010*/  MOV R109, R10 ;  /* 0x0000000a006d7202 */ /* 0x000fe20000000f00 */
[----:B------:R-:W-:Y:S01]  /*8020*/  IMAD R11, R46, R39, R111 ;  /* 0x000000272e0b7224 */ /* 0x000fe200078e026f */
[----:B------:R-:W-:Y:S01]  /*8030*/  SHF.R.S32.HI R39, RZ, 0x1f, R45 ;  /* 0x0000001fff277819 */ /* 0x000fe2000001142d */
[----:B------:R-:W-:Y:S01]  /*8040*/  IMAD R103, R103, UR38, R4 ;  /* 0x0000002667677c24 */ /* 0x000fe2000f8e0204 */
[----:B------:R-:W-:Y:S01]  /*8050*/  F2FP.F16.F32.PACK_AB R4, R94, R95 ;  /* 0x0000005f5e04723e */ /* 0x000fe200000000ff */
[----:B------:R-:W-:Y:S01]  /*8060*/  IMAD.X R27, RZ, RZ, R37, P2 ;  /* 0x000000ffff1b7224 */ /* 0x000fe200010e0625 */
[----:B------:R-:W-:-:S02]  /*8070*/  SHF.R.S32.HI R10, RZ, 0x1f, R11 ;  /* 0x0000001fff0a7819 */ /* 0x000fc4000001140b */
[----:B------:R-:W-:Y:S02]  /*8080*/  IADD3.X R13, R39, R13, R103, P0, !PT ;  /* 0x0000000d270d7210 */ /* 0x000fe400007fe467 */
[----:B------:R-:W-:Y:S01]  /*8090*/  F2FP.F16.F32.PACK_AB R5, R99, R108 ;  /* 0x0000006c6305723e */ /* 0x000fe200000000ff */
[----:B------:R-:W-:Y:S01]  /*80a0*/  IMAD R10, R10, UR6, RZ ;  /* 0x000000060a0a7c24 */ /* 0x000fe2000f8e02ff */
[----:B------:R-:W-:Y:S01]  /*80b0*/  F2FP.F16.F32.PACK_AB R6, R92, R93 ;  /* 0x0000005d5c06723e */ /* 0x000fe200000000ff */
[----:B------:R-:W-:Y:S01]  /*80c0*/  IMAD.WIDE.U32 R12, R11, UR6, R12 ;  /* 0x000000060b0c7c25 */ /* 0x000fe2000f8e000c */
[----:B------:R-:W-:Y:S02]  /*80d0*/  F2FP.F16.F32.PACK_AB R7, R101, R110 ;  /* 0x0000006e6507723e */ /* 0x000fe400000000ff */
[----:B------:R-:W-:Y:S01]  /*80e0*/  LOP3.LUT R20, R105, 0x380, RZ, 0xc0, !PT ;  /* 0x0000038069147812 */ /* 0x000fe200078ec0ff */
[----:B------:R-:W-:Y:S01]  /*80f0*/  IMAD R39, R11, UR7, R10 ;  /* 0x000000070b277c24 */ /* 0x000fe2000f8e020a */
[----:B------:R-:W-:Y:S01]  /*8100*/  F2FP.F16.F32.PACK_AB R11, R47, R98 ;  /* 0x000000622f0b723e */ /* 0x000fe200000000ff */
[----:B------:R0:W-:Y:S01]  /*8110*/  STSM.16.M88.4 [R15], R4 ;  /* 0x000000040f007844 */ /* 0x0001e20000000200 */
[----:B------:R-:W-:Y:S01]  /*8120*/  ULDC.64 UR6, c[0x0][0xb50] ;  /* 0x0002d40000067ab9 */ /* 0x000fe20000000a00 */
[----:B------:R-:W-:Y:S01]  /*8130*/  IMAD R47, R46, UR5, RZ ;  /* 0x000000052e2f7c24 */ /* 0x000fe2000f8e02ff */
[----:B------:R-:W-:-:S02]  /*8140*/  MOV R14, R8 ;  /* 0x00000008000e7202 */ /* 0x000fc40000000f00 */
[----:B------:R-:W-:Y:S02]  /*8150*/  LOP3.LUT P0, RZ, R186, 0x3, RZ, 0xc0, !PT ;  /* 0x00000003baff7812 */ /* 0x000fe4000780c0ff */
[----:B------:R-:W-:Y:S02]  /*8160*/  F2FP.F16.F32.PACK_AB R8, R88, R91 ;  /* 0x0000005b5808723e */ /* 0x000fe400000000ff */
[----:B------:R-:W-:Y:S02]  /*8170*/  F2FP.F16.F32.PACK_AB R9, R96, R97 ;  /* 0x000000616009723e */ /* 0x000fe400000000ff */
[----:B------:R-:W-:Y:S02]  /*8180*/  F2FP.F16.F32.PACK_AB R10, R89, R90 ;  /* 0x0000005a590a723e */ /* 0x000fe400000000ff */
[----:B------:R-:W-:Y:S02]  /*8190*/  LEA R38, P3, R12, UR6, 0x2 ;  /* 0x000000060c267c11 */ /* 0x000fe4000f8610ff */
[----:B------:R-:W-:Y:S01]  /*81a0*/  SHF.R.U64 R20, R20, 0x3, RZ ;  /* 0x0000000314147819 */ /* 0x000fe200000012ff */
[C---:B0-----:R-:W-:Y:S01]  /*81b0*/  VIADD R4, R40.reuse, 0x8 ;  /* 0x0000000828047836 */ /* 0x041fe20000000000 */
[----:B------:R-:W-:Y:S01]  /*81c0*/  ISETP.GE.OR P2, PT, R40, R47, P0 ;  /* 0x0000002f2800720c */ /* 0x000fe20000746670 */
[----:B------:R-:W-:Y:S01]  /*81d0*/  IMAD.IADD R5, R13, 0x1, R39 ;  /* 0x000000010d057824 */ /* 0x000fe200078e0227 */
[----:B------:R0:W-:Y:S01]  /*81e0*/  STSM.16.M88.4 [R14], R8 ;  /* 0x000000080e007844 */ /* 0x0001e20000000200 */
[----:B------:R-:W-:-:S02]  /*81f0*/  F2FP.F16.F32.PACK_AB R6, R53, R52 ;  /* 0x000000343506723e */ /* 0x000fc400000000ff */
[----:B------:R-:W-:Y:S01]  /*8200*/  ISETP.GE.OR P0, PT, R4, R47, P0 ;  /* 0x0000002f0400720c */ /* 0x000fe20000706670 */
[----:B------:R-:W-:Y:S01]  /*8210*/  SHFL.IDX PT, R44, R38, RZ, 0x1c1f ;  /* 0x001c1fff262c7589 */ /* 0x000fe200000e0000 */
[----:B------:R-:W-:Y:S02]  /*8220*/  LEA.HI.X R39, R12, UR7, R5, 0x2, P3 ;  /* 0x000000070c277c11 */ /* 0x000fe400098f1405 */
[----:B------:R-:W-:Y:S01]  /*8230*/  F2FP.F16.F32.PACK_AB R4, R49, R48 ;  /* 0x000000303104723e */ /* 0x000fe200000000ff */
[----:B------:R-:W-:Y:S01]  /*8240*/  SHFL.IDX PT, R88, R38, 0x1, 0x1c1f ;  /* 0x003c1f0026587f89 */ /* 0x000fe200000e0000 */
[----:B------:R-:W-:Y:S02]  /*8250*/  F2FP.F16.F32.PACK_AB R5, R51, R50 ;  /* 0x000000323305723e */ /* 0x000fe400000000ff */
[----:B------:R-:W-:Y:S01]  /*8260*/  F2FP.F16.F32.PACK_AB R7, R55, R54 ;  /* 0x000000363707723e */ /* 0x000fe200000000ff */
[----:B------:R-:W1:Y:S01]  /*8270*/  SHFL.IDX PT, R45, R39, RZ, 0x1c1f ;  /* 0x001c1fff272d7589 */ /* 0x000e6200000e0000 */
[----:B------:R-:W-:-:S02]  /*8280*/  F2FP.F16.F32.PACK_AB R12, R57, R56 ;  /* 0x00000038390c723e */ /* 0x000fc400000000ff */
[----:B------:R-:W-:Y:S01]  /*8290*/  F2FP.F16.F32.PACK_AB R13, R59, R58 ;  /* 0x0000003a3b0d723e */ /* 0x000fe200000000ff */
[----:B------:R-:W-:Y:S01]  /*82a0*/  STSM.16.M88.4 [R109], R4 ;  /* 0x000000046d007844 */ /* 0x000fe20000000200 */
[----:B0-----:R-:W-:Y:S02]  /*82b0*/  F2FP.F16.F32.PACK_AB R14, R61, R60 ;  /* 0x0000003c3d0e723e */ /* 0x001fe400000000ff */
[----:B------:R-:W-:Y:S01]  /*82c0*/  F2FP.F16.F32.PACK_AB R15, R63, R62 ;  /* 0x0000003e3f0f723e */ /* 0x000fe200000000ff */
[----:B------:R-:W0:Y:S01]  /*82d0*/  SHFL.IDX PT, R89, R39, 0x1, 0x1c1f ;  /* 0x003c1f0027597f89 */ /* 0x000e2200000e0000 */
[----:B------:R-:W-:Y:S01]  /*82e0*/  F2FP.F16.F32.PACK_AB R72, R73, R72 ;  /* 0x000000484948723e */ /* 0x000fe200000000ff */
[----:B------:R-:W2:Y:S01]  /*82f0*/  @P1 LDC R61, c[0x0][0xbec] ;  /* 0x0002fb00ff3d1b82 */ /* 0x000ea20000000800 */
[----:B------:R-:W-:Y:S01]  /*8300*/  LOP3.LUT R20, R20, R105, RZ, 0x3c, !PT ;  /* 0x0000006914147212 */ /* 0x000fe200078e3cff */
[----:B------:R-:W-:Y:S01]  /*8310*/  STSM.16.M88.4 [R107], R12 ;  /* 0x0000000c6b007844 */ /* 0x000fe20000000200 */
[----:B------:R-:W-:-:S02]  /*8320*/  F2FP.F16.F32.PACK_AB R8, R65, R64 ;  /* 0x000000404108723e */ /* 0x000fc400000000ff */
[----:B------:R-:W-:Y:S02]  /*8330*/  F2FP.F16.F32.PACK_AB R9, R67, R66 ;  /* 0x000000424309723e */ /* 0x000fe400000000ff */
[----:B------:R-:W-:Y:S02]  /*8340*/  F2FP.F16.F32.PACK_AB R10, R69, R68 ;  /* 0x00000044450a723e */ /* 0x000fe400000000ff */
[----:B------:R-:W-:Y:S02]  /*8350*/  F2FP.F16.F32.PACK_AB R11, R71, R70 ;  /* 0x00000046470b723e */ /* 0x000fe400000000ff */
[----:B------:R-:W-:Y:S02]  /*8360*/  F2FP.F16.F32.PACK_AB R73, R75, R74 ;  /* 0x0000004a4b49723e */ /* 0x000fe400000000ff */
[----:B------:R-:W-:Y:S01]  /*8370*/  F2FP.F16.F32.PACK_AB R80, R81, R80 ;  /* 0x000000505150723e */ /* 0x000fe200000000ff */
[----:B------:R-:W-:Y:S01]  /*8380*/  STSM.16.M88.4 [R106], R8 ;  /* 0x000000086a007844 */ /* 0x000fe20000000200 */
[----:B------:R-:W-:-:S02]  /*8390*/  MOV R105, R42 ;  /* 0x0000002a00697202 */ /* 0x000fc40000000f00 */
[----:B------:R-:W-:Y:S02]  /*83a0*/  F2FP.F16.F32.PACK_AB R74, R77, R76 ;  /* 0x0000004c4d4a723e */ /* 0x000fe400000000ff */
[----:B------:R-:W-:Y:S02]  /*83b0*/  F2FP.F16.F32.PACK_AB R75, R79, R78 ;  /* 0x0000004e4f4b723e */ /* 0x000fe400000000ff */
[----:B------:R-:W-:Y:S02]  /*83c0*/  F2FP.F16.F32.PACK_AB R81, R83, R82 ;  /* 0x000000525351723e */ /* 0x000fe400000000ff */
[----:B------:R-:W-:Y:S01]  /*83d0*/  F2FP.F16.F32.PACK_AB R82, R85, R84 ;  /* 0x000000545552723e */ /* 0x000fe200000000ff */
[----:B------:R-:W-:Y:S01]  /*83e0*/  STSM.16.M88.4 [R105], R72 ;  /* 0x0000004869007844 */ /* 0x000fe20000000200 */
[----:B------:R-:W-:Y:S02]  /*83f0*/  F2FP.F16.F32.PACK_AB R83, R87, R86 ;  /* 0x000000565753723e */ /* 0x000fe400000000ff */
[----:B------:R-:W-:-:S02]  /*8400*/  LOP3.LUT R28, R33, 0x380, RZ, 0xc0, !PT ;  /* 0x00000380211c7812 */ /* 0x000fc400078ec0ff */
[----:B------:R-:W-:Y:S01]  /*8410*/  LOP3.LUT R24, R21, 0x380, RZ, 0xc0, !PT ;  /* 0x0000038015187812 */ /* 0x000fe200078ec0ff */
[----:B------:R-:W-:Y:S01]  /*8420*/  STSM.16.M88.4 [R104], R80 ;  /* 0x0000005068007844 */ /* 0x000fe20000000200 */
[----:B------:R-:W-:Y:S01]  /*8430*/  SHF.R.U64 R28, R28, 0x3, RZ ;  /* 0x000000031c1c7819 */ /* 0x000fe200000012ff */
[----:B------:R-:W-:Y:S01]  /*8440*/  UIMAD UR5, UR11, UR8, URZ ;  /* 0x000000080b0572a4 */ /* 0x000fe2000f8e023f */
[----:B------:R-:W-:Y:S01]  /*8450*/  LOP3.LUT R26, R31, 0x380, RZ, 0xc0, !PT ;  /* 0x000003801f1a7812 */ /* 0x000fe200078ec0ff */
[----:B------:R-:W-:Y:S01]  /*8460*/  BAR.SYNC.DEFER_BLOCKING 0x1, 0x100 ;  /* 0x0044000000007b1d */ /* 0x000fe20000010000 */
[----:B------:R-:W-:Y:S02]  /*8470*/  LOP3.LUT R28, R28, R33, RZ, 0x3c, !PT ;  /* 0x000000211c1c7212 */ /* 0x000fe400078e3cff */
[----:B------:R-:W-:Y:S01]  /*8480*/  SHF.R.U64 R24, R24, 0x3, RZ ;  /* 0x0000000318187819 */ /* 0x000fe200000012ff */
[----:B------:R-:W-:Y:S01]  /*8490*/  UIMAD.WIDE.U32 UR6, UR10, UR8, URZ ;  /* 0x000000080a0672a5 */ /* 0x000fe2000f8e003f */
[----:B------:R-:W-:Y:S01]  /*84a0*/  SHF.R.U64 R26, R26, 0x3, RZ ;  /* 0x000000031a1a7819 */ /* 0x000fe200000012ff */
[----:B------:R-:W-:Y:S01]  /*84b0*/  UIMAD UR5, UR10, UR9, UR5 ;  /* 0x000000090a0572a4 */ /* 0x000fe2000f8e0205 */
[----:B------:R-:W-:Y:S01]  /*84c0*/  LOP3.LUT R24, R24, R21, RZ, 0x3c, !PT ;  /* 0x0000001518187212 */ /* 0x000fe200078e3cff */
[--C-:B------:R-:W-:Y:S01]  /*84d0*/  IMAD.X R33, RZ, RZ, R37.reuse, P5 ;  /* 0x000000ffff217224 */ /* 0x100fe200028e0625 */
[----:B------:R-:W-:Y:S01]  /*84e0*/  LOP3.LUT R21, R36, 0x380, RZ, 0xc0, !PT ;  /* 0x0000038024157812 */ /* 0x000fe200078ec0ff */
[----:B------:R-:W-:Y:S01]  /*84f0*/  ULDC.64 UR8, c[0x0][0xaf0] ;  /* 0x0002bc0000087ab9 */ /* 0x000fe20000000a00 */
[----:B-1----:R1:W-:Y:S01]  /*8500*/  @!P2 ST.E desc[UR60][R44.64], R3 ;  /* 0x000000032c00a985 */ /* 0x0023e2000c10193c */
[----:B------:R-:W-:Y:S01]  /*8510*/  UIADD3 UR7, UR7, UR5, URZ ;  /* 0x0000000507077290 */ /* 0x000fe2000fffe03f */
[----:B------:R-:W-:Y:S01]  /*8520*/  LOP3.LUT R26, R26, R31, RZ, 0x3c, !PT ;  /* 0x0000001f1a1a7212 */ /* 0x000fe200078e3cff */
[----:B------:R-:W-:Y:S01]  /*8530*/  UIADD3 UR4, UR4, 0x34820, URZ ;  /* 0x0003482004047890 */ /* 0x000fe2000fffe03f */
[----:B0-----:R0:W-:Y:S01]  /*8540*/  @!P0 ST.E desc[UR60][R88.64], R0 ;  /* 0x0000000058008985 */ /* 0x0011e2000c10193c */
[----:B------:R-:W-:Y:S01]  /*8550*/  SHF.R.U64 R21, R21, 0x3, RZ ;  /* 0x0000000315157819 */ /* 0x000fe200000012ff */
[----:B------:R-:W-:Y:S01]  /*8560*/  UIADD3 UR36, UR36, 0x1, URZ ;  /* 0x0000000124247890 */ /* 0x000fe2000fffe03f */
[----:B------:R-:W-:Y:S01]  /*8570*/  IMAD.X R31, RZ, RZ, R37, P4 ;  /* 0x000000ffff1f7224 */ /* 0x000fe200020e0625 */
[----:B------:R3:W5:Y:S01]  /*8580*/  LD.E.128 R48, desc[UR60][R34.64] ;  /* 0x0000003c22307980 */ /* 0x000762000c101d00 */
[----:B------:R-:W-:Y:S01]  /*8590*/  ULDC.64 UR10, c[0x0][0xa80] ;  /* 0x0002a000000a7ab9 */ /* 0x000fe20000000a00 */
[----:B-1----:R-:W1:Y:S01]  /*85a0*/  @P1 LDC R44, c[0x0][0xbf0] ;  /* 0x0002fc00ff2c1b82 */ /* 0x002e620000000800 */
[----:B------:R-:W-:Y:S01]  /*85b0*/  IMAD R3, R23, 0x20, R185 ;  /* 0x0000002017037824 */ /* 0x000fe200078e02b9 */
[----:B------:R4:W5:Y:S01]  /*85c0*/  LD.E.128 R56, desc[UR60][R28.64] ;  /* 0x0000003c1c387980 */ /* 0x000962000c101d00 */
[----:B------:R-:W-:Y:S01]  /*85d0*/  UIMAD UR5, UR12, UR8, URZ ;  /* 0x000000080c0572a4 */ /* 0x000fe2000f8e023f */
[----:B------:R-:W-:Y:S01]  /*85e0*/  LOP3.LUT R36, R21, R36, RZ, 0x3c, !PT ;  /* 0x0000002415247212 */ /* 0x000fe200078e3cff */
[----:B------:R-:W-:Y:S01]  /*85f0*/  UIMAD.WIDE.U32 UR6, UR38, UR8, UR6 ;  /* 0x00000008260672a5 */ /* 0x000fe2000f8e0006 */
[----:B------:R1:W5:Y:S02]  /*8600*/  LD.E.128 R52, desc[UR60][R26.64] ;  /* 0x0000003c1a347980 */ /* 0x000364000c101d00 */
[----:B---3--:R-:W3:Y:S02]  /*8610*/  LDC.64 R34, c[0x0][0xae0] ;  /* 0x0002b800ff227b82 */ /* 0x008ee40000000a00 */
[----:B------:R3:W5:Y:S01]  /*8620*/  LD.E.128 R12, desc[UR60][R24.64] ;  /* 0x0000003c180c7980 */ /* 0x000762000c101d00 */
[----:B----4-:R-:W-:Y:S01]  /*8630*/  IMAD R28, R100, 0x80, R3 ;  /* 0x00000080641c7824 */ /* 0x010fe200078e0203 */
[----:B------:R-:W-:Y:S01]  /*8640*/  UIMAD UR5, UR38, UR9, UR5 ;  /* 0x00000009260572a4 */ /* 0x000fe2000f8e0205 */
[----:B------:R-:W-:Y:S01]  /*8650*/  IMAD.X R21, RZ, RZ, R37, P6 ;  /* 0x000000ffff157224 */ /* 0x000fe200030e0625 */
[----:B------:R-:W5:Y:S01]  /*8660*/  LD.E.128 R40, desc[UR60][R32.64] ;  /* 0x0000003c20287980 */ /* 0x000f62000c101d00 */
[----:B--2---:R-:W-:-:S03]  /*8670*/  @P1 IMAD.HI.U32 R3, R28, R61, RZ ;  /* 0x0000003d1c031227 */ /* 0x004fc600078e00ff */
[----:B------:R-:W5:Y:S01]  /*8680*/  LD.E.128 R4, desc[UR60][R30.64] ;  /* 0x0000003c1e047980 */ /* 0x000f62000c101d00 */
[----:B0-----:R-:W-:Y:S01]  /*8690*/  IMAD.MOV.U32 R0, RZ, RZ, R28 ;  /* 0x000000ffff007224 */ /* 0x001fe200078e001c */
[----:B------:R-:W-:Y:S02]  /*86a0*/  UIADD3 UR7, UR7, UR5, URZ ;  /* 0x0000000507077290 */ /* 0x000fe4000fffe03f */
[----:B------:R-:W5:Y:S01]  /*86b0*/  LD.E.128 R36, desc[UR60][R36.64] ;  /* 0x0000003c24247980 */ /* 0x000f62000c101d00 */
[----:B-1----:R-:W-:Y:S01]  /*86c0*/  @P1 SHF.R.U32.HI R0, RZ, R44, R3 ;  /* 0x0000002cff001219 */ /* 0x002fe20000011603 */
[----:B------:R-:W-:Y:S02]  /*86d0*/  ULDC.64 UR8, c[0x0][0xad8] ;  /* 0x0002b60000087ab9 */ /* 0x000fe40000000a00 */
[----:B------:R0:W5:Y:S01]  /*86e0*/  LD.E.128 R8, desc[UR60][R20.64] ;  /* 0x0000003c14087980 */ /* 0x000162000c101d00 */
[--C-:B------:R-:W-:Y:S01]  /*86f0*/  SHF.R.S32.HI R3, RZ, 0x1f, R0.reuse ;  /* 0x0000001fff037819 */ /* 0x100fe20000011400 */
[----:B------:R-:W-:Y:S01]  /*8700*/  IMAD.MOV R27, RZ, RZ, -R0 ;  /* 0x000000ffff1b7224 */ /* 0x000fe200078e0a00 */
[----:B------:R-:W-:Y:S01]  /*8710*/  @!PT LDS RZ, [RZ] ;  /* 0x00000000fffff984 */ /* 0x000fe20000000800 */
[----:B------:R-:W-:Y:S01]  /*8720*/  @!PT LDS RZ, [RZ] ;  /* 0x00000000fffff984 */ /* 0x000fe20000000800 */
[----:B------:R-:W-:Y:S01]  /*8730*/  @!PT LDS RZ, [RZ] ;  /* 0x00000000fffff984 */ /* 0x000fe20000000800 */
[----:B------:R-:W-:Y:S01]  /*8740*/  @!PT LDS RZ, [RZ] ;  /* 0x00000000fffff984 */ /* 0x000fe20000000800 */
[----:B------:R1:W-:Y:S06]  /*8750*/  MEMBAR.ALL.CTA ;  /* 0x0000000000007992 */ /* 0x0003ec0000008000 */
[----:B-1----:R-:W1:Y:S01]  /*8760*/  FENCE.VIEW.ASYNC.S ;  /* 0x00000000000073c6 */ /* 0x002e620000000000 */
[----:B---3--:R-:W-:-:S04]  /*8770*/  IMAD R3, R3, R34, RZ ;  /* 0x0000002203037224 */ /* 0x008fc800078e02ff */
[----:B------:R-:W-:Y:S02]  /*8780*/  IMAD R25, R0, R35, R3 ;  /* 0x0000002300197224 */ /* 0x000fe400078e0203 */
[----:B------:R-:W-:Y:S02]  /*8790*/  IMAD R3, R46, R27, R28 ;  /* 0x0000001b2e037224 */ /* 0x000fe400078e021c */
[----:B0-----:R-:W-:-:S03]  /*87a0*/  IMAD.WIDE.U32 R20, R0, R34, UR6 ;  /* 0x0000000600147e25 */ /* 0x001fc6000f8e0022 */
[----:B------:R-:W-:Y:S01]  /*87b0*/  SHF.R.S32.HI R0, RZ, 0x1f, R3 ;  /* 0x0000001fff007819 */ /* 0x000fe20000011403 */
[----:B------:R-:W-:Y:S02]  /*87c0*/  IMAD.IADD R21, R21, 0x1, R25 ;  /* 0x0000000115157824 */ /* 0x000fe400078e0219 */
[----:B------:R-:W-:Y:S02]  /*87d0*/  IMAD R100, R100, 0x80, R185 ;  /* 0x0000008064647824 */ /* 0x000fe400078e02b9 */
[----:B------:R-:W-:Y:S01]  /*87e0*/  IMAD R0, R0, UR8, RZ ;  /* 0x0000000800007c24 */ /* 0x000fe2000f8e02ff */
[----:B------:R-:W-:Y:S01]  /*87f0*/  ULDC UR5, c[0x0][0xc] ;  /* 0x0000030000057ab9 */ /* 0x000fe20000000800 */
[----:B------:R-:W-:Y:S01]  /*8800*/  IMAD.WIDE.U32 R20, R3, UR8, R20 ;  /* 0x0000000803147c25 */ /* 0x000fe2000f8e0014 */
[----:B------:R-:W-:-:S03]  /*8810*/  ISETP.GE.AND P1, PT, R100, R47, PT ;  /* 0x0000002f6400720c */ /* 0x000fc60003f26270 */
[----:B------:R-:W-:Y:S01]  /*8820*/  IMAD R25, R3, UR9, R0 ;  /* 0x0000000903197c24 */ /* 0x000fe2000f8e0200 */
[----:B------:R-:W-:Y:S01]  /*8830*/  UMOV UR6, 0x1 ;  /* 0x0000000100067882 */ /* 0x000fe20000000000 */
[----:B------:R-:W-:Y:S01]  /*8840*/  UIADD3 UR39, UR5, UR39, URZ ;  /* 0x0000002705277290 */ /* 0x000fe2000fffe03f */
[----:B------:R-:W-:Y:S01]  /*8850*/  LEA R28, P0, R20, UR10, 0x1 ;  /* 0x0000000a141c7c11 */ /* 0x000fe2000f8008ff */
[----:B------:R-:W-:Y:S01]  /*8860*/  UPRMT UR5, URZ, 0x654, UR4 ;  /* 0x000006543f057896 */ /* 0x000fe20008000004 */
[----:B------:R-:W-:Y:S01]  /*8870*/  IMAD.IADD R3, R21, 0x1, R25 ;  /* 0x0000000115037824 */ /* 0x000fe200078e0219 */
[----:B------:R-:W-:Y:S01]  /*8880*/  UPRMT UR4, UR6, 0x654, UR4 ;  /* 0x0000065406047896 */ /* 0x000fe20008000004 */
[----:B------:R-:W-:Y:S01]  /*8890*/  VIADD R0, R100, 0x20 ;  /* 0x0000002064007836 */ /* 0x000fe20000000000 */
[----:B------:R-:W-:Y:S02]  /*88a0*/  UISETP.NE.AND UP0, UPT, UR36, 0x2, UPT ;  /* 0x000000022400788c */ /* 0x000fe4000bf05270 */
[----:B------:R-:W-:-:S02]  /*88b0*/  LEA.HI.X R3, R20, UR11, R3, 0x1, P0 ;  /* 0x0000000b14037c11 */ /* 0x000fc400080f0c03 */
[----:B------:R-:W-:Y:S01]  /*88c0*/  USEL UR6, URZ, 0x1, UP0 ;  /* 0x000000013f067887 */ /* 0x000fe20008000000 */
[-C--:B------:R-:W-:Y:S01]  /*88d0*/  ISETP.GE.AND P3, PT, R0, R47.reuse, PT ;  /* 0x0000002f0000720c */ /* 0x080fe20003f66270 */
[----:B------:R-:W-:Y:S01]  /*88e0*/  VIADD R0, R100, 0x40 ;  /* 0x0000004064007836 */ /* 0x000fe20000000000 */
[----:B-1----:R-:W-:Y:S01]  /*88f0*/  SYNCS.ARRIVE.TRANS64.RED.A1T0 RZ, [UR5], RZ ;  /* 0x000000ffffff79a7 */ /* 0x002fe20008100405 */
[----:B------:R-:W-:Y:S01]  /*8900*/  USEL UR36, UR36, URZ, UP0 ;  /* 0x0000003f24247287 */ /* 0x000fe20008000000 */
[----:B------:R0:W1:Y:S01]  /*8910*/  SHFL.IDX PT, R26, R28, RZ, 0x181f ;  /* 0x00181fff1c1a7589 */ /* 0x00006200000e0000 */
[----:B------:R-:W-:Y:S01]  /*8920*/  ULOP3.LUT UR37, UR37, UR6, URZ, 0x3c, !UPT ;  /* 0x0000000625257292 */ /* 0x000fe2000f8e3c3f */
[----:B------:R-:W-:Y:S02]  /*8930*/  BSSY B0, `(.L_x_208) ;  /* 0x000000d000007945 */ /* 0x000fe40003800000 */
[----:B------:R0:W2:Y:S01]  /*8940*/  SHFL.IDX PT, R27, R3, RZ, 0x181f ;  /* 0x00181fff031b7589 */ /* 0x0000a200000e0000 */
[----:B------:R-:W-:Y:S01]  /*8950*/  SYNCS.ARRIVE.TRANS64.RED.A1T0 RZ, [UR4], RZ ;  /* 0x000000ffffff79a7 */ /* 0x000fe20008100404 */
[----:B------:R-:W-:Y:S01]  /*8960*/  ISETP.GE.AND P0, PT, R0, R47, PT ;  /* 0x0000002f0000720c */ /* 0x000fe20003f06270 */
[----:B------:R-:W-:-:S12]  /*8970*/  @P1 BRA `(.L_x_209) ;  /* 0x0000000000201947 */ /* 0x000fd80003800000 */
        /* <DEDUP_REMOVED lines=8> */
.L_x_209:
[----:B------:R-:W-:Y:S05]  /*8a00*/  BSYNC B0 ;  /* 0x0000000000007941 */ /* 0x000fea0003800000 */
.L_x_208:
        /* <DEDUP_REMOVED lines=12> */
.L_x_211:
[----:B------:R-:W-:Y:S05]  /*8ad0*/  BSYNC B0 ;  /* 0x0000000000007941 */ /* 0x000fea0003800000 */
.L_x_210:
        /* <DEDUP_REMOVED lines=12> */
.L_x_213:
[----:B------:R-:W-:Y:S05]  /*8ba0*/  BSYNC B0 ;  /* 0x0000000000007941 */ /* 0x000fea0003800000 */
.L_x_212:
[----:B------:R-:W-:Y:S01]  /*8bb0*/  VIADD R0, R100, 0x60 ;  /* 0x0000006064007836 */ /* 0x000fe20000000000 */
[----:B0--3--:R0:W3:Y:S01]  /*8bc0*/  SHFL.IDX PT, R21, R3, 0x3, 0x181f ;  /* 0x00781f0003157f89 */ /* 0x0090e200000e0000 */
[----:B------:R-:W-:Y:S01]  /*8bd0*/  BSSY B0, `(.L_x_214) ;  /* 0x000000d000007945 */ /* 0x000fe20003800000 */
[----:B------:R-:W-:Y:S02]  /*8be0*/  VIADD R184, R184, 0x1 ;  /* 0x00000001b8b87836 */ /* 0x000fe40000000000 */
[----:B------:R-:W-:Y:S01]  /*8bf0*/  ISETP.GE.AND P0, PT, R0, R47, PT ;  /* 0x0000002f0000720c */ /* 0x000fe20003f06270 */
[----:B------:R0:W0:-:S12]  /*8c00*/  SHFL.IDX PT, R20, R28, 0x3, 0x181f ;  /* 0x00781f001c147f89 */ /* 0x00001800000e0000 */
[----:B------:R-:W-:Y:S05]  /*8c10*/  @P0 BRA `(.L_x_215) ;  /* 0x0000000000200947 */ /* 0x000fea0003800000 */
[----:B------:R-:W-:Y:S02]  /*8c20*/  ULDC UR4, c[0x0][0xac8] ;  /* 0x0002b20000047ab9 */ /* 0x000fe40000000800 */
[----:B------:R-:W-:Y:S02]  /*8c30*/  ISETP.GE.AND P2, PT, R22, UR4, PT ;  /* 0x0000000416007c0c */ /* 0x000fe4000bf46270 */
[----:B------:R-:W-:-:S11]  /*8c40*/  ISETP.GE.AND P1, PT, R19, UR4, PT ;  /* 0x0000000413007c0c */ /* 0x000fd6000bf26270 */
[C---:B0----5:R-:W-:Y:S02]  /*8c50*/  @!P2 LEA R14, P0, R22.reuse, R20, 0x1 ;  /* 0x00000014160ea211 */ /* 0x061fe400078008ff */
[----:B---3--:R-:W-:Y:S02]  /*8c60*/  @!P1 IMAD.WIDE R12, R19, 0x2, R20 ;  /* 0x00000002130c9825 */ /* 0x008fe400078e0214 */
[----:B------:R-:W-:-:S03]  /*8c70*/  @!P2 LEA.HI.X R15, R22, R21, R194, 0x1, P0 ;  /* 0x00000015160fa211 */ /* 0x000fc600000f0cc2 */
[----:B------:R0:W-:Y:S04]  /*8c80*/  @!P1 ST.E.128 desc[UR60][R12.64], R4 ;  /* 0x000000040c009985 */ /* 0x0001e8000c101d3c */
[----:B------:R0:W-:Y:S02]  /*8c90*/  @!P2 ST.E.128 desc[UR60][R14.64], R8 ;  /* 0x000000080e00a985 */ /* 0x0001e4000c101d3c */
.L_x_215:
[----:B------:R-:W-:Y:S05]  /*8ca0*/  BSYNC B0 ;  /* 0x0000000000007941 */ /* 0x000fea0003800000 */
.L_x_214:
[----:B------:R-:W1:Y:S02]  /*8cb0*/  LDC R0, c[0x0][0xc34] ;  /* 0x00030d00ff007b82 */ /* 0x000e640000000800 */
[----:B-1----:R-:W-:-:S13]  /*8cc0*/  ISETP.LE.AND P0, PT, R0, UR39, PT ;  /* 0x0000002700007c0c */ /* 0x002fda000bf03270 */
[----:B------:R-:W-:Y:S05]  /*8cd0*/  @!P0 BRA `(.L_x_216) ;  /* 0xffffff8400788947 */ /* 0x000fea000383ffff */
[----:B------:R-:W-:Y:S05]  /*8ce0*/  EXIT ;  /* 0x000000000000794d */ /* 0x000fea0003800000 */
.L_x_182:
[----:B------:R-:W-:-:S08]  /*8cf0*/  NOP ;  /* 0x0000000000007918 */ /* 0x000fd00000000000 */
[----:B0-----:R-:W0:-:S00]  /*8d00*/  USETMAXREG.DEALLOC.CTAPOOL 0x18 ;  /* 0x00000018000079c8 */ /* 0x001e0000080e0500 */
[----:B------:R-:W1:Y:S01]  /*8d10*/  S2UR UR4, SR_CTAID.X ;  /* 0x00000000000479c3 */ /* 0x000e620000002500 */
[----:B0-----:R-:W-:Y:S02]  /*8d20*/  IMAD.MOV.U32 R3, RZ, RZ, 0x1 ;  /* 0x00000001ff037424 */ /* 0x001fe400078e00ff */
[----:B------:R-:W-:-:S03]  /*8d30*/  IMAD.MOV.U32 R19, RZ, RZ, RZ ;  /* 0x000000ffff137224 */ /* 0x000fc600078e00ff */
[----:B------:R0:W-:Y:S02]  /*8d40*/  STL [R1], R3 ;  /* 0x0000000301007387 */ /* 0x0001e40000100800 */
[----:B------:R-:W1:Y:S02]  /*8d50*/  LDC R2, c[0x0][0xc34] ;  /* 0x00030d00ff027b82 */ /* 0x000e640000000800 */
[----:B-1----:R-:W-:Y:S01]  /*8d60*/  ISETP.LE.AND P0, PT, R2, UR4, PT ;  /* 0x0000000402007c0c */ /* 0x002fe2000bf03270 */
[----:B------:R-:W-:-:S12]  /*8d70*/  IMAD.MOV.U32 R2, RZ, RZ, 0x1 ;  /* 0x00000001ff027424 */ /* 0x000fd800078e00ff */
[----:B0-----:R-:W-:Y:S05]  /*8d80*/  @P0 BRA `(.L_x_217) ;  /* 0x00000044002c0947 */ /* 0x001fea0003800000 */
[----:B------:R-:W2:Y:S01]  /*8d90*/  LDL R4, [R1+0x30] ;  /* 0x0000300001047983 */ /* 0x000ea20000100800 */
[----:B------:R-:W0:Y:S01]  /*8da0*/  S2UR UR4, SR_CgaCtaId ;  /* 0x00000000000479c3 */ /* 0x000e220000008800 */
[C---:B------:R-:W-:Y:S01]  /*8db0*/  IMAD.SHL.U32 R2, R0.reuse, 0x8, RZ ;  /* 0x0000000800027824 */ /* 0x040fe200078e00ff */
[C---:B------:R-:W-:Y:S01]  /*8dc0*/  LOP3.LUT R5, R0.reuse, 0x7f, RZ, 0xc0, !PT ;  /* 0x0000007f00057812 */ /* 0x040fe200078ec0ff */
[----:B------:R-:W-:Y:S01]  /*8dd0*/  UMOV UR36, 0x400 ;  /* 0x0000040000247882 */ /* 0x000fe20000000000 */
[----:B------:R-:W-:Y:S01]  /*8de0*/  LOP3.LUT P0, RZ, R0, 0x1f, RZ, 0xc0, !PT ;  /* 0x0000001f00ff7812 */ /* 0x000fe2000780c0ff */
[----:B------:R-:W-:Y:S01]  /*8df0*/  IMAD.MOV.U32 R19, RZ, RZ, RZ ;  /* 0x000000ffff137224 */ /* 0x000fe200078e00ff */
[----:B------:R-:W-:Y:S01]  /*8e00*/  LOP3.LUT R3, R2, 0x1f8, RZ, 0xc0, !PT ;  /* 0x000001f802037812 */ /* 0x000fe200078ec0ff */
[----:B------:R-:W-:Y:S01]  /*8e10*/  ULDC.64 UR38, c[0x0][0x198] ;  /* 0x0000660000267ab9 */ /* 0x000fe20000000a00 */
[C---:B------:R-:W-:Y:S01]  /*8e20*/  ISETP.NE.AND P1, PT, R5.reuse, RZ, PT ;  /* 0x000000ff0500720c */ /* 0x040fe20003f25270 */
[----:B------:R-:W-:Y:S01]  /*8e30*/  ULDC UR40, c[0x0][0xc] ;  /* 0x0000030000287ab9 */ /* 0x000fe20000000800 */
[----:B------:R-:W-:-:S02]  /*8e40*/  ISETP.NE.OR P0, PT, R5, RZ, !P0 ;  /* 0x000000ff0500720c */ /* 0x000fc40004705670 */
[----:B------:R-:W-:Y:S02]  /*8e50*/  LOP3.LUT R18, R18, 0xfffffffe, RZ, 0xc0, !PT ;  /* 0xfffffffe12127812 */ /* 0x000fe400078ec0ff */
[----:B------:R-:W-:-:S07]  /*8e60*/  LOP3.LUT R2, R2, 0x38, RZ, 0xc0, !PT ;  /* 0x0000003802027812 */ /* 0x000fce00078ec0ff */
[----:B------:R-:W-:Y:S01]  /*8e70*/  @P1 LOP3.LUT R18, R18, 0x1, RZ, 0xfc, !PT ;  /* 0x0000000112121812 */ /* 0x000fe200078efcff */
[----:B0-----:R-:W-:-:S03]  /*8e80*/  ULEA UR36, UR4, UR36, 0x18 ;  /* 0x0000002404247291 */ /* 0x001fc6000f8ec03f */
[----:B------:R-:W-:-:S04]  /*8e90*/  LOP3.LUT R18, R18, 0xfffffffd, RZ, 0xc0, !PT ;  /* 0xfffffffd12127812 */ /* 0x000fc800078ec0ff */
[----:B------:R-:W-:Y:S02]  /*8ea0*/  @P0 LOP3.LUT R18, R18, 0x2, RZ, 0xfc, !PT ;  /* 0x0000000212120812 */ /* 0x000fe400078efcff */
[----:B--2---:R-:W-:Y:S02]  /*8eb0*/  R2UR UR5, R4 ;  /* 0x00000000040572ca */ /* 0x004fe400000e0000 */
[----:B------:R-:W-:Y:S01]  /*8ec0*/  LOP3.LUT R4, R3, 0x38, R0, 0x78, !PT ;  /* 0x0000003803047812 */ /* 0x000fe200078e7800 */
[----:B------:R-:W-:Y:S02]  /*8ed0*/  IMAD.SHL.U32 R3, R5, 0x8, RZ ;  /* 0x0000000805037824 */ /* 0x000fe400078e00ff */
[----:B------:R-:W-:-:S03]  /*8ee0*/  IMAD.SHL.U32 R0, R0, 0x10, RZ ;  /* 0x0000001000007824 */ /* 0x000fc600078e00ff */
[----:B------:R-:W-:Y:S02]  /*8ef0*/  LOP3.LUT R3, R4, 0x200, R3, 0xf8, !PT ;  /* 0x0000020004037812 */ /* 0x000fe400078ef803 */
[----:B------:R-:W-:-:S03]  /*8f00*/  SHF.R.U32.HI R4, RZ, 0x3, R5 ;  /* 0x00000003ff047819 */ /* 0x000fc60000011605 */
[----:B------:R-:W-:Y:S01]  /*8f10*/  ULOP3.LUT UR37, UR5, 0x2, URZ, 0xfc, !UPT ;  /* 0x0000000205257892 */ /* 0x000fe2000f8efc3f */
[----:B------:R-:W0:Y:S01]  /*8f20*/  S2UR UR5, SR_CTAID.X ;  /* 0x00000000000579c3 */ /* 0x000e220000002500 */
[----:B------:R-:W-:Y:S02]  /*8f30*/  LOP3.LUT R4, R4, 0x70, R0, 0xf8, !PT ;  /* 0x0000007004047812 */ /* 0x000fe400078ef800 */
[----:B------:R-:W-:-:S05]  /*8f40*/  LEA R0, R3, UR36, 0x1 ;  /* 0x0000002403007c11 */ /* 0x000fca000f8e08ff */
[----:B------:R1:W-:Y:S02]  /*8f50*/  STL [R1+0x10], R0 ;  /* 0x0000100001007387 */ /* 0x0003e40000100800 */
[----:B-1----:R-:W-:Y:S02]  /*8f60*/  IMAD.MOV.U32 R0, RZ, RZ, 0x1 ;  /* 0x00000001ff007424 */ /* 0x002fe400078e00ff */
[----:B0-----:R-:W-:-:S05]  /*8f70*/  IMAD.U32 R3, RZ, RZ, UR5 ;  /* 0x00000005ff037e24 */ /* 0x001fca000f8e00ff */
[----:B------:R0:W-:Y:S04]  /*8f80*/  STL [R1+0x24], R3 ;  /* 0x0000240301007387 */ /* 0x0001e80000100800 */
[----:B------:R-:W-:Y:S04]  /*8f90*/  STL [R1+0x2c], RZ ;  /* 0x00002cff01007387 */ /* 0x000fe80000100800 */
[----:B------:R1:W-:Y:S01]  /*8fa0*/  STL [R1], R0 ;  /* 0x0000000001007387 */ /* 0x0003e20000100800 */
[C---:B0-----:R-:W-:Y:S02]  /*8fb0*/  LOP3.LUT R3, R2.reuse, 0x40, RZ, 0xfc, !PT ;  /* 0x0000004002037812 */ /* 0x041fe400078efcff */
[----:B-1----:R-:W-:-:S07]  /*8fc0*/  LOP3.LUT R0, R2, 0x80, RZ, 0xfc, !PT ;  /* 0x0000008002007812 */ /* 0x002fce00078efcff */
.L_x_301:
[----:B0-----:R-:W2:Y:S01]  /*8fd0*/  LDL R4, [R1+0x24] ;  /* 0x0000240001047983 */ /* 0x001ea20000100800 */
[----:B------:R-:W0:Y:S01]  /*8fe0*/  LDC R0, c[0x0][0xc38] ;  /* 0x00030e00ff007b82 */ /* 0x000e220000000800 */
[----:B------:R-:W-:Y:S05]  /*8ff0*/  YIELD ;  /* 0x0000000000007946 */ /* 0x000fea0003800000 */
[----:B------:R-:W-:Y:S02]  /*9000*/  ULDC.64 UR4, c[0x0][0x418] ;  /* 0x0001060000047ab9 */ /* 0x000fe40000000a00 */
[----:B------:R-:W1:Y:S01]  /*9010*/  LDC R16, c[0x0][0xc44] ;  /* 0x00031100ff107b82 */ /* 0x000e620000000800 */
[----:B------:R-:W-:-:S03]  /*9020*/  UISETP.NE.U32.AND UP0, UPT, UR4, URZ, UPT ;  /* 0x0000003f0400728c */ /* 0x000fc6000bf05070 */
[----:B------:R-:W-:Y:S01]  /*9030*/  ULDC UR4, c[0x0][0x424] ;  /* 0x0001090000047ab9 */ /* 0x000fe20000000800 */
[----:B------:R-:W-:Y:S02]  /*9040*/  UISETP.NE.AND.EX UP0, UPT, UR5, URZ, UPT, UP0 ;  /* 0x0000003f0500728c */ /* 0x000fe4000bf05300 */
[----:B------:R-:W-:Y:S02]  /*9050*/  UIADD3 UR5, UR36, 0x1c400, URZ ;  /* 0x0001c40024057890 */ /* 0x000fe4000fffe03f */
[----:B------:R-:W-:Y:S02]  /*9060*/  USEL UR4, UR4, 0x1, UP0 ;  /* 0x0000000104047887 */ /* 0x000fe40008000000 */
[----:B------:R-:W-:Y:S01]  /*9070*/  ULOP3.LUT UP0, URZ, UR5, 0x3ff, URZ, 0xc0, !UPT ;  /* 0x000003ff053f7892 */ /* 0x000fe2000f80c03f */
[----:B0-----:R-:W-:Y:S02]  /*9080*/  ISETP.NE.AND P0, PT, R0, 0x1, PT ;  /* 0x000000010000780c */ /* 0x001fe40003f05270 */
[----:B-1----:R-:W-:-:S11]  /*9090*/  ISETP.NE.AND P1, PT, R16, 0x1, PT ;  /* 0x000000011000780c */ /* 0x002fd60003f25270 */
[----:B------:R-:W2:Y:S08]  /*90a0*/  @P0 LDC R5, c[0x0][0xc3c] ;  /* 0x00030f00ff050b82 */ /* 0x000eb00000000800 */
[----:B------:R-:W0:Y:S08]  /*90b0*/  @P0 LDC R0, c[0x0][0xc40] ;  /* 0x00031000ff000b82 */ /* 0x000e300000000800 */
[----:B------:R-:W1:Y:S01]  /*90c0*/  @P1 LDC.64 R2, c[0x0][0xc48] ;  /* 0x00031200ff021b82 */ /* 0x000e620000000a00 */
[----:B--2---:R-:W-:-:S05]  /*90d0*/  @P0 IMAD.HI.U32 R5, R4, R5, RZ ;  /* 0x0000000504050227 */ /* 0x004fca00078e00ff */
[----:B0-----:R-:W-:Y:S02]  /*90e0*/  @P0 SHF.R.U32.HI R4, RZ, R0, R5 ;  /* 0x00000000ff040219 */ /* 0x001fe40000011605 */
[----:B------:R-:W0:Y:S01]  /*90f0*/  LDC R0, c[0x0][0x2f0] ;  /* 0x0000bc00ff007b82 */ /* 0x000e220000000800 */
[----:B------:R-:W-:Y:S02]  /*9100*/  PLOP3.LUT P0, PT, PT, PT, UP0, 0x80, 0x0 ;  /* 0x000000000000781c */ /* 0x000fe40003f0f008 */
[----:B-1----:R-:W-:Y:S01]  /*9110*/  @P1 IMAD.HI.U32 R2, R4, R2, RZ ;  /* 0x0000000204021227 */ /* 0x002fe200078e00ff */
[----:B------:R-:W-:Y:S03]  /*9120*/  STL [R1+0x1c], R4 ;  /* 0x00001c0401007387 */ /* 0x000fe60000100800 */
[----:B------:R-:W-:Y:S01]  /*9130*/  IMAD.MOV.U32 R6, RZ, RZ, R4 ;  /* 0x000000ffff067224 */ /* 0x000fe200078e0004 */
[----:B------:R-:W-:-:S05]  /*9140*/  @P1 SHF.R.U32.HI R6, RZ, R3, R2 ;  /* 0x00000003ff061219 */ /* 0x000fca0000011602 */
[----:B------:R-:W-:Y:S01]  /*9150*/  STL [R1+0x14], R6 ;  /* 0x0000140601007387 */ /* 0x000fe20000100800 */
[----:B------:R-:W-:-:S04]  /*9160*/  IMAD.MOV R3, RZ, RZ, -R6 ;  /* 0x000000ffff037224 */ /* 0x000fc800078e0a06 */
[----:B------:R-:W-:Y:S02]  /*9170*/  IMAD R16, R16, R3, R4 ;  /* 0x0000000310107224 */ /* 0x000fe400078e0204 */
[----:B0-----:R-:W-:-:S05]  /*9180*/  IMAD R0, R0, UR4, RZ ;  /* 0x0000000400007c24 */ /* 0x001fca000f8e02ff */
[----:B------:R0:W-:Y:S02]  /*9190*/  STL [R1+0x28], R0 ;  /* 0x0000280001007387 */ /* 0x0001e40000100800 */
[----:B0-----:R-:W-:-:S05]  /*91a0*/  VIADD R0, R0, 0x7f ;  /* 0x0000007f00007836 */ /* 0x001fca0000000000 */
[----:B------:R-:W-:-:S04]  /*91b0*/  SHF.R.S32.HI R3, RZ, 0x1f, R0 ;  /* 0x0000001fff037819 */ /* 0x000fc80000011400 */
[----:B------:R-:W-:-:S04]  /*91c0*/  LEA.HI R3, R3, R0, RZ, 0x7 ;  /* 0x0000000003037211 */ /* 0x000fc800078f38ff */
[----:B------:R-:W-:-:S05]  /*91d0*/  SHF.R.S32.HI R0, RZ, 0x7, R3 ;  /* 0x00000007ff007819 */ /* 0x000fca0000011403 */
[----:B------:R0:W-:Y:S01]  /*91e0*/  STL [R1+0x20], R0 ;  /* 0x0000200001007387 */ /* 0x0001e20000100800 */
[----:B------:R-:W-:Y:S05]  /*91f0*/  @!P0 BRA `(.L_x_218) ;  /* 0x0000000000408947 */ /* 0x000fea0003800000 */
[----:B------:R-:W-:Y:S01]  /*9200*/  MOV R2, 0x0 ;  /* 0x0000000000027802 */ /* 0x000fe20000000f00 */
[----:B------:R-:W-:Y:S01]  /*9210*/  ULDC.64 UR6, c[0x4][0xb8] ;  /* 0x01002e0000067ab9 */ /* 0x000fe20000000a00 */
[----:B------:R-:W-:Y:S01]  /*9220*/  ULDC.64 UR8, c[0x4][0xc0] ;  /* 0x0100300000087ab9 */ /* 0x000fe20000000a00 */
[----:B------:R-:W-:Y:S01]  /*9230*/  ULDC.64 UR4, c[0x4][0x8] ;  /* 0x0100020000047ab9 */ /* 0x000fe20000000a00 */
[----:B------:R-:W-:Y:S02]  /*9240*/  IMAD.U32 R4, RZ, RZ, UR6 ;  /* 0x00000006ff047e24 */ /* 0x000fe4000f8e00ff */
[----:B------:R-:W1:Y:S01]  /*9250*/  LDC.64 R2, c[0x4][R2] ;  /* 0x0100000002027b82 */ /* 0x000e620000000a00 */
[----:B------:R-:W-:Y:S02]  /*9260*/  IMAD.U32 R5, RZ, RZ, UR7 ;  /* 0x00000007ff057e24 */ /* 0x000fe4000f8e00ff */
[----:B------:R-:W-:Y:S02]  /*9270*/  IMAD.U32 R6, RZ, RZ, UR8 ;  /* 0x00000008ff067e24 */ /* 0x000fe4000f8e00ff */
[----:B------:R-:W-:-:S02]  /*9280*/  IMAD.U32 R7, RZ, RZ, UR9 ;  /* 0x00000009ff077e24 */ /* 0x000fc4000f8e00ff */
[----:B------:R-:W-:Y:S02]  /*9290*/  IMAD.U32 R10, RZ, RZ, UR4 ;  /* 0x00000004ff0a7e24 */ /* 0x000fe4000f8e00ff */
[----:B------:R-:W-:Y:S02]  /*92a0*/  IMAD.U32 R11, RZ, RZ, UR5 ;  /* 0x00000005ff0b7e24 */ /* 0x000fe4000f8e00ff */
[----:B------:R-:W-:Y:S02]  /*92b0*/  IMAD.MOV.U32 R8, RZ, RZ, 0x70 ;  /* 0x00000070ff087424 */ /* 0x000fe400078e00ff */
[----:B------:R-:W-:Y:S02]  /*92c0*/  IMAD.MOV.U32 R12, RZ, RZ, 0x1 ;  /* 0x00000001ff0c7424 */ /* 0x000fe400078e00ff */
[----:B------:R-:W-:-:S07]  /*92d0*/  IMAD.MOV.U32 R13, RZ, RZ, RZ ;  /* 0x000000ffff0d7224 */ /* 0x000fce00078e00ff */
[----:B------:R-:W-:-:S07]  /*92e0*/  LEPC R20, `(.L_x_218) ;  /* 0x000000001014794e */ /* 0x000fce0000000000 */
[----:B01----:R-:W-:Y:S05]  /*92f0*/  CALL.ABS.NOINC R2 ;  /* 0x0000000002007343 */ /* 0x003fea0003c00000 */
.L_x_218:
        /* <DEDUP_REMOVED lines=8> */
[----:B------:R1:W2:Y:S01]  /*9380*/  LDC.64 R2, c[0x4][R17] ;  /* 0x0100000011027b82 */ /* 0x0002a20000000a00 */
[----:B------:R-:W-:Y:S02]  /*9390*/  IMAD.U32 R4, RZ, RZ, UR6 ;  /* 0x00000006ff047e24 */ /* 0x000fe4000f8e00ff */
[----:B------:R-:W-:Y:S02]  /*93a0*/  IMAD.U32 R5, RZ, RZ, UR7 ;  /* 0x00000007ff057e24 */ /* 0x000fe4000f8e00ff */
[----:B------:R-:W-:Y:S02]  /*93b0*/  IMAD.U32 R6, RZ, RZ, UR8 ;  /* 0x00000008ff067e24 */ /* 0x000fe4000f8e00ff */
[----:B------:R-:W-:-:S02]  /*93c0*/  IMAD.U32 R7, RZ, RZ, UR9 ;  /* 0x00000009ff077e24 */ /* 0x000fc4000f8e00ff */
[----:B------:R-:W-:Y:S02]  /*93d0*/  IMAD.U32 R10, RZ, RZ, UR4 ;  /* 0x00000004ff0a7e24 */ /* 0x000fe4000f8e00ff */
[----:B------:R-:W-:Y:S02]  /*93e0*/  IMAD.U32 R11, RZ, RZ, UR5 ;  /* 0x00000005ff0b7e24 */ /* 0x000fe4000f8e00ff */
[----:B------:R-:W-:Y:S02]  /*93f0*/  IMAD.MOV.U32 R8, RZ, RZ, 0x70 ;  /* 0x00000070ff087424 */ /* 0x000fe400078e00ff */
[----:B------:R-:W-:Y:S02]  /*9400*/  IMAD.MOV.U32 R12, RZ, RZ, 0x1 ;  /* 0x00000001ff0c7424 */ /* 0x000fe400078e00ff */
[----:B-1----:R-:W-:-:S07]  /*9410*/  IMAD.MOV.U32 R13, RZ, RZ, RZ ;  /* 0x000000ffff0d7224 */ /* 0x002fce00078e00ff */
[----:B------:R-:W-:-:S07]  /*9420*/  LEPC R20, `(.L_x_220) ;  /* 0x000000001014794e */ /* 0x000fce0000000000 */
[----:B0-2---:R-:W-:Y:S05]  /*9430*/  CALL.ABS.NOINC R2 ;  /* 0x0000000002007343 */ /* 0x005fea0003c00000 */
.L_x_220:
[----:B------:R0:W1:Y:S01]  /*9440*/  LDC.64 R2, c[0x4][R17] ;  /* 0x0100000011027b82 */ /* 0x0000620000000a00 */
[----:B------:R-:W-:Y:S01]  /*9450*/  ULDC.64 UR6, c[0x4][0xb8] ;  /* 0x01002e0000067ab9 */ /* 0x000fe20000000a00 */
[----:B------:R-:W-:Y:S01]  /*9460*/  ULDC.64 UR8, c[0x4][0xc0] ;  /* 0x0100300000087ab9 */ /* 0x000fe20000000a00 */
[----:B------:R-:W-:Y:S01]  /*9470*/  ULDC.64 UR4, c[0x4][0x18] ;  /* 0x0100060000047ab9 */ /* 0x000fe20000000a00 */
        /* <DEDUP_REMOVED lines=8> */
[----:B0-----:R-:W-:-:S07]  /*9500*/  IMAD.MOV.U32 R13, RZ, RZ, RZ ;  /* 0x000000ffff0d7224 */ /* 0x001fce00078e00ff */
[----:B------:R-:W-:-:S07]  /*9510*/  LEPC R20, `(.L_x_219) ;  /* 0x000000001014794e */ /* 0x000fce0000000000 */
[----:B-1----:R-:W-:Y:S05]  /*9520*/  CALL.ABS.NOINC R2 ;  /* 0x0000000002007343 */ /* 0x002fea0003c00000 */
.L_x_219:
[----:B------:R-:W2:Y:S01]  /*9530*/  LDL R2, [R1+0x20] ;  /* 0x0000200001027983 */ /* 0x000ea20000100800 */
[----:B------:R-:W-:-:S03]  /*9540*/  ULDC.64 UR4, c[0x0][0x9f8] ;  /* 0x00027e0000047ab9 */ /* 0x000fc60000000a00 */
[----:B0-----:R-:W3:Y:S01]  /*9550*/  LDL R0, [R1+0x14] ;  /* 0x0000140001007983 */ /* 0x001ee20000100800 */
[----:B------:R-:W-:-:S04]  /*9560*/  ISETP.NE.U32.AND P0, PT, RZ, UR4, PT ;  /* 0x00000004ff007c0c */ /* 0x000fc8000bf05070 */
[----:B------:R-:W-:Y:S01]  /*9570*/  ISETP.NE.AND.EX P0, PT, RZ, UR5, PT, P0 ;  /* 0x00000005ff007c0c */ /* 0x000fe2000bf05300 */
[----:B--2---:R-:W-:-:S12]  /*9580*/  IMAD.MOV.U32 R17, RZ, RZ, R2 ;  /* 0x000000ffff117224 */ /* 0x004fd800078e0002 */
[----:B------:R-:W3:Y:S02]  /*9590*/  @P0 LDC.64 R2, c[0x0][0x9f8] ;  /* 0x00027e00ff020b82 */ /* 0x000ee40000000a00 */
[----:B---3--:R-:W-:-:S05]  /*95a0*/  @P0 IMAD.WIDE R2, R0, 0x4, R2 ;  /* 0x0000000400020825 */ /* 0x008fca00078e0202 */
[----:B------:R0:W2:Y:S01]  /*95b0*/  @P0 LDG.E R0, desc[UR60][R2.64] ;  /* 0x0000003c02000981 */ /* 0x0000a2000c1e1900 */
[----:B------:R-:W-:Y:S01]  /*95c0*/  VIADD R9, R17, 0xffffffff ;  /* 0xffffffff11097836 */ /* 0x000fe20000000000 */
[----:B------:R-:W-:Y:S01]  /*95d0*/  UMOV UR4, 0xffffffff ;  /* 0xffffffff00047882 */ /* 0x000fe20000000000 */
[----:B------:R-:W-:-:S03]  /*95e0*/  LOP3.LUT R18, R18, 0xfffffffb, RZ, 0xc0, !PT ;  /* 0xfffffffb12127812 */ /* 0x000fc600078ec0ff */
[----:B------:R1:W-:Y:S01]  /*95f0*/  STL [R1+0x18], R9 ;  /* 0x0000180901007387 */ /* 0x0003e20000100800 */
[----:B0-----:R-:W0:Y:S02]  /*9600*/  LDC.64 R2, c[0x0][0x418] ;  /* 0x00010600ff027b82 */ /* 0x001e240000000a00 */
[----:B0-----:R-:W-:-:S04]  /*9610*/  ISETP.NE.U32.AND P0, PT, R2, RZ, PT ;  /* 0x000000ff0200720c */ /* 0x001fc80003f05070 */
[----:B------:R-:W-:-:S13]  /*9620*/  ISETP.NE.AND.EX P1, PT, R3, RZ, PT, P0 ;  /* 0x000000ff0300720c */ /* 0x000fda0003f25300 */
[----:B------:R-:W-:Y:S02]  /*9630*/  @P1 LOP3.LUT R18, R18, 0x4, RZ, 0xfc, !PT ;  /* 0x0000000412121812 */ /* 0x000fe400078efcff */
[----:B--2---:R-:W-:Y:S01]  /*9640*/  SHF.R.S32.HI R8, RZ, 0x1f, R0 ;  /* 0x0000001fff087819 */ /* 0x004fe20000011400 */
[----:B------:R1:W-:Y:S01]  /*9650*/  STL [R1+0x8], R0 ;  /* 0x0000080001007387 */ /* 0x0003e20000100800 */
[----:B------:R-:W-:-:S03]  /*9660*/  SEL R17, R0, RZ, !P1 ;  /* 0x000000ff00117207 */ /* 0x000fc60004800000 */
[----:B------:R1:W-:Y:S01]  /*9670*/  STL [R1+0xc], R8 ;  /* 0x00000c0801007387 */ /* 0x0003e20000100800 */
[----:B------:R-:W-:Y:S05]  /*9680*/  BRA.DIV UR4, `(.L_x_221) ;  /* 0x0000004204407947 */ /* 0x000fea000b800000 */
[----:B------:R-:W0:Y:S02]  /*9690*/  S2R R4, SR_TID.X ;  /* 0x0000000000047919 */ /* 0x000e240000002100 */
[----:B0-----:R-:W-:-:S04]  /*96a0*/  SHF.R.U32.HI R4, RZ, 0x5, R4 ;  /* 0x00000005ff047819 */ /* 0x001fc80000011604 */
[----:B------:R-:W-:-:S05]  /*96b0*/  LOP3.LUT R4, R4, 0x3, RZ, 0xc0, !PT ;  /* 0x0000000304047812 */ /* 0x000fca00078ec0ff */
[----:B------:R0:W2:Y:S02]  /*96c0*/  SHFL.IDX PT, R14, R4, RZ, 0x1f ;  /* 0x00001fff040e7589 */ /* 0x0000a400000e0000 */
.L_x_317:
[----:B--2---:R-:W-:Y:S02]  /*96d0*/  ISETP.NE.AND P0, PT, R14, RZ, PT ;  /* 0x000000ff0e00720c */ /* 0x004fe40003f05270 */
[----:B------:R-:W-:Y:S02]  /*96e0*/  PLOP3.LUT P2, PT, PT, PT, PT, 0x8, 0x0 ;  /* 0x000000000000781c */ /* 0x000fe40003f4e170 */
[----:B------:R-:W-:-:S11]  /*96f0*/  LOP3.LUT R18, R18, 0xfffffff7, RZ, 0xc0, !PT ;  /* 0xfffffff712127812 */ /* 0x000fd600078ec0ff */
[----:B------:R-:W-:Y:S01]  /*9700*/  @P2 LOP3.LUT R18, R18, 0x8, RZ, 0xfc, !PT ;  /* 0x0000000812122812 */ /* 0x000fe200078efcff */
[----:B------:R-:W-:Y:S06]  /*9710*/  @P0 BRA `(.L_x_222) ;  /* 0x00000004004c0947 */ /* 0x000fec0003800000 */
[----:B------:R-:W-:-:S03]  /*9720*/  UMOV UR4, 0xffffffff ;  /* 0xffffffff00047882 */ /* 0x000fc60000000000 */
[----:B------:R-:W-:Y:S05]  /*9730*/  BRA.DIV UR4, `(.L_x_223) ;  /* 0x0000004204487947 */ /* 0x000fea000b800000 */
[----:B------:R-:W-:-:S13]  /*9740*/  ELECT P6, URZ, PT ;  /* 0x00000000003f782f */ /* 0x000fda00038c0000 */
.L_x_320:
[----:B------:R-:W-:Y:S05]  /*9750*/  @!P6 BRA `(.L_x_222) ;  /* 0x00000004003ce947 */ /* 0x000fea0003800000 */
[----:B------:R2:W-:Y:S01]  /*9760*/  STL [R1+0x4], R9 ;  /* 0x0000040901007387 */ /* 0x0005e20000100800 */
[----:B------:R-:W-:Y:S05]  /*9770*/  @!P1 BRA `(.L_x_224) ;  /* 0x0000000000489947 */ /* 0x000fea0003800000 */
[----:B------:R-:W3:Y:S01]  /*9780*/  LDC R7, c[0x0][0x43c] ;  /* 0x00010f00ff077b82 */ /* 0x000ee20000000800 */
[----:B------:R-:W-:Y:S01]  /*9790*/  ULDC.64 UR4, c[0x0][0x428] ;  /* 0x00010a0000047ab9 */ /* 0x000fe20000000a00 */
[----:B---3--:R-:W-:-:S13]  /*97a0*/  ISETP.NE.AND P0, PT, R7, 0x1, PT ;  /* 0x000000010700780c */ /* 0x008fda0003f05270 */
[----:B0-----:R-:W0:Y:S02]  /*97b0*/  @P0 LDC.64 R4, c[0x0][0x440] ;  /* 0x00011000ff040b82 */ /* 0x001e240000000a00 */
[----:B0-----:R-:W-:-:S04]  /*97c0*/  @P0 IMAD.HI.U32 R6, R9, R4, RZ ;  /* 0x0000000409060227 */ /* 0x001fc800078e00ff */
[----:B------:R-:W-:Y:S01]  /*97d0*/  IMAD.MOV.U32 R4, RZ, RZ, R9 ;  /* 0x000000ffff047224 */ /* 0x000fe200078e0009 */
[----:B------:R-:W-:-:S05]  /*97e0*/  @P0 SHF.R.U32.HI R4, RZ, R5, R6 ;  /* 0x00000005ff040219 */ /* 0x000fca0000011606 */
[----:B------:R-:W-:-:S04]  /*97f0*/  IMAD.MOV R5, RZ, RZ, -R4 ;  /* 0x000000ffff057224 */ /* 0x000fc800078e0a04 */
[----:B------:R-:W-:Y:S01]  /*9800*/  IMAD R6, R7, R5, R9 ;  /* 0x0000000507067224 */ /* 0x000fe200078e0209 */
[----:B------:R-:W-:-:S04]  /*9810*/  SHF.R.S32.HI R5, RZ, 0x1f, R4 ;  /* 0x0000001fff057819 */ /* 0x000fc80000011404 */
[----:B------:R0:W-:Y:S01]  /*9820*/  STL [R1+0x4], R6 ;  /* 0x0000040601007387 */ /* 0x0001e20000100800 */
[----:B------:R-:W-:-:S03]  /*9830*/  IMAD.WIDE.U32 R4, R0, UR4, R4 ;  /* 0x0000000400047c25 */ /* 0x000fc6000f8e0004 */
[----:B------:R-:W-:Y:S01]  /*9840*/  LEA R2, P0, R4, R2, 0x2 ;  /* 0x0000000204027211 */ /* 0x000fe200078010ff */
[----:B0-----:R-:W-:-:S04]  /*9850*/  IMAD R6, R8, UR4, RZ ;  /* 0x0000000408067c24 */ /* 0x001fc8000f8e02ff */
[----:B-1----:R-:W-:-:S04]  /*9860*/  IMAD R0, R0, UR5, R6 ;  /* 0x0000000500007c24 */ /* 0x002fc8000f8e0206 */
[----:B------:R-:W-:-:S05]  /*9870*/  IMAD.IADD R0, R5, 0x1, R0 ;  /* 0x0000000105007824 */ /* 0x000fca00078e0200 */
[----:B------:R-:W-:-:S05]  /*9880*/  LEA.HI.X R3, R4, R3, R0, 0x2, P0 ;  /* 0x0000000304037211 */ /* 0x000fca00000f1400 */
[----:B------:R3:W5:Y:S02]  /*9890*/  LDG.E R0, desc[UR60][R2.64] ;  /* 0x0000003c02007981 */ /* 0x000764000c1e1900 */
.L_x_224:
[----:B---3--:R-:W3:Y:S01]  /*98a0*/  LDL R3, [R1] ;  /* 0x0000000001037983 */ /* 0x008ee20000100800 */
[----:B------:R-:W-:Y:S02]  /*98b0*/  LEA R2, R19, UR36, 0x3 ;  /* 0x0000002413027c11 */ /* 0x000fe4000f8e18ff */
[----:B---3--:R-:W-:-:S04]  /*98c0*/  SHF.L.U32 R3, R3, 0x1f, RZ ;  /* 0x0000001f03037819 */ /* 0x008fc800000006ff */
[----:B------:R-:W3:Y:S02]  /*98d0*/  SYNCS.PHASECHK.TRANS64.TRYWAIT P0, [R2+URZ+0x34840], R3 ;  /* 0x03484003020075a7 */ /* 0x000ee4000800017f */
[----:B---3--:R-:W-:Y:S05]  /*98e0*/  @!P0 BRA `(.L_x_225) ;  /* 0x0000003c00fc8947 */ /* 0x008fea0003800000 */
.L_x_321:
[----:B0-----:R-:W0:Y:S01]  /*98f0*/  S2R R4, SR_TID.X ;  /* 0x0000000000047919 */ /* 0x001e220000002100 */
[----:B------:R-:W-:-:S04]  /*9900*/  UPRMT UR4, UR37, 0x9910, URZ ;  /* 0x0000991025047896 */ /* 0x000fc8000800003f */
[----:B------:R-:W-:Y:S01]  /*9910*/  UISETP.NE.AND UP0, UPT, UR4, 0x2, UPT ;  /* 0x000000020400788c */ /* 0x000fe2000bf05270 */
[----:B0-----:R-:W-:-:S04]  /*9920*/  LOP3.LUT R4, R4, 0x7f, RZ, 0xc0, !PT ;  /* 0x0000007f04047812 */ /* 0x001fc800078ec0ff */
[----:B------:R-:W-:-:S13]  /*9930*/  ISETP.NE.AND P0, PT, R4, RZ, PT ;  /* 0x000000ff0400720c */ /* 0x000fda0003f05270 */
[----:B---3--:R-:W-:-:S04]  /*9940*/  @!P0 IMAD.MOV.U32 R3, RZ, RZ, 0xc000 ;  /* 0x0000c000ff038424 */ /* 0x008fc800078e00ff */
[----:B------:R0:W-:Y:S01]  /*9950*/  @!P0 SYNCS.ARRIVE.TRANS64 RZ, [R2+URZ+0x34830], R3 ;  /* 0x0348300302ff89a7 */ /* 0x0001e2000800003f */
[----:B------:R-:W-:-:S13]  /*9960*/  PLOP3.LUT P0, PT, PT, PT, UP0, 0x80, 0x0 ;  /* 0x000000000000781c */ /* 0x000fda0003f0f008 */
[----:B0-----:R-:W-:Y:S05]  /*9970*/  @P0 BRA `(.L_x_226) ;  /* 0x0000000000040947 */ /* 0x001fea0003800000 */
[----:B------:R-:W-:Y:S01]  /*9980*/  BPT.TRAP 0x1 ;  /* 0x000000040000795c */ /* 0x000fe20000300000 */
.L_x_226:
[----:B------:R-:W-:-:S13]  /*9990*/  LOP3.LUT P0, RZ, R18, 0x2, RZ, 0xc0, !PT ;  /* 0x0000000212ff7812 */ /* 0x000fda000780c0ff */
[----:B------:R-:W-:Y:S05]  /*99a0*/  @P0 BRA `(.L_x_227) ;  /* 0x0000000000040947 */ /* 0x000fea0003800000 */
[----:B------:R-:W-:Y:S01]  /*99b0*/  BPT.TRAP 0x1 ;  /* 0x000000040000795c */ /* 0x000fe20000300000 */
.L_x_227:
[----:B------:R-:W3:Y:S01]  /*99c0*/  LDL R4, [R1+0x4] ;  /* 0x0000040001047983 */ /* 0x000ee20000100800 */
[----:B------:R-:W-:Y:S01]  /*99d0*/  R2UR UR14, R2 ;  /* 0x00000000020e72ca */ /* 0x000fe200000e0000 */
[----:B------:R-:W-:Y:S01]  /*99e0*/  UIADD3 UR4, UP0, UR38, 0x370, URZ ;  /* 0x0000037026047890 */ /* 0x000fe2000ff1e03f */
[----:B------:R-:W-:Y:S01]  /*99f0*/  R2UR UR12, R16 ;  /* 0x00000000100c72ca */ /* 0x000fe200000e0000 */
[----:B------:R-:W0:Y:S01]  /*9a00*/  S2R R5, SR_CgaCtaId ;  /* 0x0000000000057919 */ /* 0x000e220000008800 */
[----:B-----5:R-:W-:Y:S01]  /*9a10*/  R2UR UR13, R0 ;  /* 0x00000000000d72ca */ /* 0x020fe200000e0000 */
[----:B------:R-:W-:Y:S01]  /*9a20*/  UMOV UR10, URZ ;  /* 0x0000003f000a7c82 */ /* 0x000fe20008000000 */
[----:B------:R-:W-:Y:S01]  /*9a30*/  UMOV UR18, 0x30000 ;  /* 0x0003000000127882 */ /* 0x000fe20000000000 */
[----:B------:R-:W4:Y:S01]  /*9a40*/  S2R R3, SR_CgaCtaId ;  /* 0x0000000000037919 */ /* 0x000f220000008800 */
[----:B------:R-:W-:Y:S01]  /*9a50*/  UMOV UR6, 0x0 ;  /* 0x0000000000067882 */ /* 0x000fe20000000000 */
[----:B------:R-:W-:Y:S01]  /*9a60*/  UMOV UR7, 0x14f00000 ;  /* 0x14f0000000077882 */ /* 0x000fe20000000000 */
[----:B------:R-:W-:Y:S01]  /*9a70*/  UMOV UR16, 0x40 ;  /* 0x0000004000107882 */ /* 0x000fe20000000000 */
[----:B------:R-:W-:Y:S01]  /*9a80*/  PLOP3.LUT P0, PT, PT, PT, PT, 0x80, 0x0 ;  /* 0x000000000000781c */ /* 0x000fe20003f0f070 */
[----:B------:R-:W-:Y:S01]  /*9a90*/  IMAD.MOV.U32 R17, RZ, RZ, R0 ;  /* 0x000000ffff117224 */ /* 0x000fe200078e0000 */
[----:B------:R-:W-:-:S11]  /*9aa0*/  LOP3.LUT R18, R18, 0xfffffff7, RZ, 0xc0, !PT ;  /* 0xfffffff712127812 */ /* 0x000fd600078ec0ff */
[----:B------:R-:W-:Y:S01]  /*9ab0*/  @P0 LOP3.LUT R18, R18, 0x8, RZ, 0xfc, !PT ;  /* 0x0000000812120812 */ /* 0x000fe200078efcff */
[----:B0-----:R-:W-:Y:S02]  /*9ac0*/  IMAD.SHL.U32 R5, R5, 0x1000, RZ ;  /* 0x0000100005057824 */ /* 0x001fe400078e00ff */
[----:B----4-:R-:W-:-:S03]  /*9ad0*/  IMAD.SHL.U32 R3, R3, 0x40, RZ ;  /* 0x0000004003037824 */ /* 0x010fc600078e00ff */
[----:B------:R-:W-:Y:S02]  /*9ae0*/  LOP3.LUT R5, R5, 0x1000, RZ, 0xc0, !PT ;  /* 0x0000100005057812 */ /* 0x000fe400078ec0ff */
[----:B------:R-:W-:-:S03]  /*9af0*/  LOP3.LUT R3, R3, 0x40, RZ, 0xc0, !PT ;  /* 0x0000004003037812 */ /* 0x000fc600078ec0ff */
[----:B------:R-:W-:Y:S01]  /*9b00*/  IMAD R2, R19, 0x6000, R5 ;  /* 0x0000600013027824 */ /* 0x000fe200078e0205 */
[----:B------:R-:W-:-:S04]  /*9b10*/  R2UR UR9, R3 ;  /* 0x00000000030972ca */ /* 0x000fc800000e0000 */
[----:B------:R-:W-:-:S13]  /*9b20*/  R2UR UR5, R2 ;  /* 0x00000000020572ca */ /* 0x000fda00000e0000 */
[----:B------:R-:W-:Y:S02]  /*9b30*/  ULEA UR8, UR5, UR36, 0x1 ;  /* 0x0000002405087291 */ /* 0x000fe4000f8e083f */
[----:B------:R-:W-:Y:S02]  /*9b40*/  UIADD3.X UR5, URZ, UR39, URZ, UP0, !UPT ;  /* 0x000000273f057290 */ /* 0x000fe400087fe43f */
[----:B------:R-:W-:Y:S02]  /*9b50*/  UIADD3 UR15, UR8, 0x20400, URZ ;  /* 0x00020400080f7890 */ /* 0x000fe4000fffe03f */
[----:B------:R-:W-:Y:S01]  /*9b60*/  UIADD3 UR17, UR8, 0x24400, URZ ;  /* 0x0002440008117890 */ /* 0x000fe2000fffe03f */
[----:B---3--:R-:W-:-:S13]  /*9b70*/  R2UR UR11, R4 ;  /* 0x00000000040b72ca */ /* 0x008fda00000e0000 */
[----:B------:R-:W-:Y:S02]  /*9b80*/  ULEA UR11, UR11, UR9, 0x7 ;  /* 0x000000090b0b7291 */ /* 0x000fe4000f8e383f */
[----:B------:R-:W-:Y:S02]  /*9b90*/  UIADD3 UR9, UR14, 0x34830, URZ ;  /* 0x000348300e097890 */ /* 0x000fe4000fffe03f */
[----:B------:R-:W-:-:S07]  /*9ba0*/  UIADD3 UR14, UR8, 0x1c400, URZ ;  /* 0x0001c400080e7890 */ /* 0x000fce000fffe03f */
[----:B------:R-:W-:Y:S01]  /*9bb0*/  UMOV UR8, UR14 ;  /* 0x0000000e00087c82 */ /* 0x000fe20008000000 */
[----:B------:R-:W-:Y:S01]  /*9bc0*/  UMOV UR14, 0x80 ;  /* 0x00000080000e7882 */ /* 0x000fe20000000000 */
[----:B------:R0:W-:Y:S02]  /*9bd0*/  UTMALDG.4D.MULTICAST [UR8], [UR4], UR18, desc[UR6] ;  /* 0x00000608040073b4 */ /* 0x0001e40008019812 */
[----:B0-----:R-:W-:Y:S01]  /*9be0*/  UMOV UR8, UR15 ;  /* 0x0000000f00087c82 */ /* 0x001fe20008000000 */
[----:B------:R-:W-:Y:S02]  /*9bf0*/  UMOV UR10, UR16 ;  /* 0x00000010000a7c82 */ /* 0x000fe40008000000 */
[----:B------:R0:W-:Y:S02]  /*9c00*/  UTMALDG.4D.MULTICAST [UR8], [UR4], UR18, desc[UR6] ;  /* 0x00000608040073b4 */ /* 0x0001e40008019812 */
[----:B0-----:R-:W-:Y:S01]  /*9c10*/  UMOV UR8, UR17 ;  /* 0x0000001100087c82 */ /* 0x001fe20008000000 */
[----:B------:R-:W-:-:S02]  /*9c20*/  UMOV UR10, UR14 ;  /* 0x0000000e000a7c82 */ /* 0x000fc40008000000 */
[----:B------:R3:W-:Y:S02]  /*9c30*/  UTMALDG.4D.MULTICAST [UR8], [UR4], UR18, desc[UR6] ;  /* 0x00000608040073b4 */ /* 0x0007e40008019812 */
[----:B---3--:R-:W-:Y:S01]  /*9c40*/  NOP ;  /* 0x0000000000007918 */ /* 0x008fe20000000000 */
.L_x_222:
        /* <DEDUP_REMOVED lines=10> */
[----:B0-----:R-:W-:Y:S02]  /*9cf0*/  IMAD.U32 R4, RZ, RZ, UR6 ;  /* 0x00000006ff047e24 */ /* 0x001fe4000f8e00ff */
[----:B------:R-:W0:Y:S01]  /*9d00*/  LDC.64 R2, c[0x4][R2] ;  /* 0x0100000002027b82 */ /* 0x000e220000000a00 */
[----:B------:R-:W-:Y:S02]  /*9d10*/  IMAD.U32 R5, RZ, RZ, UR7 ;  /* 0x00000007ff057e24 */ /* 0x000fe4000f8e00ff */
[----:B------:R-:W-:Y:S02]  /*9d20*/  IMAD.U32 R6, RZ, RZ, UR8 ;  /* 0x00000008ff067e24 */ /* 0x000fe4000f8e00ff */
[----:B------:R-:W-:-:S02]  /*9d30*/  IMAD.U32 R7, RZ, RZ, UR9 ;  /* 0x00000009ff077e24 */ /* 0x000fc4000f8e00ff */
[----:B------:R-:W-:Y:S02]  /*9d40*/  IMAD.U32 R10, RZ, RZ, UR4 ;  /* 0x00000004ff0a7e24 */ /* 0x000fe4000f8e00ff */
[----:B------:R-:W-:Y:S02]  /*9d50*/  IMAD.U32 R11, RZ, RZ, UR5 ;  /* 0x00000005ff0b7e24 */ /* 0x000fe4000f8e00ff */
[----:B-1----:R-:W-:Y:S02]  /*9d60*/  IMAD.MOV.U32 R8, RZ, RZ, 0x70 ;  /* 0x00000070ff087424 */ /* 0x002fe400078e00ff */
[----:B------:R-:W-:Y:S02]  /*9d70*/  IMAD.MOV.U32 R12, RZ, RZ, 0x1 ;  /* 0x00000001ff0c7424 */ /* 0x000fe400078e00ff */
[----:B------:R-:W-:-:S07]  /*9d80*/  IMAD.MOV.U32 R13, RZ, RZ, RZ ;  /* 0x000000ffff0d7224 */ /* 0x000fce00078e00ff */
[----:B------:R-:W-:-:S07]  /*9d90*/  LEPC R20, `(.L_x_228) ;  /* 0x000000001014794e */ /* 0x000fce0000000000 */
[----:B0-2---:R-:W-:Y:S05]  /*9da0*/  CALL.ABS.NOINC R2 ;  /* 0x0000000002007343 */ /* 0x005fea0003c00000 */
.L_x_228:
[----:B------:R-:W3:Y:S01]  /*9db0*/  LDL.LU R5, [R1+0x14] ;  /* 0x0000140001057983 */ /* 0x000ee20000300800 */
[----:B-1----:R-:W-:Y:S01]  /*9dc0*/  SHF.R.S32.HI R0, RZ, 0x1f, R16 ;  /* 0x0000001fff007819 */ /* 0x002fe20000011410 */
[----:B------:R-:W-:Y:S01]  /*9dd0*/  ULDC.64 UR4, c[0x0][0x2d8] ;  /* 0x0000b60000047ab9 */ /* 0x000fe20000000a00 */
[----:B------:R-:W1:Y:S01]  /*9de0*/  LDC R8, c[0x0][0x448] ;  /* 0x00011200ff087b82 */ /* 0x000e620000000800 */
[----:B------:R-:W4:Y:S04]  /*9df0*/  LDL.LU R7, [R1+0x1c] ;  /* 0x00001c0001077983 */ /* 0x000f280000300800 */
[----:B0-----:R-:W2:Y:S01]  /*9e00*/  LDL R4, [R1+0x24] ;  /* 0x0000240001047983 */ /* 0x001ea20000100800 */
[----:B------:R-:W-:Y:S02]  /*9e10*/  IMAD R0, R0, UR4, RZ ;  /* 0x0000000400007c24 */ /* 0x000fe4000f8e02ff */
[C---:B------:R-:W-:Y:S01]  /*9e20*/  IMAD.WIDE.U32 R2, R16.reuse, UR4, RZ ;  /* 0x0000000410027c25 */ /* 0x040fe2000f8e00ff */
[----:B------:R-:W0:Y:S03]  /*9e30*/  S2R R10, SR_TID.X ;  /* 0x00000000000a7919 */ /* 0x000e260000002100 */
[----:B------:R-:W-:Y:S01]  /*9e40*/  IMAD R0, R16, UR5, R0 ;  /* 0x0000000510007c24 */ /* 0x000fe2000f8e0200 */
[----:B------:R-:W-:-:S03]  /*9e50*/  ULDC.64 UR4, c[0x0][0x2e0] ;  /* 0x0000b80000047ab9 */ /* 0x000fc60000000a00 */
[----:B------:R-:W-:Y:S01]  /*9e60*/  IMAD.IADD R3, R3, 0x1, R0 ;  /* 0x0000000103037824 */ /* 0x000fe200078e0200 */
[----:B-1----:R-:W-:-:S13]  /*9e70*/  ISETP.NE.AND P0, PT, R8, 0x1, PT ;  /* 0x000000010800780c */ /* 0x002fda0003f05270 */
[----:B------:R-:W1:Y:S01]  /*9e80*/  @P0 LDC R6, c[0x0][0x44c] ;  /* 0x00011300ff060b82 */ /* 0x000e620000000800 */
[----:B0-----:R-:W-:-:S05]  /*9e90*/  IMAD.SHL.U32 R10, R10, 0x8, RZ ;  /* 0x000000080a0a7824 */ /* 0x001fca00078e00ff */
[----:B------:R-:W-:Y:S02]  /*9ea0*/  LOP3.LUT R10, R10, 0x38, RZ, 0xc0, !PT ;  /* 0x000000380a0a7812 */ /* 0x000fe400078ec0ff */
[----:B---3--:R-:W-:Y:S01]  /*9eb0*/  SHF.R.S32.HI R0, RZ, 0x1f, R5 ;  /* 0x0000001fff007819 */ /* 0x008fe20000011405 */
[----:B------:R-:W-:-:S04]  /*9ec0*/  IMAD.WIDE.U32 R2, R5, UR4, R2 ;  /* 0x0000000405027c25 */ /* 0x000fc8000f8e0002 */
[----:B------:R-:W-:Y:S01]  /*9ed0*/  IMAD R0, R0, UR4, RZ ;  /* 0x0000000400007c24 */ /* 0x000fe2000f8e02ff */
[----:B------:R-:W-:-:S03]  /*9ee0*/  ULDC UR4, c[0x0][0xc38] ;  /* 0x00030e0000047ab9 */ /* 0x000fc60000000800 */
[----:B------:R-:W-:Y:S02]  /*9ef0*/  IMAD R0, R5, UR5, R0 ;  /* 0x0000000505007c24 */ /* 0x000fe4000f8e0200 */
[----:B------:R-:W0:Y:S02]  /*9f00*/  S2R R5, SR_TID.X ;  /* 0x0000000000057919 */ /* 0x000e240000002100 */
[----:B------:R-:W-:Y:S02]  /*9f10*/  IMAD.IADD R3, R3, 0x1, R0 ;  /* 0x0000000103037824 */ /* 0x000fe400078e0200 */
[----:B----4-:R-:W-:Y:S02]  /*9f20*/  IMAD.MOV R0, RZ, RZ, -R7 ;  /* 0x000000ffff007224 */ /* 0x010fe400078e0a07 */
[----:B------:R-:W3:Y:S02]  /*9f30*/  @P0 LDC R7, c[0x0][0x450] ;  /* 0x00011400ff070b82 */ /* 0x000ee40000000800 */
[----:B--2---:R-:W-:Y:S01]  /*9f40*/  IMAD R0, R0, UR4, R4 ;  /* 0x0000000400007c24 */ /* 0x004fe2000f8e0204 */
[----:B------:R-:W-:-:S03]  /*9f50*/  ULDC.64 UR4, c[0x0][0x2d0] ;  /* 0x0000b40000047ab9 */ /* 0x000fc60000000a00 */
[----:B------:R-:W-:Y:S01]  /*9f60*/  IMAD.SHL.U32 R4, R0, 0x80, RZ ;  /* 0x0000008000047824 */ /* 0x000fe200078e00ff */
[----:B0-----:R-:W-:-:S04]  /*9f70*/  LOP3.LUT R5, R5, 0x7f, RZ, 0xc0, !PT ;  /* 0x0000007f05057812 */ /* 0x001fc800078ec0ff */
[----:B------:R-:W-:Y:S02]  /*9f80*/  SHF.R.U32.HI R9, RZ, 0x3, R5 ;  /* 0x00000003ff097819 */ /* 0x000fe40000011605 */
[----:B------:R-:W0:Y:S02]  /*9f90*/  S2R R5, SR_TID.X ;  /* 0x0000000000057919 */ /* 0x000e240000002100 */
[----:B0-----:R-:W-:-:S05]  /*9fa0*/  IMAD.SHL.U32 R5, R5, 0x10, RZ ;  /* 0x0000001005057824 */ /* 0x001fca00078e00ff */
[----:B------:R-:W-:Y:S02]  /*9fb0*/  LOP3.LUT R5, R9, 0x70, R5, 0xf8, !PT ;  /* 0x0000007009057812 */ /* 0x000fe400078ef805 */
[----:B------:R-:W0:Y:S02]  /*9fc0*/  S2R R9, SR_TID.X ;  /* 0x0000000000097919 */ /* 0x000e240000002100 */
[----:B------:R-:W-:-:S05]  /*9fd0*/  LOP3.LUT R0, R5, R4, RZ, 0xfc, !PT ;  /* 0x0000000405007212 */ /* 0x000fca00078efcff */
[----:B-1----:R-:W-:-:S04]  /*9fe0*/  @P0 IMAD.HI.U32 R6, R0, R6, RZ ;  /* 0x0000000600060227 */ /* 0x002fc800078e00ff */
[----:B------:R-:W-:Y:S01]  /*9ff0*/  IMAD.MOV.U32 R5, RZ, RZ, R0 ;  /* 0x000000ffff057224 */ /* 0x000fe200078e0000 */
[----:B---3--:R-:W-:-:S05]  /*a000*/  @P0 SHF.R.U32.HI R5, RZ, R7, R6 ;  /* 0x00000007ff050219 */ /* 0x008fca0000011606 */
[----:B------:R-:W-:Y:S02]  /*a010*/  IMAD.MOV R6, RZ, RZ, -R5 ;  /* 0x000000ffff067224 */ /* 0x000fe400078e0a05 */
[----:B------:R-:W-:-:S04]  /*a020*/  IMAD.WIDE.U32 R2, R5, UR4, R2 ;  /* 0x0000000405027c25 */ /* 0x000fc8000f8e0002 */
[----:B------:R-:W-:Y:S01]  /*a030*/  IMAD R0, R8, R6, R0 ;  /* 0x0000000608007224 */ /* 0x000fe200078e0200 */
[----:B------:R-:W-:-:S05]  /*a040*/  SHF.R.S32.HI R6, RZ, 0x1f, R5 ;  /* 0x0000001fff067819 */ /* 0x000fca0000011405 */
[----:B------:R-:W-:Y:S02]  /*a050*/  IMAD R6, R6, UR4, RZ ;  /* 0x0000000406067c24 */ /* 0x000fe4000f8e02ff */
[----:B0-----:R-:W-:Y:S02]  /*a060*/  IMAD.SHL.U32 R9, R9, 0x8, RZ ;  /* 0x0000000809097824 */ /* 0x001fe400078e00ff */
[----:B------:R-:W-:Y:S01]  /*a070*/  IMAD R6, R5, UR5, R6 ;  /* 0x0000000505067c24 */ /* 0x000fe2000f8e0206 */
[----:B------:R-:W-:Y:S01]  /*a080*/  SHF.R.S32.HI R5, RZ, 0x1f, R0 ;  /* 0x0000001fff057819 */ /* 0x000fe20000011400 */
[----:B------:R-:W-:Y:S01]  /*a090*/  ULDC.64 UR4, c[0x0][0x2c8] ;  /* 0x0000b20000047ab9 */ /* 0x000fe20000000a00 */
[----:B------:R-:W-:Y:S01]  /*a0a0*/  LOP3.LUT R9, R9, 0x38, RZ, 0xc0, !PT ;  /* 0x0000003809097812 */ /* 0x000fe200078ec0ff */
[----:B------:R-:W-:Y:S02]  /*a0b0*/  IMAD.IADD R3, R3, 0x1, R6 ;  /* 0x0000000103037824 */ /* 0x000fe400078e0206 */
[----:B------:R-:W-:Y:S01]  /*a0c0*/  IMAD R5, R5, UR4, RZ ;  /* 0x0000000405057c24 */ /* 0x000fe2000f8e02ff */
[C---:B------:R-:W-:Y:S01]  /*a0d0*/  LOP3.LUT R11, R9.reuse, 0x40, RZ, 0xfc, !PT ;  /* 0x00000040090b7812 */ /* 0x040fe200078efcff */
[----:B------:R-:W-:Y:S01]  /*a0e0*/  IMAD.WIDE.U32 R2, R0, UR4, R2 ;  /* 0x0000000400027c25 */ /* 0x000fe2000f8e0002 */
[----:B------:R-:W-:-:S03]  /*a0f0*/  LOP3.LUT R9, R9, 0x80, RZ, 0xfc, !PT ;  /* 0x0000008009097812 */ /* 0x000fc600078efcff */
[----:B------:R-:W-:Y:S01]  /*a100*/  IMAD R5, R0, UR5, R5 ;  /* 0x0000000500057c24 */ /* 0x000fe2000f8e0205 */
[----:B------:R-:W-:Y:S02]  /*a110*/  ULDC.64 UR4, c[0x0][0x280] ;  /* 0x0000a00000047ab9 */ /* 0x000fe40000000a00 */
[----:B------:R-:W-:Y:S01]  /*a120*/  LEA R0, P0, R2, UR4, 0x1 ;  /* 0x0000000402007c11 */ /* 0x000fe2000f8008ff */
[----:B------:R-:W-:Y:S01]  /*a130*/  ULDC UR4, c[0x0][0x2b8] ;  /* 0x0000ae0000047ab9 */ /* 0x000fe20000000800 */
[----:B------:R-:W-:Y:S01]  /*a140*/  IMAD.IADD R3, R3, 0x1, R5 ;  /* 0x0000000103037824 */ /* 0x000fe200078e0205 */
[----:B------:R-:W-:Y:S02]  /*a150*/  ISETP.GE.AND P1, PT, R9, UR4, PT ;  /* 0x0000000409007c0c */ /* 0x000fe4000bf26270 */
[----:B------:R0:W5:Y:S01]  /*a160*/  LDL R9, [R1+0x10] ;  /* 0x0000100001097983 */ /* 0x0001620000100800 */
[----:B------:R-:W-:Y:S02]  /*a170*/  ISETP.GE.AND P3, PT, R10, UR4, PT ;  /* 0x000000040a007c0c */ /* 0x000fe4000bf66270 */
[----:B------:R-:W-:-:S02]  /*a180*/  LEA.HI.X R2, R2, UR5, R3, 0x1, P0 ;  /* 0x0000000502027c11 */ /* 0x000fc400080f0c03 */
[----:B------:R-:W-:Y:S01]  /*a190*/  ISETP.GE.AND P0, PT, R11, UR4, PT ;  /* 0x000000040b007c0c */ /* 0x000fe2000bf06270 */
[----:B------:R-:W-:-:S03]  /*a1a0*/  UMOV UR4, 0xffffffff ;  /* 0xffffffff00047882 */ /* 0x000fc60000000000 */
[----:B0-----:R-:W-:Y:S09]  /*a1b0*/  BRA.DIV UR4, `(.L_x_229) ;  /* 0x0000003604dc7947 */ /* 0x001ff2000b800000 */
[----:B------:R-:W0:Y:S01]  /*a1c0*/  S2R R6, SR_TID.X ;  /* 0x0000000000067919 */ /* 0x000e220000002100 */
[----:B------:R-:W-:Y:S02]  /*a1d0*/  ULDC UR4, c[0x0][0x288] ;  /* 0x0000a20000047ab9 */ /* 0x000fe40000000800 */
[----:B------:R-:W-:Y:S01]  /*a1e0*/  IMAD R3, R8, UR4, RZ ;  /* 0x0000000408037c24 */ /* 0x000fe2000f8e02ff */
[----:B------:R-:W1:Y:S01]  /*a1f0*/  SHFL.IDX PT, R7, R0, RZ, 0x181f ;  /* 0x00181fff00077589 */ /* 0x000e6200000e0000 */
[----:B0-----:R-:W-:-:S04]  /*a200*/  LOP3.LUT R6, R6, 0x7f, RZ, 0xc0, !PT ;  /* 0x0000007f06067812 */ /* 0x001fc800078ec0ff */
[----:B------:R-:W-:Y:S02]  /*a210*/  SHF.R.U32.HI R11, RZ, 0x3, R6 ;  /* 0x00000003ff0b7819 */ /* 0x000fe40000011606 */
[----:B------:R-:W0:Y:S03]  /*a220*/  SHFL.IDX PT, R6, R2, RZ, 0x181f ;  /* 0x00181fff02067589 */ /* 0x000e2600000e0000 */
[----:B------:R-:W-:-:S04]  /*a230*/  IMAD.IADD R4, R11, 0x1, R4 ;  /* 0x000000010b047824 */ /* 0x000fc800078e0204 */
[C---:B------:R-:W-:Y:S01]  /*a240*/  VIADD R5, R4.reuse, 0x10 ;  /* 0x0000001004057836 */ /* 0x040fe20000000000 */
[----:B------:R-:W-:-:S13]  /*a250*/  ISETP.GE.AND P2, PT, R4, R3, PT ;  /* 0x000000030400720c */ /* 0x000fda0003f46270 */
[----:B-1----:R-:W-:-:S05]  /*a260*/  @!P2 LEA R7, P4, R10, R7, 0x1 ;  /* 0x000000070a07a211 */ /* 0x002fca00078808ff */
[----:B0-----:R-:W-:-:S05]  /*a270*/  @!P2 IMAD.X R6, RZ, RZ, R6, P4 ;  /* 0x000000ffff06a224 */ /* 0x001fca00020e0606 */
[----:B------:R-:W-:-:S04]  /*a280*/  @!P2 LOP3.LUT R7, R7, R6, RZ, 0x3c, !PT ;  /* 0x000000060707a212 */ /* 0x000fc800078e3cff */
[----:B------:R-:W-:-:S04]  /*a290*/  @!P2 LOP3.LUT R6, R7, R6, RZ, 0x3c, !PT ;  /* 0x000000060706a212 */ /* 0x000fc800078e3cff */
[----:B------:R-:W-:-:S05]  /*a2a0*/  @!P2 LOP3.LUT R7, R7, R6, RZ, 0x3c, !PT ;  /* 0x000000060707a212 */ /* 0x000fca00078e3cff */
[----:B------:R-:W-:Y:S01]  /*a2b0*/  @!PT LDS RZ, [RZ] ;  /* 0x00000000fffff984 */ /* 0x000fe20000000800 */
[----:B-----5:R-:W-:Y:S04]  /*a2c0*/  @!P2 LDGSTS.E.BYPASS.LTC128B.128 [R9+0x10400], desc[UR60][R6.64], !P3 ;  /* 0x104000000609afae */ /* 0x020fe8000d901d7c */
[----:B------:R-:W-:Y:S04]  /*a2d0*/  @!P2 LDGSTS.E.BYPASS.LTC128B.128 [R9+0x14400], desc[UR60][R6.64+0x80], !P0 ;  /* 0x144000800609afae */ /* 0x000fe8000c101d7c */
[----:B------:R0:W-:Y:S01]  /*a2e0*/  @!P2 LDGSTS.E.BYPASS.LTC128B.128 [R9+0x18400], desc[UR60][R6.64+0x100], !P1 ;  /* 0x184001000609afae */ /* 0x0001e2000c901d7c */
[----:B------:R-:W-:Y:S01]  /*a2f0*/  ISETP.GE.AND P2, PT, R5, R3, PT ;  /* 0x000000030500720c */ /* 0x000fe20003f46270 */
[----:B------:R-:W-:-:S02]  /*a300*/  VIADD R5, R4, 0x20 ;  /* 0x0000002004057836 */ /* 0x000fc40000000000 */
[----:B0-----:R-:W0:Y:S04]  /*a310*/  SHFL.IDX PT, R7, R0, 0x1, 0x181f ;  /* 0x00381f0000077f89 */ /* 0x001e2800000e0000 */
[----:B------:R-:W1:Y:S06]  /*a320*/  SHFL.IDX PT, R6, R2, 0x1, 0x181f ;  /* 0x00381f0002067f89 */ /* 0x000e6c00000e0000 */
[----:B0-----:R-:W-:-:S05]  /*a330*/  @!P2 LEA R7, P4, R10, R7, 0x1 ;  /* 0x000000070a07a211 */ /* 0x001fca00078808ff */
[----:B-1----:R-:W-:-:S05]  /*a340*/  @!P2 IMAD.X R6, RZ, RZ, R6, P4 ;  /* 0x000000ffff06a224 */ /* 0x002fca00020e0606 */
[----:B------:R-:W-:-:S04]  /*a350*/  @!P2 LOP3.LUT R7, R7, R6, RZ, 0x3c, !PT ;  /* 0x000000060707a212 */ /* 0x000fc800078e3cff */
[----:B------:R-:W-:-:S04]  /*a360*/  @!P2 LOP3.LUT R6, R7, R6, RZ, 0x3c, !PT ;  /* 0x000000060706a212 */ /* 0x000fc800078e3cff */
[----:B------:R-:W-:-:S05]  /*a370*/  @!P2 LOP3.LUT R7, R7, R6, RZ, 0x3c, !PT ;  /* 0x000000060707a212 */ /* 0x000fca00078e3cff */
[----:B------:R-:W-:Y:S04]  /*a380*/  @!P2 LDGSTS.E.BYPASS.LTC128B.128 [R9+0x10c00], desc[UR60][R6.64], !P3 ;  /* 0x10c000000609afae */ /* 0x000fe8000d901d7c */
        /* <DEDUP_REMOVED lines=50> */
[----:B------:R-:W-:-:S03]  /*a6b0*/  ISETP.GE.AND P2, PT, R5, R3, PT ;  /* 0x000000030500720c */ /* 0x000fc60003f46270 */
[----:B------:R-:W-:Y:S04]  /*a6c0*/  SHFL.IDX PT, R5, R2, 0x7, 0x181f ;  /* 0x00f81f0002057f89 */ /* 0x000fe800000e0000 */
[----:B0-----:R-:W0:Y:S04]  /*a6d0*/  SHFL.IDX PT, R7, R0, 0x6, 0x181f ;  /* 0x00d81f0000077f89 */ /* 0x001e2800000e0000 */
[----:B------:R-:W1:Y:S04]  /*a6e0*/  SHFL.IDX PT, R6, R2, 0x6, 0x181f ;  /* 0x00d81f0002067f89 */ /* 0x000e6800000e0000 */
[----:B------:R-:W2:Y:S01]  /*a6f0*/  SHFL.IDX PT, R0, R0, 0x7, 0x181f ;  /* 0x00f81f0000007f89 */ /* 0x000ea200000e0000 */
[----:B0-----:R-:W-:-:S05]  /*a700*/  @!P2 LEA R7, P4, R10, R7, 0x1 ;  /* 0x000000070a07a211 */ /* 0x001fca00078808ff */
[----:B-1----:R-:W-:-:S05]  /*a710*/  @!P2 IMAD.X R6, RZ, RZ, R6, P4 ;  /* 0x000000ffff06a224 */ /* 0x002fca00020e0606 */
[----:B------:R-:W-:-:S04]  /*a720*/  @!P2 LOP3.LUT R7, R7, R6, RZ, 0x3c, !PT ;  /* 0x000000060707a212 */ /* 0x000fc800078e3cff */
[----:B------:R-:W-:-:S04]  /*a730*/  @!P2 LOP3.LUT R6, R7, R6, RZ, 0x3c, !PT ;  /* 0x000000060706a212 */ /* 0x000fc800078e3cff */
[----:B------:R-:W-:-:S05]  /*a740*/  @!P2 LOP3.LUT R7, R7, R6, RZ, 0x3c, !PT ;  /* 0x000000060707a212 */ /* 0x000fca00078e3cff */
[----:B------:R1:W-:Y:S04]  /*a750*/  @!P2 LDGSTS.E.BYPASS.LTC128B.128 [R9+0x13400], desc[UR60][R6.64], !P3 ;  /* 0x134000000609afae */ /* 0x0003e8000d901d7c */
[----:B------:R1:W-:Y:S04]  /*a760*/  @!P2 LDGSTS.E.BYPASS.LTC128B.128 [R9+0x17400], desc[UR60][R6.64+0x80], !P0 ;  /* 0x174000800609afae */ /* 0x0003e8000c101d7c */
[----:B--2---:R1:W-:Y:S02]  /*a770*/  @!P2 LDGSTS.E.BYPASS.LTC128B.128 [R9+0x1b400], desc[UR60][R6.64+0x100], !P1 ;  /* 0x1b4001000609afae */ /* 0x0043e4000c901d7c */
.L_x_338:
[----:B------:R-:W-:Y:S01]  /*a780*/  VIADD R4, R4, 0x70 ;  /* 0x0000007004047836 */ /* 0x000fe20000000000 */
[----:B------:R-:W-:Y:S04]  /*a790*/  BSSY B0, `(.L_x_230) ;  /* 0x000000b000007945 */ /* 0x000fe80003800000 */
[----:B------:R-:W-:-:S13]  /*a7a0*/  ISETP.GE.AND P2, PT, R4, R3, PT ;  /* 0x000000030400720c */ /* 0x000fda0003f46270 */
[----:B------:R-:W-:Y:S05]  /*a7b0*/  @P2 BRA `(.L_x_231) ;  /* 0x0000000000202947 */ /* 0x000fea0003800000 */
[----:B------:R-:W-:-:S05]  /*a7c0*/  LEA R2, P2, R10, R0, 0x1 ;  /* 0x000000000a027211 */ /* 0x000fca00078408ff */
[----:B------:R-:W-:-:S05]  /*a7d0*/  IMAD.X R3, RZ, RZ, R5, P2 ;  /* 0x000000ffff037224 */ /* 0x000fca00010e0605 */
[----:B------:R-:W-:Y:S01]  /*a7e0*/  @!PT LDS RZ, [RZ] ;  /* 0x00000000fffff984 */ /* 0x000fe20000000800 */
[----:B------:R-:W-:Y:S01]  /*a7f0*/  @!PT LDS RZ, [RZ] ;  /* 0x00000000fffff984 */ /* 0x000fe20000000800 */
[----:B------:R-:W-:Y:S01]  /*a800*/  @!PT LDS RZ, [RZ] ;  /* 0x00000000fffff984 */ /* 0x000fe20000000800 */
[----:B------:R2:W-:Y:S04]  /*a810*/  LDGSTS.E.BYPASS.LTC128B.128 [R9+0x13c00], desc[UR60][R2.64], !P3 ;  /* 0x13c0000002097fae */ /* 0x0005e8000d901d7c */
[----:B------:R2:W-:Y:S04]  /*a820*/  LDGSTS.E.BYPASS.LTC128B.128 [R9+0x17c00], desc[UR60][R2.64+0x80], !P0 ;  /* 0x17c0008002097fae */ /* 0x0005e8000c101d7c */
[----:B------:R2:W-:Y:S02]  /*a830*/  LDGSTS.E.BYPASS.LTC128B.128 [R9+0x1bc00], desc[UR60][R2.64+0x100], !P1 ;  /* 0x1bc0010002097fae */ /* 0x0005e4000c901d7c */
.L_x_231:
[----:B------:R-:W-:Y:S05]  /*a840*/  BSYNC B0 ;  /* 0x0000000000007941 */ /* 0x000fea0003800000 */
.L_x_230:
[----:B--2---:R-:W2:Y:S01]  /*a850*/  LDL R2, [R1+0x2c] ;  /* 0x00002c0001027983 */ /* 0x004ea20000100800 */
        /* <DEDUP_REMOVED lines=9> */
[----:B------:R-:W3:Y:S01]  /*a8f0*/  SYNCS.PHASECHK.TRANS64.TRYWAIT P0, [UR36+0x34820], R0 ;  /* 0x03482000ff0075a7 */ /* 0x000ee20008000164 */
[----:B--2---:R-:W-:Y:S02]  /*a900*/  ISETP.GE.AND P1, PT, R2, 0x81, PT ;  /* 0x000000810200780c */ /* 0x004fe40003f26270 */
[----:B---3--:R-:W-:Y:S11]  /*a910*/  @!P0 BRA `(.L_x_233) ;  /* 0x0000003800f08947 */ /* 0x008ff60003800000 */
.L_x_339:
[----:B------:R-:W-:Y:S05]  /*a920*/  BSYNC B0 ;  /* 0x0000000000007941 */ /* 0x000fea0003800000 */
.L_x_232:
[----:B------:R-:W-:Y:S05]  /*a930*/  @!P1 BRA `(.L_x_234) ;  /* 0x0000002000e09947 */ /* 0x000fea0003800000 */
[----:B------:R-:W0:Y:S01]  /*a940*/  LDL R2, [R1+0x20] ;  /* 0x0000200001027983 */ /* 0x000e220000100800 */
[----:B--2---:R-:W-:Y:S02]  /*a950*/  IMAD.MOV.U32 R0, RZ, RZ, 0x1 ;  /* 0x00000001ff007424 */ /* 0x004fe400078e00ff */
[----:B01----:R-:W-:-:S05]  /*a960*/  IMAD.MOV R9, RZ, RZ, -R2 ;  /* 0x000000ffff097224 */ /* 0x003fca00078e0a02 */
[----:B------:R-:W-:-:S05]  /*a970*/  VIADDMNMX R9, R9, R0, 0xffffffff, !PT ;  /* 0xffffffff09097446 */ /* 0x000fca0007800100 */
[----:B------:R-:W-:-:S05]  /*a980*/  IMAD.IADD R0, R2, 0x1, R9 ;  /* 0x0000000102007824 */ /* 0x000fca00078e0209 */
[----:B------:R-:W-:-:S04]  /*a990*/  LOP3.LUT R0, R0, 0x1, RZ, 0xc0, !PT ;  /* 0x0000000100007812 */ /* 0x000fc800078ec0ff */
[----:B------:R-:W-:Y:S01]  /*a9a0*/  ISETP.NE.U32.AND P0, PT, R0, 0x1, PT ;  /* 0x000000010000780c */ /* 0x000fe20003f05070 */
[----:B------:R-:W-:-:S12]  /*a9b0*/  VIADD R0, R2, 0xfffffffe ;  /* 0xfffffffe02007836 */ /* 0x000fd80000000000 */
[----:B------:R-:W-:Y:S05]  /*a9c0*/  @P0 BRA `(.L_x_235) ;  /* 0x0000000800e80947 */ /* 0x000fea0003800000 */
[----:B------:R-:W2:Y:S01]  /*a9d0*/  LDL R2, [R1] ;  /* 0x0000000001027983 */ /* 0x000ea20000100800 */
[----:B------:R-:W-:Y:S01]  /*a9e0*/  LOP3.LUT P2, RZ, R18, 0x8, RZ, 0xc0, !PT ;  /* 0x0000000812ff7812 */ /* 0x000fe2000784c0ff */
[----:B------:R-:W-:Y:S01]  /*a9f0*/  VIADD R4, R19, 0x1 ;  /* 0x0000000113047836 */ /* 0x000fe20000000000 */
[----:B------:R-:W-:Y:S04]  /*aa00*/  BSSY B0, `(.L_x_236) ;  /* 0x00000b2000007945 */ /* 0x000fe80003800000 */
[----:B------:R-:W-:-:S04]  /*aa10*/  ISETP.NE.AND P0, PT, R4, 0x2, PT ;  /* 0x000000020400780c */ /* 0x000fc80003f05270 */
[----:B------:R-:W-:Y:S02]  /*aa20*/  SEL R8, RZ, 0x1, P0 ;  /* 0x00000001ff087807 */ /* 0x000fe40000000000 */
[----:B------:R-:W-:Y:S02]  /*aa30*/  SEL R4, R4, RZ, P0 ;  /* 0x000000ff04047207 */ /* 0x000fe40000000000 */
[----:B--2---:R-:W-:Y:S01]  /*aa40*/  LOP3.LUT R8, R2, R8, RZ, 0x3c, !PT ;  /* 0x0000000802087212 */ /* 0x004fe200078e3cff */
[----:B------:R-:W-:Y:S06]  /*aa50*/  @!P2 BRA `(.L_x_237) ;  /* 0x0000000800b0a947 */ /* 0x000fec0003800000 */
[----:B------:R-:W-:Y:S01]  /*aa60*/  LOP3.LUT P2, RZ, R18, 0x4, RZ, 0xc0, !PT ;  /* 0x0000000412ff7812 */ /* 0x000fe2000784c0ff */
[----:B------:R-:W-:-:S12]  /*aa70*/  IMAD.MOV.U32 R6, RZ, RZ, R17 ;  /* 0x000000ffff067224 */ /* 0x000fd800078e0011 */
[----:B------:R-:W-:Y:S05]  /*aa80*/  @!P2 BRA `(.L_x_238) ;  /* 0x000000000050a947 */ /* 0x000fea0003800000 */
[----:B------:R-:W2:Y:S01]  /*aa90*/  LDL R10, [R1+0xc] ;  /* 0x00000c00010a7983 */ /* 0x000ea20000100800 */
[----:B------:R-:W0:Y:S01]  /*aaa0*/  LDC R6, c[0x0][0x43c] ;  /* 0x00010f00ff067b82 */ /* 0x000e220000000800 */
[----:B------:R-:W-:Y:S02]  /*aab0*/  ULDC.64 UR4, c[0x0][0x428] ;  /* 0x00010a0000047ab9 */ /* 0x000fe40000000a00 */
[----:B------:R-:W3:Y:S01]  /*aac0*/  LDL R7, [R1+0x8] ;  /* 0x0000080001077983 */ /* 0x000ee20000100800 */
[----:B0-----:R-:W-:-:S13]  /*aad0*/  ISETP.NE.AND P0, PT, R6, 0x1, PT ;  /* 0x000000010600780c */ /* 0x001fda0003f05270 */
[----:B------:R-:W0:Y:S02]  /*aae0*/  @P0 LDC.64 R2, c[0x0][0x440] ;  /* 0x00011000ff020b82 */ /* 0x000e240000000a00 */
[----:B0-----:R-:W-:-:S04]  /*aaf0*/  @P0 IMAD.HI.U32 R5, R0, R2, RZ ;  /* 0x0000000200050227 */ /* 0x001fc800078e00ff */
[----:B------:R-:W-:Y:S01]  /*ab00*/  IMAD.MOV.U32 R2, RZ, RZ, R0 ;  /* 0x000000ffff027224 */ /* 0x000fe200078e0000 */
[----:B------:R-:W-:-:S05]  /*ab10*/  @P0 SHF.R.U32.HI R2, RZ, R3, R5 ;  /* 0x00000003ff020219 */ /* 0x000fca0000011605 */
[----:B------:R-:W-:-:S04]  /*ab20*/  IMAD.MOV R3, RZ, RZ, -R2 ;  /* 0x000000ffff037224 */ /* 0x000fc800078e0a02 */
[----:B------:R-:W-:Y:S01]  /*ab30*/  IMAD R0, R6, R3, R0 ;  /* 0x0000000306007224 */ /* 0x000fe200078e0200 */
[----:B------:R-:W-:Y:S01]  /*ab40*/  SHF.R.S32.HI R3, RZ, 0x1f, R2 ;  /* 0x0000001fff037819 */ /* 0x000fe20000011402 */
[----:B--2---:R-:W-:-:S04]  /*ab50*/  IMAD R5, R10, UR4, RZ ;  /* 0x000000040a057c24 */ /* 0x004fc8000f8e02ff */
[C---:B---3--:R-:W-:Y:S02]  /*ab60*/  IMAD R5, R7.reuse, UR5, R5 ;  /* 0x0000000507057c24 */ /* 0x048fe4000f8e0205 */
[----:B------:R-:W-:Y:S01]  /*ab70*/  IMAD.WIDE.U32 R2, R7, UR4, R2 ;  /* 0x0000000407027c25 */ /* 0x000fe2000f8e0002 */
[----:B------:R-:W-:-:S03]  /*ab80*/  ULDC.64 UR4, c[0x0][0x418] ;  /* 0x0001060000047ab9 */ /* 0x000fc60000000a00 */
[----:B------:R-:W-:Y:S01]  /*ab90*/  IMAD.IADD R3, R5, 0x1, R3 ;  /* 0x0000000105037824 */ /* 0x000fe200078e0203 */
[----:B------:R-:W-:-:S04]  /*aba0*/  LEA R6, P0, R2, UR4, 0x2 ;  /* 0x0000000402067c11 */ /* 0x000fc8000f8010ff */
[----:B------:R-:W-:-:S05]  /*abb0*/  LEA.HI.X R7, R2, UR5, R3, 0x2, P0 ;  /* 0x0000000502077c11 */ /* 0x000fca00080f1403 */
[----:B------:R0:W5:Y:S04]  /*abc0*/  LDG.E R6, desc[UR60][R6.64] ;  /* 0x0000003c06067981 */ /* 0x000168000c1e1900 */
.L_x_238:
[----:B------:R-:W-:Y:S01]  /*abd0*/  LEA R3, R4, UR36, 0x3 ;  /* 0x0000002404037c11 */ /* 0x000fe2000f8e18ff */
[----:B------:R-:W-:Y:S01]  /*abe0*/  BSSY B1, `(.L_x_239) ;  /* 0x0000004000017945 */ /* 0x000fe20003800000 */
[----:B------:R-:W-:-:S04]  /*abf0*/  SHF.L.U32 R2, R8, 0x1f, RZ ;  /* 0x0000001f08027819 */ /* 0x000fc800000006ff */
[----:B------:R-:W1:Y:S02]  /*ac00*/  SYNCS.PHASECHK.TRANS64.TRYWAIT P0, [R3+URZ+0x34840], R2 ;  /* 0x03484002030075a7 */ /* 0x000e64000800017f */
[----:B-1----:R-:W-:Y:S05]  /*ac10*/  @!P0 BRA `(.L_x_240) ;  /* 0x0000003800488947 */ /* 0x002fea0003800000 */
.L_x_340:
[----:B------:R-:W-:Y:S05]  /*ac20*/  BSYNC B1 ;  /* 0x0000000000017941 */ /* 0x000fea0003800000 */
.L_x_239:
[----:B------:R-:W2:Y:S01]  /*ac30*/  S2R R5, SR_TID.X ;  /* 0x0000000000057919 */ /* 0x000ea20000002100 */
[----:B------:R-:W-:Y:S01]  /*ac40*/  UPRMT UR4, UR37, 0x9910, URZ ;  /* 0x0000991025047896 */ /* 0x000fe2000800003f */
[----:B--2---:R-:W-:-:S04]  /*ac50*/  LOP3.LUT R5, R5, 0x7f, RZ, 0xc0, !PT ;  /* 0x0000007f05057812 */ /* 0x004fc800078ec0ff */
[----:B------:R-:W-:-:S13]  /*ac60*/  ISETP.NE.AND P0, PT, R5, RZ, PT ;  /* 0x000000ff0500720c */ /* 0x000fda0003f05270 */
[----:B-1----:R-:W-:-:S04]  /*ac70*/  @!P0 IMAD.MOV.U32 R2, RZ, RZ, 0xc000 ;  /* 0x0000c000ff028424 */ /* 0x002fc800078e00ff */
[----:B------:R1:W-:Y:S02]  /*ac80*/  @!P0 SYNCS.ARRIVE.TRANS64 RZ, [R3+URZ+0x34830], R2 ;  /* 0x0348300203ff89a7 */ /* 0x0003e4000800003f */
[----:B-1----:R-:W-:-:S05]  /*ac90*/  IMAD.U32 R2, RZ, RZ, UR4 ;  /* 0x00000004ff027e24 */ /* 0x002fca000f8e00ff */
[----:B------:R-:W-:-:S13]  /*aca0*/  ISETP.NE.AND P1, PT, R2, 0x2, PT ;  /* 0x000000020200780c */ /* 0x000fda0003f25270 */
[----:B------:R-:W-:Y:S05]  /*acb0*/  @P1 BRA `(.L_x_241) ;  /* 0x0000000000041947 */ /* 0x000fea0003800000 */
[----:B------:R-:W-:Y:S01]  /*acc0*/  BPT.TRAP 0x1 ;  /* 0x000000040000795c */ /* 0x000fe20000300000 */
.L_x_241:
[----:B------:R-:W-:Y:S01]  /*acd0*/  LOP3.LUT P0, RZ, R18, 0x2, RZ, 0xc0, !PT ;  /* 0x0000000212ff7812 */ /* 0x000fe2000780c0ff */
[----:B------:R-:W-:-:S12]  /*ace0*/  BSSY B1, `(.L_x_242) ;  /* 0x0000003000017945 */ /* 0x000fd80003800000 */
[----:B------:R-:W-:Y:S05]  /*acf0*/  @P0 BRA `(.L_x_243) ;  /* 0x0000000000040947 */ /* 0x000fea0003800000 */
[----:B------:R-:W-:Y:S01]  /*ad00*/  BPT.TRAP 0x1 ;  /* 0x000000040000795c */ /* 0x000fe20000300000 */
.L_x_243:
[----:B------:R-:W-:Y:S05]  /*ad10*/  BSYNC B1 ;  /* 0x0000000000017941 */ /* 0x000fea0003800000 */
.L_x_242:
[----:B------:R-:W1:Y:S01]  /*ad20*/  S2R R2, SR_CgaCtaId ;  /* 0x0000000000027919 */ /* 0x000e620000008800 */
[----:B------:R-:W-:Y:S01]  /*ad30*/  IMAD.MOV.U32 R10, RZ, RZ, RZ ;  /* 0x000000ffff0a7224 */ /* 0x000fe200078e00ff */
[----:B------:R-:W-:Y:S01]  /*ad40*/  UIADD3 UR4, UP0, UR38, 0x370, URZ ;  /* 0x0000037026047890 */ /* 0x000fe2000ff1e03f */
[----:B------:R-:W-:Y:S01]  /*ad50*/  PLOP3.LUT P0, PT, PT, PT, PT, 0x80, 0x0 ;  /* 0x000000000000781c */ /* 0x000fe20003f0f070 */
[----:B------:R-:W-:Y:S01]  /*ad60*/  VIADD R3, R3, 0x34830 ;  /* 0x0003483003037836 */ /* 0x000fe20000000000 */
[----:B------:R-:W-:Y:S01]  /*ad70*/  UMOV UR6, 0x30000 ;  /* 0x0003000000067882 */ /* 0x000fe20000000000 */
[----:B------:R-:W-:Y:S01]  /*ad80*/  R2UR UR10, R10 ;  /* 0x000000000a0a72ca */ /* 0x000fe200000e0000 */
[----:B------:R-:W-:Y:S01]  /*ad90*/  UIADD3.X UR5, URZ, UR39, URZ, UP0, !UPT ;  /* 0x000000273f057290 */ /* 0x000fe200087fe43f */
[----:B------:R-:W-:Y:S01]  /*ada0*/  UMOV UR14, 0x0 ;  /* 0x00000000000e7882 */ /* 0x000fe20000000000 */
[----:B------:R-:W-:Y:S01]  /*adb0*/  UMOV UR15, 0x14f00000 ;  /* 0x14f00000000f7882 */ /* 0x000fe20000000000 */
[----:B-1----:R-:W-:-:S05]  /*adc0*/  IMAD.SHL.U32 R2, R2, 0x1000, RZ ;  /* 0x0000100002027824 */ /* 0x002fca00078e00ff */
[----:B------:R-:W-:-:S05]  /*add0*/  LOP3.LUT R2, R2, 0x1000, RZ, 0xc0, !PT ;  /* 0x0000100002027812 */ /* 0x000fca00078ec0ff */
[----:B------:R-:W-:Y:S02]  /*ade0*/  IMAD R5, R4, 0x6000, R2 ;  /* 0x0000600004057824 */ /* 0x000fe400078e0202 */
[----:B------:R-:W1:Y:S03]  /*adf0*/  S2R R2, SR_CgaCtaId ;  /* 0x0000000000027919 */ /* 0x000e660000008800 */
[----:B------:R-:W-:-:S05]  /*ae00*/  LEA R5, R5, UR36, 0x1 ;  /* 0x0000002405057c11 */ /* 0x000fca000f8e08ff */
[----:B0-----:R-:W-:Y:S02]  /*ae10*/  VIADD R7, R5, 0x1c400 ;  /* 0x0001c40005077836 */ /* 0x001fe40000000000 */
[----:B-1----:R-:W-:-:S05]  /*ae20*/  IMAD.SHL.U32 R2, R2, 0x40, RZ ;  /* 0x0000004002027824 */ /* 0x002fca00078e00ff */
[----:B------:R-:W-:-:S05]  /*ae30*/  LOP3.LUT R2, R2, 0x40, RZ, 0xc0, !PT ;  /* 0x0000004002027812 */ /* 0x000fca00078ec0ff */
[----:B------:R-:W-:-:S07]  /*ae40*/  IMAD R2, R0, 0x80, R2 ;  /* 0x0000008000027824 */ /* 0x000fce00078e0202 */
.L_x_244:
        /* <DEDUP_REMOVED lines=8> */
[----:B------:R0:W-:Y:S02]  /*aed0*/  UTMALDG.4D.MULTICAST [UR8], [UR4], UR6, desc[UR14] ;  /* 0x00000e08040073b4 */ /* 0x0001e40008019806 */
[----:B0-----:R-:W-:Y:S05]  /*aee0*/  @P0 BRA.U.ANY `(.L_x_244) ;  /* 0xfffffffd00d80947 */ /* 0x001fea000393ffff */
[----:B------:R-:W-:Y:S01]  /*aef0*/  IMAD.MOV.U32 R11, RZ, RZ, 0x40 ;  /* 0x00000040ff0b7424 */ /* 0x000fe200078e00ff */
[----:B------:R-:W-:Y:S01]  /*af00*/  PLOP3.LUT P0, PT, PT, PT, PT, 0x80, 0x0 ;  /* 0x000000000000781c */ /* 0x000fe20003f0f070 */
[----:B------:R-:W-:Y:S01]  /*af10*/  VIADD R7, R5, 0x20400 ;  /* 0x0002040005077836 */ /* 0x000fe20000000000 */
[----:B------:R-:W-:Y:S01]  /*af20*/  UMOV UR6, 0x30000 ;  /* 0x0003000000067882 */ /* 0x000fe20000000000 */
[----:B------:R-:W-:Y:S01]  /*af30*/  UMOV UR14, 0x0 ;  /* 0x00000000000e7882 */ /* 0x000fe20000000000 */
[----:B------:R-:W-:Y:S01]  /*af40*/  R2UR UR10, R11 ;  /* 0x000000000b0a72ca */ /* 0x000fe200000e0000 */
[----:B------:R-:W-:-:S14]  /*af50*/  UMOV UR15, 0x14f00000 ;  /* 0x14f00000000f7882 */ /* 0x000fdc0000000000 */
.L_x_245:
        /* <DEDUP_REMOVED lines=10> */
[----:B------:R-:W-:Y:S01]  /*b000*/  PLOP3.LUT P0, PT, PT, PT, PT, 0x80, 0x0 ;  /* 0x000000000000781c */ /* 0x000fe20003f0f070 */
[----:B------:R-:W-:Y:S01]  /*b010*/  VIADD R5, R5, 0x24400 ;  /* 0x0002440005057836 */ /* 0x000fe20000000000 */
[----:B------:R-:W-:Y:S01]  /*b020*/  UMOV UR6, 0x30000 ;  /* 0x0003000000067882 */ /* 0x000fe20000000000 */
[----:B------:R-:W-:Y:S01]  /*b030*/  UMOV UR14, 0x0 ;  /* 0x00000000000e7882 */ /* 0x000fe20000000000 */
[----:B------:R-:W-:Y:S01]  /*b040*/  UMOV UR15, 0x14f00000 ;  /* 0x14f00000000f7882 */ /* 0x000fe20000000000 */
[----:B------:R-:W-:-:S08]  /*b050*/  UMOV UR10, 0x80 ;  /* 0x00000080000a7882 */ /* 0x000fd00000000000 */
.L_x_246:
        /* <DEDUP_REMOVED lines=10> */
[----:B------:R-:W2:Y:S01]  /*b100*/  LDL.LU R7, [R1] ;  /* 0x0000000001077983 */ /* 0x000ea20000300800 */
[----:B------:R-:W-:Y:S01]  /*b110*/  LEA R2, R19, UR36, 0x3 ;  /* 0x0000002413027c11 */ /* 0x000fe2000f8e18ff */
[----:B------:R-:W-:Y:S01]  /*b120*/  BSSY B1, `(.L_x_247) ;  /* 0x0000004000017945 */ /* 0x000fe20003800000 */
[----:B--2---:R-:W-:-:S04]  /*b130*/  SHF.L.U32 R3, R7, 0x1f, RZ ;  /* 0x0000001f07037819 */ /* 0x004fc800000006ff */
[----:B------:R-:W0:Y:S02]  /*b140*/  SYNCS.PHASECHK.TRANS64.TRYWAIT P0, [R2+URZ+0x34860], R3 ;  /* 0x03486003020075a7 */ /* 0x000e24000800017f */
[----:B0-----:R-:W-:Y:S05]  /*b150*/  @!P0 BRA `(.L_x_248) ;  /* 0x00000034000c8947 */ /* 0x001fea0003800000 */
.L_x_341:
[----:B------:R-:W-:Y:S05]  /*b160*/  BSYNC B1 ;  /* 0x0000000000017941 */ /* 0x000fea0003800000 */
.L_x_247:
[----:B------:R-:W1:Y:S02]  /*b170*/  S2R R5, SR_TID.X ;  /* 0x0000000000057919 */ /* 0x000e640000002100 */
[----:B-1----:R-:W-:-:S04]  /*b180*/  LOP3.LUT R5, R5, 0x7f, RZ, 0xc0, !PT ;  /* 0x0000007f05057812 */ /* 0x002fc800078ec0ff */
[----:B------:R-:W-:-:S13]  /*b190*/  ISETP.NE.AND P0, PT, R5, RZ, PT ;  /* 0x000000ff0500720c */ /* 0x000fda0003f05270 */
[----:B0-----:R-:W-:-:S04]  /*b1a0*/  @!P0 IMAD.MOV.U32 R3, RZ, RZ, 0x8000 ;  /* 0x00008000ff038424 */ /* 0x001fc800078e00ff */
[----:B------:R0:W-:Y:S01]  /*b1b0*/  @!P0 SYNCS.ARRIVE.TRANS64 RZ, [R2+URZ+0x34850], R3 ;  /* 0x0348500302ff89a7 */ /* 0x0001e2000800003f */
[----:B------:R-:W-:Y:S05]  /*b1c0*/  @P1 BRA `(.L_x_249) ;  /* 0x0000000000041947 */ /* 0x000fea0003800000 */
[----:B------:R-:W-:Y:S01]  /*b1d0*/  BPT.TRAP 0x1 ;  /* 0x000000040000795c */ /* 0x000fe20000300000 */
.L_x_249:
[----:B------:R-:W-:Y:S01]  /*b1e0*/  LOP3.LUT P0, RZ, R18, 0x2, RZ, 0xc0, !PT ;  /* 0x0000000212ff7812 */ /* 0x000fe2000780c0ff */
[----:B------:R-:W-:-:S12]  /*b1f0*/  BSSY B1, `(.L_x_250) ;  /* 0x0000003000017945 */ /* 0x000fd80003800000 */
[----:B------:R-:W-:Y:S05]  /*b200*/  @P0 BRA `(.L_x_251) ;  /* 0x0000000000040947 */ /* 0x000fea0003800000 */
[----:B------:R-:W-:Y:S01]  /*b210*/  BPT.TRAP 0x1 ;  /* 0x000000040000795c */ /* 0x000fe20000300000 */
.L_x_251:
[----:B------:R-:W-:Y:S05]  /*b220*/  BSYNC B1 ;  /* 0x0000000000017941 */ /* 0x000fea0003800000 */
.L_x_250:
[----:B------:R-:W2:Y:S01]  /*b230*/  LDL.LU R5, [R1+0x4] ;  /* 0x0000040001057983 */ /* 0x000ea20000300800 */
[----:B0-----:R-:W0:Y:S01]  /*b240*/  S2R R3, SR_CgaCtaId ;  /* 0x0000000000037919 */ /* 0x001e220000008800 */
[----:B------:R-:W1:Y:S01]  /*b250*/  S2R R7, SR_CgaCtaId ;  /* 0x0000000000077919 */ /* 0x000e620000008800 */
[----:B------:R-:W-:Y:S01]  /*b260*/  R2UR UR10, R10 ;  /* 0x000000000a0a72ca */ /* 0x000fe200000e0000 */
[----:B------:R-:W-:Y:S01]  /*b270*/  UIADD3 UR4, UP0, UR38, 0x470, URZ ;  /* 0x0000047026047890 */ /* 0x000fe2000ff1e03f */
[----:B------:R-:W-:Y:S01]  /*b280*/  PLOP3.LUT P0, PT, PT, PT, PT, 0x80, 0x0 ;  /* 0x000000000000781c */ /* 0x000fe20003f0f070 */
[----:B------:R-:W-:Y:S01]  /*b290*/  VIADD R2, R2, 0x34850 ;  /* 0x0003485002027836 */ /* 0x000fe20000000000 */
[----:B------:R-:W-:Y:S01]  /*b2a0*/  UMOV UR6, 0x30000 ;  /* 0x0003000000067882 */ /* 0x000fe20000000000 */
[----:B0-----:R-:W-:-:S05]  /*b2b0*/  IMAD.SHL.U32 R3, R3, 0x1000, RZ ;  /* 0x0000100003037824 */ /* 0x001fca00078e00ff */
[----:B------:R-:W-:Y:S01]  /*b2c0*/  LOP3.LUT R3, R3, 0x1000, RZ, 0xc0, !PT ;  /* 0x0000100003037812 */ /* 0x000fe200078ec0ff */
[----:B-1----:R-:W-:-:S04]  /*b2d0*/  IMAD.SHL.U32 R7, R7, 0x40, RZ ;  /* 0x0000004007077824 */ /* 0x002fc800078e00ff */
[----:B------:R-:W-:Y:S01]  /*b2e0*/  IMAD R3, R19, 0x4000, R3 ;  /* 0x0000400013037824 */ /* 0x000fe200078e0203 */
[----:B------:R-:W-:-:S04]  /*b2f0*/  LOP3.LUT R7, R7, 0x40, RZ, 0xc0, !PT ;  /* 0x0000004007077812 */ /* 0x000fc800078ec0ff */
[----:B------:R-:W-:Y:S01]  /*b300*/  LEA R3, R3, UR36, 0x1 ;  /* 0x0000002403037c11 */ /* 0x000fe2000f8e08ff */
[----:B------:R-:W-:Y:S01]  /*b310*/  UIADD3.X UR5, URZ, UR39, URZ, UP0, !UPT ;  /* 0x000000273f057290 */ /* 0x000fe200087fe43f */
[----:B------:R-:W-:Y:S01]  /*b320*/  UMOV UR14, 0x0 ;  /* 0x00000000000e7882 */ /* 0x000fe20000000000 */
[----:B------:R-:W-:Y:S01]  /*b330*/  UMOV UR15, 0x14f00000 ;  /* 0x14f00000000f7882 */ /* 0x000fe20000000000 */
[----:B--2---:R-:W-:Y:S02]  /*b340*/  IMAD R5, R5, 0x80, R7 ;  /* 0x0000008005057824 */ /* 0x004fe400078e0207 */
[----:B------:R-:W-:-:S07]  /*b350*/  VIADD R7, R3, 0x400 ;  /* 0x0000040003077836 */ /* 0x000fce0000000000 */
.L_x_252:
        /* <DEDUP_REMOVED lines=10> */
[----:B------:R-:W-:Y:S01]  /*b400*/  R2UR UR10, R11 ;  /* 0x000000000b0a72ca */ /* 0x000fe200000e0000 */
[----:B------:R-:W-:Y:S01]  /*b410*/  VIADD R3, R3, 0x4400 ;  /* 0x0000440003037836 */ /* 0x000fe20000000000 */
[----:B------:R-:W-:Y:S01]  /*b420*/  PLOP3.LUT P0, PT, PT, PT, PT, 0x80, 0x0 ;  /* 0x000000000000781c */ /* 0x000fe20003f0f070 */
[----:B------:R-:W-:Y:S01]  /*b430*/  UMOV UR6, 0x30000 ;  /* 0x0003000000067882 */ /* 0x000fe20000000000 */
[----:B------:R-:W-:Y:S01]  /*b440*/  UMOV UR14, 0x0 ;  /* 0x00000000000e7882 */ /* 0x000fe20000000000 */
[----:B------:R-:W-:-:S10]  /*b450*/  UMOV UR15, 0x14f00000 ;  /* 0x14f00000000f7882 */ /* 0x000fd40000000000 */
.L_x_253:
        /* <DEDUP_REMOVED lines=10> */
[----:B------:R0:W-:Y:S01]  /*b500*/  STL [R1+0x4], R0 ;  /* 0x0000040001007387 */ /* 0x0001e20000100800 */
[----:B------:R-:W-:-:S07]  /*b510*/  IMAD.MOV.U32 R17, RZ, RZ, R6 ;  /* 0x000000ffff117224 */ /* 0x000fce00078e0006 */
.L_x_237:
[----:B------:R-:W-:Y:S05]  /*b520*/  BSYNC B0 ;  /* 0x0000000000007941 */ /* 0x000fea0003800000 */
.L_x_236:
[----:B0-----:R-:W2:Y:S01]  /*b530*/  LDL.LU R0, [R1+0x20] ;  /* 0x0000200001007983 */ /* 0x001ea20000300800 */
[----:B------:R-:W-:-:S03]  /*b540*/  IMAD.MOV.U32 R19, RZ, RZ, R4 ;  /* 0x000000ffff137224 */ /* 0x000fc600078e0004 */
[----:B------:R0:W-:Y:S02]  /*b550*/  STL [R1], R8 ;  /* 0x0000000801007387 */ /* 0x0001e40000100800 */
[----:B0-2---:R-:W-:-:S07]  /*b560*/  VIADD R0, R0, 0xfffffffd ;  /* 0xfffffffd00007836 */ /* 0x005fce0000000000 */
.L_x_235:
[----:B------:R-:W2:Y:S01]  /*b570*/  LDL.LU R2, [R1+0x18] ;  /* 0x0000180001027983 */ /* 0x000ea20000300800 */
[----:B------:R-:W-:Y:S01]  /*b580*/  IMAD.MOV R9, RZ, RZ, -R9 ;  /* 0x000000ffff097224 */ /* 0x000fe200078e0a09 */
[----:B------:R-:W-:Y:S04]  /*b590*/  BSSY B0, `(.L_x_234) ;  /* 0x0000172000007945 */ /* 0x000fe80003800000 */
[----:B--2---:R-:W-:-:S13]  /*b5a0*/  ISETP.NE.AND P0, PT, R2, R9, PT ;  /* 0x000000090200720c */ /* 0x004fda0003f05270 */
[----:B------:R-:W-:Y:S05]  /*b5b0*/  @!P0 BRA `(.L_x_254) ;  /* 0x0000001400bc8947 */ /* 0x000fea0003800000 */
[----:B------:R-:W-:-:S07]  /*b5c0*/  IMAD.MOV.U32 R6, RZ, RZ, R17 ;  /* 0x000000ffff067224 */ /* 0x000fce00078e0011 */
.L_x_291:
[----:B--2---:R-:W2:Y:S01]  /*b5d0*/  LDL R2, [R1] ;  /* 0x0000000001027983 */ /* 0x004ea20000100800 */
[----:B------:R-:W-:Y:S01]  /*b5e0*/  LOP3.LUT P1, RZ, R18, 0x8, RZ, 0xc0, !PT ;  /* 0x0000000812ff7812 */ /* 0x000fe2000782c0ff */
[----:B------:R-:W-:Y:S01]  /*b5f0*/  VIADD R4, R19, 0x1 ;  /* 0x0000000113047836 */ /* 0x000fe20000000000 */
[----:B------:R-:W-:Y:S04]  /*b600*/  BSSY B1, `(.L_x_255) ;  /* 0x00000b2000017945 */ /* 0x000fe80003800000 */
[----:B------:R-:W-:-:S04]  /*b610*/  ISETP.NE.AND P0, PT, R4, 0x2, PT ;  /* 0x000000020400780c */ /* 0x000fc80003f05270 */
[----:B------:R-:W-:Y:S02]  /*b620*/  SEL R5, RZ, 0x1, P0 ;  /* 0x00000001ff057807 */ /* 0x000fe40000000000 */
[----:B------:R-:W-:Y:S02]  /*b630*/  SEL R4, R4, RZ, P0 ;  /* 0x000000ff04047207 */ /* 0x000fe40000000000 */
[----:B--2---:R-:W-:Y:S01]  /*b640*/  LOP3.LUT R5, R2, R5, RZ, 0x3c, !PT ;  /* 0x0000000502057212 */ /* 0x004fe200078e3cff */
[----:B01----:R-:W-:Y:S06]  /*b650*/  @!P1 BRA `(.L_x_256) ;  /* 0x0000000800b09947 */ /* 0x003fec0003800000 */
        /* <DEDUP_REMOVED lines=23> */
.L_x_257:
[----:B------:R-:W-:Y:S01]  /*b7d0*/  LEA R3, R4, UR36, 0x3 ;  /* 0x0000002404037c11 */ /* 0x000fe2000f8e18ff */
[----:B------:R-:W-:Y:S01]  /*b7e0*/  BSSY B2, `(.L_x_258) ;  /* 0x0000004000027945 */ /* 0x000fe20003800000 */
[----:B------:R-:W-:-:S04]  /*b7f0*/  SHF.L.U32 R2, R5, 0x1f, RZ ;  /* 0x0000001f05027819 */ /* 0x000fc800000006ff */
[----:B------:R-:W1:Y:S02]  /*b800*/  SYNCS.PHASECHK.TRANS64.TRYWAIT P0, [R3+URZ+0x34840], R2 ;  /* 0x03484002030075a7 */ /* 0x000e64000800017f */
[----:B-1----:R-:W-:Y:S05]  /*b810*/  @!P0 BRA `(.L_x_259) ;  /* 0x0000002c00708947 */ /* 0x002fea0003800000 */
.L_x_342:
[----:B------:R-:W-:Y:S05]  /*b820*/  BSYNC B2 ;  /* 0x0000000000027941 */ /* 0x000fea0003800000 */
.L_x_258:
[----:B0-----:R-:W0:Y:S01]  /*b830*/  S2R R7, SR_TID.X ;  /* 0x0000000000077919 */ /* 0x001e220000002100 */
[----:B------:R-:W-:Y:S01]  /*b840*/  UPRMT UR4, UR37, 0x9910, URZ ;  /* 0x0000991025047896 */ /* 0x000fe2000800003f */
[----:B0-----:R-:W-:-:S04]  /*b850*/  LOP3.LUT R7, R7, 0x7f, RZ, 0xc0, !PT ;  /* 0x0000007f07077812 */ /* 0x001fc800078ec0ff */
[----:B------:R-:W-:-:S13]  /*b860*/  ISETP.NE.AND P0, PT, R7, RZ, PT ;  /* 0x000000ff0700720c */ /* 0x000fda0003f05270 */
[----:B-1----:R-:W-:-:S04]  /*b870*/  @!P0 IMAD.MOV.U32 R2, RZ, RZ, 0xc000 ;  /* 0x0000c000ff028424 */ /* 0x002fc800078e00ff */
[----:B------:R0:W-:Y:S02]  /*b880*/  @!P0 SYNCS.ARRIVE.TRANS64 RZ, [R3+URZ+0x34830], R2 ;  /* 0x0348300203ff89a7 */ /* 0x0001e4000800003f */
[----:B0-----:R-:W-:-:S05]  /*b890*/  IMAD.U32 R2, RZ, RZ, UR4 ;  /* 0x00000004ff027e24 */ /* 0x001fca000f8e00ff */
[----:B------:R-:W-:-:S13]  /*b8a0*/  ISETP.NE.AND P1, PT, R2, 0x2, PT ;  /* 0x000000020200780c */ /* 0x000fda0003f25270 */
[----:B------:R-:W-:Y:S05]  /*b8b0*/  @P1 BRA `(.L_x_260) ;  /* 0x0000000000041947 */ /* 0x000fea0003800000 */
[----:B------:R-:W-:Y:S01]  /*b8c0*/  BPT.TRAP 0x1 ;  /* 0x000000040000795c */ /* 0x000fe20000300000 */
.L_x_260:
[----:B------:R-:W-:Y:S01]  /*b8d0*/  LOP3.LUT P0, RZ, R18, 0x2, RZ, 0xc0, !PT ;  /* 0x0000000212ff7812 */ /* 0x000fe2000780c0ff */
[----:B------:R-:W-:-:S12]  /*b8e0*/  BSSY B2, `(.L_x_261) ;  /* 0x0000003000027945 */ /* 0x000fd80003800000 */
[----:B------:R-:W-:Y:S05]  /*b8f0*/  @P0 BRA `(.L_x_262) ;  /* 0x0000000000040947 */ /* 0x000fea0003800000 */
[----:B------:R-:W-:Y:S01]  /*b900*/  BPT.TRAP 0x1 ;  /* 0x000000040000795c */ /* 0x000fe20000300000 */
.L_x_262:
[----:B------:R-:W-:Y:S05]  /*b910*/  BSYNC B2 ;  /* 0x0000000000027941 */ /* 0x000fea0003800000 */
.L_x_261:
[----:B------:R-:W0:Y:S01]  /*b920*/  S2R R2, SR_CgaCtaId ;  /* 0x0000000000027919 */ /* 0x000e220000008800 */
        /* <DEDUP_REMOVED lines=9> */
[----:B0-----:R-:W-:-:S05]  /*b9c0*/  IMAD.SHL.U32 R2, R2, 0x1000, RZ ;  /* 0x0000100002027824 */ /* 0x001fca00078e00ff */
[----:B------:R-:W-:-:S05]  /*b9d0*/  LOP3.LUT R2, R2, 0x1000, RZ, 0xc0, !PT ;  /* 0x0000100002027812 */ /* 0x000fca00078ec0ff */
[----:B------:R-:W-:Y:S02]  /*b9e0*/  IMAD R7, R4, 0x6000, R2 ;  /* 0x0000600004077824 */ /* 0x000fe400078e0202 */
[----:B------:R-:W0:Y:S03]  /*b9f0*/  S2R R2, SR_CgaCtaId ;  /* 0x0000000000027919 */ /* 0x000e260000008800 */
[----:B------:R-:W-:-:S05]  /*ba00*/  LEA R7, R7, UR36, 0x1 ;  /* 0x0000002407077c11 */ /* 0x000fca000f8e08ff */
[----:B------:R-:W-:Y:S02]  /*ba10*/  VIADD R9, R7, 0x1c400 ;  /* 0x0001c40007097836 */ /* 0x000fe40000000000 */
[----:B0-----:R-:W-:-:S05]  /*ba20*/  IMAD.SHL.U32 R2, R2, 0x40, RZ ;  /* 0x0000004002027824 */ /* 0x001fca00078e00ff */
[----:B------:R-:W-:-:S05]  /*ba30*/  LOP3.LUT R2, R2, 0x40, RZ, 0xc0, !PT ;  /* 0x0000004002027812 */ /* 0x000fca00078ec0ff */
[----:B------:R-:W-:-:S07]  /*ba40*/  IMAD R2, R8, 0x80, R2 ;  /* 0x0000008008027824 */ /* 0x000fce00078e0202 */
.L_x_263:
        /* <DEDUP_REMOVED lines=17> */
.L_x_264:
        /* <DEDUP_REMOVED lines=16> */
.L_x_265:
        /* <DEDUP_REMOVED lines=16> */
.L_x_343:
[----:B------:R-:W-:Y:S05]  /*bd60*/  BSYNC B2 ;  /* 0x0000000000027941 */ /* 0x000fea0003800000 */
.L_x_266:
[----:B------:R-:W1:Y:S02]  /*bd70*/  S2R R7, SR_TID.X ;  /* 0x0000000000077919 */ /* 0x000e640000002100 */
[----:B-1----:R-:W-:-:S04]  /*bd80*/  LOP3.LUT R7, R7, 0x7f, RZ, 0xc0, !PT ;  /* 0x0000007f07077812 */ /* 0x002fc800078ec0ff */
[----:B------:R-:W-:-:S13]  /*bd90*/  ISETP.NE.AND P0, PT, R7, RZ, PT ;  /* 0x000000ff0700720c */ /* 0x000fda0003f05270 */
[----:B0-----:R-:W-:-:S04]  /*bda0*/  @!P0 IMAD.MOV.U32 R3, RZ, RZ, 0x8000 ;  /* 0x00008000ff038424 */ /* 0x001fc800078e00ff */
[----:B------:R0:W-:Y:S01]  /*bdb0*/  @!P0 SYNCS.ARRIVE.TRANS64 RZ, [R2+URZ+0x34850], R3 ;  /* 0x0348500302ff89a7 */ /* 0x0001e2000800003f */
[----:B------:R-:W-:Y:S05]  /*bdc0*/  @P1 BRA `(.L_x_268) ;  /* 0x0000000000041947 */ /* 0x000fea0003800000 */
[----:B------:R-:W-:Y:S01]  /*bdd0*/  BPT.TRAP 0x1 ;  /* 0x000000040000795c */ /* 0x000fe20000300000 */
.L_x_268:
[----:B------:R-:W-:Y:S01]  /*bde0*/  LOP3.LUT P0, RZ, R18, 0x2, RZ, 0xc0, !PT ;  /* 0x0000000212ff7812 */ /* 0x000fe2000780c0ff */
[----:B------:R-:W-:-:S12]  /*bdf0*/  BSSY B2, `(.L_x_269) ;  /* 0x0000003000027945 */ /* 0x000fd80003800000 */
[----:B------:R-:W-:Y:S05]  /*be00*/  @P0 BRA `(.L_x_270) ;  /* 0x0000000000040947 */ /* 0x000fea0003800000 */
[----:B------:R-:W-:Y:S01]  /*be10*/  BPT.TRAP 0x1 ;  /* 0x000000040000795c */ /* 0x000fe20000300000 */
.L_x_270:
[----:B------:R-:W-:Y:S05]  /*be20*/  BSYNC B2 ;  /* 0x0000000000027941 */ /* 0x000fea0003800000 */
.L_x_269:
        /* <DEDUP_REMOVED lines=19> */
.L_x_271:
        /* <DEDUP_REMOVED lines=16> */
.L_x_272:
        /* <DEDUP_REMOVED lines=12> */
.L_x_256:
[----:B------:R-:W-:Y:S05]  /*c120*/  BSYNC B1 ;  /* 0x0000000000017941 */ /* 0x000fea0003800000 */
.L_x_255:
[----:B------:R-:W-:Y:S01]  /*c130*/  VIADD R19, R4, 0x1 ;  /* 0x0000000104137836 */ /* 0x000fe20000000000 */
[----:B------:R-:W-:Y:S01]  /*c140*/  LOP3.LUT P1, RZ, R18, 0x8, RZ, 0xc0, !PT ;  /* 0x0000000812ff7812 */ /* 0x000fe2000782c0ff */
[----:B------:R-:W-:Y:S03]  /*c150*/  BSSY B1, `(.L_x_273) ;  /* 0x00000b2000017945 */ /* 0x000fe60003800000 */
[----:B------:R-:W-:-:S04]  /*c160*/  ISETP.NE.AND P0, PT, R19, 0x2, PT ;  /* 0x000000021300780c */ /* 0x000fc80003f05270 */
[----:B------:R-:W-:Y:S02]  /*c170*/  SEL R2, RZ, 0x1, P0 ;  /* 0x00000001ff027807 */ /* 0x000fe40000000000 */
[----:B------:R-:W-:Y:S02]  /*c180*/  SEL R19, R19, RZ, P0 ;  /* 0x000000ff13137207 */ /* 0x000fe40000000000 */
[----:B------:R-:W-:-:S05]  /*c190*/  LOP3.LUT R9, R5, R2, RZ, 0x3c, !PT ;  /* 0x0000000205097212 */ /* 0x000fca00078e3cff */
[----:B------:R1:W-:Y:S01]  /*c1a0*/  STL [R1], R9 ;  /* 0x0000000901007387 */ /* 0x0003e20000100800 */
[----:B------:R-:W-:Y:S05]  /*c1b0*/  @!P1 BRA `(.L_x_274) ;  /* 0x0000000800ac9947 */ /* 0x000fea0003800000 */
[----:B------:R-:W-:Y:S01]  /*c1c0*/  LOP3.LUT P1, RZ, R18, 0x4, RZ, 0xc0, !PT ;  /* 0x0000000412ff7812 */ /* 0x000fe2000782c0ff */
[----:B0-----:R-:W-:-:S12]  /*c1d0*/  VIADD R8, R0, 0xffffffff ;  /* 0xffffffff00087836 */ /* 0x001fd80000000000 */
        /* <DEDUP_REMOVED lines=21> */
.L_x_275:
[----:B------:R-:W-:Y:S01]  /*c330*/  LEA R3, R19, UR36, 0x3 ;  /* 0x0000002413037c11 */ /* 0x000fe2000f8e18ff */
[----:B------:R-:W-:Y:S01]  /*c340*/  BSSY B2, `(.L_x_276) ;  /* 0x0000004000027945 */ /* 0x000fe20003800000 */
[----:B------:R-:W-:-:S04]  /*c350*/  SHF.L.U32 R2, R9, 0x1f, RZ ;  /* 0x0000001f09027819 */ /* 0x000fc800000006ff */
[----:B------:R-:W2:Y:S02]  /*c360*/  SYNCS.PHASECHK.TRANS64.TRYWAIT P0, [R3+URZ+0x34840], R2 ;  /* 0x03484002030075a7 */ /* 0x000ea4000800017f */
[----:B--2---:R-:W-:Y:S05]  /*c370*/  @!P0 BRA `(.L_x_277) ;  /* 0x0000002000c08947 */ /* 0x004fea0003800000 */
.L_x_344:
[----:B------:R-:W-:Y:S05]  /*c380*/  BSYNC B2 ;  /* 0x0000000000027941 */ /* 0x000fea0003800000 */
.L_x_276:
[----:B0-----:R-:W0:Y:S01]  /*c390*/  S2R R7, SR_TID.X ;  /* 0x0000000000077919 */ /* 0x001e220000002100 */
[----:B------:R-:W-:Y:S01]  /*c3a0*/  UPRMT UR4, UR37, 0x9910, URZ ;  /* 0x0000991025047896 */ /* 0x000fe2000800003f */
[----:B0-----:R-:W-:-:S04]  /*c3b0*/  LOP3.LUT R7, R7, 0x7f, RZ, 0xc0, !PT ;  /* 0x0000007f07077812 */ /* 0x001fc800078ec0ff */
[----:B------:R-:W-:-:S13]  /*c3c0*/  ISETP.NE.AND P0, PT, R7, RZ, PT ;  /* 0x000000ff0700720c */ /* 0x000fda0003f05270 */
[----:B--2---:R-:W-:-:S04]  /*c3d0*/  @!P0 IMAD.MOV.U32 R2, RZ, RZ, 0xc000 ;  /* 0x0000c000ff028424 */ /* 0x004fc800078e00ff */
[----:B------:R0:W-:Y:S02]  /*c3e0*/  @!P0 SYNCS.ARRIVE.TRANS64 RZ, [R3+URZ+0x34830], R2 ;  /* 0x0348300203ff89a7 */ /* 0x0001e4000800003f */
[----:B0-----:R-:W-:-:S05]  /*c3f0*/  IMAD.U32 R2, RZ, RZ, UR4 ;  /* 0x00000004ff027e24 */ /* 0x001fca000f8e00ff */
[----:B------:R-:W-:-:S13]  /*c400*/  ISETP.NE.AND P1, PT, R2, 0x2, PT ;  /* 0x000000020200780c */ /* 0x000fda0003f25270 */
[----:B------:R-:W-:Y:S05]  /*c410*/  @P1 BRA `(.L_x_278) ;  /* 0x0000000000041947 */ /* 0x000fea0003800000 */
[----:B------:R-:W-:Y:S01]  /*c420*/  BPT.TRAP 0x1 ;  /* 0x000000040000795c */ /* 0x000fe20000300000 */
.L_x_278:
[----:B------:R-:W-:Y:S01]  /*c430*/  LOP3.LUT P0, RZ, R18, 0x2, RZ, 0xc0, !PT ;  /* 0x0000000212ff7812 */ /* 0x000fe2000780c0ff */
[----:B------:R-:W-:-:S12]  /*c440*/  BSSY B2, `(.L_x_279) ;  /* 0x0000003000027945 */ /* 0x000fd80003800000 */
[----:B------:R-:W-:Y:S05]  /*c450*/  @P0 BRA `(.L_x_280) ;  /* 0x0000000000040947 */ /* 0x000fea0003800000 */
[----:B------:R-:W-:Y:S01]  /*c460*/  BPT.TRAP 0x1 ;  /* 0x000000040000795c */ /* 0x000fe20000300000 */
.L_x_280:
[----:B------:R-:W-:Y:S05]  /*c470*/  BSYNC B2 ;  /* 0x0000000000027941 */ /* 0x000fea0003800000 */
.L_x_279:
        /* <DEDUP_REMOVED lines=15> */
[----:B-1----:R-:W-:Y:S02]  /*c570*/  VIADD R9, R7, 0x1c400 ;  /* 0x0001c40007097836 */ /* 0x002fe40000000000 */
[----:B0-----:R-:W-:-:S05]  /*c580*/  IMAD.SHL.U32 R2, R2, 0x40, RZ ;  /* 0x0000004002027824 */ /* 0x001fca00078e00ff */
[----:B------:R-:W-:-:S05]  /*c590*/  LOP3.LUT R2, R2, 0x40, RZ, 0xc0, !PT ;  /* 0x0000004002027812 */ /* 0x000fca00078ec0ff */
[----:B------:R-:W-:-:S07]  /*c5a0*/  IMAD R2, R8, 0x80, R2 ;  /* 0x0000008008027824 */ /* 0x000fce00078e0202 */
.L_x_281:
        /* <DEDUP_REMOVED lines=17> */
.L_x_282:
        /* <DEDUP_REMOVED lines=16> */
.L_x_283:
        /* <DEDUP_REMOVED lines=10> */
[----:B------:R-:W-:Y:S01]  /*c860*/  SHF.L.U32 R5, R5, 0x1f, RZ ;  /* 0x0000001f05057819 */ /* 0x000fe200000006ff */
[----:B------:R-:W-:Y:S01]  /*c870*/  BSSY B2, `(.L_x_284) ;  /* 0x0000004000027945 */ /* 0x000fe20003800000 */
[----:B------:R-:W-:-:S04]  /*c880*/  LEA R2, R4, UR36, 0x3 ;  /* 0x0000002404027c11 */ /* 0x000fc8000f8e18ff */
[----:B------:R-:W0:Y:S02]  /*c890*/  SYNCS.PHASECHK.TRANS64.TRYWAIT P0, [R2+URZ+0x34860], R5 ;  /* 0x03486005020075a7 */ /* 0x000e24000800017f */
[----:B0-----:R-:W-:Y:S05]  /*c8a0*/  @!P0 BRA `(.L_x_285) ;  /* 0x0000001c00888947 */ /* 0x001fea0003800000 */
.L_x_345:
[----:B------:R-:W-:Y:S05]  /*c8b0*/  BSYNC B2 ;  /* 0x0000000000027941 */ /* 0x000fea0003800000 */
.L_x_284:
[----:B------:R-:W1:Y:S02]  /*c8c0*/  S2R R3, SR_TID.X ;  /* 0x0000000000037919 */ /* 0x000e640000002100 */
[----:B-1----:R-:W-:-:S04]  /*c8d0*/  LOP3.LUT R3, R3, 0x7f, RZ, 0xc0, !PT ;  /* 0x0000007f03037812 */ /* 0x002fc800078ec0ff */
[----:B------:R-:W-:-:S13]  /*c8e0*/  ISETP.NE.AND P0, PT, R3, RZ, PT ;  /* 0x000000ff0300720c */ /* 0x000fda0003f05270 */
[----:B------:R-:W-:-:S04]  /*c8f0*/  @!P0 IMAD.MOV.U32 R3, RZ, RZ, 0x8000 ;  /* 0x00008000ff038424 */ /* 0x000fc800078e00ff */
[----:B------:R1:W-:Y:S01]  /*c900*/  @!P0 SYNCS.ARRIVE.TRANS64 RZ, [R2+URZ+0x34850], R3 ;  /* 0x0348500302ff89a7 */ /* 0x0003e2000800003f */
[----:B------:R-:W-:Y:S05]  /*c910*/  @P1 BRA `(.L_x_286) ;  /* 0x0000000000041947 */ /* 0x000fea0003800000 */
[----:B------:R-:W-:Y:S01]  /*c920*/  BPT.TRAP 0x1 ;  /* 0x000000040000795c */ /* 0x000fe20000300000 */
.L_x_286:
[----:B------:R-:W-:Y:S01]  /*c930*/  LOP3.LUT P0, RZ, R18, 0x2, RZ, 0xc0, !PT ;  /* 0x0000000212ff7812 */ /* 0x000fe2000780c0ff */
[----:B------:R-:W-:-:S12]  /*c940*/  BSSY B2, `(.L_x_287) ;  /* 0x0000003000027945 */ /* 0x000fd80003800000 */
[----:B------:R-:W-:Y:S05]  /*c950*/  @P0 BRA `(.L_x_288) ;  /* 0x0000000000040947 */ /* 0x000fea0003800000 */
[----:B------:R-:W-:Y:S01]  /*c960*/  BPT.TRAP 0x1 ;  /* 0x000000040000795c */ /* 0x000fe20000300000 */
.L_x_288:
[----:B------:R-:W-:Y:S05]  /*c970*/  BSYNC B2 ;  /* 0x0000000000027941 */ /* 0x000fea0003800000 */
.L_x_287:
[----:B0-----:R-:W2:Y:S01]  /*c980*/  LDL.LU R5, [R1+0x4] ;  /* 0x0000040001057983 */ /* 0x001ea20000300800 */
[----:B-1----:R-:W0:Y:S01]  /*c990*/  S2R R3, SR_CgaCtaId ;  /* 0x0000000000037919 */ /* 0x002e220000008800 */
        /* <DEDUP_REMOVED lines=17> */
.L_x_289:
        /* <DEDUP_REMOVED lines=16> */
.L_x_290:
        /* <DEDUP_REMOVED lines=12> */
.L_x_274:
[----:B------:R-:W-:Y:S05]  /*cc70*/  BSYNC B1 ;  /* 0x0000000000017941 */ /* 0x000fea0003800000 */
.L_x_273:
[C---:B------:R-:W-:Y:S01]  /*cc80*/  ISETP.GT.AND P0, PT, R0.reuse, 0x1, PT ;  /* 0x000000010000780c */ /* 0x040fe20003f04270 */
[----:B------:R-:W-:-:S12]  /*cc90*/  VIADD R0, R0, 0xfffffffe ;  /* 0xfffffffe00007836 */ /* 0x000fd80000000000 */
[----:B------:R-:W-:Y:S05]  /*cca0*/  @P0 BRA `(.L_x_291) ;  /* 0xffffffe800480947 */ /* 0x000fea000383ffff */
.L_x_254:
[----:B------:R-:W-:Y:S05]  /*ccb0*/  BSYNC B0 ;  /* 0x0000000000007941 */ /* 0x000fea0003800000 */
.L_x_234:
[----:B------:R-:W-:Y:S01]  /*ccc0*/  LOP3.LUT P0, RZ, R18, 0x8, RZ, 0xc0, !PT ;  /* 0x0000000812ff7812 */ /* 0x000fe2000780c0ff */
[----:B------:R-:W-:-:S12]  /*ccd0*/  BSSY B0, `(.L_x_292) ;  /* 0x0000045000007945 */ /* 0x000fd80003800000 */
[----:B------:R-:W-:Y:S05]  /*cce0*/  @!P0 BRA `(.L_x_293) ;  /* 0x00000004000c8947 */ /* 0x000fea0003800000 */
[----:B------:R-:W3:Y:S01]  /*ccf0*/  LDL R2, [R1] ;  /* 0x0000000001027983 */ /* 0x000ee20000100800 */
[----:B--2---:R-:W-:Y:S01]  /*cd00*/  LEA R0, R19, UR36, 0x3 ;  /* 0x0000002413007c11 */ /* 0x004fe2000f8e18ff */
[----:B------:R-:W-:Y:S01]  /*cd10*/  BSSY B1, `(.L_x_294) ;  /* 0x0000004000017945 */ /* 0x000fe20003800000 */
[----:B---3--:R-:W-:-:S04]  /*cd20*/  SHF.L.U32 R3, R2, 0x1f, RZ ;  /* 0x0000001f02037819 */ /* 0x008fc800000006ff */
[----:B------:R-:W2:Y:S02]  /*cd30*/  SYNCS.PHASECHK.TRANS64.TRYWAIT P0, [R0+URZ+0x34860], R3 ;  /* 0x03486003000075a7 */ /* 0x000ea4000800017f */
[----:B--2---:R-:W-:Y:S05]  /*cd40*/  @!P0 BRA `(.L_x_295) ;  /* 0x0000001800748947 */ /* 0x004fea0003800000 */
.L_x_346:
[----:B------:R-:W-:Y:S05]  /*cd50*/  BSYNC B1 ;  /* 0x0000000000017941 */ /* 0x000fea0003800000 */
.L_x_294:
[----:B------:R-:W3:Y:S01]  /*cd60*/  S2R R2, SR_TID.X ;  /* 0x0000000000027919 */ /* 0x000ee20000002100 */
[----:B------:R-:W-:-:S04]  /*cd70*/  UPRMT UR4, UR37, 0x9910, URZ ;  /* 0x0000991025047896 */ /* 0x000fc8000800003f */
[----:B------:R-:W-:Y:S01]  /*cd80*/  UISETP.NE.AND UP0, UPT, UR4, 0x2, UPT ;  /* 0x000000020400788c */ /* 0x000fe2000bf05270 */
[----:B---3--:R-:W-:-:S04]  /*cd90*/  LOP3.LUT R2, R2, 0x7f, RZ, 0xc0, !PT ;  /* 0x0000007f02027812 */ /* 0x008fc800078ec0ff */
[----:B------:R-:W-:-:S13]  /*cda0*/  ISETP.NE.AND P0, PT, R2, RZ, PT ;  /* 0x000000ff0200720c */ /* 0x000fda0003f05270 */
[----:B--2---:R-:W-:-:S04]  /*cdb0*/  @!P0 IMAD.MOV.U32 R3, RZ, RZ, 0x8000 ;  /* 0x00008000ff038424 */ /* 0x004fc800078e00ff */
[----:B------:R2:W-:Y:S01]  /*cdc0*/  @!P0 SYNCS.ARRIVE.TRANS64 RZ, [R0+URZ+0x34850], R3 ;  /* 0x0348500300ff89a7 */ /* 0x0005e2000800003f */
[----:B------:R-:W-:-:S13]  /*cdd0*/  PLOP3.LUT P0, PT, PT, PT, UP0, 0x80, 0x0 ;  /* 0x000000000000781c */ /* 0x000fda0003f0f008 */
[----:B--2---:R-:W-:Y:S05]  /*cde0*/  @P0 BRA `(.L_x_296) ;  /* 0x0000000000040947 */ /* 0x004fea0003800000 */
[----:B------:R-:W-:Y:S01]  /*cdf0*/  BPT.TRAP 0x1 ;  /* 0x000000040000795c */ /* 0x000fe20000300000 */
.L_x_296:
[----:B------:R-:W-:Y:S01]  /*ce00*/  LOP3.LUT P0, RZ, R18, 0x2, RZ, 0xc0, !PT ;  /* 0x0000000212ff7812 */ /* 0x000fe2000780c0ff */
[----:B------:R-:W-:-:S12]  /*ce10*/  BSSY B1, `(.L_x_297) ;  /* 0x0000003000017945 */ /* 0x000fd80003800000 */
[----:B------:R-:W-:Y:S05]  /*ce20*/  @P0 BRA `(.L_x_298) ;  /* 0x0000000000040947 */ /* 0x000fea0003800000 */
[----:B------:R-:W-:Y:S01]  /*ce30*/  BPT.TRAP 0x1 ;  /* 0x000000040000795c */ /* 0x000fe20000300000 */
.L_x_298:
[----:B------:R-:W-:Y:S05]  /*ce40*/  BSYNC B1 ;  /* 0x0000000000017941 */ /* 0x000fea0003800000 */
.L_x_297:
[----:B------:R-:W2:Y:S01]  /*ce50*/  LDL R2, [R1+0x4] ;  /* 0x0000040001027983 */ /* 0x000ea20000100800 */
[----:B------:R-:W3:Y:S01]  /*ce60*/  S2R R3, SR_CgaCtaId ;  /* 0x0000000000037919 */ /* 0x000ee20000008800 */
[----:B------:R-:W4:Y:S01]  /*ce70*/  S2R R4, SR_CgaCtaId ;  /* 0x0000000000047919 */ /* 0x000f220000008800 */
[----:B------:R-:W-:Y:S01]  /*ce80*/  UIADD3 UR4, UP0, UR38, 0x470, URZ ;  /* 0x0000047026047890 */ /* 0x000fe2000ff1e03f */
[----:B------:R-:W-:Y:S01]  /*ce90*/  PLOP3.LUT P0, PT, PT, PT, PT, 0x80, 0x0 ;  /* 0x000000000000781c */ /* 0x000fe20003f0f070 */
[----:B------:R-:W-:Y:S01]  /*cea0*/  VIADD R0, R0, 0x34850 ;  /* 0x0003485000007836 */ /* 0x000fe20000000000 */
[----:B------:R-:W-:Y:S01]  /*ceb0*/  UMOV UR6, 0x30000 ;  /* 0x0003000000067882 */ /* 0x000fe20000000000 */
[----:B------:R-:W-:Y:S01]  /*cec0*/  UIADD3.X UR5, URZ, UR39, URZ, UP0, !UPT ;  /* 0x000000273f057290 */ /* 0x000fe200087fe43f */
[----:B---3--:R-:W-:Y:S02]  /*ced0*/  IMAD.SHL.U32 R3, R3, 0x1000, RZ ;  /* 0x0000100003037824 */ /* 0x008fe400078e00ff */
[----:B----4-:R-:W-:-:S03]  /*cee0*/  IMAD.SHL.U32 R4, R4, 0x40, RZ ;  /* 0x0000004004047824 */ /* 0x010fc600078e00ff */
[----:B------:R-:W-:Y:S02]  /*cef0*/  LOP3.LUT R3, R3, 0x1000, RZ, 0xc0, !PT ;  /* 0x0000100003037812 */ /* 0x000fe400078ec0ff */
[----:B------:R-:W-:-:S03]  /*cf00*/  LOP3.LUT R4, R4, 0x40, RZ, 0xc0, !PT ;  /* 0x0000004004047812 */ /* 0x000fc600078ec0ff */
[----:B------:R-:W-:-:S05]  /*cf10*/  IMAD R3, R19, 0x4000, R3 ;  /* 0x0000400013037824 */ /* 0x000fca00078e0203 */
[----:B------:R-:W-:Y:S01]  /*cf20*/  LEA R3, R3, UR36, 0x1 ;  /* 0x0000002403037c11 */ /* 0x000fe2000f8e08ff */
[----:B------:R-:W-:Y:S01]  /*cf30*/  UMOV UR14, 0x0 ;  /* 0x00000000000e7882 */ /* 0x000fe20000000000 */
[----:B------:R-:W-:Y:S01]  /*cf40*/  UMOV UR15, 0x14f00000 ;  /* 0x14f00000000f7882 */ /* 0x000fe20000000000 */
[----:B------:R-:W-:Y:S01]  /*cf50*/  UMOV UR10, URZ ;  /* 0x0000003f000a7c82 */ /* 0x000fe20008000000 */
[----:B--2---:R-:W-:Y:S02]  /*cf60*/  IMAD R2, R2, 0x80, R4 ;  /* 0x0000008002027824 */ /* 0x004fe400078e0204 */
[----:B------:R-:W-:-:S07]  /*cf70*/  VIADD R4, R3, 0x400 ;  /* 0x0000040003047836 */ /* 0x000fce0000000000 */
.L_x_299:
        /* <DEDUP_REMOVED lines=9> */
[----:B--2---:R-:W-:Y:S05]  /*d010*/  @P0 BRA.U.ANY `(.L_x_299) ;  /* 0xfffffffd00d80947 */ /* 0x004fea000393ffff */
[----:B------:R-:W-:Y:S01]  /*d020*/  PLOP3.LUT P0, PT, PT, PT, PT, 0x80, 0x0 ;  /* 0x000000000000781c */ /* 0x000fe20003f0f070 */
[----:B------:R-:W-:Y:S01]  /*d030*/  VIADD R3, R3, 0x4400 ;  /* 0x0000440003037836 */ /* 0x000fe20000000000 */
[----:B------:R-:W-:Y:S01]  /*d040*/  UMOV UR6, 0x30000 ;  /* 0x0003000000067882 */ /* 0x000fe20000000000 */
[----:B------:R-:W-:Y:S01]  /*d050*/  UMOV UR14, 0x0 ;  /* 0x00000000000e7882 */ /* 0x000fe20000000000 */
[----:B------:R-:W-:Y:S01]  /*d060*/  UMOV UR15, 0x14f00000 ;  /* 0x14f00000000f7882 */ /* 0x000fe20000000000 */
[----:B------:R-:W-:-:S08]  /*d070*/  UMOV UR10, 0x40 ;  /* 0x00000040000a7882 */ /* 0x000fd00000000000 */
.L_x_300:
        /* <DEDUP_REMOVED lines=9> */
[----:B---3--:R-:W-:Y:S05]  /*d110*/  @P0 BRA.U.ANY `(.L_x_300) ;  /* 0xfffffffd00d80947 */ /* 0x008fea000393ffff */
.L_x_293:
[----:B------:R-:W-:Y:S05]  /*d120*/  BSYNC B0 ;  /* 0x0000000000007941 */ /* 0x000fea0003800000 */
.L_x_292:
[----:B01----:R-:W3:Y:S01]  /*d130*/  LDL.LU R6, [R1+0x24] ;  /* 0x0000240001067983 */ /* 0x003ee20000300800 */
[----:B------:R-:W-:Y:S01]  /*d140*/  VIADD R19, R19, 0x1 ;  /* 0x0000000113137836 */ /* 0x000fe20000000000 */
[----:B------:R-:W-:Y:S02]  /*d150*/  ULDC UR4, c[0x0][0xc34] ;  /* 0x00030d0000047ab9 */ /* 0x000fe40000000800 */
[----:B------:R-:W4:Y:S04]  /*d160*/  LDL.LU R5, [R1] ;  /* 0x0000000001057983 */ /* 0x000f280000300800 */
[----:B------:R-:W5:Y:S01]  /*d170*/  LDL.LU R4, [R1+0x2c] ;  /* 0x00002c0001047983 */ /* 0x000f620000300800 */
[----:B------:R-:W-:-:S04]  /*d180*/  ISETP.NE.AND P0, PT, R19, 0x2, PT ;  /* 0x000000021300780c */ /* 0x000fc80003f05270 */
[----:B--2---:R-:W-:Y:S02]  /*d190*/  SEL R0, RZ, 0x1, P0 ;  /* 0x00000001ff007807 */ /* 0x004fe40000000000 */
[----:B------:R-:W-:Y:S01]  /*d1a0*/  SEL R19, R19, RZ, P0 ;  /* 0x000000ff13137207 */ /* 0x000fe20000000000 */
[----:B---3--:R-:W-:Y:S01]  /*d1b0*/  VIADD R6, R6, UR40 ;  /* 0x0000002806067c36 */ /* 0x008fe20008000000 */
[----:B----4-:R-:W-:-:S04]  /*d1c0*/  LOP3.LUT R5, R5, R0, RZ, 0x3c, !PT ;  /* 0x0000000005057212 */ /* 0x010fc800078e3cff */
[----:B------:R0:W-:Y:S01]  /*d1d0*/  STL [R1+0x24], R6 ;  /* 0x0000240601007387 */ /* 0x0001e20000100800 */
[----:B------:R-:W-:Y:S01]  /*d1e0*/  ISETP.GE.AND P1, PT, R6, UR4, PT ;  /* 0x0000000406007c0c */ /* 0x000fe2000bf26270 */
[----:B-----5:R-:W-:-:S05]  /*d1f0*/  VIADD R4, R4, 0x1 ;  /* 0x0000000104047836 */ /* 0x020fca0000000000 */
[----:B------:R0:W-:Y:S04]  /*d200*/  STL [R1+0x2c], R4 ;  /* 0x00002c0401007387 */ /* 0x0001e80000100800 */
[----:B------:R0:W-:Y:S03]  /*d210*/  STL [R1], R5 ;  /* 0x0000000501007387 */ /* 0x0001e60000100800 */
[----:B------:R-:W-:Y:S05]  /*d220*/  @!P1 BRA `(.L_x_301) ;  /* 0xffffffbc00689947 */ /* 0x000fea000383ffff */
[----:B------:R-:W-:-:S07]  /*d230*/  LOP3.LUT R2, R4, 0x1, RZ, 0xc, !PT ;  /* 0x0000000104027812 */ /* 0x000fce00078e0cff */
.L_x_217:
[----:B------:R-:W1:Y:S01]  /*d240*/  S2R R3, SR_CgaCtaId ;  /* 0x0000000000037919 */ /* 0x000e620000008800 */
[----:B------:R-:W-:Y:S01]  /*d250*/  MOV R0, 0x400 ;  /* 0x0000040000007802 */ /* 0x000fe20000000f00 */
[----:B------:R-:W-:Y:S03]  /*d260*/  BSSY B0, `(.L_x_302) ;  /* 0x0000005000007945 */ /* 0x000fe60003800000 */
[----:B-1----:R-:W-:Y:S02]  /*d270*/  LEA R0, R3, R0, 0x18 ;  /* 0x0000000003007211 */ /* 0x002fe400078ec0ff */
[----:B------:R-:W-:-:S04]  /*d280*/  SHF.L.U32 R3, R2, 0x1f, RZ ;  /* 0x0000001f02037819 */ /* 0x000fc800000006ff */
[----:B------:R-:W1:Y:S02]  /*d290*/  SYNCS.PHASECHK.TRANS64.TRYWAIT P0, [R0+URZ+0x34820], R3 ;  /* 0x03482003000075a7 */ /* 0x000e64000800017f */
[----:B-1----:R-:W-:Y:S05]  /*d2a0*/  @!P0 BRA `(.L_x_303) ;  /* 0x0000001400308947 */ /* 0x002fea0003800000 */
.L_x_347:
[----:B------:R-:W-:Y:S05]  /*d2b0*/  BSYNC B0 ;  /* 0x0000000000007941 */ /* 0x000fea0003800000 */
.L_x_302:
[----:B------:R-:W-:-:S03]  /*d2c0*/  UMOV UR4, 0xffffffff ;  /* 0xffffffff00047882 */ /* 0x000fc60000000000 */
[----:B------:R-:W-:Y:S05]  /*d2d0*/  BRA.DIV UR4, `(.L_x_304) ;  /* 0x0000001604387947 */ /* 0x000fea000b800000 */
[----:B------:R-:W2:Y:S02]  /*d2e0*/  S2R R2, SR_TID.X ;  /* 0x0000000000027919 */ /* 0x000ea40000002100 */
[----:B--2---:R-:W-:-:S04]  /*d2f0*/  SHF.R.U32.HI R2, RZ, 0x5, R2 ;  /* 0x00000005ff027819 */ /* 0x004fc80000011602 */
[----:B------:R-:W-:-:S05]  /*d300*/  LOP3.LUT R2, R2, 0x3, RZ, 0xc0, !PT ;  /* 0x0000000302027812 */ /* 0x000fca00078ec0ff */
[----:B------:R2:W3:Y:S02]  /*d310*/  SHFL.IDX PT, R14, R2, RZ, 0x1f ;  /* 0x00001fff020e7589 */ /* 0x0004e400000e0000 */
.L_x_350:
[----:B---3--:R-:W-:Y:S01]  /*d320*/  ISETP.NE.AND P0, PT, R14, RZ, PT ;  /* 0x000000ff0e00720c */ /* 0x008fe20003f05270 */
[----:B------:R-:W-:-:S12]  /*d330*/  BSSY B0, `(.L_x_305) ;  /* 0x0000027000007945 */ /* 0x000fd80003800000 */
[----:B------:R-:W-:Y:S05]  /*d340*/  @P0 BRA `(.L_x_306) ;  /* 0x0000000000940947 */ /* 0x000fea0003800000 */
[----:B------:R-:W-:-:S03]  /*d350*/  UMOV UR4, 0xffffffff ;  /* 0xffffffff00047882 */ /* 0x000fc60000000000 */
[----:B------:R-:W-:Y:S05]  /*d360*/  BRA.DIV UR4, `(.L_x_307) ;  /* 0x0000001604487947 */ /* 0x000fea000b800000 */
[----:B------:R-:W-:-:S13]  /*d370*/  ELECT P6, URZ, PT ;  /* 0x00000000003f782f */ /* 0x000fda00038c0000 */
.L_x_353:
[----:B------:R-:W-:Y:S05]  /*d380*/  @!P6 BRA `(.L_x_306) ;  /* 0x000000000084e947 */ /* 0x000fea0003800000 */
[----:B--2---:R-:W2:Y:S02]  /*d390*/  LDL R2, [R1+0x30] ;  /* 0x0000300001027983 */ /* 0x004ea40000100800 */
[----:B--2---:R-:W-:-:S13]  /*d3a0*/  R2UR UR4, R2 ;  /* 0x00000000020472ca */ /* 0x004fda00000e0000 */
[----:B------:R-:W-:-:S06]  /*d3b0*/  ULOP3.LUT UR4, UR4, 0x2, URZ, 0xfc, !UPT ;  /* 0x0000000204047892 */ /* 0x000fcc000f8efc3f */
[----:B------:R-:W-:-:S05]  /*d3c0*/  IMAD.U32 R2, RZ, RZ, UR4 ;  /* 0x00000004ff027e24 */ /* 0x000fca000f8e00ff */
[----:B------:R-:W-:-:S13]  /*d3d0*/  ISETP.NE.AND P2, PT, R2, 0x3, PT ;  /* 0x000000030200780c */ /* 0x000fda0003f45270 */
[----:B------:R-:W-:Y:S05]  /*d3e0*/  @!P2 BRA `(.L_x_308) ;  /* 0x000000000004a947 */ /* 0x000fea0003800000 */
[----:B------:R-:W-:Y:S01]  /*d3f0*/  BPT.TRAP 0x1 ;  /* 0x000000040000795c */ /* 0x000fe20000300000 */
.L_x_308:
[----:B------:R-:W2:Y:S01]  /*d400*/  LDL.LU R7, [R1] ;  /* 0x0000000001077983 */ /* 0x000ea20000300800 */
[----:B------:R-:W-:Y:S02]  /*d410*/  VIADD R2, R0, 0x34840 ;  /* 0x0003484000027836 */ /* 0x000fe40000000000 */
[C---:B-1----:R-:W-:Y:S02]  /*d420*/  VIADD R3, R19.reuse, 0x1 ;  /* 0x0000000113037836 */ /* 0x042fe40000000000 */
[----:B0-----:R-:W-:-:S03]  /*d430*/  IMAD R6, R19, 0x8, R2 ;  /* 0x0000000813067824 */ /* 0x001fc600078e0202 */
[----:B------:R-:W-:-:S04]  /*d440*/  ISETP.NE.AND P1, PT, R3, 0x2, PT ;  /* 0x000000020300780c */ /* 0x000fc80003f25270 */
[----:B------:R-:W-:Y:S02]  /*d450*/  SEL R4, RZ, 0x1, P1 ;  /* 0x00000001ff047807 */ /* 0x000fe40000800000 */
[----:B------:R-:W-:Y:S02]  /*d460*/  SEL R3, R3, RZ, P1 ;  /* 0x000000ff03037207 */ /* 0x000fe40000800000 */
[C---:B--2---:R-:W-:Y:S02]  /*d470*/  SHF.L.U32 R5, R7.reuse, 0x1f, RZ ;  /* 0x0000001f07057819 */ /* 0x044fe400000006ff */
[----:B------:R-:W-:Y:S01]  /*d480*/  LOP3.LUT R4, R7, R4, RZ, 0x3c, !PT ;  /* 0x0000000407047212 */ /* 0x000fe200078e3cff */
[----:B------:R-:W-:Y:S01]  /*d490*/  IMAD R7, R3, 0x8, R2 ;  /* 0x0000000803077824 */ /* 0x000fe200078e0202 */
[----:B------:R-:W0:Y:S02]  /*d4a0*/  SYNCS.PHASECHK.TRANS64.TRYWAIT P0, [R6+URZ], R5 ;  /* 0x00000005060075a7 */ /* 0x000e24000800017f */
[----:B------:R-:W-:Y:S01]  /*d4b0*/  SHF.L.U32 R2, R4, 0x1f, RZ ;  /* 0x0000001f04027819 */ /* 0x000fe200000006ff */
[----:B0-----:R-:W-:Y:S06]  /*d4c0*/  @!P0 BRA `(.L_x_309) ;  /* 0x0000001400108947 */ /* 0x001fec0003800000 */
.L_x_354:
[----:B------:R-:W1:Y:S02]  /*d4d0*/  SYNCS.PHASECHK.TRANS64.TRYWAIT P0, [R7+URZ], R2 ;  /* 0x00000002070075a7 */ /* 0x000e64000800017f */
[----:B-1----:R-:W-:Y:S05]  /*d4e0*/  @!P0 BRA `(.L_x_310) ;  /* 0x00000014001c8947 */ /* 0x002fea0003800000 */
.L_x_355:
[----:B------:R-:W-:Y:S05]  /*d4f0*/  @!P2 BRA `(.L_x_311) ;  /* 0x000000000004a947 */ /* 0x000fea0003800000 */
[----:B------:R-:W-:Y:S01]  /*d500*/  BPT.TRAP 0x1 ;  /* 0x000000040000795c */ /* 0x000fe20000300000 */
.L_x_311:
[----:B------:R-:W-:-:S04]  /*d510*/  VIADD R0, R0, 0x34860 ;  /* 0x0003486000007836 */ /* 0x000fc80000000000 */
[----:B------:R-:W-:-:S04]  /*d520*/  IMAD R4, R19, 0x8, R0 ;  /* 0x0000000813047824 */ /* 0x000fc800078e0200 */
[----:B------:R-:W2:Y:S02]  /*d530*/  SYNCS.PHASECHK.TRANS64.TRYWAIT P0, [R4+URZ], R5 ;  /* 0x00000005040075a7 */ /* 0x000ea4000800017f */
[----:B--2---:R-:W-:Y:S05]  /*d540*/  @!P0 BRA `(.L_x_312) ;  /* 0x0000001400188947 */ /* 0x004fea0003800000 */
.L_x_356:
[----:B------:R-:W-:-:S07]  /*d550*/  IMAD R3, R3, 0x8, R0 ;  /* 0x0000000803037824 */ /* 0x000fce00078e0200 */
.L_x_313:
[----:B---3--:R3:W4:Y:S02]  /*d560*/  SYNCS.PHASECHK.TRANS64.TRYWAIT P0, [R3+URZ], R2 ;  /* 0x00000002030075a7 */ /* 0x008724000800017f */
[----:B----4-:R-:W-:Y:S05]  /*d570*/  @!P0 NANOSLEEP.SYNCS 0x989680 ;  /* 0x009896800000895d */ /* 0x010fea0003900000 */
[----:B------:R-:W4:Y:S02]  /*d580*/  @!P0 SYNCS.PHASECHK.TRANS64 P0, [R3+URZ], R2 ;  /* 0x00000002030085a7 */ /* 0x000f24000800007f */
[----:B----4-:R-:W-:Y:S05]  /*d590*/  @!P0 BRA `(.L_x_313) ;  /* 0xfffffffc00f08947 */ /* 0x010fea000383ffff */
.L_x_306:
[----:B------:R-:W-:Y:S05]  /*d5a0*/  BSYNC B0 ;  /* 0x0000000000007941 */ /* 0x000fea0003800000 */
.L_x_305:
[----:B------:R-:W-:Y:S05]  /*d5b0*/  EXIT ;  /* 0x000000000000794d */ /* 0x000fea0003800000 */
.L_x_185:
[----:B0-----:R-:W-:-:S04]  /*d5c0*/  IMAD.U32 R3, RZ, RZ, UR40 ;  /* 0x00000028ff037e24 */ /* 0x001fc8000f8e00ff */
[----:B------:R0:W1:Y:S03]  /*d5d0*/  SYNCS.PHASECHK.TRANS64.TRYWAIT P1, [R3+URZ+0x34800], R0 ;  /* 0x03480000030075a7 */ /* 0x000066000802017f */
[----:B-1----:R-:W-:Y:S05]  /*d5e0*/  @!P1 NANOSLEEP.SYNCS 0x989680 ;  /* 0x009896800000995d */ /* 0x002fea0003900000 */
[----:B------:R-:W1:Y:S02]  /*d5f0*/  @!P1 SYNCS.PHASECHK.TRANS64 P1, [R3+URZ+0x34800], R0 ;  /* 0x03480000030095a7 */ /* 0x000e64000802007f */
[----:B-1----:R-:W-:Y:S05]  /*d600*/  @!P1 BRA `(.L_x_185) ;  /* 0xfffffffc00ec9947 */ /* 0x002fea000383ffff */
[----:B------:R-:W-:Y:S05]  /*d610*/  BRA `(.L_x_314) ;  /* 0xffffff4000247947 */ /* 0x000fea000383ffff */
.L_x_189:
[----:B-1----:R1:W2:Y:S02]  /*d620*/  SYNCS.PHASECHK.TRANS64.TRYWAIT P1, [R0+URZ+0x34830], R3 ;  /* 0x03483003000075a7 */ /* 0x0022a4000802017f */
[----:B--2---:R-:W-:Y:S05]  /*d630*/  @!P1 NANOSLEEP.SYNCS 0x989680 ;  /* 0x009896800000995d */ /* 0x004fea0003900000 */
[----:B------:R-:W2:Y:S02]  /*d640*/  @!P1 SYNCS.PHASECHK.TRANS64 P1, [R0+URZ+0x34830], R3 ;  /* 0x03483003000095a7 */ /* 0x000ea4000802007f */
[----:B--2---:R-:W-:Y:S05]  /*d650*/  @!P1 BRA `(.L_x_189) ;  /* 0xfffffffc00f09947 */ /* 0x004fea000383ffff */
[----:B------:R-:W-:Y:S05]  /*d660*/  BRA `(.L_x_188) ;  /* 0xffffff4000407947 */ /* 0x000fea000383ffff */
.L_x_195:
[----:B-1----:R-:W-:-:S04]  /*d670*/  IMAD.U32 R12, RZ, RZ, UR8 ;  /* 0x00000008ff0c7e24 */ /* 0x002fc8000f8e00ff */
[----:B------:R1:W2:Y:S03]  /*d680*/  SYNCS.PHASECHK.TRANS64.TRYWAIT P1, [R12+URZ+0x34830], R9 ;  /* 0x034830090c0075a7 */ /* 0x0002a6000802017f */
[----:B--2---:R-:W-:Y:S05]  /*d690*/  @!P1 NANOSLEEP.SYNCS 0x989680 ;  /* 0x009896800000995d */ /* 0x004fea0003900000 */
[----:B------:R-:W2:Y:S02]  /*d6a0*/  @!P1 SYNCS.PHASECHK.TRANS64 P1, [R12+URZ+0x34830], R9 ;  /* 0x034830090c0095a7 */ /* 0x000ea4000802007f */
[----:B--2---:R-:W-:Y:S05]  /*d6b0*/  @!P1 BRA `(.L_x_195) ;  /* 0xfffffffc00ec9947 */ /* 0x004fea000383ffff */
[----:B------:R-:W-:Y:S05]  /*d6c0*/  BRA `(.L_x_194) ;  /* 0xffffff6c00047947 */ /* 0x000fea000383ffff */
.L_x_199:
[----:B01----:R-:W-:-:S04]  /*d6d0*/  IMAD.U32 R9, RZ, RZ, UR9 ;  /* 0x00000009ff097e24 */ /* 0x003fc8000f8e00ff */
[----:B------:R0:W1:Y:S03]  /*d6e0*/  SYNCS.PHASECHK.TRANS64.TRYWAIT P1, [R9+URZ+0x34850], R8 ;  /* 0x03485008090075a7 */ /* 0x000066000802017f */
[----:B-1----:R-:W-:Y:S05]  /*d6f0*/  @!P1 NANOSLEEP.SYNCS 0x989680 ;  /* 0x009896800000995d */ /* 0x002fea0003900000 */
[----:B------:R-:W1:Y:S02]  /*d700*/  @!P1 SYNCS.PHASECHK.TRANS64 P1, [R9+URZ+0x34850], R8 ;  /* 0x03485008090095a7 */ /* 0x000e64000802007f */
[----:B-1----:R-:W-:Y:S05]  /*d710*/  @!P1 BRA `(.L_x_199) ;  /* 0xfffffffc00ec9947 */ /* 0x002fea000383ffff */
[----:B------:R-:W-:Y:S05]  /*d720*/  BRA `(.L_x_198) ;  /* 0xffffff7400347947 */ /* 0x000fea000383ffff */
.L_x_206:
[----:B-1----:R-:W-:-:S04]  /*d730*/  IMAD.U32 R5, RZ, RZ, UR9 ;  /* 0x00000009ff057e24 */ /* 0x002fc8000f8e00ff */
[----:B------:R1:W2:Y:S03]  /*d740*/  SYNCS.PHASECHK.TRANS64.TRYWAIT P1, [R5+URZ+0x34850], R4 ;  /* 0x03485004050075a7 */ /* 0x0002a6000802017f */
[----:B--2---:R-:W-:Y:S05]  /*d750*/  @!P1 NANOSLEEP.SYNCS 0x989680 ;  /* 0x009896800000995d */ /* 0x004fea0003900000 */
[----:B------:R-:W2:Y:S02]  /*d760*/  @!P1 SYNCS.PHASECHK.TRANS64 P1, [R5+URZ+0x34850], R4 ;  /* 0x03485004050095a7 */ /* 0x000ea4000802007f */
[----:B--2---:R-:W-:Y:S05]  /*d770*/  @!P1 BRA `(.L_x_206) ;  /* 0xfffffffc00ec9947 */ /* 0x004fea000383ffff */
[----:B------:R-:W-:Y:S05]  /*d780*/  BRA `(.L_x_205) ;  /* 0xffffff9800247947 */ /* 0x000fea000383ffff */
.L_x_221:
[----:B------:R-:W0:Y:S01]  /*d790*/  S2R R6, SR_TID.X ;  /* 0x0000000000067919 */ /* 0x000e220000002100 */
[----:B------:R-:W-:Y:S01]  /*d7a0*/  BSSY B0, `(.L_x_315) ;  /* 0x000000a000007945 */ /* 0x000fe20003800000 */
[----:B------:R-:W-:Y:S02]  /*d7b0*/  IMAD.MOV.U32 R12, RZ, RZ, RZ ;  /* 0x000000ffff0c7224 */ /* 0x000fe400078e00ff */
[----:B------:R-:W-:Y:S02]  /*d7c0*/  IMAD.MOV.U32 R11, RZ, RZ, 0x1f ;  /* 0x0000001fff0b7424 */ /* 0x000fe400078e00ff */
[----:B------:R-:W-:Y:S01]  /*d7d0*/  IMAD.MOV.U32 R15, RZ, RZ, -0x1 ;  /* 0xffffffffff0f7424 */ /* 0x000fe200078e00ff */
[----:B0-----:R-:W-:-:S04]  /*d7e0*/  SHF.R.U32.HI R6, RZ, 0x5, R6 ;  /* 0x00000005ff067819 */ /* 0x001fc80000011606 */
[----:B------:R-:W-:-:S05]  /*d7f0*/  LOP3.LUT R6, R6, 0x3, RZ, 0xc0, !PT ;  /* 0x0000000306067812 */ /* 0x000fca00078ec0ff */
[----:B------:R-:W-:-:S07]  /*d800*/  IMAD.MOV.U32 R13, RZ, RZ, R6 ;  /* 0x000000ffff0d7224 */ /* 0x000fce00078e0006 */
[----:B-1----:R-:W-:Y:S05]  /*d810*/  WARPSYNC.COLLECTIVE R15, `(.L_x_316) ;  /* 0x000000000f087348 */ /* 0x002fea0003c00000 */
[----:B------:R0:W2:Y:S02]  /*d820*/  SHFL.IDX P6, R14, R13, R12, R11 ;  /* 0x0000000c0d0e7389 */ /* 0x0000a400000c000b */
[----:B012---:R-:W-:Y:S01]  /*d830*/  ENDCOLLECTIVE ;  /* 0x000000000000791b */ /* 0x007fe20003800000 */
.L_x_316:
[----:B------:R-:W-:Y:S05]  /*d840*/  BSYNC B0 ;  /* 0x0000000000007941 */ /* 0x000fea0003800000 */
.L_x_315:
[----:B------:R-:W-:Y:S05]  /*d850*/  BRA `(.L_x_317) ;  /* 0xffffffbc009c7947 */ /* 0x000fea000383ffff */
.L_x_223:
[----:B------:R-:W-:Y:S01]  /*d860*/  BSSY B0, `(.L_x_318) ;  /* 0x0000006000007945 */ /* 0x000fe20003800000 */
[----:B------:R-:W-:-:S07]  /*d870*/  IMAD.MOV.U32 R15, RZ, RZ, -0x1 ;  /* 0xffffffffff0f7424 */ /* 0x000fce00078e00ff */
[----:B01----:R-:W-:Y:S05]  /*d880*/  WARPSYNC.COLLECTIVE R15, `(.L_x_319) ;  /* 0x000000000f0c7348 */ /* 0x003fea0003c00000 */
[----:B------:R-:W-:Y:S02]  /*d890*/  ELECT P6, UR62, PT ;  /* 0x00000000003e782f */ /* 0x000fe400038c0000 */
[----:B------:R-:W-:Y:S01]  /*d8a0*/  MOV R14, UR62 ;  /* 0x0000003e000e7c02 */ /* 0x000fe20008000f00 */
[----:B01----:R-:W-:Y:S10]  /*d8b0*/  ENDCOLLECTIVE ;  /* 0x000000000000791b */ /* 0x003ff40003800000 */
.L_x_319:
[----:B------:R-:W-:Y:S05]  /*d8c0*/  BSYNC B0 ;  /* 0x0000000000007941 */ /* 0x000fea0003800000 */
.L_x_318:
[----:B------:R-:W-:Y:S05]  /*d8d0*/  BRA `(.L_x_320) ;  /* 0xffffffbc009c7947 */ /* 0x000fea000383ffff */
.L_x_225:
[----:B---3--:R3:W4:Y:S02]  /*d8e0*/  SYNCS.PHASECHK.TRANS64.TRYWAIT P0, [R2+URZ+0x34840], R3 ;  /* 0x03484003020075a7 */ /* 0x008724000800017f */
[----:B----4-:R-:W-:Y:S05]  /*d8f0*/  @!P0 NANOSLEEP.SYNCS 0x989680 ;  /* 0x009896800000895d */ /* 0x010fea0003900000 */
[----:B------:R-:W4:Y:S02]  /*d900*/  @!P0 SYNCS.PHASECHK.TRANS64 P0, [R2+URZ+0x34840], R3 ;  /* 0x03484003020085a7 */ /* 0x000f24000800007f */
[----:B----4-:R-:W-:Y:S05]  /*d910*/  @!P0 BRA `(.L_x_225) ;  /* 0xfffffffc00f08947 */ /* 0x010fea000383ffff */
[----:B------:R-:W-:Y:S05]  /*d920*/  BRA `(.L_x_321) ;  /* 0xffffffbc00f07947 */ /* 0x000fea000383ffff */
.L_x_229:
[----:B------:R-:W-:Y:S01]  /*d930*/  IMAD.MOV.U32 R13, RZ, RZ, R2 ;  /* 0x000000ffff0d7224 */ /* 0x000fe200078e0002 */
[----:B------:R-:W0:Y:S01]  /*d940*/  S2R R7, SR_TID.X ;  /* 0x0000000000077919 */ /* 0x000e220000002100 */
[----:B------:R-:W-:Y:S02]  /*d950*/  IMAD.MOV.U32 R12, RZ, RZ, RZ ;  /* 0x000000ffff0c7224 */ /* 0x000fe400078e00ff */
[----:B------:R-:W-:Y:S02]  /*d960*/  IMAD.MOV.U32 R11, RZ, RZ, 0x181f ;  /* 0x0000181fff0b7424 */ /* 0x000fe400078e00ff */
[----:B------:R-:W-:-:S07]  /*d970*/  IMAD.MOV.U32 R15, RZ, RZ, -0x1 ;  /* 0xffffffffff0f7424 */ /* 0x000fce00078e00ff */
[----:B0----5:R-:W-:Y:S05]  /*d980*/  WARPSYNC.COLLECTIVE R15, `(.L_x_322) ;  /* 0x000000000f087348 */ /* 0x021fea0003c00000 */
[----:B------:R1:W2:Y:S02]  /*d990*/  SHFL.IDX P6, R14, R13, R12, R11 ;  /* 0x0000000c0d0e7389 */ /* 0x0002a400000c000b */
[----:B012--5:R-:W-:Y:S01]  /*d9a0*/  ENDCOLLECTIVE ;  /* 0x000000000000791b */ /* 0x027fe20003800000 */
.L_x_322:
[----:B------:R-:W-:Y:S01]  /*d9b0*/  IMAD.MOV.U32 R13, RZ, RZ, R0 ;  /* 0x000000ffff0d7224 */ /* 0x000fe200078e0000 */
[----:B------:R-:W-:Y:S01]  /*d9c0*/  LOP3.LUT R7, R7, 0x7f, RZ, 0xc0, !PT ;  /* 0x0000007f07077812 */ /* 0x000fe200078ec0ff */
[----:B------:R-:W-:-:S07]  /*d9d0*/  IMAD.MOV.U32 R6, RZ, RZ, R14 ;  /* 0x000000ffff067224 */ /* 0x000fce00078e000e */
[----:B------:R-:W-:Y:S05]  /*d9e0*/  WARPSYNC.COLLECTIVE R15, `(.L_x_323) ;  /* 0x000000000f087348 */ /* 0x000fea0003c00000 */
[----:B------:R0:W1:Y:S02]  /*d9f0*/  SHFL.IDX P6, R14, R13, R12, R11 ;  /* 0x0000000c0d0e7389 */ /* 0x00006400000c000b */
[----:B01----:R-:W-:Y:S01]  /*da00*/  ENDCOLLECTIVE ;  /* 0x000000000000791b */ /* 0x003fe20003800000 */
.L_x_323:
[----:B------:R-:W-:Y:S01]  /*da10*/  SHF.R.U32.HI R5, RZ, 0x3, R7 ;  /* 0x00000003ff057819 */ /* 0x000fe20000011607 */
[----:B------:R-:W-:Y:S02]  /*da20*/  ULDC UR4, c[0x0][0x288] ;  /* 0x0000a20000047ab9 */ /* 0x000fe40000000800 */
[----:B------:R-:W-:Y:S02]  /*da30*/  IMAD R3, R8, UR4, RZ ;  /* 0x0000000408037c24 */ /* 0x000fe4000f8e02ff */
[----:B------:R-:W-:-:S04]  /*da40*/  IMAD.IADD R4, R5, 0x1, R4 ;  /* 0x0000000105047824 */ /* 0x000fc800078e0204 */
[C---:B------:R-:W-:Y:S01]  /*da50*/  VIADD R5, R4.reuse, 0x10 ;  /* 0x0000001004057836 */ /* 0x040fe20000000000 */
[----:B------:R-:W-:Y:S01]  /*da60*/  ISETP.GE.AND P2, PT, R4, R3, PT ;  /* 0x000000030400720c */ /* 0x000fe20003f46270 */
[----:B------:R-:W-:Y:S02]  /*da70*/  IMAD.MOV.U32 R13, RZ, RZ, R2 ;  /* 0x000000ffff0d7224 */ /* 0x000fe400078e0002 */
[----:B------:R-:W-:Y:S02]  /*da80*/  IMAD.MOV.U32 R12, RZ, RZ, 0x1 ;  /* 0x00000001ff0c7424 */ /* 0x000fe400078e00ff */
[----:B------:R-:W-:-:S08]  /*da90*/  IMAD.MOV.U32 R7, RZ, RZ, R14 ;  /* 0x000000ffff077224 */ /* 0x000fd000078e000e */
[----:B------:R-:W-:Y:S05]  /*daa0*/  WARPSYNC.COLLECTIVE R15, `(.L_x_324) ;  /* 0x000000000f087348 */ /* 0x000fea0003c00000 */
[----:B------:R0:W1:Y:S02]  /*dab0*/  SHFL.IDX P6, R14, R13, R12, R11 ;  /* 0x0000000c0d0e7389 */ /* 0x00006400000c000b */
[----:B01----:R-:W-:Y:S01]  /*dac0*/  ENDCOLLECTIVE ;  /* 0x000000000000791b */ /* 0x003fe20003800000 */
.L_x_324:
[----:B------:R-:W-:-:S05]  /*dad0*/  @!P2 LEA R7, P4, R10, R7, 0x1 ;  /* 0x000000070a07a211 */ /* 0x000fca00078808ff */
[----:B------:R-:W-:-:S05]  /*dae0*/  @!P2 IMAD.X R6, RZ, RZ, R6, P4 ;  /* 0x000000ffff06a224 */ /* 0x000fca00020e0606 */
[----:B------:R-:W-:Y:S01]  /*daf0*/  @!P2 LOP3.LUT R7, R7, R6, RZ, 0x3c, !PT ;  /* 0x000000060707a212 */ /* 0x000fe200078e3cff */
[----:B------:R-:W-:-:S03]  /*db00*/  IMAD.MOV.U32 R13, RZ, RZ, R0 ;  /* 0x000000ffff0d7224 */ /* 0x000fc600078e0000 */
[----:B------:R-:W-:-:S04]  /*db10*/  @!P2 LOP3.LUT R6, R7, R6, RZ, 0x3c, !PT ;  /* 0x000000060706a212 */ /* 0x000fc800078e3cff */
[----:B------:R-:W-:-:S05]  /*db20*/  @!P2 LOP3.LUT R7, R7, R6, RZ, 0x3c, !PT ;  /* 0x000000060707a212 */ /* 0x000fca00078e3cff */
[----:B------:R-:W-:Y:S01]  /*db30*/  @!PT LDS RZ, [RZ] ;  /* 0x00000000fffff984 */ /* 0x000fe20000000800 */
[----:B------:R-:W-:Y:S01]  /*db40*/  @!PT LDS RZ, [RZ] ;  /* 0x00000000fffff984 */ /* 0x000fe20000000800 */
[----:B------:R-:W-:Y:S01]  /*db50*/  @!PT LDS RZ, [RZ] ;  /* 0x00000000fffff984 */ /* 0x000fe20000000800 */
[----:B------:R-:W-:Y:S04]  /*db60*/  @!P2 LDGSTS.E.BYPASS.LTC128B.128 [R9+0x10400], desc[UR60][R6.64], !P3 ;  /* 0x104000000609afae */ /* 0x000fe8000d901d7c */
[----:B------:R-:W-:Y:S04]  /*db70*/  @!P2 LDGSTS.E.BYPASS.LTC128B.128 [R9+0x14400], desc[UR60][R6.64+0x80], !P0 ;  /* 0x144000800609afae */ /* 0x000fe8000c101d7c */
[----:B------:R0:W-:Y:S01]  /*db80*/  @!P2 LDGSTS.E.BYPASS.LTC128B.128 [R9+0x18400], desc[UR60][R6.64+0x100], !P1 ;  /* 0x184001000609afae */ /* 0x0001e2000c901d7c */
[----:B------:R-:W-:Y:S01]  /*db90*/  ISETP.GE.AND P2, PT, R5, R3, PT ;  /* 0x000000030500720c */ /* 0x000fe20003f46270 */
[----:B------:R-:W-:-:S02]  /*dba0*/  VIADD R5, R4, 0x20 ;  /* 0x0000002004057836 */ /* 0x000fc40000000000 */
[----:B0-----:R-:W-:-:S10]  /*dbb0*/  IMAD.MOV.U32 R6, RZ, RZ, R14 ;  /* 0x000000ffff067224 */ /* 0x001fd400078e000e */
[----:B------:R-:W-:Y:S05]  /*dbc0*/  WARPSYNC.COLLECTIVE R15, `(.L_x_325) ;  /* 0x000000000f087348 */ /* 0x000fea0003c00000 */
[----:B------:R0:W1:Y:S02]  /*dbd0*/  SHFL.IDX P6, R14, R13, R12, R11 ;  /* 0x0000000c0d0e7389 */ /* 0x00006400000c000b */
[----:B01----:R-:W-:Y:S01]  /*dbe0*/  ENDCOLLECTIVE ;  /* 0x000000000000791b */ /* 0x003fe20003800000 */
.L_x_325:
[----:B------:R-:W-:Y:S02]  /*dbf0*/  IMAD.MOV.U32 R13, RZ, RZ, R2 ;  /* 0x000000ffff0d7224 */ /* 0x000fe400078e0002 */
[----:B------:R-:W-:Y:S02]  /*dc00*/  IMAD.MOV.U32 R12, RZ, RZ, 0x2 ;  /* 0x00000002ff0c7424 */ /* 0x000fe400078e00ff */
[----:B------:R-:W-:-:S07]  /*dc10*/  IMAD.MOV.U32 R7, RZ, RZ, R14 ;  /* 0x000000ffff077224 */ /* 0x000fce00078e000e */
[----:B------:R-:W-:Y:S05]  /*dc20*/  WARPSYNC.COLLECTIVE R15, `(.L_x_326) ;  /* 0x000000000f087348 */ /* 0x000fea0003c00000 */
[----:B------:R0:W1:Y:S02]  /*dc30*/  SHFL.IDX P6, R14, R13, R12, R11 ;  /* 0x0000000c0d0e7389 */ /* 0x00006400000c000b */
[----:B01----:R-:W-:Y:S01]  /*dc40*/  ENDCOLLECTIVE ;  /* 0x000000000000791b */ /* 0x003fe20003800000 */
.L_x_326:
        /* <DEDUP_REMOVED lines=18> */
.L_x_327:
[----:B------:R-:W-:Y:S02]  /*dd70*/  IMAD.MOV.U32 R13, RZ, RZ, R2 ;  /* 0x000000ffff0d7224 */ /* 0x000fe400078e0002 */
[----:B------:R-:W-:Y:S02]  /*dd80*/  IMAD.MOV.U32 R12, RZ, RZ, 0x3 ;  /* 0x00000003ff0c7424 */ /* 0x000fe400078e00ff */
[----:B------:R-:W-:-:S07]  /*dd90*/  IMAD.MOV.U32 R7, RZ, RZ, R14 ;  /* 0x000000ffff077224 */ /* 0x000fce00078e000e */
[----:B------:R-:W-:Y:S05]  /*dda0*/  WARPSYNC.COLLECTIVE R15, `(.L_x_328) ;  /* 0x000000000f087348 */ /* 0x000fea0003c00000 */
[----:B------:R0:W1:Y:S02]  /*ddb0*/  SHFL.IDX P6, R14, R13, R12, R11 ;  /* 0x0000000c0d0e7389 */ /* 0x00006400000c000b */
[----:B01----:R-:W-:Y:S01]  /*ddc0*/  ENDCOLLECTIVE ;  /* 0x000000000000791b */ /* 0x003fe20003800000 */
.L_x_328:
        /* <DEDUP_REMOVED lines=18> */
.L_x_329:
[----:B------:R-:W-:Y:S02]  /*def0*/  IMAD.MOV.U32 R13, RZ, RZ, R2 ;  /* 0x000000ffff0d7224 */ /* 0x000fe400078e0002 */
[----:B------:R-:W-:Y:S02]  /*df00*/  IMAD.MOV.U32 R12, RZ, RZ, 0x4 ;  /* 0x00000004ff0c7424 */ /* 0x000fe400078e00ff */
[----:B------:R-:W-:-:S07]  /*df10*/  IMAD.MOV.U32 R7, RZ, RZ, R14 ;  /* 0x000000ffff077224 */ /* 0x000fce00078e000e */
[----:B------:R-:W-:Y:S05]  /*df20*/  WARPSYNC.COLLECTIVE R15, `(.L_x_330) ;  /* 0x000000000f087348 */ /* 0x000fea0003c00000 */
[----:B------:R0:W1:Y:S02]  /*df30*/  SHFL.IDX P6, R14, R13, R12, R11 ;  /* 0x0000000c0d0e7389 */ /* 0x00006400000c000b */
[----:B01----:R-:W-:Y:S01]  /*df40*/  ENDCOLLECTIVE ;  /* 0x000000000000791b */ /* 0x003fe20003800000 */
.L_x_330:
        /* <DEDUP_REMOVED lines=18> */
.L_x_331:
[----:B------:R-:W-:Y:S02]  /*e070*/  IMAD.MOV.U32 R13, RZ, RZ, R2 ;  /* 0x000000ffff0d7224 */ /* 0x000fe400078e0002 */
[----:B------:R-:W-:Y:S02]  /*e080*/  IMAD.MOV.U32 R12, RZ, RZ, 0x5 ;  /* 0x00000005ff0c7424 */ /* 0x000fe400078e00ff */
[----:B------:R-:W-:-:S07]  /*e090*/  IMAD.MOV.U32 R7, RZ, RZ, R14 ;  /* 0x000000ffff077224 */ /* 0x000fce00078e000e */
[----:B------:R-:W-:Y:S05]  /*e0a0*/  WARPSYNC.COLLECTIVE R15, `(.L_x_332) ;  /* 0x000000000f087348 */ /* 0x000fea0003c00000 */
[----:B------:R0:W1:Y:S02]  /*e0b0*/  SHFL.IDX P6, R14, R13, R12, R11 ;  /* 0x0000000c0d0e7389 */ /* 0x00006400000c000b */
[----:B01----:R-:W-:Y:S01]  /*e0c0*/  ENDCOLLECTIVE ;  /* 0x000000000000791b */ /* 0x003fe20003800000 */
.L_x_332:
        /* <DEDUP_REMOVED lines=18> */
.L_x_333:
[----:B------:R-:W-:Y:S02]  /*e1f0*/  IMAD.MOV.U32 R13, RZ, RZ, R2 ;  /* 0x000000ffff0d7224 */ /* 0x000fe400078e0002 */
[----:B------:R-:W-:Y:S02]  /*e200*/  IMAD.MOV.U32 R12, RZ, RZ, 0x6 ;  /* 0x00000006ff0c7424 */ /* 0x000fe400078e00ff */
[----:B------:R-:W-:-:S07]  /*e210*/  IMAD.MOV.U32 R7, RZ, RZ, R14 ;  /* 0x000000ffff077224 */ /* 0x000fce00078e000e */
[----:B------:R-:W-:Y:S05]  /*e220*/  WARPSYNC.COLLECTIVE R15, `(.L_x_334) ;  /* 0x000000000f087348 */ /* 0x000fea0003c00000 */
[----:B------:R0:W1:Y:S02]  /*e230*/  SHFL.IDX P6, R14, R13, R12, R11 ;  /* 0x0000000c0d0e7389 */ /* 0x00006400000c000b */
[----:B01----:R-:W-:Y:S01]  /*e240*/  ENDCOLLECTIVE ;  /* 0x000000000000791b */ /* 0x003fe20003800000 */
.L_x_334:
        /* <DEDUP_REMOVED lines=13> */
[----:B0-----:R-:W-:-:S12]  /*e320*/  IMAD.MOV.U32 R6, RZ, RZ, R14 ;  /* 0x000000ffff067224 */ /* 0x001fd800078e000e */
[----:B------:R-:W-:Y:S05]  /*e330*/  WARPSYNC.COLLECTIVE R15, `(.L_x_335) ;  /* 0x000000000f087348 */ /* 0x000fea0003c00000 */
[----:B------:R0:W1:Y:S02]  /*e340*/  SHFL.IDX P6, R14, R13, R12, R11 ;  /* 0x0000000c0d0e7389 */ /* 0x00006400000c000b */
[----:B01----:R-:W-:Y:S01]  /*e350*/  ENDCOLLECTIVE ;  /* 0x000000000000791b */ /* 0x003fe20003800000 */
.L_x_335:
[----:B------:R-:W-:Y:S02]  /*e360*/  IMAD.MOV.U32 R13, RZ, RZ, R2 ;  /* 0x000000ffff0d7224 */ /* 0x000fe400078e0002 */
[----:B------:R-:W-:Y:S02]  /*e370*/  IMAD.MOV.U32 R12, RZ, RZ, 0x7 ;  /* 0x00000007ff0c7424 */ /* 0x000fe400078e00ff */
[----:B------:R-:W-:-:S07]  /*e380*/  IMAD.MOV.U32 R7, RZ, RZ, R14 ;  /* 0x000000ffff077224 */ /* 0x000fce00078e000e */
[----:B------:R-:W-:Y:S05]  /*e390*/  WARPSYNC.COLLECTIVE R15, `(.L_x_336) ;  /* 0x000000000f087348 */ /* 0x000fea0003c00000 */
[----:B------:R0:W1:Y:S02]  /*e3a0*/  SHFL.IDX P6, R14, R13, R12, R11 ;  /* 0x0000000c0d0e7389 */ /* 0x00006400000c000b */
[----:B01----:R-:W-:Y:S01]  /*e3b0*/  ENDCOLLECTIVE ;  /* 0x000000000000791b */ /* 0x003fe20003800000 */
.L_x_336:
[----:B------:R-:W-:-:S05]  /*e3c0*/  @!P2 LEA R7, P4, R10, R7, 0x1 ;  /* 0x000000070a07a211 */ /* 0x000fca00078808ff */
[----:B------:R-:W-:-:S05]  /*e3d0*/  @!P2 IMAD.X R6, RZ, RZ, R6, P4 ;  /* 0x000000ffff06a224 */ /* 0x000fca00020e0606 */
[----:B------:R-:W-:Y:S01]  /*e3e0*/  @!P2 LOP3.LUT R7, R7, R6, RZ, 0x3c, !PT ;  /* 0x000000060707a212 */ /* 0x000fe200078e3cff */
[----:B------:R-:W-:-:S03]  /*e3f0*/  IMAD.MOV.U32 R13, RZ, RZ, R0 ;  /* 0x000000ffff0d7224 */ /* 0x000fc600078e0000 */
[----:B------:R-:W-:-:S04]  /*e400*/  @!P2 LOP3.LUT R6, R7, R6, RZ, 0x3c, !PT ;  /* 0x000000060706a212 */ /* 0x000fc800078e3cff */
[----:B------:R-:W-:Y:S01]  /*e410*/  @!P2 LOP3.LUT R7, R7, R6, RZ, 0x3c, !PT ;  /* 0x000000060707a212 */ /* 0x000fe200078e3cff */
[----:B------:R-:W-:-:S07]  /*e420*/  IMAD.MOV.U32 R5, RZ, RZ, R14 ;  /* 0x000000ffff057224 */ /* 0x000fce00078e000e */
[----:B------:R-:W-:Y:S05]  /*e430*/  WARPSYNC.COLLECTIVE R15, `(.L_x_337) ;  /* 0x000000000f087348 */ /* 0x000fea0003c00000 */
[----:B------:R0:W1:Y:S02]  /*e440*/  SHFL.IDX P6, R14, R13, R12, R11 ;  /* 0x0000000c0d0e7389 */ /* 0x00006400000c000b */
[----:B01----:R-:W-:Y:S01]  /*e450*/  ENDCOLLECTIVE ;  /* 0x000000000000791b */ /* 0x003fe20003800000 */
.L_x_337:
[----:B------:R-:W-:Y:S01]  /*e460*/  @!PT LDS RZ, [RZ] ;  /* 0x00000000fffff984 */ /* 0x000fe20000000800 */
[----:B------:R-:W-:Y:S01]  /*e470*/  @!PT LDS RZ, [RZ] ;  /* 0x00000000fffff984 */ /* 0x000fe20000000800 */
[----:B------:R-:W-:Y:S01]  /*e480*/  @!PT LDS RZ, [RZ] ;  /* 0x00000000fffff984 */ /* 0x000fe20000000800 */
[----:B------:R0:W-:Y:S04]  /*e490*/  @!P2 LDGSTS.E.BYPASS.LTC128B.128 [R9+0x13400], desc[UR60][R6.64], !P3 ;  /* 0x134000000609afae */ /* 0x0001e8000d901d7c */
[----:B------:R0:W-:Y:S04]  /*e4a0*/  @!P2 LDGSTS.E.BYPASS.LTC128B.128 [R9+0x17400], desc[UR60][R6.64+0x80], !P0 ;  /* 0x174000800609afae */ /* 0x0001e8000c101d7c */
[----:B------:R0:W-:Y:S01]  /*e4b0*/  @!P2 LDGSTS.E.BYPASS.LTC128B.128 [R9+0x1b400], desc[UR60][R6.64+0x100], !P1 ;  /* 0x1b4001000609afae */ /* 0x0001e2000c901d7c */
[----:B------:R-:W-:Y:S01]  /*e4c0*/  IMAD.MOV.U32 R0, RZ, RZ, R14 ;  /* 0x000000ffff007224 */ /* 0x000fe200078e000e */
[----:B------:R-:W-:Y:S06]  /*e4d0*/  BRA `(.L_x_338) ;  /* 0xffffffc000a87947 */ /* 0x000fec000383ffff */
.L_x_233:
[----:B--2---:R-:W-:-:S04]  /*e4e0*/  IMAD.U32 R3, RZ, RZ, UR36 ;  /* 0x00000024ff037e24 */ /* 0x004fc8000f8e00ff */
[----:B------:R2:W3:Y:S03]  /*e4f0*/  SYNCS.PHASECHK.TRANS64.TRYWAIT P0, [R3+URZ+0x34820], R0 ;  /* 0x03482000030075a7 */ /* 0x0004e6000800017f */
[----:B---3--:R-:W-:Y:S05]  /*e500*/  @!P0 NANOSLEEP.SYNCS 0x989680 ;  /* 0x009896800000895d */ /* 0x008fea0003900000 */
[----:B------:R-:W3:Y:S02]  /*e510*/  @!P0 SYNCS.PHASECHK.TRANS64 P0, [R3+URZ+0x34820], R0 ;  /* 0x03482000030085a7 */ /* 0x000ee4000800007f */
[----:B---3--:R-:W-:Y:S05]  /*e520*/  @!P0 BRA `(.L_x_233) ;  /* 0xfffffffc00ec8947 */ /* 0x008fea000383ffff */
[----:B------:R-:W-:Y:S05]  /*e530*/  BRA `(.L_x_339) ;  /* 0xffffffc000f87947 */ /* 0x000fea000383ffff */
.L_x_240:
[----:B-1----:R1:W2:Y:S02]  /*e540*/  SYNCS.PHASECHK.TRANS64.TRYWAIT P0, [R3+URZ+0x34840], R2 ;  /* 0x03484002030075a7 */ /* 0x0022a4000800017f */
[----:B--2---:R-:W-:Y:S05]  /*e550*/  @!P0 NANOSLEEP.SYNCS 0x989680 ;  /* 0x009896800000895d */ /* 0x004fea0003900000 */
[----:B------:R-:W2:Y:S02]  /*e560*/  @!P0 SYNCS.PHASECHK.TRANS64 P0, [R3+URZ+0x34840], R2 ;  /* 0x03484002030085a7 */ /* 0x000ea4000800007f */
[----:B--2---:R-:W-:Y:S05]  /*e570*/  @!P0 BRA `(.L_x_240) ;  /* 0xfffffffc00f08947 */ /* 0x004fea000383ffff */
[----:B------:R-:W-:Y:S05]  /*e580*/  BRA `(.L_x_340) ;  /* 0xffffffc400a47947 */ /* 0x000fea000383ffff */
.L_x_248:
[----:B0-----:R0:W1:Y:S02]  /*e590*/  SYNCS.PHASECHK.TRANS64.TRYWAIT P0, [R2+URZ+0x34860], R3 ;  /* 0x03486003020075a7 */ /* 0x001064000800017f */
[----:B-1----:R-:W-:Y:S05]  /*e5a0*/  @!P0 NANOSLEEP.SYNCS 0x989680 ;  /* 0x009896800000895d */ /* 0x002fea0003900000 */
[----:B------:R-:W1:Y:S02]  /*e5b0*/  @!P0 SYNCS.PHASECHK.TRANS64 P0, [R2+URZ+0x34860], R3 ;  /* 0x03486003020085a7 */ /* 0x000e64000800007f */
[----:B-1----:R-:W-:Y:S05]  /*e5c0*/  @!P0 BRA `(.L_x_248) ;  /* 0xfffffffc00f08947 */ /* 0x002fea000383ffff */
[----:B------:R-:W-:Y:S05]  /*e5d0*/  BRA `(.L_x_341) ;  /* 0xffffffc800e07947 */ /* 0x000fea000383ffff */
.L_x_259:
[----:B-1----:R1:W2:Y:S02]  /*e5e0*/  SYNCS.PHASECHK.TRANS64.TRYWAIT P0, [R3+URZ+0x34840], R2 ;  /* 0x03484002030075a7 */ /* 0x0022a4000800017f */
[----:B--2---:R-:W-:Y:S05]  /*e5f0*/  @!P0 NANOSLEEP.SYNCS 0x989680 ;  /* 0x009896800000895d */ /* 0x004fea0003900000 */
[----:B------:R-:W2:Y:S02]  /*e600*/  @!P0 SYNCS.PHASECHK.TRANS64 P0, [R3+URZ+0x34840], R2 ;  /* 0x03484002030085a7 */ /* 0x000ea4000800007f */
[----:B--2---:R-:W-:Y:S05]  /*e610*/  @!P0 BRA `(.L_x_259) ;  /* 0xfffffffc00f08947 */ /* 0x004fea000383ffff */
[----:B------:R-:W-:Y:S05]  /*e620*/  BRA `(.L_x_342) ;  /* 0xffffffd0007c7947 */ /* 0x000fea000383ffff */
.L_x_267:
[----:B0-----:R0:W1:Y:S02]  /*e630*/  SYNCS.PHASECHK.TRANS64.TRYWAIT P0, [R2+URZ+0x34860], R3 ;  /* 0x03486003020075a7 */ /* 0x001064000800017f */
[----:B-1----:R-:W-:Y:S05]  /*e640*/  @!P0 NANOSLEEP.SYNCS 0x989680 ;  /* 0x009896800000895d */ /* 0x002fea0003900000 */
[----:B------:R-:W1:Y:S02]  /*e650*/  @!P0 SYNCS.PHASECHK.TRANS64 P0, [R2+URZ+0x34860], R3 ;  /* 0x03486003020085a7 */ /* 0x000e64000800007f */
[----:B-1----:R-:W-:Y:S05]  /*e660*/  @!P0 BRA `(.L_x_267) ;  /* 0xfffffffc00f08947 */ /* 0x002fea000383ffff */
[----:B------:R-:W-:Y:S05]  /*e670*/  BRA `(.L_x_343) ;  /* 0xffffffd400b87947 */ /* 0x000fea000383ffff */
.L_x_277:
[----:B--2---:R2:W3:Y:S02]  /*e680*/  SYNCS.PHASECHK.TRANS64.TRYWAIT P0, [R3+URZ+0x34840], R2 ;  /* 0x03484002030075a7 */ /* 0x0044e4000800017f */
[----:B---3--:R-:W-:Y:S05]  /*e690*/  @!P0 NANOSLEEP.SYNCS 0x989680 ;  /* 0x009896800000895d */ /* 0x008fea0003900000 */
[----:B------:R-:W3:Y:S02]  /*e6a0*/  @!P0 SYNCS.PHASECHK.TRANS64 P0, [R3+URZ+0x34840], R2 ;  /* 0x03484002030085a7 */ /* 0x000ee4000800007f */
[----:B---3--:R-:W-:Y:S05]  /*e6b0*/  @!P0 BRA `(.L_x_277) ;  /* 0xfffffffc00f08947 */ /* 0x008fea000383ffff */
[----:B------:R-:W-:Y:S05]  /*e6c0*/  BRA `(.L_x_344) ;  /* 0xffffffdc002c7947 */ /* 0x000fea000383ffff */
.L_x_285:
[----:B0-----:R0:W1:Y:S02]  /*e6d0*/  SYNCS.PHASECHK.TRANS64.TRYWAIT P0, [R2+URZ+0x34860], R5 ;  /* 0x03486005020075a7 */ /* 0x001064000800017f */
[----:B-1----:R-:W-:Y:S05]  /*e6e0*/  @!P0 NANOSLEEP.SYNCS 0x989680 ;  /* 0x009896800000895d */ /* 0x002fea0003900000 */
[----:B------:R-:W1:Y:S02]  /*e6f0*/  @!P0 SYNCS.PHASECHK.TRANS64 P0, [R2+URZ+0x34860], R5 ;  /* 0x03486005020085a7 */ /* 0x000e64000800007f */
[----:B-1----:R-:W-:Y:S05]  /*e700*/  @!P0 BRA `(.L_x_285) ;  /* 0xfffffffc00f08947 */ /* 0x002fea000383ffff */
[----:B------:R-:W-:Y:S05]  /*e710*/  BRA `(.L_x_345) ;  /* 0xffffffe000647947 */ /* 0x000fea000383ffff */
.L_x_295:
[----:B--2---:R2:W3:Y:S02]  /*e720*/  SYNCS.PHASECHK.TRANS64.TRYWAIT P0, [R0+URZ+0x34860], R3 ;  /* 0x03486003000075a7 */ /* 0x0044e4000800017f */
[----:B---3--:R-:W-:Y:S05]  /*e730*/  @!P0 NANOSLEEP.SYNCS 0x989680 ;  /* 0x009896800000895d */ /* 0x008fea0003900000 */
[----:B------:R-:W3:Y:S02]  /*e740*/  @!P0 SYNCS.PHASECHK.TRANS64 P0, [R0+URZ+0x34860], R3 ;  /* 0x03486003000085a7 */ /* 0x000ee4000800007f */
[----:B---3--:R-:W-:Y:S05]  /*e750*/  @!P0 BRA `(.L_x_295) ;  /* 0xfffffffc00f08947 */ /* 0x008fea000383ffff */
[----:B------:R-:W-:Y:S05]  /*e760*/  BRA `(.L_x_346) ;  /* 0xffffffe400787947 */ /* 0x000fea000383ffff */
.L_x_303:
[----:B-1----:R1:W2:Y:S02]  /*e770*/  SYNCS.PHASECHK.TRANS64.TRYWAIT P0, [R0+URZ+0x34820], R3 ;  /* 0x03482003000075a7 */ /* 0x0022a4000800017f */
[----:B--2---:R-:W-:Y:S05]  /*e780*/  @!P0 NANOSLEEP.SYNCS 0x989680 ;  /* 0x009896800000895d */ /* 0x004fea0003900000 */
[----:B------:R-:W2:Y:S02]  /*e790*/  @!P0 SYNCS.PHASECHK.TRANS64 P0, [R0+URZ+0x34820], R3 ;  /* 0x03482003000085a7 */ /* 0x000ea4000800007f */
[----:B--2---:R-:W-:Y:S05]  /*e7a0*/  @!P0 BRA `(.L_x_303) ;  /* 0xfffffffc00f08947 */ /* 0x004fea000383ffff */
[----:B------:R-:W-:Y:S05]  /*e7b0*/  BRA `(.L_x_347) ;  /* 0xffffffe800bc7947 */ /* 0x000fea000383ffff */
.L_x_304:
[----:B------:R-:W2:Y:S01]  /*e7c0*/  S2R R2, SR_TID.X ;  /* 0x0000000000027919 */ /* 0x000ea20000002100 */
[----:B------:R-:W-:Y:S01]  /*e7d0*/  BSSY B0, `(.L_x_348) ;  /* 0x000000a000007945 */ /* 0x000fe20003800000 */
[----:B------:R-:W-:Y:S02]  /*e7e0*/  IMAD.MOV.U32 R12, RZ, RZ, RZ ;  /* 0x000000ffff0c7224 */ /* 0x000fe400078e00ff */
[----:B------:R-:W-:Y:S02]  /*e7f0*/  IMAD.MOV.U32 R11, RZ, RZ, 0x1f ;  /* 0x0000001fff0b7424 */ /* 0x000fe400078e00ff */
[----:B------:R-:W-:Y:S01]  /*e800*/  IMAD.MOV.U32 R15, RZ, RZ, -0x1 ;  /* 0xffffffffff0f7424 */ /* 0x000fe200078e00ff */
[----:B--2---:R-:W-:-:S04]  /*e810*/  SHF.R.U32.HI R2, RZ, 0x5, R2 ;  /* 0x00000005ff027819 */ /* 0x004fc80000011602 */
[----:B------:R-:W-:-:S05]  /*e820*/  LOP3.LUT R2, R2, 0x3, RZ, 0xc0, !PT ;  /* 0x0000000302027812 */ /* 0x000fca00078ec0ff */
[----:B------:R-:W-:-:S07]  /*e830*/  IMAD.MOV.U32 R13, RZ, RZ, R2 ;  /* 0x000000ffff0d7224 */ /* 0x000fce00078e0002 */
[----:B01----:R-:W-:Y:S05]  /*e840*/  WARPSYNC.COLLECTIVE R15, `(.L_x_349) ;  /* 0x000000000f087348 */ /* 0x003fea0003c00000 */
[----:B------:R2:W3:Y:S02]  /*e850*/  SHFL.IDX P6, R14, R13, R12, R11 ;  /* 0x0000000c0d0e7389 */ /* 0x0004e400000c000b */
[----:B0123--:R-:W-:Y:S01]  /*e860*/  ENDCOLLECTIVE ;  /* 0x000000000000791b */ /* 0x00ffe20003800000 */
.L_x_349:
[----:B------:R-:W-:Y:S05]  /*e870*/  BSYNC B0 ;  /* 0x0000000000007941 */ /* 0x000fea0003800000 */
.L_x_348:
[----:B------:R-:W-:Y:S05]  /*e880*/  BRA `(.L_x_350) ;  /* 0xffffffe800a47947 */ /* 0x000fea000383ffff */
.L_x_307:
[----:B------:R-:W-:Y:S01]  /*e890*/  BSSY B1, `(.L_x_351) ;  /* 0x0000006000017945 */ /* 0x000fe20003800000 */
[----:B------:R-:W-:-:S07]  /*e8a0*/  IMAD.MOV.U32 R15, RZ, RZ, -0x1 ;  /* 0xffffffffff0f7424 */ /* 0x000fce00078e00ff */
[----:B012---:R-:W-:Y:S05]  /*e8b0*/  WARPSYNC.COLLECTIVE R15, `(.L_x_352) ;  /* 0x000000000f0c7348 */ /* 0x007fea0003c00000 */
[----:B------:R-:W-:Y:S02]  /*e8c0*/  ELECT P6, UR62, PT ;  /* 0x00000000003e782f */ /* 0x000fe400038c0000 */
[----:B------:R-:W-:Y:S01]  /*e8d0*/  MOV R14, UR62 ;  /* 0x0000003e000e7c02 */ /* 0x000fe20008000f00 */
[----:B012---:R-:W-:Y:S10]  /*e8e0*/  ENDCOLLECTIVE ;  /* 0x000000000000791b */ /* 0x007ff40003800000 */
.L_x_352:
[----:B------:R-:W-:Y:S05]  /*e8f0*/  BSYNC B1 ;  /* 0x0000000000017941 */ /* 0x000fea0003800000 */
.L_x_351:
[----:B------:R-:W-:Y:S05]  /*e900*/  BRA `(.L_x_353) ;  /* 0xffffffe8009c7947 */ /* 0x000fea000383ffff */
.L_x_309:
[----:B0-----:R0:W1:Y:S02]  /*e910*/  SYNCS.PHASECHK.TRANS64.TRYWAIT P0, [R6+URZ], R5 ;  /* 0x00000005060075a7 */ /* 0x001064000800017f */
[----:B-1----:R-:W-:Y:S05]  /*e920*/  @!P0 NANOSLEEP.SYNCS 0x989680 ;  /* 0x009896800000895d */ /* 0x002fea0003900000 */
[----:B------:R-:W1:Y:S02]  /*e930*/  @!P0 SYNCS.PHASECHK.TRANS64 P0, [R6+URZ], R5 ;  /* 0x00000005060085a7 */ /* 0x000e64000800007f */
[----:B-1----:R-:W-:Y:S05]  /*e940*/  @!P0 BRA `(.L_x_309) ;  /* 0xfffffffc00f08947 */ /* 0x002fea000383ffff */
[----:B------:R-:W-:Y:S05]  /*e950*/  BRA `(.L_x_354) ;  /* 0xffffffe800dc7947 */ /* 0x000fea000383ffff */
.L_x_310:
[----:B-1----:R1:W2:Y:S02]  /*e960*/  SYNCS.PHASECHK.TRANS64.TRYWAIT P0, [R7+URZ], R2 ;  /* 0x00000002070075a7 */ /* 0x0022a4000800017f */
[----:B--2---:R-:W-:Y:S05]  /*e970*/  @!P0 NANOSLEEP.SYNCS 0x989680 ;  /* 0x009896800000895d */ /* 0x004fea0003900000 */
[----:B------:R-:W2:Y:S02]  /*e980*/  @!P0 SYNCS.PHASECHK.TRANS64 P0, [R7+URZ], R2 ;  /* 0x00000002070085a7 */ /* 0x000ea4000800007f */
[----:B--2---:R-:W-:Y:S05]  /*e990*/  @!P0 BRA `(.L_x_310) ;  /* 0xfffffffc00f08947 */ /* 0x004fea000383ffff */
[----:B------:R-:W-:Y:S05]  /*e9a0*/  BRA `(.L_x_355) ;  /* 0xffffffe800d07947 */ /* 0x000fea000383ffff */
.L_x_312:
[----:B--2---:R2:W3:Y:S02]  /*e9b0*/  SYNCS.PHASECHK.TRANS64.TRYWAIT P0, [R4+URZ], R5 ;  /* 0x00000005040075a7 */ /* 0x0044e4000800017f */
[----:B---3--:R-:W-:Y:S05]  /*e9c0*/  @!P0 NANOSLEEP.SYNCS 0x989680 ;  /* 0x009896800000895d */ /* 0x008fea0003900000 */
[----:B------:R-:W3:Y:S02]  /*e9d0*/  @!P0 SYNCS.PHASECHK.TRANS64 P0, [R4+URZ], R5 ;  /* 0x00000005040085a7 */ /* 0x000ee4000800007f */
[----:B---3--:R-:W-:Y:S05]  /*e9e0*/  @!P0 BRA `(.L_x_312) ;  /* 0xfffffffc00f08947 */ /* 0x008fea000383ffff */
[----:B------:R-:W-:Y:S05]  /*e9f0*/  BRA `(.L_x_356) ;  /* 0xffffffe800d47947 */ /* 0x000fea000383ffff */
.L_x_357:
        /* <DEDUP_REMOVED lines=16> */
.L_x_3194:


//--------------------- .text._ZN7cutlass13device_kernelIN5flash11enable_sm90INS1_16FlashAttnFwdSm90INS1_25CollectiveMainloopFwdSm90ILi2EN4cute5tupleIJNS5_1CILi1EEES8_S8_EEENS6_IJNS7_ILi128EEESA_NS7_ILi192EEEEEELi128ENS_6half_tEfNS_4arch4Sm90ELb0ELb0ELb1ELb1ELb0ELb0ELb0ELb1ELb1ELb1ELb0ELb0EEENS1_21CollectiveEpilogueFwdINS6_IJSA_SA_SA_EEES9_SD_SF_Li256ELb1ELb1ELb0ELb0EEENS1_36VarlenDynamicPersistentTileSchedulerILi128ELi128ELi256ELi128ELb0ELb1ELb1ELb0ELb1ELb1EEEEEEEEEvNT_6ParamsE --------------------------
	.section	.text._ZN7cutlass13device_kernelIN5flash11enable_sm90INS1_16FlashAttnFwdSm90INS1_25CollectiveMainloopFwdSm90ILi2EN4cute5tupleIJNS5_1CILi1EEES8_S8_EEENS6_IJNS7_ILi128EEESA_NS7_ILi192EEEEEELi128ENS_6half_tEfNS_4arch4Sm90ELb0ELb0ELb1ELb1ELb0ELb0ELb0ELb1ELb1ELb1ELb0ELb0EEENS1_21CollectiveEpilogueFwdINS6_IJSA_SA_SA_EEES9_SD_SF_Li256ELb1ELb1ELb0ELb0EEENS1_36VarlenDynamicPersistentTileSchedulerILi128ELi128ELi256ELi128ELb0ELb1ELb1ELb0ELb1ELb1EEEEEEEEEvNT_6ParamsE,"ax",@progbits
	.align	128
.text._ZN7cutlass13device_kernelIN5flash11enable_sm90INS1_16FlashAttnFwdSm90INS1_25CollectiveMainloopFwdSm90ILi2EN4cute5tupleIJNS5_1CILi1EEES8_S8_EEENS6_IJNS7_ILi128EEESA_NS7_ILi192EEEEEELi128ENS_6half_tEfNS_4arch4Sm90ELb0ELb0ELb1ELb1ELb0ELb0ELb0ELb1ELb1ELb1ELb0ELb0EEENS1_21CollectiveEpilogueFwdINS6_IJSA_SA_SA_EEES9_SD_SF_Li256ELb1ELb1ELb0ELb0EEENS1_36VarlenDynamicPersistentTileSchedulerILi128ELi128ELi256ELi128ELb0ELb1ELb1ELb0ELb1ELb1EEEEEEEEEvNT_6ParamsE:
        .type           _ZN7cutlass13device_kernelIN5flash11enable_sm90INS1_16FlashAttnFwdSm90INS1_25CollectiveMainloopFwdSm90ILi2EN4cute5tupleIJNS5_1CILi1EEES8_S8_EEENS6_IJNS7_ILi128EEESA_NS7_ILi192EEEEEELi128ENS_6half_tEfNS_4arch4Sm90ELb0ELb0ELb1ELb1ELb0ELb0ELb0ELb1ELb1ELb1ELb0ELb0EEENS1_21CollectiveEpilogueFwdINS6_IJSA_SA_SA_EEES9_SD_SF_Li256ELb1ELb1ELb0ELb0EEENS1_36VarlenDynamicPersistentTileSchedulerILi128ELi128ELi256ELi128ELb0ELb1ELb1ELb0ELb1ELb1EEEEEEEEEvNT_6ParamsE,@function
        .size           _ZN7cutlass13device_kernelIN5flash11enable_sm90INS1_16FlashAttnFwdSm90INS1_25CollectiveMainloopFwdSm90ILi2EN4cute5tupleIJNS5_1CILi1EEES8_S8_EEENS6_IJNS7_ILi128EEESA_NS7_ILi192EEEEEELi128ENS_6half_tEfNS_4arch4Sm90ELb0ELb0ELb1ELb1ELb0ELb0ELb0ELb1ELb1ELb1ELb0ELb0EEENS1_21CollectiveEpilogueFwdINS6_IJSA_SA_SA_EEES9_SD_SF_Li256ELb1ELb1ELb0ELb0EEENS1_36VarlenDynamicPersistentTileSchedulerILi128ELi128ELi256ELi128ELb0ELb1ELb1ELb0ELb1ELb1EEEEEEEEEvNT_6ParamsE,(.L_x_3195 - _ZN7cutlass13device_kernelIN5flash11enable_sm90INS1_16FlashAttnFwdSm90INS1_25CollectiveMainloopFwdSm90ILi2EN4cute5tupleIJNS5_1CILi1EEES8_S8_EEENS6_IJNS7_ILi128EEESA_NS7_ILi192EEEEEELi128ENS_6half_tEfNS_4arch4Sm90ELb0ELb0ELb1ELb1ELb0ELb0ELb0ELb1ELb1ELb1ELb0ELb0EEENS1_21CollectiveEpilogueFwdINS6_IJSA_SA_SA_EEES9_SD_SF_Li256ELb1ELb1ELb0ELb0EEENS1_36VarlenDynamicPersistentTileSchedulerILi128ELi128ELi256ELi128ELb0ELb1ELb1ELb0ELb1ELb1EEEEEEEEEvNT_6ParamsE)
        .other          _ZN7cutlass13device_kernelIN5flash11enable_sm90INS1_16FlashAttnFwdSm90INS1_25CollectiveMainloopFwdSm90ILi2EN4cute5tupleIJNS5_1CILi1EEES8_S8_EEENS6_IJNS7_ILi128EEESA_NS7_ILi192EEEEEELi128ENS_6half_tEfNS_4arch4Sm90ELb0ELb0ELb1ELb1ELb0ELb0ELb0ELb1ELb1ELb1ELb0ELb0EEENS1_21CollectiveEpilogueFwdINS6_IJSA_SA_SA_EEES9_SD_SF_Li256ELb1ELb1ELb0ELb0EEENS1_36VarlenDynamicPersistentTileSchedulerILi128ELi128ELi256ELi128ELb0ELb1ELb1ELb0ELb1ELb1EEEEEEEEEvNT_6ParamsE,@"STO_CUDA_ENTRY STV_DEFAULT"
_ZN7cutlass13device_kernelIN5flash11enable_sm90INS1_16FlashAttnFwdSm90INS1_25CollectiveMainloopFwdSm90ILi2EN4cute5tupleIJNS5_1CILi1EEES8_S8_EEENS6_IJNS7_ILi128EEESA_NS7_ILi192EEEEEELi128ENS_6half_tEfNS_4arch4Sm90ELb0ELb0ELb1ELb1ELb0ELb0ELb0ELb1ELb1ELb1ELb0ELb0EEENS1_21CollectiveEpilogueFwdINS6_IJSA_SA_SA_EEES9_SD_SF_Li256ELb1ELb1ELb0ELb0EEENS1_36VarlenDynamicPersistentTileSchedulerILi128ELi128ELi256ELi128ELb0ELb1ELb1ELb0ELb1ELb1EEEEEEEEEvNT_6ParamsE:
        /* <DEDUP_REMOVED lines=18> */
.L_x_359:
[----:B------:R-:W-:Y:S05]  /*0120*/  BSYNC B0 ;  /* 0x0000000000007941 */ /* 0x000fea0003800000 */
.L_x_358:
        /* <DEDUP_REMOVED lines=41> */
.L_x_360:
[----:B------:R-:W3:Y:S01]  /*03c0*/  SHFL.IDX PT, R2, R0, RZ, 0x1f ;  /* 0x00001fff00027589 */ /* 0x000ee200000e0000 */
[----:B------:R-:W-:Y:S01]  /*03d0*/  NOP ;  /* 0x0000000000007918 */ /* 0x000fe20000000000 */
[----:B---3--:R-:W-:-:S13]  /*03e0*/  ISETP.NE.AND P0, PT, R2, RZ, PT ;  /* 0x000000ff0200720c */ /* 0x008fda0003f05270 */
        /* <DEDUP_REMOVED lines=18> */
[----:B---3--:R-:W-:Y:S01]  /*0510*/  NOP ;  /* 0x0000000000007918 */ /* 0x008fe20000000000 */
.L_x_361:
[----:B------:R-:W3:Y:S01]  /*0520*/  SHFL.IDX PT, R2, R0, RZ, 0x1f ;  /* 0x00001fff00027589 */ /* 0x000ee200000e0000 */
[----:B------:R-:W-:Y:S01]  /*0530*/  NOP ;  /* 0x0000000000007918 */ /* 0x000fe20000000000 */
[----:B---3--:R-:W-:-:S13]  /*0540*/  ISETP.NE.AND P0, PT, R2, RZ, PT ;  /* 0x000000ff0200720c */ /* 0x008fda0003f05270 */
[----:B------:R-:W-:Y:S05]  /*0550*/  @P0 BRA `(.L_x_362) ;  /* 0x0000000000380947 */ /* 0x000fea0003800000 */
[----:B0-----:R-:W0:Y:S01]  /*0560*/  S2UR UR5, SR_CgaCtaId ;  /* 0x00000000000579c3 */ /* 0x001e220000008800 */
[----:B------:R-:W-:Y:S01]  /*0570*/  UMOV UR4, 0x400 ;  /* 0x0000040000047882 */ /* 0x000fe20000000000 */
[----:B------:R-:W-:Y:S01]  /*0580*/  UMOV UR7, 0x1 ;  /* 0x0000000100077882 */ /* 0x000fe20000000000 */
[----:B------:R-:W-:Y:S01]  /*0590*/  ELECT P0, URZ, PT ;  /* 0x00000000003f782f */ /* 0x000fe20003800000 */
[----:B0-----:R-:W-:Y:S02]  /*05a0*/  ULEA UR6, UR5, UR4, 0x18 ;  /* 0x0000000405067291 */ /* 0x001fe4000f8ec03f */
[----:B------:R-:W-:-:S04]  /*05b0*/  UIADD3 UR4, -UR7, 0x100000, URZ ;  /* 0x0010000007047890 */ /* 0x000fc8000fffe13f */
[----:B------:R-:W-:Y:S02]  /*05c0*/  USHF.L.U32 UR5, UR4, 0xb, URZ ;  /* 0x0000000b04057899 */ /* 0x000fe4000800063f */
[----:B------:R-:W-:Y:S01]  /*05d0*/  USHF.L.U32 UR4, UR4, 0x1, URZ ;  /* 0x0000000104047899 */ /* 0x000fe2000800063f */
[----:B------:R-:W0:Y:S11]  /*05e0*/  FENCE.VIEW.ASYNC.S ;  /* 0x00000000000073c6 */ /* 0x000e360000000000 */
[----:B0-----:R3:W0:Y:S01]  /*05f0*/  SYNCS.EXCH.64 URZ, [UR6+0x34870], UR4 ;  /* 0x03487004063f75b2 */ /* 0x0016220008000100 */
[----:B------:R3:W0:Y:S01]  /*0600*/  SYNCS.EXCH.64 URZ, [UR6+0x34880], UR4 ;  /* 0x03488004063f75b2 */ /* 0x0006220008000100 */
[----:B------:R3:W0:Y:S01]  /*0610*/  SYNCS.EXCH.64 URZ, [UR6+0x34878], UR4 ;  /* 0x03487804063f75b2 */ /* 0x0006220008000100 */
[----:B------:R3:W0:Y:S02]  /*0620*/  SYNCS.EXCH.64 URZ, [UR6+0x34888], UR4 ;  /* 0x03488804063f75b2 */ /* 0x0006240008000100 */
[----:B---3--:R-:W-:Y:S01]  /*0630*/  NOP ;  /* 0x0000000000007918 */ /* 0x008fe20000000000 */
.L_x_362:
        /* <DEDUP_REMOVED lines=22> */
.L_x_363:
        /* <DEDUP_REMOVED lines=22> */
.L_x_364:
[----:B0-----:R-:W-:Y:S01]  /*0900*/  UMOV UR4, 0x1 ;  /* 0x0000000100047882 */ /* 0x001fe20000000000 */
[----:B------:R-:W-:Y:S01]  /*0910*/  PLOP3.LUT P0, PT, PT, PT, UP0, 0x80, 0x0 ;  /* 0x000000000000781c */ /* 0x000fe20003f0f008 */
[----:B------:R-:W-:Y:S01]  /*0920*/  USEL UR4, UR4, 0x2, !UP0 ;  /* 0x0000000204047887 */ /* 0x000fe2000c000000 */
[----:B------:R-:W-:-:S05]  /*0930*/  NOP ;  /* 0x0000000000007918 */ /* 0x000fca0000000000 */
[----:B------:R-:W-:-:S05]  /*0940*/  IMAD.U32 R2, RZ, RZ, UR4 ;  /* 0x00000004ff027e24 */ /* 0x000fca000f8e00ff */
[----:B------:R0:W-:Y:S01]  /*0950*/  STL [R1+0x5c], R2 ;  /* 0x00005c0201007387 */ /* 0x0001e20000100800 */
[----:B-12-4-:R-:W-:Y:S06]  /*0960*/  BAR.SYNC.DEFER_BLOCKING 0x0 ;  /* 0x0000000000007b1d */ /* 0x016fec0000010000 */
[----:B------:R-:W-:Y:S05]  /*0970*/  @!P0 BRA `(.L_x_365) ;  /* 0x0000009400d48947 */ /* 0x000fea0003800000 */
.L_x_366:
[----:B------:R-:W-:-:S08]  /*0980*/  NOP ;  /* 0x0000000000007918 */ /* 0x000fd00000000000 */
[----:B------:R-:W1:Y:S02]  /*0990*/  USETMAXREG.TRY_ALLOC.CTAPOOL UP0, 0xf0 ;  /* 0x000000f0000079c8 */ /* 0x000e640008000600 */
[----:B-1----:R-:W-:-:S13]  /*09a0*/  PLOP3.LUT P0, PT, PT, PT, UP0, 0x80, 0x0 ;  /* 0x000000000000781c */ /* 0x002fda0003f0f008 */
[----:B------:R-:W-:Y:S05]  /*09b0*/  @!P0 BRA `(.L_x_366) ;  /* 0xfffffffc00f08947 */ /* 0x000fea000383ffff */
[----:B------:R-:W1:Y:S08]  /*09c0*/  S2UR UR5, SR_CgaCtaId ;  /* 0x00000000000579c3 */ /* 0x000e700000008800 */
[----:B------:R-:W-:Y:S06]  /*09d0*/  BAR.ARV 0x8, 0x180 ;  /* 0x0206000000007b1d */ /* 0x000fec0000002000 */
[----:B------:R-:W-:-:S02]  /*09e0*/  UMOV UR4, 0x400 ;  /* 0x0000040000047882 */ /* 0x000fc40000000000 */
[----:B------:R-:W-:Y:S01]  /*09f0*/  BAR.SYNC.DEFER_BLOCKING 0x5, 0x180 ;  /* 0x0146000000007b1d */ /* 0x000fe20000010000 */
[----:B-1----:R-:W-:-:S09]  /*0a00*/  ULEA UR4, UR5, UR4, 0x18 ;  /* 0x0000000405047291 */ /* 0x002fd2000f8ec03f */
[----:B------:R-:W1:Y:S01]  /*0a10*/  LDS.128 R44, [UR4+0x348d0] ;  /* 0x0348d004ff2c7984 */ /* 0x000e620008000c00 */
[----:B------:R-:W-:Y:S01]  /*0a20*/  ULDC UR4, c[0x0][0xc3c] ;  /* 0x00030f0000047ab9 */ /* 0x000fe20000000800 */
[----:B------:R-:W-:Y:S06]  /*0a30*/  BAR.ARV 0x4, 0x180 ;  /* 0x0106000000007b1d */ /* 0x000fec0000002000 */
[----:B-1----:R-:W-:-:S13]  /*0a40*/  ISETP.GE.AND P0, PT, R47, UR4, PT ;  /* 0x000000042f007c0c */ /* 0x002fda000bf06270 */
[----:B------:R-:W-:Y:S05]  /*0a50*/  @P0 EXIT ;  /* 0x000000000000094d */ /* 0x000fea0003800000 */
[----:B0-----:R-:W2:Y:S01]  /*0a60*/  LDL R2, [R1+0x5c] ;  /* 0x00005c0001027983 */ /* 0x001ea20000100800 */
[----:B------:R-:W-:Y:S01]  /*0a70*/  R2UR UR6, R45 ;  /* 0x000000002d0672ca */ /* 0x000fe200000e0000 */
[----:B------:R-:W-:Y:S01]  /*0a80*/  IMAD.MOV.U32 R16, RZ, RZ, RZ ;  /* 0x000000ffff107224 */ /* 0x000fe200078e00ff */
[----:B------:R-:W-:Y:S01]  /*0a90*/  R2UR UR5, R46 ;  /* 0x000000002e0572ca */ /* 0x000fe200000e0000 */
[----:B------:R-:W0:Y:S01]  /*0aa0*/  S2R R0, SR_TID.X ;  /* 0x0000000000007919 */ /* 0x000e220000002100 */
[----:B------:R-:W-:Y:S01]  /*0ab0*/  MOV R185, RZ ;  /* 0x000000ff00b97202 */ /* 0x000fe20000000f00 */
[----:B0-----:R-:W-:-:S05]  /*0ac0*/  VIADD R196, R0, 0xffffff80 ;  /* 0xffffff8000c47836 */ /* 0x001fca0000000000 */
[----:B------:R-:W-:-:S04]  /*0ad0*/  SHF.R.S32.HI R3, RZ, 0x1f, R196 ;  /* 0x0000001fff037819 */ /* 0x000fc800000114c4 */
[CC--:B------:R-:W-:Y:S02]  /*0ae0*/  LEA.HI R5, R3.reuse, R196.reuse, RZ, 0x7 ;  /* 0x000000c403057211 */ /* 0x0c0fe400078f38ff */
[----:B------:R-:W-:Y:S02]  /*0af0*/  LEA.HI R0, R3, R196, RZ, 0x4 ;  /* 0x000000c403007211 */ /* 0x000fe400078f20ff */
[----:B------:R-:W-:Y:S02]  /*0b00*/  LOP3.LUT R187, R5, 0xffffff80, RZ, 0xc0, !PT ;  /* 0xffffff8005bb7812 */ /* 0x000fe400078ec0ff */
[----:B------:R-:W-:Y:S02]  /*0b10*/  SHF.R.S32.HI R9, RZ, 0x4, R0 ;  /* 0x00000004ff097819 */ /* 0x000fe40000011400 */
[----:B------:R-:W-:Y:S01]  /*0b20*/  LOP3.LUT R7, R0, 0x3fffff0, RZ, 0xc0, !PT ;  /* 0x03fffff000077812 */ /* 0x000fe200078ec0ff */
[----:B------:R-:W-:Y:S01]  /*0b30*/  IMAD.IADD R187, R196, 0x1, -R187 ;  /* 0x00000001c4bb7824 */ /* 0x000fe200078e0abb */
[----:B------:R-:W-:-:S02]  /*0b40*/  LEA.HI R0, R0, R9, RZ, 0x1 ;  /* 0x0000000900007211 */ /* 0x000fc400078f08ff */
[----:B------:R-:W-:Y:S01]  /*0b50*/  SHF.R.S32.HI R188, RZ, 0x7, R5 ;  /* 0x00000007ffbc7819 */ /* 0x000fe20000011405 */
[----:B------:R-:W-:Y:S01]  /*0b60*/  IMAD.IADD R7, R196, 0x1, -R7 ;  /* 0x00000001c4077824 */ /* 0x000fe200078e0a07 */
[----:B------:R-:W-:Y:S02]  /*0b70*/  SHF.R.S32.HI R4, RZ, 0x1f, R187 ;  /* 0x0000001fff047819 */ /* 0x000fe400000114bb */
[----:B------:R-:W-:Y:S02]  /*0b80*/  LOP3.LUT R0, R0, 0x1ffffffe, RZ, 0xc0, !PT ;  /* 0x1ffffffe00007812 */ /* 0x000fe400078ec0ff */
[CC--:B------:R-:W-:Y:S02]  /*0b90*/  LEA.HI R6, R4.reuse, R187.reuse, RZ, 0x2 ;  /* 0x000000bb04067211 */ /* 0x0c0fe400078f10ff */
[----:B------:R-:W-:Y:S01]  /*0ba0*/  LEA.HI R4, R4, R187, RZ, 0x5 ;  /* 0x000000bb04047211 */ /* 0x000fe200078f28ff */
[----:B------:R-:W-:Y:S01]  /*0bb0*/  IMAD.IADD R0, R9, 0x1, -R0 ;  /* 0x0000000109007824 */ /* 0x000fe200078e0a00 */
[--C-:B------:R-:W-:Y:S01]  /*0bc0*/  SHF.R.S32.HI R8, RZ, 0x2, R6.reuse ;  /* 0x00000002ff087819 */ /* 0x100fe20000011406 */
[----:B------:R-:W-:Y:S01]  /*0bd0*/  IMAD.MOV.U32 R9, RZ, RZ, -0x2 ;  /* 0xfffffffeff097424 */ /* 0x000fe200078e00ff */
[----:B------:R-:W-:-:S02]  /*0be0*/  SHF.R.S32.HI R11, RZ, 0x1f, R6 ;  /* 0x0000001fff0b7819 */ /* 0x000fc40000011406 */
[----:B------:R-:W-:Y:S02]  /*0bf0*/  LEA.HI R5, R5, R188, RZ, 0x1 ;  /* 0x000000bc05057211 */ /* 0x000fe400078f08ff */
[----:B------:R-:W-:Y:S02]  /*0c00*/  LEA.HI R11, R11, R8, RZ, 0x3 ;  /* 0x000000080b0b7211 */ /* 0x000fe400078f18ff */
[----:B------:R-:W-:Y:S02]  /*0c10*/  SHF.R.S32.HI R4, RZ, 0x5, R4 ;  /* 0x00000005ff047819 */ /* 0x000fe40000011404 */
[----:B------:R-:W-:Y:S02]  /*0c20*/  LOP3.LUT R11, R11, 0xfffffff8, RZ, 0xc0, !PT ;  /* 0xfffffff80b0b7812 */ /* 0x000fe400078ec0ff */
[----:B------:R-:W-:Y:S02]  /*0c30*/  LOP3.LUT R5, R5, 0x3fffffe, RZ, 0xc0, !PT ;  /* 0x03fffffe05057812 */ /* 0x000fe400078ec0ff */
[----:B------:R-:W-:-:S02]  /*0c40*/  IADD3 R11, R8, -R11, RZ ;  /* 0x8000000b080b7210 */ /* 0x000fc40007ffe0ff */
[----:B------:R-:W-:Y:S01]  /*0c50*/  LOP3.LUT R6, R6, 0x7ffffffc, RZ, 0xc0, !PT ;  /* 0x7ffffffc06067812 */ /* 0x000fe200078ec0ff */
[----:B------:R-:W-:Y:S02]  /*0c60*/  IMAD.IADD R5, R188, 0x1, -R5 ;  /* 0x00000001bc057824 */ /* 0x000fe400078e0a05 */
[----:B------:R-:W-:Y:S02]  /*0c70*/  IMAD R4, R4, 0x10, R11 ;  /* 0x0000001004047824 */ /* 0x000fe400078e020b */
[----:B------:R-:W-:Y:S02]  /*0c80*/  IMAD.IADD R6, R187, 0x1, -R6 ;  /* 0x00000001bb067824 */ /* 0x000fe400078e0a06 */
[----:B------:R-:W-:Y:S02]  /*0c90*/  IMAD R189, R5, 0x40, R4 ;  /* 0x0000004005bd7824 */ /* 0x000fe400078e0204 */
[----:B------:R-:W-:Y:S01]  /*0ca0*/  IMAD R190, R6, R9, 0x80 ;  /* 0x0000008006be7424 */ /* 0x000fe200078e0209 */
[----:B--2---:R-:W-:-:S02]  /*0cb0*/  R2UR UR4, R2 ;  /* 0x00000000020472ca */ /* 0x004fc400000e0000 */
[----:B------:R-:W-:-:S05]  /*0cc0*/  LEA.HI R2, R3, R196, RZ, 0x5 ;  /* 0x000000c403027211 */ /* 0x000fca00078f28ff */
[----:B------:R-:W-:-:S05]  /*0cd0*/  IMAD.SHL.U32 R2, R2, 0x20, RZ ;  /* 0x0000002002027824 */ /* 0x000fca00078e00ff */
[----:B------:R-:W-:Y:S01]  /*0ce0*/  LOP3.LUT R2, R2, 0xfffffc00, RZ, 0xc0, !PT ;  /* 0xfffffc0002027812 */ /* 0x000fe200078ec0ff */
[----:B------:R-:W-:-:S04]  /*0cf0*/  ULOP3.LUT UR4, UR4, 0x1, URZ, 0xfc, !UPT ;  /* 0x0000000104047892 */ /* 0x000fc8000f8efc3f */
[----:B------:R-:W-:Y:S01]  /*0d00*/  IMAD R7, R7, 0x40, R2 ;  /* 0x0000004007077824 */ /* 0x000fe200078e0202 */
[CC--:B------:R-:W-:Y:S01]  /*0d10*/  LEA.HI R2, R3.reuse, R196.reuse, RZ, 0x2 ;  /* 0x000000c403027211 */ /* 0x0c0fe200078f10ff */
[----:B------:R-:W-:Y:S01]  /*0d20*/  IMAD.U32 R193, RZ, RZ, UR4 ;  /* 0x00000004ffc17e24 */ /* 0x000fe2000f8e00ff */
[----:B------:R-:W-:Y:S01]  /*0d30*/  LEA.HI R3, R3, R196, RZ, 0x3 ;  /* 0x000000c403037211 */ /* 0x000fe200078f18ff */
[----:B------:R-:W-:Y:S01]  /*0d40*/  IMAD R192, R0, 0x8, R7 ;  /* 0x0000000800c07824 */ /* 0x000fe200078e0207 */
[----:B------:R-:W-:Y:S01]  /*0d50*/  LOP3.LUT R7, R2, 0xfffffffc, RZ, 0xc0, !PT ;  /* 0xfffffffc02077812 */ /* 0x000fe200078ec0ff */
[----:B------:R-:W-:Y:S01]  /*0d60*/  IMAD.MOV.U32 R2, RZ, RZ, RZ ;  /* 0x000000ffff027224 */ /* 0x000fe200078e00ff */
[----:B------:R-:W-:Y:S02]  /*0d70*/  LOP3.LUT R19, R3, 0xfffffff8, RZ, 0xc0, !PT ;  /* 0xfffffff803137812 */ /* 0x000fe400078ec0ff */
[----:B------:R-:W-:Y:S01]  /*0d80*/  SHF.R.S32.HI R184, RZ, 0x3, R3 ;  /* 0x00000003ffb87819 */ /* 0x000fe20000011403 */
[----:B------:R-:W-:-:S02]  /*0d90*/  IMAD.IADD R7, R196, 0x1, -R7 ;  /* 0x00000001c4077824 */ /* 0x000fc400078e0a07 */
[----:B------:R-:W-:-:S03]  /*0da0*/  IMAD.IADD R19, R196, 0x1, -R19 ;  /* 0x00000001c4137824 */ /* 0x000fc600078e0a13 */
[----:B------:R-:W-:Y:S01]  /*0db0*/  LEA.HI R0, R7, R7, RZ, 0x1 ;  /* 0x0000000707007211 */ /* 0x000fe200078f08ff */
[----:B------:R-:W-:-:S03]  /*0dc0*/  IMAD.SHL.U32 R17, R19, 0x8, RZ ;  /* 0x0000000813117824 */ /* 0x000fc600078e00ff */
[----:B------:R-:W-:Y:S01]  /*0dd0*/  LOP3.LUT R0, R0, 0x1ffffffe, RZ, 0xc0, !PT ;  /* 0x1ffffffe00007812 */ /* 0x000fe200078ec0ff */
[----:B------:R-:W-:Y:S01]  /*0de0*/  VIADD R18, R17, 0x40 ;  /* 0x0000004011127836 */ /* 0x000fe20000000000 */
[----:B------:R-:W-:-:S03]  /*0df0*/  SHF.R.S32.HI R195, RZ, 0x1f, R17 ;  /* 0x0000001fffc37819 */ /* 0x000fc60000011411 */
[----:B------:R-:W-:Y:S01]  /*0e00*/  IMAD.IADD R0, R7, 0x1, -R0 ;  /* 0x0000000107007824 */ /* 0x000fe200078e0a00 */
[----:B------:R-:W-:-:S03]  /*0e10*/  SHF.R.S32.HI R194, RZ, 0x1f, R18 ;  /* 0x0000001fffc27819 */ /* 0x000fc60000011412 */
[----:B------:R-:W-:-:S07]  /*0e20*/  IMAD R191, R0, 0x8, R189 ;  /* 0x0000000800bf7824 */ /* 0x000fce00078e02bd */
.L_x_409:
[----:B0-2-4-:R-:W0:Y:S01]  /*0e30*/  LDC.64 R4, c[0x0][0xc88] ;  /* 0x00032200ff047b82 */ /* 0x015e220000000a00 */
[----:B------:R-:W-:Y:S01]  /*0e40*/  ULDC.64 UR12, c[0x0][0x208] ;  /* 0x00008200000c7ab9 */ /* 0x000fe20000000a00 */
[----:B------:R-:W-:Y:S01]  /*0e50*/  ULDC.64 UR8, c[0x0][0xa28] ;  /* 0x00028a0000087ab9 */ /* 0x000fe20000000a00 */
[----:B------:R-:W-:Y:S01]  /*0e60*/  ULDC.64 UR10, c[0x0][0xa20] ;  /* 0x00028800000a7ab9 */ /* 0x000fe20000000a00 */
[----:B0-----:R-:W-:-:S06]  /*0e70*/  IMAD.WIDE R4, R47, 0x4, R4 ;  /* 0x000000042f047825 */ /* 0x001fcc00078e0204 */
[----:B------:R-:W2:Y:S01]  /*0e80*/  LDG.E R4, desc[UR12][R4.64] ;  /* 0x0000000c04047981 */ /* 0x000ea2000c1e1900 */
[----:B------:R-:W-:Y:S02]  /*0e90*/  UISETP.NE.U32.AND UP0, UPT, UR8, URZ, UPT ;  /* 0x0000003f0800728c */ /* 0x000fe4000bf05070 */
[----:B------:R-:W-:Y:S02]  /*0ea0*/  UISETP.NE.U32.AND UP1, UPT, UR10, URZ, UPT ;  /* 0x0000003f0a00728c */ /* 0x000fe4000bf25070 */
[----:B------:R-:W-:Y:S02]  /*0eb0*/  UISETP.NE.AND.EX UP0, UPT, UR9, URZ, UPT, UP0 ;  /* 0x0000003f0900728c */ /* 0x000fe4000bf05300 */
[----:B------:R-:W-:-:S04]  /*0ec0*/  UISETP.NE.AND.EX UP1, UPT, UR11, URZ, UPT, UP1 ;  /* 0x0000003f0b00728c */ /* 0x000fc8000bf25310 */
[----:B------:R-:W-:Y:S02]  /*0ed0*/  PLOP3.LUT P0, PT, PT, PT, UP0, 0x80, 0x0 ;  /* 0x000000000000781c */ /* 0x000fe40003f0f008 */
[----:B------:R-:W-:Y:S02]  /*0ee0*/  PLOP3.LUT P1, PT, PT, PT, UP1, 0x80, 0x0 ;  /* 0x000000000000781c */ /* 0x000fe40003f2f018 */
[----:B--2---:R-:W-:-:S13]  /*0ef0*/  R2UR UR61, R4 ;  /* 0x00000000043d72ca */ /* 0x004fda00000e0000 */
[----:B------:R-:W-:Y:S02]  /*0f00*/  USHF.R.S32.HI UR4, URZ, 0x1f, UR61 ;  /* 0x0000001f3f047899 */ /* 0x000fe4000801143d */
[----:B------:R-:W-:Y:S02]  /*0f10*/  @UP0 ULEA UR8, UP2, UR61, UR8, 0x2 ;  /* 0x000000083d080291 */ /* 0x000fe4000f84103f */
[----:B------:R-:W-:Y:S02]  /*0f20*/  @UP1 ULEA UR10, UP3, UR61, UR10, 0x2 ;  /* 0x0000000a3d0a1291 */ /* 0x000fe4000f86103f */
[----:B------:R-:W-:Y:S02]  /*0f30*/  @UP0 ULEA.HI.X UR9, UR61, UR9, UR4, 0x2, UP2 ;  /* 0x000000093d090291 */ /* 0x000fe400090f1404 */
[----:B------:R-:W-:Y:S01]  /*0f40*/  IMAD.U32 R186, RZ, RZ, UR4 ;  /* 0x00000004ffba7e24 */ /* 0x000fe2000f8e00ff */
[----:B------:R-:W-:Y:S01]  /*0f50*/  @UP1 ULEA.HI.X UR11, UR61, UR11, UR4, 0x2, UP3 ;  /* 0x0000000b3d0b1291 */ /* 0x000fe200098f1404 */
[----:B------:R-:W-:-:S02]  /*0f60*/  IMAD.U32 R4, RZ, RZ, UR8 ;  /* 0x00000008ff047e24 */ /* 0x000fc4000f8e00ff */
[----:B------:R-:W-:Y:S01]  /*0f70*/  IMAD.U32 R6, RZ, RZ, UR10 ;  /* 0x0000000aff067e24 */ /* 0x000fe2000f8e00ff */
[----:B------:R-:W-:Y:S01]  /*0f80*/  ULDC UR4, c[0x0][0x424] ;  /* 0x0001090000047ab9 */ /* 0x000fe20000000800 */
[----:B------:R-:W-:Y:S01]  /*0f90*/  IMAD.U32 R5, RZ, RZ, UR9 ;  /* 0x00000009ff057e24 */ /* 0x000fe2000f8e00ff */
[----:B------:R-:W-:Y:S01]  /*0fa0*/  MOV R7, UR11 ;  /* 0x0000000b00077c02 */ /* 0x000fe20008000f00 */
[----:B------:R-:W-:-:S03]  /*0fb0*/  ULDC.64 UR8, c[0x0][0x418] ;  /* 0x0001060000087ab9 */ /* 0x000fc60000000a00 */
[----:B------:R-:W2:Y:S04]  /*0fc0*/  @P0 LDG.E R4, desc[UR12][R4.64] ;  /* 0x0000000c04040981 */ /* 0x000ea8000c1e1900 */
[----:B---3--:R-:W3:Y:S01]  /*0fd0*/  @P1 LDG.E R6, desc[UR12][R6.64] ;  /* 0x0000000c06061981 */ /* 0x008ee2000c1e1900 */
[----:B------:R-:W-:Y:S01]  /*0fe0*/  UISETP.NE.U32.AND UP0, UPT, UR8, URZ, UPT ;  /* 0x0000003f0800728c */ /* 0x000fe2000bf05070 */
[----:B------:R-:W-:Y:S01]  /*0ff0*/  IMAD.U32 R22, RZ, RZ, UR6 ;  /* 0x00000006ff167e24 */ /* 0x000fe2000f8e00ff */
[----:B------:R-:W-:Y:S01]  /*1000*/  ULDC UR6, c[0x0][0x2f0] ;  /* 0x0000bc0000067ab9 */ /* 0x000fe20000000800 */
[----:B------:R-:W-:Y:S01]  /*1010*/  UMOV UR44, URZ ;  /* 0x0000003f002c7c82 */ /* 0x000fe20008000000 */
[----:B------:R-:W-:Y:S01]  /*1020*/  UISETP.NE.AND.EX UP0, UPT, UR9, URZ, UPT, UP0 ;  /* 0x0000003f0900728c */ /* 0x000fe2000bf05300 */
[----:B------:R-:W-:Y:S01]  /*1030*/  IMAD.MOV.U32 R0, RZ, RZ, RZ ;  /* 0x000000ffff007224 */ /* 0x000fe200078e00ff */
[----:B------:R-:W-:Y:S01]  /*1040*/  CS2R R86, SRZ ;  /* 0x0000000000567805 */ /* 0x000fe2000001ff00 */
[----:B------:R-:W-:Y:S01]  /*1050*/  IMAD.MOV.U32 R3, RZ, RZ, RZ ;  /* 0x000000ffff037224 */ /* 0x000fe200078e00ff */
[----:B------:R-:W-:Y:S01]  /*1060*/  USEL UR4, UR4, 0x1, UP0 ;  /* 0x0000000104047887 */ /* 0x000fe20008000000 */
[----:B------:R-:W-:-:S02]  /*1070*/  CS2R R84, SRZ ;  /* 0x0000000000547805 */ /* 0x000fc4000001ff00 */
[----:B------:R-:W-:Y:S02]  /*1080*/  CS2R R82, SRZ ;  /* 0x0000000000527805 */ /* 0x000fe4000001ff00 */
[----:B------:R-:W-:Y:S01]  /*1090*/  CS2R R80, SRZ ;  /* 0x0000000000507805 */ /* 0x000fe2000001ff00 */
[----:B------:R-:W-:Y:S01]  /*10a0*/  UIMAD UR4, UR4, UR6, URZ ;  /* 0x00000006040472a4 */ /* 0x000fe2000f8e023f */
        /* <DEDUP_REMOVED lines=15> */
[----:B------:R-:W-:Y:S01]  /*11a0*/  CS2R R48, SRZ ;  /* 0x0000000000307805 */ /* 0x000fe2000001ff00 */
[----:B------:R-:W-:Y:S01]  /*11b0*/  IMAD.MOV.U32 R29, RZ, RZ, RZ ;  /* 0x000000ffff1d7224 */ /* 0x000fe200078e00ff */
[----:B------:R-:W-:-:S02]  /*11c0*/  CS2R R32, SRZ ;  /* 0x0000000000207805 */ /* 0x000fc4000001ff00 */
[----:B------:R-:W-:Y:S02]  /*11d0*/  CS2R R36, SRZ ;  /* 0x0000000000247805 */ /* 0x000fe4000001ff00 */
[----:B------:R-:W-:Y:S02]  /*11e0*/  CS2R R42, SRZ ;  /* 0x00000000002a7805 */ /* 0x000fe4000001ff00 */
[----:B------:R-:W-:Y:S02]  /*11f0*/  CS2R R40, SRZ ;  /* 0x0000000000287805 */ /* 0x000fe4000001ff00 */
[----:B------:R-:W-:Y:S01]  /*1200*/  CS2R R38, SRZ ;  /* 0x0000000000267805 */ /* 0x000fe2000001ff00 */
[----:B------:R-:W-:Y:S01]  /*1210*/  IMAD.U32 R23, RZ, RZ, UR5 ;  /* 0x00000005ff177e24 */ /* 0x000fe2000f8e00ff */
[----:B--2---:R-:W-:Y:S02]  /*1220*/  @P0 R2UR UR44, R4 ;  /* 0x00000000042c02ca */ /* 0x004fe400000e0000 */
[----:B------:R-:W-:-:S02]  /*1230*/  PLOP3.LUT P0, PT, PT, PT, PT, 0x80, 0x0 ;  /* 0x000000000000781c */ /* 0x000fc40003f0f070 */
[----:B---3--:R-:W-:Y:S01]  /*1240*/  @P1 R2UR UR4, R6 ;  /* 0x00000000060412ca */ /* 0x008fe200000e0000 */
[----:B-1----:R-:W-:-:S14]  /*1250*/  @P1 BRA `(.L_x_367) ;  /* 0x0000000000381947 */ /* 0x002fdc0003800000 */
[----:B------:R-:W-:Y:S02]  /*1260*/  ULDC.64 UR6, c[0x0][0xa08] ;  /* 0x0002820000067ab9 */ /* 0x000fe40000000a00 */
[----:B------:R-:W-:-:S04]  /*1270*/  ISETP.NE.U32.AND P1, PT, RZ, UR6, PT ;  /* 0x00000006ff007c0c */ /* 0x000fc8000bf25070 */
[----:B------:R-:W-:-:S13]  /*1280*/  ISETP.NE.AND.EX P1, PT, RZ, UR7, PT, P1 ;  /* 0x00000007ff007c0c */ /* 0x000fda000bf25310 */
[----:B------:R-:W-:Y:S05]  /*1290*/  @!P1 BRA `(.L_x_367) ;  /* 0x0000000000289947 */ /* 0x000fea0003800000 */
[----:B------:R-:W-:Y:S01]  /*12a0*/  ULDC.64 UR4, c[0x0][0xa08] ;  /* 0x0002820000047ab9 */ /* 0x000fe20000000a00 */
[----:B------:R-:W-:Y:S01]  /*12b0*/  ULDC.64 UR6, c[0x0][0x208] ;  /* 0x0000820000067ab9 */ /* 0x000fe20000000a00 */
[----:B------:R-:W-:-:S06]  /*12c0*/  UIMAD.WIDE UR4, UR61, 0x4, UR4 ;  /* 0x000000043d0478a5 */ /* 0x000fcc000f8e0204 */
[----:B------:R-:W-:Y:S02]  /*12d0*/  IMAD.U32 R4, RZ, RZ, UR4 ;  /* 0x00000004ff047e24 */ /* 0x000fe4000f8e00ff */
[----:B------:R-:W-:-:S05]  /*12e0*/  IMAD.U32 R5, RZ, RZ, UR5 ;  /* 0x00000005ff057e24 */ /* 0x000fca000f8e00ff */
[----:B------:R-:W2:Y:S04]  /*12f0*/  LDG.E R7, desc[UR6][R4.64] ;  /* 0x0000000604077981 */ /* 0x000ea8000c1e1900 */
[----:B------:R-:W3:Y:S01]  /*1300*/  LDG.E R6, desc[UR6][R4.64+0x4] ;  /* 0x0000040604067981 */ /* 0x000ee2000c1e1900 */
[----:B--2---:R-:W-:Y:S02]  /*1310*/  R2UR UR4, R7 ;  /* 0x00000000070472ca */ /* 0x004fe400000e0000 */
[----:B---3--:R-:W-:-:S13]  /*1320*/  R2UR UR5, R6 ;  /* 0x00000000060572ca */ /* 0x008fda00000e0000 */
[----:B------:R-:W-:-:S12]  /*1330*/  UIADD3 UR4, -UR4, UR5, URZ ;  /* 0x0000000504047290 */ /* 0x000fd8000fffe13f */
.L_x_367:
[----:B------:R-:W-:Y:S01]  /*1340*/  UIADD3 UR44, -UR44, UR4, URZ ;  /* 0x000000042c2c7290 */ /* 0x000fe2000fffe13f */
[----:B------:R-:W-:Y:S02]  /*1350*/  CS2R R88, SRZ ;  /* 0x0000000000587805 */ /* 0x000fe4000001ff00 */
[----:B------:R-:W-:Y:S02]  /*1360*/  CS2R R34, SRZ ;  /* 0x0000000000227805 */ /* 0x000fe4000001ff00 */
[----:B------:R-:W-:Y:S01]  /*1370*/  CS2R R90, SRZ ;  /* 0x00000000005a7805 */ /* 0x000fe2000001ff00 */
[----:B------:R-:W-:Y:S01]  /*1380*/  UISETP.GE.AND UP0, UPT, UR44, 0x1, UPT ;  /* 0x000000012c00788c */ /* 0x000fe2000bf06270 */
[----:B------:R-:W-:Y:S01]  /*1390*/  CS2R R6, SRZ ;  /* 0x0000000000067805 */ /* 0x000fe2000001ff00 */
[----:B------:R-:W-:Y:S01]  /*13a0*/  UIADD3 UR4, UR44, 0x7f, URZ ;  /* 0x0000007f2c047890 */ /* 0x000fe2000fffe03f */
[----:B------:R-:W-:Y:S01]  /*13b0*/  IMAD.MOV.U32 R8, RZ, RZ, RZ ;  /* 0x000000ffff087224 */ /* 0x000fe200078e00ff */
[----:B------:R-:W-:Y:S01]  /*13c0*/  MOV R93, RZ ;  /* 0x000000ff005d7202 */ /* 0x000fe20000000f00 */
[----:B------:R-:W-:Y:S01]  /*13d0*/  IMAD.MOV.U32 R10, RZ, RZ, RZ ;  /* 0x000000ffff0a7224 */ /* 0x000fe200078e00ff */
[----:B------:R-:W-:Y:S01]  /*13e0*/  PLOP3.LUT P1, PT, PT, PT, UP0, 0x80, 0x0 ;  /* 0x000000000000781c */ /* 0x000fe20003f2f008 */
[----:B------:R-:W-:Y:S01]  /*13f0*/  USHF.R.S32.HI UR5, URZ, 0x1f, UR4 ;  /* 0x0000001f3f057899 */ /* 0x000fe20008011404 */
[----:B------:R-:W-:-:S02]  /*1400*/  IMAD.MOV.U32 R12, RZ, RZ, RZ ;  /* 0x000000ffff0c7224 */ /* 0x000fc400078e00ff */
[----:B------:R-:W-:Y:S01]  /*1410*/  IMAD.MOV.U32 R95, RZ, RZ, RZ ;  /* 0x000000ffff5f7224 */ /* 0x000fe200078e00ff */
[----:B------:R-:W-:-:S08]  /*1420*/  ULEA.HI UR5, UR5, UR4, URZ, 0x7 ;  /* 0x0000000405057291 */ /* 0x000fd0000f8f383f */
[----:B------:R-:W-:Y:S05]  /*1430*/  @!P1 BRA `(.L_x_368) ;  /* 0x0000006800549947 */ /* 0x000fea0003800000 */
[----:B------:R-:W0:Y:S01]  /*1440*/  SHFL.IDX PT, R0, R188, RZ, 0x1f ;  /* 0x00001fffbc007589 */ /* 0x000e2200000e0000 */
[----:B------:R-:W1:Y:S01]  /*1450*/  S2UR UR8, SR_CgaCtaId ;  /* 0x00000000000879c3 */ /* 0x000e620000008800 */
[----:B------:R-:W-:Y:S01]  /*1460*/  UMOV UR7, 0x400 ;  /* 0x0000040000077882 */ /* 0x000fe20000000000 */
[----:B------:R-:W-:Y:S01]  /*1470*/  USHF.R.S32.HI UR45, URZ, 0x7, UR5 ;  /* 0x000000073f2d7899 */ /* 0x000fe20008011405 */
[----:B0-----:R-:W-:Y:S01]  /*1480*/  R2UR UR4, R0 ;  /* 0x00000000000472ca */ /* 0x001fe200000e0000 */
[----:B-1----:R-:W-:-:S04]  /*1490*/  ULEA UR7, UR8, UR7, 0x18 ;  /* 0x0000000708077291 */ /* 0x002fc8000f8ec03f */
[----:B------:R-:W-:-:S04]  /*14a0*/  UIADD3 UR7, UR7, 0x10400, URZ ;  /* 0x0001040007077890 */ /* 0x000fc8000fffe03f */
[----:B------:R-:W-:-:S04]  /*14b0*/  ULOP3.LUT UP0, URZ, UR7, 0x3ff, URZ, 0xc0, !UPT ;  /* 0x000003ff073f7892 */ /* 0x000fc8000f80c03f */
[----:B------:R-:W-:Y:S02]  /*14c0*/  ULEA.HI UR6, UR4, UR4, URZ, 0x1 ;  /* 0x0000000404067291 */ /* 0x000fe4000f8f083f */
[----:B------:R-:W-:Y:S02]  /*14d0*/  PLOP3.LUT P0, PT, PT, PT, UP0, 0x80, 0x0 ;  /* 0x000000000000781c */ /* 0x000fe40003f0f008 */
[----:B------:R-:W-:-:S04]  /*14e0*/  ULOP3.LUT UR6, UR6, 0x1e, URZ, 0xc0, !UPT ;  /* 0x0000001e06067892 */ /* 0x000fc8000f8ec03f */
[----:B------:R-:W-:-:S04]  /*14f0*/  UIADD3 UR6, UR4, -UR6, URZ ;  /* 0x8000000604067290 */ /* 0x000fc8000fffe03f */
[----:B------:R-:W-:-:S04]  /*1500*/  ULEA UR6, UR6, UR7, 0xd ;  /* 0x0000000706067291 */ /* 0x000fc8000f8e683f */
[----:B------:R-:W-:-:S04]  /*1510*/  USHF.R.U32.HI UR6, URZ, 0x4, UR6 ;  /* 0x000000043f067899 */ /* 0x000fc80008011606 */
        /* <DEDUP_REMOVED lines=10> */
[----:B------:R-:W-:Y:S01]  /*15c0*/  MOV R12, 0x1 ;  /* 0x00000001000c7802 */ /* 0x000fe20000000f00 */
[----:B------:R-:W-:Y:S02]  /*15d0*/  IMAD.U32 R6, RZ, RZ, UR4 ;  /* 0x00000004ff067e24 */ /* 0x000fe4000f8e00ff */
[----:B------:R-:W-:-:S02]  /*15e0*/  IMAD.U32 R7, RZ, RZ, UR5 ;  /* 0x00000005ff077e24 */ /* 0x000fc4000f8e00ff */
[----:B------:R-:W-:Y:S02]  /*15f0*/  IMAD.U32 R11, RZ, RZ, UR7 ;  /* 0x00000007ff0b7e24 */ /* 0x000fe4000f8e00ff */
[----:B------:R-:W-:Y:S02]  /*1600*/  IMAD.MOV.U32 R8, RZ, RZ, 0x70 ;  /* 0x00000070ff087424 */ /* 0x000fe400078e00ff */
[----:B0-----:R-:W-:-:S07]  /*1610*/  IMAD.MOV.U32 R13, RZ, RZ, RZ ;  /* 0x000000ffff0d7224 */ /* 0x001fce00078e00ff */
[----:B------:R-:W-:-:S07]  /*1620*/  LEPC R20, `(.L_x_369) ;  /* 0x000000001014794e */ /* 0x000fce0000000000 */
[----:B-1----:R-:W-:Y:S05]  /*1630*/  CALL.ABS.NOINC R14 ;  /* 0x000000000e007343 */ /* 0x002fea0003c00000 */
.L_x_369:
[----:B------:R-:W0:Y:S01]  /*1640*/  S2UR UR5, SR_CgaCtaId ;  /* 0x00000000000579c3 */ /* 0x000e220000008800 */
[----:B------:R-:W-:Y:S01]  /*1650*/  LEA.HI R0, R185, R185, RZ, 0x1 ;  /* 0x000000b9b9007211 */ /* 0x000fe200078f08ff */
[----:B------:R-:W-:Y:S01]  /*1660*/  UMOV UR4, 0x400 ;  /* 0x0000040000047882 */ /* 0x000fe20000000000 */
[----:B------:R-:W-:Y:S01]  /*1670*/  R2UR UR6, R193 ;  /* 0x00000000c10672ca */ /* 0x000fe200000e0000 */
[----:B------:R-:W-:Y:S01]  /*1680*/  BSSY B0, `(.L_x_370) ;  /* 0x000000a000007945 */ /* 0x000fe20003800000 */
[----:B------:R-:W-:-:S05]  /*1690*/  LOP3.LUT R0, R0, 0xfffffffe, RZ, 0xc0, !PT ;  /* 0xfffffffe00007812 */ /* 0x000fca00078ec0ff */
[----:B------:R-:W-:-:S05]  /*16a0*/  IMAD.IADD R3, R185, 0x1, -R0 ;  /* 0x00000001b9037824 */ /* 0x000fca00078e0a00 */
[----:B------:R-:W-:Y:S01]  /*16b0*/  SHF.L.U32 R3, R3, 0x1f, RZ ;  /* 0x0000001f03037819 */ /* 0x000fe200000006ff */
[----:B------:R-:W-:-:S05]  /*16c0*/  IMAD.U32 R4, RZ, RZ, UR6 ;  /* 0x00000006ff047e24 */ /* 0x000fca000f8e00ff */
[----:B------:R-:W-:Y:S01]  /*16d0*/  ISETP.NE.AND P0, PT, R4, 0x3, PT ;  /* 0x000000030400780c */ /* 0x000fe20003f05270 */
[----:B0-----:R-:W-:-:S06]  /*16e0*/  ULEA UR4, UR5, UR4, 0x18 ;  /* 0x0000000405047291 */ /* 0x001fcc000f8ec03f */
[----:B------:R-:W-:-:S04]  /*16f0*/  IMAD.U32 R0, RZ, RZ, UR4 ;  /* 0x00000004ff007e24 */ /* 0x000fc8000f8e00ff */
[----:B------:R-:W0:Y:S02]  /*1700*/  SYNCS.PHASECHK.TRANS64.TRYWAIT P1, [R0+URZ+0x34800], R3 ;  /* 0x03480003000075a7 */ /* 0x000e24000802017f */
[----:B0-----:R-:W-:Y:S05]  /*1710*/  @!P1 BRA `(.L_x_371) ;  /* 0x000000e800ec9947 */ /* 0x001fea0003800000 */
.L_x_534:
[----:B------:R-:W-:Y:S05]  /*1720*/  BSYNC B0 ;  /* 0x0000000000007941 */ /* 0x000fea0003800000 */
.L_x_370:
[----:B------:R-:W-:Y:S05]  /*1730*/  @!P0 BRA `(.L_x_372) ;  /* 0x0000000000048947 */ /* 0x000fea0003800000 */
[----:B------:R-:W-:Y:S01]  /*1740*/  BPT.TRAP 0x1 ;  /* 0x000000040000795c */ /* 0x000fe20000300000 */
.L_x_372:
[----:B0-----:R-:W-:Y:S01]  /*1750*/  IMAD R3, R2, 0x8, R0 ;  /* 0x0000000802037824 */ /* 0x001fe200078e0200 */
[----:B------:R-:W-:-:S04]  /*1760*/  SHF.L.U32 R4, R16, 0x1f, RZ ;  /* 0x0000001f10047819 */ /* 0x000fc800000006ff */
[----:B------:R0:W1:Y:S01]  /*1770*/  SYNCS.PHASECHK.TRANS64.TRYWAIT P2, [R3+URZ+0x34830], R4 ;  /* 0x03483004030075a7 */ /* 0x000062000804017f */
[----:B------:R-:W-:Y:S05]  /*1780*/  @!P0 BRA `(.L_x_373) ;  /* 0x0000000000048947 */ /* 0x000fea0003800000 */
[----:B------:R-:W-:Y:S01]  /*1790*/  BPT.TRAP 0x1 ;  /* 0x000000040000795c */ /* 0x000fe20000300000 */
.L_x_373:
[----:B------:R-:W2:Y:S01]  /*17a0*/  S2R R5, SR_TID.X ;  /* 0x0000000000057919 */ /* 0x000ea20000002100 */
[----:B------:R-:W-:Y:S01]  /*17b0*/  IMAD.MOV.U32 R151, RZ, RZ, RZ ;  /* 0x000000ffff977224 */ /* 0x000fe200078e00ff */
[----:B--2---:R-:W-:Y:S01]  /*17c0*/  LOP3.LUT P1, RZ, R5, 0x7f, RZ, 0xc0, !PT ;  /* 0x0000007f05ff7812 */ /* 0x004fe2000782c0ff */
[----:B-1----:R-:W-:-:S12]  /*17d0*/  @P2 BRA `(.L_x_374) ;  /* 0x0000000000082947 */ /* 0x002fd80003800000 */
[----:B------:R-:W1:Y:S02]  /*17e0*/  SYNCS.PHASECHK.TRANS64.TRYWAIT P2, [R3+URZ+0x34830], R4 ;  /* 0x03483004030075a7 */ /* 0x000e64000804017f */
[----:B-1----:R-:W-:Y:S05]  /*17f0*/  @!P2 BRA `(.L_x_375) ;  /* 0x000000e800c8a947 */ /* 0x002fea0003800000 */
.L_x_374:
[----:B------:R-:W-:Y:S05]  /*1800*/  WARPSYNC.ALL ;  /* 0x0000000000007948 */ /* 0x000fea0003800000 */
[----:B------:R-:W-:Y:S01]  /*1810*/  R2UR UR4, R0 ;  /* 0x00000000000472ca */ /* 0x000fe200000e0000 */
[----:B------:R-:W-:Y:S01]  /*1820*/  ULOP3.LUT UR56, UR56, 0x10000, URZ, 0xfc, !UPT ;  /* 0x0001000038387892 */ /* 0x000fe2000f8efc3f */
[----:B------:R-:W-:Y:S01]  /*1830*/  R2UR UR58, R2 ;  /* 0x00000000023a72ca */ /* 0x000fe200000e0000 */
[----:B------:R-:W-:Y:S01]  /*1840*/  WARPGROUP.ARRIVE ;  /* 0x00000000000079c5 */ /* 0x000fe20000000000 */
[----:B------:R-:W-:Y:S01]  /*1850*/  UMOV UR57, 0x40000040 ;  /* 0x4000004000397882 */ /* 0x000fe20000000000 */
[----:B------:R-:W-:Y:S01]  /*1860*/  UMOV UR59, 0x40000040 ;  /* 0x40000040003b7882 */ /* 0x000fe20000000000 */
[----:B------:R-:W-:Y:S01]  /*1870*/  UIADD3 UR52, UR56, 0x2, URZ ;  /* 0x0000000238347890 */ /* 0x000fe2000fffe03f */
[----:B------:R-:W-:Y:S01]  /*1880*/  VIADD R6, R190, UR44 ;  /* 0x0000002cbe067c36 */ /* 0x000fe20008000000 */
[----:B------:R-:W-:Y:S01]  /*1890*/  UMOV UR53, 0x40000040 ;  /* 0x4000004000357882 */ /* 0x000fe20000000000 */
[----:B------:R-:W-:Y:S01]  /*18a0*/  UMOV UR55, 0x40000040 ;  /* 0x4000004000377882 */ /* 0x000fe20000000000 */
[----:B------:R-:W-:Y:S01]  /*18b0*/  UIADD3 UR8, UR56, 0x4, URZ ;  /* 0x0000000438087890 */ /* 0x000fe2000fffe03f */
[----:B------:R-:W-:Y:S01]  /*18c0*/  IMAD.U32 R9, RZ, RZ, UR45 ;  /* 0x0000002dff097e24 */ /* 0x000fe2000f8e00ff */
[----:B------:R-:W-:Y:S01]  /*18d0*/  UMOV UR9, 0x40000040 ;  /* 0x4000004000097882 */ /* 0x000fe20000000000 */
[----:B------:R-:W-:Y:S01]  /*18e0*/  UIADD3 UR4, UR4, 0x1c400, URZ ;  /* 0x0001c40004047890 */ /* 0x000fe2000fffe03f */
[----:B------:R-:W-:Y:S01]  /*18f0*/  P2R R8, PR, RZ, 0x1 ;  /* 0x00000001ff087803 */ /* 0x000fe20000000000 */
[----:B------:R-:W-:Y:S01]  /*1900*/  UMOV UR11, 0x40000040 ;  /* 0x40000040000b7882 */ /* 0x000fe20000000000 */
[----:B------:R-:W-:Y:S01]  /*1910*/  UIADD3 UR12, UR56, 0x6, URZ ;  /* 0x00000006380c7890 */ /* 0x000fe2000fffe03f */
[----:B------:R-:W-:Y:S01]  /*1920*/  IMAD R6, R9, -0x80, R6 ;  /* 0xffffff8009067824 */ /* 0x000fe200078e0206 */
[----:B------:R-:W-:Y:S01]  /*1930*/  USHF.R.U32.HI UR4, URZ, 0x4, UR4 ;  /* 0x000000043f047899 */ /* 0x000fe20008011604 */
[----:B01----:R-:W-:Y:S01]  /*1940*/  @!P1 IADD3 R3, R3, 0x34840, RZ ;  /* 0x0003484003039810 */ /* 0x003fe20007ffe0ff */
[----:B------:R-:W-:Y:S01]  /*1950*/  UMOV UR13, 0x40000040 ;  /* 0x40000040000d7882 */ /* 0x000fe20000000000 */
[----:B------:R-:W-:Y:S01]  /*1960*/  UMOV UR15, 0x40000040 ;  /* 0x40000040000f7882 */ /* 0x000fe20000000000 */
[----:B------:R-:W-:Y:S01]  /*1970*/  ULOP3.LUT UR4, UR4, 0x3fff, URZ, 0xc0, !UPT ;  /* 0x00003fff04047892 */ /* 0x000fe2000f8ec03f */
[C---:B------:R-:W-:Y:S01]  /*1980*/  ISETP.GT.AND P2, PT, R6.reuse, RZ, PT ;  /* 0x000000ff0600720c */ /* 0x040fe20003f44270 */
[----:B------:R-:W-:Y:S01]  /*1990*/  UIADD3 UR16, UR56, 0x400, URZ ;  /* 0x0000040038107890 */ /* 0x000fe2000fffe03f */
[C---:B------:R-:W-:Y:S01]  /*19a0*/  ISETP.GT.AND P3, PT, R6.reuse, 0x1, PT ;  /* 0x000000010600780c */ /* 0x040fe20003f64270 */
[----:B------:R-:W-:Y:S01]  /*19b0*/  ULOP3.LUT UR60, UR4, 0x10000, URZ, 0xfc, !UPT ;  /* 0x00010000043c7892 */ /* 0x000fe2000f8efc3f */
[C---:B------:R-:W-:Y:S01]  /*19c0*/  ISETP.GT.AND P6, PT, R6.reuse, 0x8, PT ;  /* 0x000000080600780c */ /* 0x040fe20003fc4270 */
[----:B------:R-:W-:Y:S01]  /*19d0*/  UMOV UR17, 0x40000040 ;  /* 0x4000004000117882 */ /* 0x000fe20000000000 */
[----:B------:R-:W-:Y:S01]  /*19e0*/  UMOV UR19, 0x40000040 ;  /* 0x4000004000137882 */ /* 0x000fe20000000000 */
[----:B------:R-:W-:Y:S01]  /*19f0*/  UIMAD UR58, UR58, 0xc00, UR60 ;  /* 0x00000c003a3a78a4 */ /* 0x000fe2000f8e023c */
[C---:B------:R-:W-:Y:S01]  /*1a00*/  ISETP.GT.AND P5, PT, R6.reuse, 0x9, PT ;  /* 0x000000090600780c */ /* 0x040fe20003fa4270 */
[----:B------:R-:W-:Y:S01]  /*1a10*/  UIADD3 UR20, UR56, 0x402, URZ ;  /* 0x0000040238147890 */ /* 0x000fe2000fffe03f */
[----:B------:R-:W-:Y:S01]  /*1a20*/  ISETP.GT.AND P4, PT, R6, 0x10, PT ;  /* 0x000000100600780c */ /* 0x000fe20003f84270 */
[----:B------:R-:W-:Y:S01]  /*1a30*/  UIADD3 UR54, UR58, 0x2, URZ ;  /* 0x000000023a367890 */ /* 0x000fe2000fffe03f */
[----:B------:R-:W-:Y:S01]  /*1a40*/  @!P1 PRMT R3, RZ, 0x654, R3 ;  /* 0x00000654ff039816 */ /* 0x000fe20000000003 */
[----:B------:R-:W-:Y:S01]  /*1a50*/  UIADD3 UR10, UR58, 0x4, URZ ;  /* 0x000000043a0a7890 */ /* 0x000fe2000fffe03f */
[----:B------:R-:W-:Y:S01]  /*1a60*/  IMAD.MOV.U32 R150, RZ, RZ, R151 ;  /* 0x000000ffff967224 */ /* 0x000fe200078e0097 */
[----:B------:R-:W-:-:S02]  /*1a70*/  UIADD3 UR14, UR58, 0x6, URZ ;  /* 0x000000063a0e7890 */ /* 0x000fc4000fffe03f */
[----:B------:R-:W-:Y:S01]  /*1a80*/  HGMMA.64x128x16.F32 R24, gdesc[UR56], RZ, !UPT, gsb0 ;  /* 0x01e00000381879f0 */ /* 0x000fe2000c0008ff */
        /* <DEDUP_REMOVED lines=42> */
[----:B------:R-:W-:Y:S01]  /*1d30*/  ULDC UR4, c[0x0][0x9d8] ;  /* 0x0002760000047ab9 */ /* 0x000fe20000000800 */
[----:B------:R-:W-:Y:S01]  /*1d40*/  ULDC UR5, c[0x0][0x988] ;  /* 0x0002620000057ab9 */ /* 0x000fe20000000800 */
[----:B------:R-:W-:Y:S01]  /*1d50*/  UISETP.GE.AND UP0, UPT, UR44, 0x81, UPT ;  /* 0x000000812c00788c */ /* 0x000fe2000bf06270 */
        /* <DEDUP_REMOVED lines=17> */
[----:B------:R-:W-:Y:S01]  /*1e70*/  IMAD.MOV.U32 R88, RZ, RZ, R151 ;  /* 0x000000ffff587224 */ /* 0x000fe200078e0097 */
        /* <DEDUP_REMOVED lines=270> */
[----:B------:R-:W-:Y:S01]  /*2f60*/  ISETP.GT.AND P2, PT, R6, 0x79, PT ;  /* 0x000000790600780c */ /* 0x000fe20003f44270 */
[----:B------:R-:W-:-:S04]  /*2f70*/  IMAD.U32 R6, RZ, RZ, UR5 ;  /* 0x00000005ff067e24 */ /* 0x000fc8000f8e00ff */
[----:B------:R-:W3:Y:S01]  /*2f80*/  MUFU.TANH R82, R82 ;  /* 0x0000005200527308 */ /* 0x000ee20000002400 */
[----:B0-----:R-:W-:-:S04]  /*2f90*/  FSEL R145, R84, -INF , P3 ;  /* 0xff80000054917808 */ /* 0x001fc80001800000 */
[----:B------:R-:W-:-:S03]  /*2fa0*/  FMNMX.FTZ R12, R145, R12, !PT ;  /* 0x0000000c910c7209 */ /* 0x000fc60007810000 */
[----:B------:R-:W0:Y:S01]  /*2fb0*/  MUFU.TANH R83, R83 ;  /* 0x0000005300537308 */ /* 0x000e220000002400 */
[----:B-1----:R-:W-:-:S04]  /*2fc0*/  FSEL R147, R85, -INF , P2 ;  /* 0xff80000055937808 */ /* 0x002fc80001000000 */
[----:B------:R-:W-:-:S03]  /*2fd0*/  FMNMX.FTZ R12, R147, R12, !PT ;  /* 0x0000000c930c7209 */ /* 0x000fc60007810000 */
[----:B------:R-:W1:Y:S02]  /*2fe0*/  MUFU.TANH R86, R86 ;  /* 0x0000005600567308 */ /* 0x000e640000002400 */
[----:B------:R-:W4:Y:S06]  /*2ff0*/  SHFL.BFLY PT, R9, R12, 0x2, 0x1f ;  /* 0x0c401f000c097f89 */ /* 0x000f2c00000e0000 */
[----:B------:R-:W-:Y:S01]  /*3000*/  MUFU.TANH R87, R87 ;  /* 0x0000005700577308 */ /* 0x000fe20000002400 */
[----:B----4-:R-:W-:-:S05]  /*3010*/  FMNMX.FTZ R14, R12, R9, !PT ;  /* 0x000000090c0e7209 */ /* 0x010fca0007810000 */
[----:B------:R-:W4:Y:S02]  /*3020*/  SHFL.BFLY PT, R9, R14, 0x1, 0x1f ;  /* 0x0c201f000e097f89 */ /* 0x000f2400000e0000 */
[----:B----4-:R-:W-:-:S04]  /*3030*/  FMNMX.FTZ R9, R14, R9, !PT ;  /* 0x000000090e097209 */ /* 0x010fc80007810000 */
[C---:B------:R-:W-:Y:S01]  /*3040*/  FSETP.NEU.FTZ.AND P0, PT, R9.reuse, -INF , PT ;  /* 0xff8000000900780b */ /* 0x040fe20003f1d000 */
[----:B------:R-:W-:-:S05]  /*3050*/  FMUL.FTZ R20, R9, R6 ;  /* 0x0000000609147220 */ /* 0x000fca0000410000 */
[----:B------:R-:W-:Y:S02]  /*3060*/  FSEL R20, R20, RZ, P0 ;  /* 0x000000ff14147208 */ /* 0x000fe40000000000 */
[----:B------:R-:W-:Y:S02]  /*3070*/  ISETP.NE.AND P0, PT, R8, RZ, PT ;  /* 0x000000ff0800720c */ /* 0x000fe40003f05270 */
[----:B------:R-:W4:Y:S01]  /*3080*/  MUFU.TANH R8, R79 ;  /* 0x0000004f00087308 */ /* 0x000f220000002400 */
[--C-:B------:R-:W-:Y:S01]  /*3090*/  FFMA.FTZ R67, R10, R6, -R20.reuse ;  /* 0x000000060a437223 */ /* 0x100fe20000010814 */
[----:B------:R-:W-:Y:S01]  /*30a0*/  FMNMX.FTZ R10, R5, R4, !PT ;  /* 0x00000004050a7209 */ /* 0x000fe20007810000 */
[-CC-:B------:R-:W-:Y:S01]  /*30b0*/  FFMA.FTZ R69, R91, R6.reuse, -R20.reuse ;  /* 0x000000065b457223 */ /* 0x180fe20000010814 */
[-CC-:B------:R-:W-:Y:S01]  /*30c0*/  FFMA.FTZ R176, R93, R6.reuse, -R20.reuse ;  /* 0x000000065db07223 */ /* 0x180fe20000010814 */
[----:B---3--:R-:W-:Y:S01]  /*30d0*/  FSEL R93, R82, -INF , P5 ;  /* 0xff800000525d7808 */ /* 0x008fe20002800000 */
[--C-:B------:R-:W-:Y:S01]  /*30e0*/  FFMA.FTZ R71, R95, R6, -R20.reuse ;  /* 0x000000065f477223 */ /* 0x100fe20000010814 */
[----:B------:R-:W-:Y:S01]  /*30f0*/  FMNMX.FTZ R10, R7, R10, !PT ;  /* 0x0000000a070a7209 */ /* 0x000fe20007810000 */
[-CC-:B------:R-:W-:Y:S01]  /*3100*/  FFMA.FTZ R178, R97, R6.reuse, -R20.reuse ;  /* 0x0000000661b27223 */ /* 0x180fe20000010814 */
[----:B0-----:R-:W-:Y:S01]  /*3110*/  FSEL R95, R83, -INF , P4 ;  /* 0xff800000535f7808 */ /* 0x001fe20002000000 */
[--C-:B------:R-:W-:Y:S01]  /*3120*/  FFMA.FTZ R73, R99, R6, -R20.reuse ;  /* 0x0000000663497223 */ /* 0x100fe20000010814 */
[----:B------:R-:W-:Y:S01]  /*3130*/  FMNMX.FTZ R10, R13, R10, !PT ;  /* 0x0000000a0d0a7209 */ /* 0x000fe20007810000 */
[-CC-:B------:R-:W-:Y:S01]  /*3140*/  FFMA.FTZ R180, R11, R6.reuse, -R20.reuse ;  /* 0x000000060bb47223 */ /* 0x180fe20000010814 */
[----:B-1----:R-:W-:Y:S01]  /*3150*/  FSEL R97, R86, -INF , P3 ;  /* 0xff80000056617808 */ /* 0x002fe20001800000 */
[--C-:B------:R-:W-:Y:S01]  /*3160*/  FFMA.FTZ R182, R89, R6, -R20.reuse ;  /* 0x0000000659b67223 */ /* 0x100fe20000010814 */
[----:B------:R-:W-:Y:S01]  /*3170*/  FMNMX.FTZ R10, R15, R10, !PT ;  /* 0x0000000a0f0a7209 */ /* 0x000fe20007810000 */
[----:B------:R-:W-:Y:S01]  /*3180*/  MUFU.EX2 R67, R67 ;  /* 0x0000004300437308 */ /* 0x000fe20000000800 */
[----:B----4-:R-:W-:Y:S01]  /*3190*/  FSEL R91, R8, -INF , P6 ;  /* 0xff800000085b7808 */ /* 0x010fe20003000000 */
[--C-:B------:R-:W-:Y:S01]  /*31a0*/  FFMA.FTZ R172, R101, R6, -R20.reuse ;  /* 0x0000000665ac7223 */ /* 0x100fe20000010814 */
[----:B------:R-:W-:Y:S01]  /*31b0*/  FMNMX.FTZ R10, R21, R10, !PT ;  /* 0x0000000a150a7209 */ /* 0x000fe20007810000 */
[-CC-:B------:R-:W-:Y:S01]  /*31c0*/  FFMA.FTZ R75, R103, R6.reuse, -R20.reuse ;  /* 0x00000006674b7223 */ /* 0x180fe20000010814 */
[----:B------:R-:W-:Y:S01]  /*31d0*/  FSEL R99, R87, -INF , P2 ;  /* 0xff80000057637808 */ /* 0x000fe20001000000 */
        /* <DEDUP_REMOVED lines=35> */
[----:B------:R-:W-:Y:S01]  /*3410*/  FFMA.FTZ R20, R147, R6, -R20 ;  /* 0x0000000693147223 */ /* 0x000fe20000010814 */
[--C-:B------:R-:W-:Y:S01]  /*3420*/  IMAD.MOV.U32 R147, RZ, RZ, R151.reuse ;  /* 0x000000ffff937224 */ /* 0x100fe200078e0097 */
[----:B------:R-:W-:Y:S01]  /*3430*/  FMNMX.FTZ R10, R43, R10, !PT ;  /* 0x0000000a2b0a7209 */ /* 0x000fe20007810000 */
[--C-:B------:R-:W-:Y:S01]  /*3440*/  IMAD.MOV.U32 R131, RZ, RZ, R151.reuse ;  /* 0x000000ffff837224 */ /* 0x100fe200078e0097 */
[-C--:B------:R-:W-:Y:S01]  /*3450*/  MOV R133, R151.reuse ;  /* 0x0000009700857202 */ /* 0x080fe20000000f00 */
[--C-:B------:R-:W-:Y:S01]  /*3460*/  IMAD.MOV.U32 R129, RZ, RZ, R151.reuse ;  /* 0x000000ffff817224 */ /* 0x100fe200078e0097 */
[----:B------:R-:W-:Y:S01]  /*3470*/  FMNMX.FTZ R10, R45, R10, !PT ;  /* 0x0000000a2d0a7209 */ /* 0x000fe20007810000 */
[----:B------:R-:W2:Y:S01]  /*3480*/  MUFU.EX2 R178, R178 ;  /* 0x000000b200b27308 */ /* 0x000ea20000000800 */
[--C-:B------:R-:W-:Y:S01]  /*3490*/  IMAD.MOV.U32 R127, RZ, RZ, R151.reuse ;  /* 0x000000ffff7f7224 */ /* 0x100fe200078e0097 */
[-C--:B------:R-:W-:Y:S01]  /*34a0*/  MOV R123, R151.reuse ;  /* 0x00000097007b7202 */ /* 0x080fe20000000f00 */
[--C-:B------:R-:W-:Y:S01]  /*34b0*/  IMAD.MOV.U32 R125, RZ, RZ, R151.reuse ;  /* 0x000000ffff7d7224 */ /* 0x100fe200078e0097 */
[----:B------:R-:W-:Y:S01]  /*34c0*/  FMNMX.FTZ R10, R47, R10, !PT ;  /* 0x0000000a2f0a7209 */ /* 0x000fe20007810000 */
[--C-:B------:R-:W-:Y:S01]  /*34d0*/  IMAD.MOV.U32 R121, RZ, RZ, R151.reuse ;  /* 0x000000ffff797224 */ /* 0x100fe200078e0097 */
[-C--:B------:R-:W-:Y:S01]  /*34e0*/  MOV R113, R151.reuse ;  /* 0x0000009700717202 */ /* 0x080fe20000000f00 */
[--C-:B------:R-:W-:Y:S01]  /*34f0*/  IMAD.MOV.U32 R119, RZ, RZ, R151.reuse ;  /* 0x000000ffff777224 */ /* 0x100fe200078e0097 */
[----:B------:R-:W-:Y:S01]  /*3500*/  FMNMX.FTZ R10, R49, R10, !PT ;  /* 0x0000000a310a7209 */ /* 0x000fe20007810000 */
[----:B------:R-:W-:Y:S01]  /*3510*/  MUFU.EX2 R73, R73 ;  /* 0x0000004900497308 */ /* 0x000fe20000000800 */
[--C-:B------:R-:W-:Y:S01]  /*3520*/  IMAD.MOV.U32 R117, RZ, RZ, R151.reuse ;  /* 0x000000ffff757224 */ /* 0x100fe200078e0097 */
[----:B------:R-:W-:Y:S01]  /*3530*/  MOV R103, R151 ;  /* 0x0000009700677202 */ /* 0x000fe20000000f00 */
[--C-:B------:R-:W-:Y:S01]  /*3540*/  IMAD.MOV.U32 R115, RZ, RZ, R151.reuse ;  /* 0x000000ffff737224 */ /* 0x100fe200078e0097 */
[----:B------:R-:W-:Y:S01]  /*3550*/  FMNMX.FTZ R10, R51, R10, !PT ;  /* 0x0000000a330a7209 */ /* 0x000fe20007810000 */
[----:B------:R-:W-:-:S02]  /*3560*/  IMAD.MOV.U32 R111, RZ, RZ, R151 ;  /* 0x000000ffff6f7224 */ /* 0x000fc400078e0097 */
[--C-:B------:R-:W-:Y:S01]  /*3570*/  IMAD.MOV.U32 R109, RZ, RZ, R151.reuse ;  /* 0x000000ffff6d7224 */ /* 0x100fe200078e0097 */
[----:B------:R-:W-:Y:S01]  /*3580*/  FMNMX.FTZ R10, R53, R10, !PT ;  /* 0x0000000a350a7209 */ /* 0x000fe20007810000 */
[----:B------:R-:W-:Y:S01]  /*3590*/  MUFU.EX2 R172, R172 ;  /* 0x000000ac00ac7308 */ /* 0x000fe20000000800 */
[--C-:B------:R-:W-:Y:S02]  /*35a0*/  IMAD.MOV.U32 R107, RZ, RZ, R151.reuse ;  /* 0x000000ffff6b7224 */ /* 0x100fe400078e0097 */
[----:B------:R-:W-:Y:S01]  /*35b0*/  FMNMX.FTZ R10, R55, R10, !PT ;  /* 0x0000000a370a7209 */ /* 0x000fe20007810000 */
[--C-:B------:R-:W-:Y:S02]  /*35c0*/  IMAD.MOV.U32 R105, RZ, RZ, R151.reuse ;  /* 0x000000ffff697224 */ /* 0x100fe400078e0097 */
[----:B------:R-:W-:Y:S01]  /*35d0*/  IMAD.MOV.U32 R101, RZ, RZ, R151 ;  /* 0x000000ffff657224 */ /* 0x000fe200078e0097 */
[----:B------:R-:W-:Y:S01]  /*35e0*/  FMNMX.FTZ R10, R57, R10, !PT ;  /* 0x0000000a390a7209 */ /* 0x000fe20007810000 */
[----:B------:R-:W-:Y:S03]  /*35f0*/  MUFU.EX2 R75, R75 ;  /* 0x0000004b004b7308 */ /* 0x000fe60000000800 */
[----:B------:R-:W-:-:S04]  /*3600*/  FMNMX.FTZ R10, R59, R10, !PT ;  /* 0x0000000a3b0a7209 */ /* 0x000fc80007810000 */
        /* <DEDUP_REMOVED lines=11> */
[----:B------:R-:W-:-:S05]  /*36c0*/  FMNMX.FTZ R10, R99, R10, !PT ;  /* 0x0000000a630a7209 */ /* 0x000fca0007810000 */
[----:B------:R-:W0:Y:S01]  /*36d0*/  SHFL.BFLY PT, R11, R10, 0x2, 0x1f ;  /* 0x0c401f000a0b7f89 */ /* 0x000e2200000e0000 */
[----:B------:R-:W-:Y:S08]  /*36e0*/  MUFU.EX2 R170, R170 ;  /* 0x000000aa00aa7308 */ /* 0x000ff00000000800 */
[----:B------:R-:W-:Y:S08]  /*36f0*/  MUFU.EX2 R81, R81 ;  /* 0x0000005100517308 */ /* 0x000ff00000000800 */
[----:B------:R-:W-:Y:S01]  /*3700*/  MUFU.EX2 R152, R152 ;  /* 0x0000009800987308 */ /* 0x000fe20000000800 */
[----:B0-----:R-:W-:-:S07]  /*3710*/  FMNMX.FTZ R8, R10, R11, !PT ;  /* 0x0000000b0a087209 */ /* 0x001fce0007810000 */
[----:B------:R-:W-:Y:S01]  /*3720*/  MUFU.EX2 R83, R83 ;  /* 0x0000005300537308 */ /* 0x000fe20000000800 */
[----:B------:R-:W0:Y:S07]  /*3730*/  SHFL.BFLY PT, R11, R8, 0x1, 0x1f ;  /* 0x0c201f00080b7f89 */ /* 0x000e2e00000e0000 */
[----:B------:R-:W-:Y:S08]  /*3740*/  MUFU.EX2 R154, R154 ;  /* 0x0000009a009a7308 */ /* 0x000ff00000000800 */
[----:B------:R-:W-:Y:S08]  /*3750*/  MUFU.EX2 R85, R85 ;  /* 0x0000005500557308 */ /* 0x000ff00000000800 */
[----:B------:R-:W-:Y:S01]  /*3760*/  MUFU.EX2 R156, R156 ;  /* 0x0000009c009c7308 */ /* 0x000fe20000000800 */
[----:B0-----:R-:W-:-:S04]  /*3770*/  FMNMX.FTZ R11, R8, R11, !PT ;  /* 0x0000000b080b7209 */ /* 0x001fc80007810000 */
[C---:B------:R-:W-:Y:S01]  /*3780*/  FSETP.NEU.FTZ.AND P2, PT, R11.reuse, -INF , PT ;  /* 0xff8000000b00780b */ /* 0x040fe20003f5d000 */
[----:B------:R-:W-:Y:S02]  /*3790*/  FMUL.FTZ R8, R11, R6 ;  /* 0x000000060b087220 */ /* 0x000fe40000410000 */
[----:B------:R-:W-:Y:S03]  /*37a0*/  MUFU.EX2 R87, R87 ;  /* 0x0000005700577308 */ /* 0x000fe60000000800 */
[----:B------:R-:W-:Y:S02]  /*37b0*/  FSEL R8, R8, RZ, P2 ;  /* 0x000000ff08087208 */ /* 0x000fe40001000000 */
[----:B------:R-:W-:-:S03]  /*37c0*/  PLOP3.LUT P2, PT, PT, PT, UP0, 0x80, 0x0 ;  /* 0x000000000000781c */ /* 0x000fc60003f4f008 */
        /* <DEDUP_REMOVED lines=17> */
[----:B0-----:R-:W-:Y:S01]  /*38e0*/  FADD.FTZ R13, R180, R67 ;  /* 0x00000043b40d7221 */ /* 0x001fe20000010000 */
[-CC-:B------:R-:W-:Y:S01]  /*38f0*/  FFMA.FTZ R41, R41, R6.reuse, -R8.reuse ;  /* 0x0000000629297223 */ /* 0x180fe20000010808 */
[-CC-:B------:R-:W-:Y:S01]  /*3900*/  FFMA.FTZ R43, R43, R6.reuse, -R8.reuse ;  /* 0x000000062b2b7223 */ /* 0x180fe20000010808 */
[-CC-:B------:R-:W-:Y:S01]  /*3910*/  FFMA.FTZ R45, R45, R6.reuse, -R8.reuse ;  /* 0x000000062d2d7223 */ /* 0x180fe20000010808 */
[-CC-:B------:R-:W-:Y:S01]  /*3920*/  FFMA.FTZ R47, R47, R6.reuse, -R8.reuse ;  /* 0x000000062f2f7223 */ /* 0x180fe20000010808 */
[-CC-:B------:R-:W-:Y:S01]  /*3930*/  FFMA.FTZ R49, R49, R6.reuse, -R8.reuse ;  /* 0x0000000631317223 */ /* 0x180fe20000010808 */
[-CC-:B------:R-:W-:Y:S01]  /*3940*/  FFMA.FTZ R51, R51, R6.reuse, -R8.reuse ;  /* 0x0000000633337223 */ /* 0x180fe20000010808 */
[----:B------:R-:W0:Y:S01]  /*3950*/  MUFU.EX2 R5, R5 ;  /* 0x0000000500057308 */ /* 0x000e220000000800 */
[----:B-1----:R-:W-:Y:S01]  /*3960*/  FADD.FTZ R4, R182, R13 ;  /* 0x0000000db6047221 */ /* 0x002fe20000010000 */
[-CC-:B------:R-:W-:Y:S01]  /*3970*/  FFMA.FTZ R53, R53, R6.reuse, -R8.reuse ;  /* 0x0000000635357223 */ /* 0x180fe20000010808 */
[-CC-:B------:R-:W-:Y:S01]  /*3980*/  FFMA.FTZ R55, R55, R6.reuse, -R8.reuse ;  /* 0x0000000637377223 */ /* 0x180fe20000010808 */
[-C--:B------:R-:W-:Y:S01]  /*3990*/  FFMA.FTZ R57, R57, R6.reuse, -R8 ;  /* 0x0000000639397223 */ /* 0x080fe20000010808 */
[----:B---3--:R-:W-:Y:S01]  /*39a0*/  FADD.FTZ R13, R69, R4 ;  /* 0x00000004450d7221 */ /* 0x008fe20000010000 */
[-CC-:B------:R-:W-:Y:S01]  /*39b0*/  FFMA.FTZ R59, R59, R6.reuse, -R8.reuse ;  /* 0x000000063b3b7223 */ /* 0x180fe20000010808 */
[-CC-:B------:R-:W-:Y:S01]  /*39c0*/  FFMA.FTZ R61, R61, R6.reuse, -R8.reuse ;  /* 0x000000063d3d7223 */ /* 0x180fe20000010808 */
[----:B------:R-:W1:Y:S01]  /*39d0*/  MUFU.EX2 R7, R7 ;  /* 0x0000000700077308 */ /* 0x000e620000000800 */
[----:B----4-:R-:W-:Y:S01]  /*39e0*/  FADD.FTZ R4, R176, R13 ;  /* 0x0000000db0047221 */ /* 0x010fe20000010000 */
[-CC-:B------:R-:W-:Y:S01]  /*39f0*/  FFMA.FTZ R63, R63, R6.reuse, -R8.reuse ;  /* 0x000000063f3f7223 */ /* 0x180fe20000010808 */
[-CC-:B------:R-:W-:Y:S01]  /*3a00*/  FFMA.FTZ R65, R65, R6.reuse, -R8.reuse ;  /* 0x0000000641417223 */ /* 0x180fe20000010808 */
[-C--:B------:R-:W-:Y:S01]  /*3a10*/  FFMA.FTZ R91, R91, R6.reuse, -R8 ;  /* 0x000000065b5b7223 */ /* 0x080fe20000010808 */
[----:B-----5:R-:W-:Y:S01]  /*3a20*/  FADD.FTZ R13, R71, R4 ;  /* 0x00000004470d7221 */ /* 0x020fe20000010000 */
[-CC-:B------:R-:W-:Y:S01]  /*3a30*/  FFMA.FTZ R93, R93, R6.reuse, -R8.reuse ;  /* 0x000000065d5d7223 */ /* 0x180fe20000010808 */
[-C--:B------:R-:W-:Y:S01]  /*3a40*/  FFMA.FTZ R95, R95, R6.reuse, -R8 ;  /* 0x000000065f5f7223 */ /* 0x080fe20000010808 */
[----:B------:R-:W3:Y:S01]  /*3a50*/  MUFU.EX2 R15, R15 ;  /* 0x0000000f000f7308 */ /* 0x000ee20000000800 */
[----:B--2---:R-:W-:Y:S01]  /*3a60*/  FADD.FTZ R36, R178, R13 ;  /* 0x0000000db2247221 */ /* 0x004fe20000010000 */
[----:B0-----:R-:W-:Y:S01]  /*3a70*/  FADD.FTZ R4, R5, R10 ;  /* 0x0000000a05047221 */ /* 0x001fe20000010000 */
[-CC-:B------:R-:W-:Y:S01]  /*3a80*/  FFMA.FTZ R97, R97, R6.reuse, -R8.reuse ;  /* 0x0000000661617223 */ /* 0x180fe20000010808 */
[----:B------:R-:W-:Y:S01]  /*3a90*/  FFMA.FTZ R99, R99, R6, -R8 ;  /* 0x0000000663637223 */ /* 0x000fe20000010808 */
[----:B------:R-:W-:Y:S01]  /*3aa0*/  F2FP.F16.F32.PACK_AB R181, R10, R5 ;  /* 0x000000050ab5723e */ /* 0x000fe200000000ff */
[----:B------:R-:W-:Y:S01]  /*3ab0*/  IMAD.MOV.U32 R5, RZ, RZ, 0x3f800000 ;  /* 0x3f800000ff057424 */ /* 0x000fe200078e00ff */
[----:B------:R-:W-:Y:S01]  /*3ac0*/  F2FP.F16.F32.PACK_AB R180, R67, R180 ;  /* 0x000000b443b4723e */ /* 0x000fe200000000ff */
[----:B------:R0:W2:Y:S01]  /*3ad0*/  MUFU.EX2 R14, R21 ;  /* 0x00000015000e7308 */ /* 0x0000a20000000800 */
[----:B-1----:R-:W-:Y:S01]  /*3ae0*/  FADD.FTZ R13, R7, R4 ;  /* 0x00000004070d7221 */ /* 0x002fe20000010000 */
[C---:B------:R-:W-:Y:S01]  /*3af0*/  F2FP.F16.F32.PACK_AB R183, R12.reuse, R7 ;  /* 0x000000070cb7723e */ /* 0x040fe200000000ff */
[----:B------:R-:W-:Y:S01]  /*3b00*/  IMAD.MOV.U32 R7, RZ, RZ, 0x3f800000 ;  /* 0x3f800000ff077424 */ /* 0x000fe200078e00ff */
[----:B------:R-:W-:Y:S01]  /*3b10*/  F2FP.F16.F32.PACK_AB R182, R69, R182 ;  /* 0x000000b645b6723e */ /* 0x000fe200000000ff */
[----:B------:R-:W-:Y:S01]  /*3b20*/  FADD.FTZ R4, R12, R13 ;  /* 0x0000000d0c047221 */ /* 0x000fe20000010000 */
[----:B------:R-:W-:-:S02]  /*3b30*/  F2FP.F16.F32.PACK_AB R176, R71, R176 ;  /* 0x000000b047b0723e */ /* 0x000fc400000000ff */
[----:B------:R-:W1:Y:S01]  /*3b40*/  MUFU.EX2 R25, R25 ;  /* 0x0000001900197308 */ /* 0x000e620000000800 */
[----:B0-----:R-:W-:Y:S01]  /*3b50*/  FADD.FTZ R21, R73, R36 ;  /* 0x0000002449157221 */ /* 0x001fe20000010000 */
[----:B---3--:R-:W-:Y:S01]  /*3b60*/  FADD.FTZ R13, R15, R4 ;  /* 0x000000040f0d7221 */ /* 0x008fe20000010000 */
[----:B------:R-:W-:Y:S02]  /*3b70*/  F2FP.F16.F32.PACK_AB R178, R73, R178 ;  /* 0x000000b249b2723e */ /* 0x000fe400000000ff */
[----:B------:R-:W-:Y:S01]  /*3b80*/  FADD.FTZ R38, R172, R21 ;  /* 0x00000015ac267221 */ /* 0x000fe20000010000 */
[C---:B------:R-:W-:Y:S02]  /*3b90*/  F2FP.F16.F32.PACK_AB R172, R75.reuse, R172 ;  /* 0x000000ac4bac723e */ /* 0x040fe400000000ff */
[----:B------:R-:W0:Y:S01]  /*3ba0*/  MUFU.EX2 R24, R27 ;  /* 0x0000001b00187308 */ /* 0x000e220000000800 */
[----:B------:R-:W-:Y:S01]  /*3bb0*/  FADD.FTZ R21, R75, R38 ;  /* 0x000000264b157221 */ /* 0x000fe20000010000 */
[C---:B--2---:R-:W-:Y:S01]  /*3bc0*/  FADD.FTZ R4, R14.reuse, R13 ;  /* 0x0000000d0e047221 */ /* 0x044fe20000010000 */
[----:B------:R-:W-:-:S02]  /*3bd0*/  F2FP.F16.F32.PACK_AB R177, R14, R15 ;  /* 0x0000000f0eb1723e */ /* 0x000fc400000000ff */
[----:B------:R-:W-:Y:S01]  /*3be0*/  FADD.FTZ R38, R174, R21 ;  /* 0x00000015ae267221 */ /* 0x000fe20000010000 */
[C---:B------:R-:W-:Y:S02]  /*3bf0*/  F2FP.F16.F32.PACK_AB R174, R77.reuse, R174 ;  /* 0x000000ae4dae723e */ /* 0x040fe400000000ff */
[----:B------:R-:W2:Y:S01]  /*3c00*/  MUFU.EX2 R29, R29 ;  /* 0x0000001d001d7308 */ /* 0x000ea20000000800 */
[----:B------:R-:W-:Y:S01]  /*3c10*/  FADD.FTZ R21, R77, R38 ;  /* 0x000000264d157221 */ /* 0x000fe20000010000 */
[----:B-1----:R-:W-:-:S03]  /*3c20*/  FADD.FTZ R13, R25, R4 ;  /* 0x00000004190d7221 */ /* 0x002fc60000010000 */
[----:B------:R-:W-:Y:S01]  /*3c30*/  FADD.FTZ R40, R168, R21 ;  /* 0x00000015a8287221 */ /* 0x000fe20000010000 */
[C---:B------:R-:W-:Y:S02]  /*3c40*/  F2FP.F16.F32.PACK_AB R168, R79.reuse, R168 ;  /* 0x000000a84fa8723e */ /* 0x040fe400000000ff */
[----:B------:R-:W1:Y:S01]  /*3c50*/  MUFU.EX2 R26, R31 ;  /* 0x0000001f001a7308 */ /* 0x000e620000000800 */
[C---:B0-----:R-:W-:Y:S01]  /*3c60*/  FADD.FTZ R4, R24.reuse, R13 ;  /* 0x0000000d18047221 */ /* 0x041fe20000010000 */
[----:B------:R-:W-:Y:S01]  /*3c70*/  FADD.FTZ R21, R79, R40 ;  /* 0x000000284f157221 */ /* 0x000fe20000010000 */
[----:B------:R-:W-:-:S03]  /*3c80*/  F2FP.F16.F32.PACK_AB R179, R24, R25 ;  /* 0x0000001918b3723e */ /* 0x000fc600000000ff */
[----:B------:R-:W-:Y:S01]  /*3c90*/  FADD.FTZ R40, R170, R21 ;  /* 0x00000015aa287221 */ /* 0x000fe20000010000 */
[----:B------:R-:W-:Y:S01]  /*3ca0*/  F2FP.F16.F32.PACK_AB R170, R81, R170 ;  /* 0x000000aa51aa723e */ /* 0x000fe200000000ff */
[----:B------:R-:W0:Y:S01]  /*3cb0*/  MUFU.EX2 R33, R33 ;  /* 0x0000002100217308 */ /* 0x000e220000000800 */
[----:B--2---:R-:W-:-:S07]  /*3cc0*/  FADD.FTZ R13, R29, R4 ;  /* 0x000000041d0d7221 */ /* 0x004fce0000010000 */
[----:B------:R-:W2:Y:S01]  /*3cd0*/  MUFU.EX2 R28, R35 ;  /* 0x00000023001c7308 */ /* 0x000ea20000000800 */
[C---:B-1----:R-:W-:Y:S01]  /*3ce0*/  FADD.FTZ R4, R26.reuse, R13 ;  /* 0x0000000d1a047221 */ /* 0x042fe20000010000 */
[----:B------:R-:W-:Y:S01]  /*3cf0*/  FADD.FTZ R13, R81, R40 ;  /* 0x00000028510d7221 */ /* 0x000fe20000010000 */
[----:B------:R-:W-:-:S03]  /*3d00*/  F2FP.F16.F32.PACK_AB R173, R26, R29 ;  /* 0x0000001d1aad723e */ /* 0x000fc600000000ff */
[----:B------:R-:W-:Y:S01]  /*3d10*/  FADD.FTZ R42, R152, R13 ;  /* 0x0000000d982a7221 */ /* 0x000fe20000010000 */
[----:B------:R-:W-:Y:S01]  /*3d20*/  F2FP.F16.F32.PACK_AB R152, R83, R152 ;  /* 0x000000985398723e */ /* 0x000fe200000000ff */
[----:B------:R-:W1:Y:S01]  /*3d30*/  MUFU.EX2 R37, R37 ;  /* 0x0000002500257308 */ /* 0x000e620000000800 */
[----:B0-----:R-:W-:Y:S01]  /*3d40*/  FADD.FTZ R3, R33, R4 ;  /* 0x0000000421037221 */ /* 0x001fe20000010000 */
[----:B------:R-:W-:-:S04]  /*3d50*/  FADD.FTZ R13, R83, R42 ;  /* 0x0000002a530d7221 */ /* 0x000fc80000010000 */
[----:B------:R-:W-:Y:S01]  /*3d60*/  FADD.FTZ R42, R154, R13 ;  /* 0x0000000d9a2a7221 */ /* 0x000fe20000010000 */
[C---:B------:R-:W-:Y:S01]  /*3d70*/  F2FP.F16.F32.PACK_AB R154, R85.reuse, R154 ;  /* 0x0000009a559a723e */ /* 0x040fe200000000ff */
[----:B------:R-:W0:Y:S01]  /*3d80*/  MUFU.EX2 R30, R39 ;  /* 0x00000027001e7308 */ /* 0x000e220000000800 */
[C---:B--2---:R-:W-:Y:S01]  /*3d90*/  FADD.FTZ R4, R28.reuse, R3 ;  /* 0x000000031c047221 */ /* 0x044fe20000010000 */
[----:B------:R-:W-:Y:S01]  /*3da0*/  FADD.FTZ R13, R85, R42 ;  /* 0x0000002a550d7221 */ /* 0x000fe20000010000 */
[----:B------:R-:W-:-:S03]  /*3db0*/  F2FP.F16.F32.PACK_AB R175, R28, R33 ;  /* 0x000000211caf723e */ /* 0x000fc600000000ff */
[----:B------:R-:W-:Y:S01]  /*3dc0*/  FADD.FTZ R42, R156, R13 ;  /* 0x0000000d9c2a7221 */ /* 0x000fe20000010000 */
[----:B------:R-:W-:Y:S01]  /*3dd0*/  F2FP.F16.F32.PACK_AB R156, R87, R156 ;  /* 0x0000009c579c723e */ /* 0x000fe200000000ff */
[----:B------:R-:W2:Y:S01]  /*3de0*/  MUFU.EX2 R41, R41 ;  /* 0x0000002900297308 */ /* 0x000ea20000000800 */
[----:B-1----:R-:W-:Y:S01]  /*3df0*/  FADD.FTZ R3, R37, R4 ;  /* 0x0000000425037221 */ /* 0x002fe20000010000 */
[----:B------:R-:W-:-:S04]  /*3e00*/  FADD.FTZ R13, R87, R42 ;  /* 0x0000002a570d7221 */ /* 0x000fc80000010000 */
[----:B------:R-:W-:Y:S02]  /*3e10*/  FADD.FTZ R42, R158, R13 ;  /* 0x0000000d9e2a7221 */ /* 0x000fe40000010000 */
        /* <DEDUP_REMOVED lines=11> */
[C---:B--2---:R-:W-:Y:S01]  /*3ed0*/  FADD.FTZ R4, R34.reuse, R3 ;  /* 0x0000000322047221 */ /* 0x044fe20000010000 */
[----:B------:R-:W-:-:S06]  /*3ee0*/  F2FP.F16.F32.PACK_AB R153, R34, R45 ;  /* 0x0000002d2299723e */ /* 0x000fcc00000000ff */
[----:B------:R-:W2:Y:S01]  /*3ef0*/  MUFU.EX2 R160, R160 ;  /* 0x000000a000a07308 */ /* 0x000ea20000000800 */
[C---:B-1----:R-:W-:Y:S01]  /*3f00*/  FADD.FTZ R13, R89.reuse, R42 ;  /* 0x0000002a590d7221 */ /* 0x042fe20000010000 */
[----:B------:R-:W-:Y:S01]  /*3f10*/  F2FP.F16.F32.PACK_AB R158, R89, R158 ;  /* 0x0000009e599e723e */ /* 0x000fe200000000ff */
[----:B------:R-:W-:-:S05]  /*3f20*/  IMAD.MOV.U32 R89, RZ, RZ, R151 ;  /* 0x000000ffff597224 */ /* 0x000fca00078e0097 */
        /* <DEDUP_REMOVED lines=9> */
[----:B------:R-:W-:Y:S01]  /*3fc0*/  F2FP.F16.F32.PACK_AB R160, R135, R160 ;  /* 0x000000a087a0723e */ /* 0x000fe200000000ff */
[----:B------:R-:W-:-:S05]  /*3fd0*/  IMAD.MOV.U32 R135, RZ, RZ, R151 ;  /* 0x000000ffff877224 */ /* 0x000fca00078e0097 */
[----:B------:R-:W0:Y:S01]  /*3fe0*/  MUFU.EX2 R38, R55 ;  /* 0x0000003700267308 */ /* 0x000e220000000800 */
[----:B--2---:R-:W-:-:S07]  /*3ff0*/  FADD.FTZ R3, R53, R4 ;  /* 0x0000000435037221 */ /* 0x004fce0000010000 */
[----:B------:R2:W3:Y:S01]  /*4000*/  MUFU.EX2 R162, R139 ;  /* 0x0000008b00a27308 */ /* 0x0004e20000000800 */
[----:B-1----:R-:W-:-:S07]  /*4010*/  FADD.FTZ R13, R137, R44 ;  /* 0x0000002c890d7221 */ /* 0x002fce0000010000 */
[----:B------:R-:W1:Y:S01]  /*4020*/  MUFU.EX2 R57, R57 ;  /* 0x0000003900397308 */ /* 0x000e620000000800 */
[C---:B0-----:R-:W-:Y:S01]  /*4030*/  FADD.FTZ R4, R38.reuse, R3 ;  /* 0x0000000326047221 */ /* 0x041fe20000010000 */
[----:B------:R-:W-:Y:S01]  /*4040*/  F2FP.F16.F32.PACK_AB R157, R38, R53 ;  /* 0x00000035269d723e */ /* 0x000fe200000000ff */
[----:B--2---:R-:W-:-:S05]  /*4050*/  IMAD.MOV.U32 R139, RZ, RZ, R151 ;  /* 0x000000ffff8b7224 */ /* 0x004fca00078e0097 */
[----:B------:R-:W0:Y:S01]  /*4060*/  MUFU.EX2 R141, R141 ;  /* 0x0000008d008d7308 */ /* 0x000e220000000800 */
[C---:B---3--:R-:W-:Y:S01]  /*4070*/  FADD.FTZ R44, R162.reuse, R13 ;  /* 0x0000000da22c7221 */ /* 0x048fe20000010000 */
[----:B------:R-:W-:Y:S01]  /*4080*/  F2FP.F16.F32.PACK_AB R162, R162, R137 ;  /* 0x00000089a2a2723e */ /* 0x000fe200000000ff */
[----:B------:R-:W-:-:S05]  /*4090*/  IMAD.MOV.U32 R137, RZ, RZ, R151 ;  /* 0x000000ffff897224 */ /* 0x000fca00078e0097 */
[----:B------:R-:W2:Y:S01]  /*40a0*/  MUFU.EX2 R40, R59 ;  /* 0x0000003b00287308 */ /* 0x000ea20000000800 */
[----:B-1----:R-:W-:-:S07]  /*40b0*/  FADD.FTZ R3, R57, R4 ;  /* 0x0000000439037221 */ /* 0x002fce0000010000 */
[----:B------:R1:W3:Y:S01]  /*40c0*/  MUFU.EX2 R164, R143 ;  /* 0x0000008f00a47308 */ /* 0x0002e20000000800 */
[----:B0-----:R-:W-:-:S07]  /*40d0*/  FADD.FTZ R13, R141, R44 ;  /* 0x0000002c8d0d7221 */ /* 0x001fce0000010000 */
[----:B------:R-:W0:Y:S01]  /*40e0*/  MUFU.EX2 R61, R61 ;  /* 0x0000003d003d7308 */ /* 0x000e220000000800 */
[C---:B--2---:R-:W-:Y:S01]  /*40f0*/  FADD.FTZ R4, R40.reuse, R3 ;  /* 0x0000000328047221 */ /* 0x044fe20000010000 */
[----:B------:R-:W-:Y:S02]  /*4100*/  F2FP.F16.F32.PACK_AB R159, R40, R57 ;  /* 0x00000039289f723e */ /* 0x000fe400000000ff */
[----:B-1----:R-:W-:-:S04]  /*4110*/  MOV R143, R151 ;  /* 0x00000097008f7202 */ /* 0x002fc80000000f00 */
[----:B------:R-:W1:Y:S01]  /*4120*/  MUFU.EX2 R145, R145 ;  /* 0x0000009100917308 */ /* 0x000e620000000800 */
[C---:B---3--:R-:W-:Y:S01]  /*4130*/  FADD.FTZ R46, R164.reuse, R13 ;  /* 0x0000000da42e7221 */ /* 0x048fe20000010000 */
[----:B------:R-:W-:Y:S01]  /*4140*/  F2FP.F16.F32.PACK_AB R164, R164, R141 ;  /* 0x0000008da4a4723e */ /* 0x000fe200000000ff */
[----:B------:R-:W-:-:S05]  /*4150*/  IMAD.MOV.U32 R141, RZ, RZ, R151 ;  /* 0x000000ffff8d7224 */ /* 0x000fca00078e0097 */
[----:B------:R-:W2:Y:S01]  /*4160*/  MUFU.EX2 R8, R63 ;  /* 0x0000003f00087308 */ /* 0x000ea20000000800 */
[----:B0-----:R-:W-:-:S07]  /*4170*/  FADD.FTZ R3, R61, R4 ;  /* 0x000000043d037221 */ /* 0x001fce0000010000 */
[----:B------:R-:W0:Y:S01]  /*4180*/  MUFU.EX2 R65, R65 ;  /* 0x0000004100417308 */ /* 0x000e220000000800 */
[----:B-1----:R-:W-:-:S07]  /*4190*/  FADD.FTZ R13, R145, R46 ;  /* 0x0000002e910d7221 */ /* 0x002fce0000010000 */
[----:B------:R1:W3:Y:S01]  /*41a0*/  MUFU.EX2 R42, R91 ;  /* 0x0000005b002a7308 */ /* 0x0002e20000000800 */
[C---:B--2---:R-:W-:Y:S01]  /*41b0*/  FADD.FTZ R46, R8.reuse, R3 ;  /* 0x00000003082e7221 */ /* 0x044fe20000010000 */
[----:B------:R-:W-:-:S06]  /*41c0*/  F2FP.F16.F32.PACK_AB R161, R8, R61 ;  /* 0x0000003d08a1723e */ /* 0x000fcc00000000ff */
[----:B------:R-:W2:Y:S01]  /*41d0*/  MUFU.EX2 R93, R93 ;  /* 0x0000005d005d7308 */ /* 0x000ea20000000800 */
[----:B0-----:R-:W-:Y:S01]  /*41e0*/  FADD.FTZ R3, R65, R46 ;  /* 0x0000002e41037221 */ /* 0x001fe20000010000 */
[----:B-1----:R-:W-:-:S06]  /*41f0*/  IMAD.MOV.U32 R91, RZ, RZ, R151 ;  /* 0x000000ffff5b7224 */ /* 0x002fcc00078e0097 */
[----:B------:R0:W1:Y:S01]  /*4200*/  MUFU.EX2 R44, R95 ;  /* 0x0000005f002c7308 */ /* 0x0000620000000800 */
[C---:B---3--:R-:W-:Y:S01]  /*4210*/  FADD.FTZ R12, R42.reuse, R3 ;  /* 0x000000032a0c7221 */ /* 0x048fe20000010000 */
[----:B------:R-:W-:-:S06]  /*4220*/  F2FP.F16.F32.PACK_AB R163, R42, R65 ;  /* 0x000000412aa3723e */ /* 0x000fcc00000000ff */
[----:B------:R-:W3:Y:S01]  /*4230*/  MUFU.EX2 R97, R97 ;  /* 0x0000006100617308 */ /* 0x000ee20000000800 */
[----:B--2---:R-:W-:Y:S01]  /*4240*/  FADD.FTZ R3, R93, R12 ;  /* 0x0000000c5d037221 */ /* 0x004fe20000010000 */
[----:B0-----:R-:W-:-:S06]  /*4250*/  IMAD.MOV.U32 R95, RZ, RZ, R151 ;  /* 0x000000ffff5f7224 */ /* 0x001fcc00078e0097 */
[----:B------:R-:W0:Y:S01]  /*4260*/  MUFU.EX2 R20, R20 ;  /* 0x0000001400147308 */ /* 0x000e220000000800 */
[C---:B-1----:R-:W-:Y:S01]  /*4270*/  FADD.FTZ R12, R44.reuse, R3 ;  /* 0x000000032c0c7221 */ /* 0x042fe20000010000 */
[----:B------:R-:W-:Y:S02]  /*4280*/  F2FP.F16.F32.PACK_AB R165, R44, R93 ;  /* 0x0000005d2ca5723e */ /* 0x000fe400000000ff */
[----:B------:R-:W-:-:S04]  /*4290*/  MOV R93, R151 ;  /* 0x00000097005d7202 */ /* 0x000fc80000000f00 */
[----:B------:R1:W2:Y:S01]  /*42a0*/  MUFU.EX2 R10, R99 ;  /* 0x00000063000a7308 */ /* 0x0002a20000000800 */
[----:B---3--:R-:W-:Y:S01]  /*42b0*/  FADD.FTZ R3, R97, R12 ;  /* 0x0000000c61037221 */ /* 0x008fe20000010000 */
[C---:B0-----:R-:W-:Y:S01]  /*42c0*/  F2FP.F16.F32.PACK_AB R166, R20.reuse, R145 ;  /* 0x0000009114a6723e */ /* 0x041fe200000000ff */
[----:B------:R-:W-:Y:S01]  /*42d0*/  FADD.FTZ R4, R20, R13 ;  /* 0x0000000d14047221 */ /* 0x000fe20000010000 */
[--C-:B------:R-:W-:Y:S02]  /*42e0*/  IMAD.MOV.U32 R145, RZ, RZ, R151.reuse ;  /* 0x000000ffff917224 */ /* 0x100fe400078e0097 */
[----:B-1----:R-:W-:Y:S01]  /*42f0*/  IMAD.MOV.U32 R99, RZ, RZ, R151 ;  /* 0x000000ffff637224 */ /* 0x002fe200078e0097 */
[C---:B--2---:R-:W-:Y:S01]  /*4300*/  F2FP.F16.F32.PACK_AB R167, R10.reuse, R97 ;  /* 0x000000610aa7723e */ /* 0x044fe200000000ff */
[----:B------:R-:W-:Y:S01]  /*4310*/  FADD.FTZ R3, R10, R3 ;  /* 0x000000030a037221 */ /* 0x000fe20000010000 */
[----:B------:R-:W-:Y:S01]  /*4320*/  IMAD.MOV.U32 R97, RZ, RZ, R151 ;  /* 0x000000ffff617224 */ /* 0x000fe200078e0097 */
[----:B------:R-:W-:Y:S06]  /*4330*/  @!P2 BRA `(.L_x_376) ;  /* 0x0000002800eca947 */ /* 0x000fec0003800000 */
[----:B------:R-:W-:Y:S01]  /*4340*/  R2UR UR4, R2 ;  /* 0x00000000020472ca */ /* 0x000fe200000e0000 */
[----:B------:R-:W-:Y:S01]  /*4350*/  IMAD.MOV.U32 R8, RZ, RZ, R11 ;  /* 0x000000ffff087224 */ /* 0x000fe200078e000b */
[----:B------:R-:W-:Y:S01]  /*4360*/  CS2R R150, SRZ ;  /* 0x0000000000967805 */ /* 0x000fe2000001ff00 */
[----:B------:R-:W-:Y:S01]  /*4370*/  IMAD.MOV.U32 R12, RZ, RZ, R9 ;  /* 0x000000ffff0c7224 */ /* 0x000fe200078e0009 */
[----:B------:R-:W-:Y:S01]  /*4380*/  CS2R R146, SRZ ;  /* 0x0000000000927805 */ /* 0x000fe2000001ff00 */
[----:B------:R-:W-:Y:S01]  /*4390*/  IMAD.MOV.U32 R10, RZ, RZ, R16 ;  /* 0x000000ffff0a7224 */ /* 0x000fe200078e0010 */
[----:B------:R-:W-:Y:S01]  /*43a0*/  CS2R R142, SRZ ;  /* 0x00000000008e7805 */ /* 0x000fe2000001ff00 */
[----:B------:R-:W-:Y:S01]  /*43b0*/  IMAD.MOV.U32 R5, RZ, RZ, 0x3f800000 ;  /* 0x3f800000ff057424 */ /* 0x000fe200078e00ff */
        /* <DEDUP_REMOVED lines=29> */
[----:B------:R-:W-:Y:S01]  /*4590*/  UIADD3 UR5, UR45, -0x2, URZ ;  /* 0xfffffffe2d057890 */ /* 0x000fe2000fffe03f */
[----:B------:R-:W-:-:S11]  /*45a0*/  ULDC UR6, c[0x0][0x9d8] ;  /* 0x0002760000067ab9 */ /* 0x000fd60000000800 */
.L_x_385:
[----:B------:R-:W-:-:S04]  /*45b0*/  UIADD3 UR7, UR4, 0x1, URZ ;  /* 0x0000000104077890 */ /* 0x000fc8000fffe03f */
[----:B------:R-:W-:-:S04]  /*45c0*/  UISETP.NE.AND UP0, UPT, UR7, 0x2, UPT ;  /* 0x000000020700788c */ /* 0x000fc8000bf05270 */
[----:B------:R-:W-:Y:S02]  /*45d0*/  USEL UR10, URZ, 0x1, UP0 ;  /* 0x000000013f0a7887 */ /* 0x000fe40008000000 */
[----:B------:R-:W-:-:S04]  /*45e0*/  USEL UR7, UR7, URZ, UP0 ;  /* 0x0000003f07077287 */ /* 0x000fc80008000000 */
[----:B------:R-:W-:Y:S02]  /*45f0*/  LOP3.LUT R16, R10, UR10, RZ, 0x3c, !PT ;  /* 0x0000000a0a107c12 */ /* 0x000fe4000f8e3cff */
[----:B------:R-:W-:Y:S01]  /*4600*/  MOV R2, UR7 ;  /* 0x0000000700027c02 */ /* 0x000fe20008000f00 */
[----:B------:R-:W-:Y:S06]  /*4610*/  @!P0 BRA `(.L_x_377) ;  /* 0x0000000000048947 */ /* 0x000fec0003800000 */
[----:B------:R-:W-:Y:S01]  /*4620*/  BPT.TRAP 0x1 ;  /* 0x000000040000795c */ /* 0x000fe20000300000 */
.L_x_377:
[----:B------:R-:W0:Y:S01]  /*4630*/  S2UR UR11, SR_CgaCtaId ;  /* 0x00000000000b79c3 */ /* 0x000e220000008800 */
[----:B------:R-:W-:Y:S01]  /*4640*/  UMOV UR10, 0x400 ;  /* 0x00000400000a7882 */ /* 0x000fe20000000000 */
[----:B------:R-:W-:Y:S01]  /*4650*/  SHF.L.U32 R6, R16, 0x1f, RZ ;  /* 0x0000001f10067819 */ /* 0x000fe200000006ff */
[----:B0-----:R-:W-:-:S06]  /*4660*/  ULEA UR10, UR11, UR10, 0x18 ;  /* 0x0000000a0b0a7291 */ /* 0x001fcc000f8ec03f */
[----:B------:R-:W-:-:S05]  /*4670*/  IMAD.U32 R0, RZ, RZ, UR10 ;  /* 0x0000000aff007e24 */ /* 0x000fca000f8e00ff */
[----:B------:R-:W-:-:S13]  /*4680*/  R2UR UR10, R0 ;  /* 0x00000000000a72ca */ /* 0x000fda00000e0000 */
[----:B------:R-:W-:-:S09]  /*4690*/  ULEA UR7, UR7, UR10, 0x3 ;  /* 0x0000000a07077291 */ /* 0x000fd2000f8e183f */
[----:B------:R0:W1:Y:S01]  /*46a0*/  SYNCS.PHASECHK.TRANS64.TRYWAIT P2, [UR7+0x34830], R6 ;  /* 0x03483006ff0075a7 */ /* 0x0000620008040147 */
[----:B------:R-:W-:Y:S05]  /*46b0*/  @!P0 BRA `(.L_x_378) ;  /* 0x0000000000048947 */ /* 0x000fea0003800000 */
[----:B------:R-:W-:Y:S01]  /*46c0*/  BPT.TRAP 0x1 ;  /* 0x000000040000795c */ /* 0x000fe20000300000 */
.L_x_378:
[----:B-1----:R-:W-:Y:S05]  /*46d0*/  @P2 BRA `(.L_x_379) ;  /* 0x0000000000082947 */ /* 0x002fea0003800000 */
[----:B------:R-:W1:Y:S02]  /*46e0*/  SYNCS.PHASECHK.TRANS64.TRYWAIT P2, [UR7+0x34830], R6 ;  /* 0x03483006ff0075a7 */ /* 0x000e640008040147 */
[----:B-1----:R-:W-:Y:S05]  /*46f0*/  @!P2 BRA `(.L_x_380) ;  /* 0x000000bc001ca947 */ /* 0x002fea0003800000 */
.L_x_379:
[----:B------:R-:W-:Y:S01]  /*4700*/  R2UR UR10, R2 ;  /* 0x00000000020a72ca */ /* 0x000fe200000e0000 */
[----:B------:R-:W-:Y:S01]  /*4710*/  WARPGROUP.ARRIVE ;  /* 0x00000000000079c5 */ /* 0x000fe20000000000 */
[----:B------:R-:W-:Y:S01]  /*4720*/  UMOV UR44, UR56 ;  /* 0x00000038002c7c82 */ /* 0x000fe20008000000 */
[----:B------:R-:W-:Y:S01]  /*4730*/  UMOV UR45, UR57 ;  /* 0x00000039002d7c82 */ /* 0x000fe20008000000 */
[----:B------:R-:W-:Y:S01]  /*4740*/  UMOV UR47, 0x40000040 ;  /* 0x40000040002f7882 */ /* 0x000fe20000000000 */
        /* <DEDUP_REMOVED lines=8> */
[----:B------:R-:W-:Y:S01]  /*47d0*/  UIMAD UR10, UR10, 0xc00, UR60 ;  /* 0x00000c000a0a78a4 */ /* 0x000fe2000f8e023c */
[-C--:B------:R-:W-:Y:S01]  /*47e0*/  FMUL.FTZ R88, R88, R7.reuse ;  /* 0x0000000758587220 */ /* 0x080fe20000410000 */
[-C--:B------:R-:W-:Y:S01]  /*47f0*/  FMUL.FTZ R89, R89, R7.reuse ;  /* 0x0000000759597220 */ /* 0x080fe20000410000 */
[-C--:B------:R-:W-:Y:S01]  /*4800*/  FMUL.FTZ R92, R92, R7.reuse ;  /* 0x000000075c5c7220 */ /* 0x080fe20000410000 */
[----:B------:R-:W-:Y:S01]  /*4810*/  UIADD3 UR14, UR10, 0x6, URZ ;  /* 0x000000060a0e7890 */ /* 0x000fe2000fffe03f */
[-C--:B------:R-:W-:Y:S01]  /*4820*/  FMUL.FTZ R93, R93, R7.reuse ;  /* 0x000000075d5d7220 */ /* 0x080fe20000410000 */
[----:B------:R-:W-:Y:S01]  /*4830*/  UIADD3 UR18, UR10, 0x400, URZ ;  /* 0x000004000a127890 */ /* 0x000fe2000fffe03f */
[-C--:B------:R-:W-:Y:S01]  /*4840*/  FMUL.FTZ R96, R96, R7.reuse ;  /* 0x0000000760607220 */ /* 0x080fe20000410000 */
[----:B------:R-:W-:Y:S01]  /*4850*/  UMOV UR46, UR10 ;  /* 0x0000000a002e7c82 */ /* 0x000fe20008000000 */
[----:B------:R-:W-:Y:S01]  /*4860*/  UIADD3 UR22, UR10, 0x402, URZ ;  /* 0x000004020a167890 */ /* 0x000fe2000fffe03f */
[----:B------:R-:W-:Y:S01]  /*4870*/  HGMMA.64x128x16.F32 R24, gdesc[UR44], RZ, !UPT, gsb0 ;  /* 0x01e000002c1879f0 */ /* 0x000fe2000c0008ff */
[----:B------:R-:W-:Y:S01]  /*4880*/  UIADD3 UR46, UR10, 0x2, URZ ;  /* 0x000000020a2e7890 */ /* 0x000fe2000fffe03f */
[-C--:B------:R-:W-:Y:S01]  /*4890*/  FMUL.FTZ R97, R97, R7.reuse ;  /* 0x0000000761617220 */ /* 0x080fe20000410000 */
[----:B------:R-:W-:Y:S01]  /*48a0*/  UMOV UR44, UR52 ;  /* 0x00000034002c7c82 */ /* 0x000fe20008000000 */
[----:B------:R-:W-:Y:S01]  /*48b0*/  UMOV UR45, UR53 ;  /* 0x00000035002d7c82 */ /* 0x000fe20008000000 */
[----:B------:R-:W-:Y:S01]  /*48c0*/  UMOV UR47, 0x40000040 ;  /* 0x40000040002f7882 */ /* 0x000fe20000000000 */
[----:B------:R-:W-:Y:S01]  /*48d0*/  UIADD3 UR26, UR10, 0x404, URZ ;  /* 0x000004040a1a7890 */ /* 0x000fe2000fffe03f */
[-C--:B------:R-:W-:Y:S01]  /*48e0*/  FMUL.FTZ R100, R100, R7.reuse ;  /* 0x0000000764647220 */ /* 0x080fe20000410000 */
        /* <DEDUP_REMOVED lines=105> */
.L_x_381:
[----:B------:R-:W-:Y:S01]  /*4f80*/  IMAD.U32 R7, RZ, RZ, UR4 ;  /* 0x00000004ff077e24 */ /* 0x000fe2000f8e00ff */
[----:B------:R-:W-:-:S03]  /*4f90*/  SHF.L.U32 R5, R10, 0x1f, RZ ;  /* 0x0000001f0a057819 */ /* 0x000fc600000006ff */
[----:B------:R-:W-:-:S04]  /*4fa0*/  IMAD R10, R7, 0x8, R0 ;  /* 0x00000008070a7824 */ /* 0x000fc800078e0200 */
[----:B------:R2:W3:Y:S01]  /*4fb0*/  SYNCS.PHASECHK.TRANS64.TRYWAIT P2, [R10+URZ+0x34850], R5 ;  /* 0x034850050a0075a7 */ /* 0x0004e2000804017f */
[----:B------:R-:W-:Y:S05]  /*4fc0*/  @!P0 BRA `(.L_x_382) ;  /* 0x0000000000048947 */ /* 0x000fea0003800000 */
[----:B------:R-:W-:Y:S01]  /*4fd0*/  BPT.TRAP 0x1 ;  /* 0x000000040000795c */ /* 0x000fe20000300000 */
.L_x_382:
[----:B---3--:R-:W-:Y:S05]  /*4fe0*/  @P2 BRA `(.L_x_383) ;  /* 0x0000000000082947 */ /* 0x008fea0003800000 */
[----:B------:R-:W3:Y:S02]  /*4ff0*/  SYNCS.PHASECHK.TRANS64.TRYWAIT P2, [R10+URZ+0x34850], R5 ;  /* 0x034850050a0075a7 */ /* 0x000ee4000804017f */
[----:B---3--:R-:W-:Y:S05]  /*5000*/  @!P2 BRA `(.L_x_384) ;  /* 0x000000b000f0a947 */ /* 0x008fea0003800000 */
.L_x_383:
[----:B------:R-:W-:Y:S01]  /*5010*/  R2UR UR10, R0 ;  /* 0x00000000000a72ca */ /* 0x000fe200000e0000 */
[----:B------:R-:W-:Y:S01]  /*5020*/  WARPGROUP.ARRIVE ;  /* 0x00000000000079c5 */ /* 0x000fe20000000000 */
[----:B------:R-:W-:Y:S01]  /*5030*/  UMOV UR11, 0x40000040 ;  /* 0x40000040000b7882 */ /* 0x000fe20000000000 */
[----:B--23--:R-:W-:Y:S01]  /*5040*/  FMUL.FTZ R5, R24, UR6 ;  /* 0x0000000618057c20 */ /* 0x00cfe20008410000 */
        /* <DEDUP_REMOVED lines=9> */
[----:B------:R-:W-:Y:S01]  /*50e0*/  UIADD3 UR10, UR10, 0x400, URZ ;  /* 0x000004000a0a7890 */ /* 0x000fe2000fffe03f */
[----:B------:R-:W-:Y:S01]  /*50f0*/  FMUL.FTZ R45, R45, UR6 ;  /* 0x000000062d2d7c20 */ /* 0x000fe20008410000 */
[----:B------:R-:W-:Y:S01]  /*5100*/  FMUL.FTZ R205, R49, UR6 ;  /* 0x0000000631cd7c20 */ /* 0x000fe20008410000 */
[----:B------:R-:W-:Y:S01]  /*5110*/  FMUL.FTZ R207, R52, UR6 ;  /* 0x0000000634cf7c20 */ /* 0x000fe20008410000 */
[----:B------:R-:W-:Y:S01]  /*5120*/  USHF.R.U32.HI UR10, URZ, 0x4, UR10 ;  /* 0x000000043f0a7899 */ /* 0x000fe2000801160a */
[----:B------:R-:W2:Y:S01]  /*5130*/  MUFU.TANH R11, R11 ;  /* 0x0000000b000b7308 */ /* 0x000ea20000002400 */
[----:B------:R-:W-:Y:S01]  /*5140*/  FMUL.FTZ R209, R53, UR6 ;  /* 0x0000000635d17c20 */ /* 0x000fe20008410000 */
[----:B------:R-:W-:Y:S01]  /*5150*/  FMUL.FTZ R211, R56, UR6 ;  /* 0x0000000638d37c20 */ /* 0x000fe20008410000 */
[----:B------:R-:W-:Y:S01]  /*5160*/  ULOP3.LUT UR10, UR10, 0x3fff, URZ, 0xc0, !UPT ;  /* 0x00003fff0a0a7892 */ /* 0x000fe2000f8ec03f */
[----:B------:R-:W-:Y:S01]  /*5170*/  FMUL.FTZ R213, R57, UR6 ;  /* 0x0000000639d57c20 */ /* 0x000fe20008410000 */
[----:B------:R-:W-:Y:S01]  /*5180*/  FMUL.FTZ R215, R60, UR6 ;  /* 0x000000063cd77c20 */ /* 0x000fe20008410000 */
[----:B------:R-:W-:Y:S01]  /*5190*/  FMUL.FTZ R217, R61, UR6 ;  /* 0x000000063dd97c20 */ /* 0x000fe20008410000 */
[----:B------:R-:W-:Y:S01]  /*51a0*/  ULOP3.LUT UR10, UR10, 0x4000000, URZ, 0xfc, !UPT ;  /* 0x040000000a0a7892 */ /* 0x000fe2000f8efc3f */
[----:B------:R-:W3:Y:S01]  /*51b0*/  MUFU.TANH R21, R21 ;  /* 0x0000001500157308 */ /* 0x000ee20000002400 */
[----:B01----:R-:W-:Y:S01]  /*51c0*/  FMNMX.FTZ R6, R5, R12, !PT ;  /* 0x0000000c05067209 */ /* 0x003fe20007810000 */
[----:B------:R-:W-:Y:S01]  /*51d0*/  FMUL.FTZ R219, R64, UR6 ;  /* 0x0000000640db7c20 */ /* 0x000fe20008410000 */
[----:B------:R-:W-:Y:S01]  /*51e0*/  ULEA UR4, UR4, UR10, 0xb ;  /* 0x0000000a04047291 */ /* 0x000fe2000f8e583f */
[----:B------:R-:W-:Y:S01]  /*51f0*/  FMUL.FTZ R221, R69, UR6 ;  /* 0x0000000645dd7c20 */ /* 0x000fe20008410000 */
[----:B------:R-:W-:Y:S01]  /*5200*/  FMUL.FTZ R223, R72, UR6 ;  /* 0x0000000648df7c20 */ /* 0x000fe20008410000 */
[----:B------:R-:W-:Y:S01]  /*5210*/  FMUL.FTZ R225, R73, UR6 ;  /* 0x0000000649e17c20 */ /* 0x000fe20008410000 */
[----:B------:R-:W-:Y:S01]  /*5220*/  FMUL.FTZ R227, R76, UR6 ;  /* 0x000000064ce37c20 */ /* 0x000fe20008410000 */
[----:B------:R-:W0:Y:S01]  /*5230*/  MUFU.TANH R29, R29 ;  /* 0x0000001d001d7308 */ /* 0x000e220000002400 */
[----:B--2---:R-:W-:Y:S01]  /*5240*/  FMNMX.FTZ R6, R11, R6, !PT ;  /* 0x000000060b067209 */ /* 0x004fe20007810000 */
[----:B------:R-:W-:Y:S01]  /*5250*/  UMOV UR10, UR4 ;  /* 0x00000004000a7c82 */ /* 0x000fe20008000000 */
[----:B------:R-:W-:Y:S01]  /*5260*/  FMUL.FTZ R229, R77, UR6 ;  /* 0x000000064de57c20 */ /* 0x000fe20008410000 */
[----:B------:R-:W-:Y:S01]  /*5270*/  HGMMA.64x128x16.F32 R88, R180, gdesc[UR8].tnspB, R88, gsb0 ;  /* 0x41e00008b4587df0 */ /* 0x000fe20008000858 */
[----:B------:R-:W-:Y:S01]  /*5280*/  UIADD3 UR10, UR4, 0x80, URZ ;  /* 0x00000080040a7890 */ /* 0x000fe2000fffe03f */
[----:B------:R-:W-:Y:S01]  /*5290*/  FMUL.FTZ R231, R80, UR6 ;  /* 0x0000000650e77c20 */ /* 0x000fe20008410000 */
[----:B------:R-:W-:Y:S01]  /*52a0*/  UMOV UR11, 0x40000040 ;  /* 0x40000040000b7882 */ /* 0x000fe20000000000 */
[----:B------:R-:W-:Y:S01]  /*52b0*/  MUFU.TANH R33, R33 ;  /* 0x0000002100217308 */ /* 0x000fe20000002400 */
[----:B---3--:R-:W-:Y:S01]  /*52c0*/  FMNMX.FTZ R6, R21, R6, !PT ;  /* 0x0000000615067209 */ /* 0x008fe20007810000 */
[----:B------:R-:W-:Y:S01]  /*52d0*/  FMUL.FTZ R233, R81, UR6 ;  /* 0x0000000651e97c20 */ /* 0x000fe20008410000 */
[----:B------:R-:W-:Y:S01]  /*52e0*/  FMUL.FTZ R235, R84, UR6 ;  /* 0x0000000654eb7c20 */ /* 0x000fe20008410000 */
[----:B------:R-:W-:Y:S01]  /*52f0*/  FMUL.FTZ R85, R85, UR6 ;  /* 0x0000000655557c20 */ /* 0x000fe20008410000 */
[----:B------:R-:W-:Y:S01]  /*5300*/  FMUL.FTZ R13, R26, UR6 ;  /* 0x000000061a0d7c20 */ /* 0x000fe20008410000 */
[----:B------:R-:W-:Y:S01]  /*5310*/  FMUL.FTZ R15, R27, UR6 ;  /* 0x000000061b0f7c20 */ /* 0x000fe20008410000 */
[----:B------:R-:W-:Y:S01]  /*5320*/  FMUL.FTZ R25, R30, UR6 ;  /* 0x000000061e197c20 */ /* 0x000fe20008410000 */
[----:B------:R-:W-:Y:S01]  /*5330*/  MUFU.TANH R197, R197 ;  /* 0x000000c500c57308 */ /* 0x000fe20000002400 */
[----:B0-----:R-:W-:Y:S01]  /*5340*/  FMNMX.FTZ R6, R29, R6, !PT ;  /* 0x000000061d067209 */ /* 0x001fe20007810000 */
        /* <DEDUP_REMOVED lines=29> */
[----:B------:R-:W-:Y:S01]  /*5520*/  ISETP.LT.AND P2, PT, RZ, UR5, PT ;  /* 0x00000005ff007c0c */ /* 0x000fe2000bf41270 */
[----:B------:R-:W-:Y:S01]  /*5530*/  MUFU.TANH R45, R45 ;  /* 0x0000002d002d7308 */ /* 0x000fe20000002400 */
[----:B------:R-:W-:-:S07]  /*5540*/  UIADD3 UR5, UR5, -0x1, URZ ;  /* 0xffffffff05057890 */ /* 0x000fce000fffe03f */
[----:B------:R-:W-:Y:S08]  /*5550*/  MUFU.TANH R205, R205 ;  /* 0x000000cd00cd7308 */ /* 0x000ff00000002400 */
        /* <DEDUP_REMOVED lines=10> */
[----:B------:R-:W-:Y:S01]  /*5600*/  MUFU.TANH R227, R227 ;  /* 0x000000e300e37308 */ /* 0x000fe20000002400 */
[----:B------:R-:W-:-:S02]  /*5610*/  WARPGROUP.DEPBAR.LE gsb0, 0x0 ;  /* 0x00008000000079c5 */ /* 0x000fc40000010000 */
[----:B------:R-:W-:Y:S01]  /*5620*/  WARPGROUP.ARRIVE ;  /* 0x00000000000079c5 */ /* 0x000fe20000000000 */
[----:B------:R-:W-:Y:S01]  /*5630*/  FMUL.FTZ R181, R32, UR6 ;  /* 0x0000000620b57c20 */ /* 0x000fe20008410000 */
[----:B------:R-:W-:-:S03]  /*5640*/  FMUL.FTZ R183, R36, UR6 ;  /* 0x0000000624b77c20 */ /* 0x000fc60008410000 */
[----:B------:R-:W-:Y:S01]  /*5650*/  MUFU.TANH R229, R229 ;  /* 0x000000e500e57308 */ /* 0x000fe20000002400 */
[----:B------:R-:W-:Y:S01]  /*5660*/  HGMMA.64x128x16.F32 R88, R176, gdesc[UR8].tnspB, R88, gsb0 ;  /* 0x41e00008b0587df0 */ /* 0x000fe20008000858 */
[----:B------:R-:W-:Y:S01]  /*5670*/  UIADD3 UR10, UR4, 0x100, URZ ;  /* 0x00000100040a7890 */ /* 0x000fe2000fffe03f */
[----:B------:R-:W-:-:S05]  /*5680*/  UMOV UR11, 0x40000040 ;  /* 0x40000040000b7882 */ /* 0x000fca0000000000 */
[----:B------:R-:W0:Y:S08]  /*5690*/  MUFU.TANH R181, R181 ;  /* 0x000000b500b57308 */ /* 0x000e300000002400 */
[----:B------:R-:W1:Y:S08]  /*56a0*/  MUFU.TANH R183, R183 ;  /* 0x000000b700b77308 */ /* 0x000e700000002400 */
[----:B------:R-:W-:Y:S01]  /*56b0*/  MUFU.TANH R231, R231 ;  /* 0x000000e700e77308 */ /* 0x000fe20000002400 */
[----:B0-----:R-:W-:-:S04]  /*56c0*/  FMNMX.FTZ R6, R181, R6, !PT ;  /* 0x00000006b5067209 */ /* 0x001fc80007810000 */
[----:B------:R-:W-:-:S03]  /*56d0*/  FMNMX.FTZ R6, R33, R6, !PT ;  /* 0x0000000621067209 */ /* 0x000fc60007810000 */
[----:B------:R-:W-:Y:S01]  /*56e0*/  MUFU.TANH R233, R233 ;  /* 0x000000e900e97308 */ /* 0x000fe20000002400 */
[----:B-1----:R-:W-:-:S04]  /*56f0*/  FMNMX.FTZ R6, R183, R6, !PT ;  /* 0x00000006b7067209 */ /* 0x002fc80007810000 */
[----:B------:R-:W-:-:S03]  /*5700*/  FMNMX.FTZ R6, R197, R6, !PT ;  /* 0x00000006c5067209 */ /* 0x000fc60007810000 */
[----:B------:R-:W-:Y:S01]  /*5710*/  MUFU.TANH R235, R235 ;  /* 0x000000eb00eb7308 */ /* 0x000fe20000002400 */
[----:B------:R-:W-:-:S04]  /*5720*/  FMNMX.FTZ R6, R199, R6, !PT ;  /* 0x00000006c7067209 */ /* 0x000fc80007810000 */
[----:B------:R-:W-:-:S03]  /*5730*/  FMNMX.FTZ R6, R201, R6, !PT ;  /* 0x00000006c9067209 */ /* 0x000fc60007810000 */
[----:B------:R-:W-:Y:S01]  /*5740*/  MUFU.TANH R85, R85 ;  /* 0x0000005500557308 */ /* 0x000fe20000002400 */
[----:B------:R-:W-:-:S04]  /*5750*/  FMNMX.FTZ R6, R203, R6, !PT ;  /* 0x00000006cb067209 */ /* 0x000fc80007810000 */
[----:B------:R-:W-:-:S03]  /*5760*/  FMNMX.FTZ R6, R45, R6, !PT ;  /* 0x000000062d067209 */ /* 0x000fc60007810000 */
        /* <DEDUP_REMOVED lines=20> */
[----:B------:R-:W-:Y:S08]  /*58b0*/  MUFU.TANH R177, R177 ;  /* 0x000000b100b17308 */ /* 0x000ff00000002400 */
[----:B------:R-:W-:Y:S01]  /*58c0*/  MUFU.TANH R51, R51 ;  /* 0x0000003300337308 */ /* 0x000fe20000002400 */
[----:B0-----:R-:W-:-:S04]  /*58d0*/  FMNMX.FTZ R6, R179, R6, !PT ;  /* 0x00000006b3067209 */ /* 0x001fc80007810000 */
[----:B------:R-:W-:-:S03]  /*58e0*/  FMNMX.FTZ R6, R205, R6, !PT ;  /* 0x00000006cd067209 */ /* 0x000fc60007810000 */
[----:B------:R-:W-:Y:S01]  /*58f0*/  MUFU.TANH R53, R53 ;  /* 0x0000003500357308 */ /* 0x000fe20000002400 */
[----:B------:R-:W-:-:S04]  /*5900*/  FMNMX.FTZ R6, R207, R6, !PT ;  /* 0x00000006cf067209 */ /* 0x000fc80007810000 */
        /* <DEDUP_REMOVED lines=8> */
[----:B------:R-:W-:-:S07]  /*5990*/  FMNMX.FTZ R6, R219, R6, !PT ;  /* 0x00000006db067209 */ /* 0x000fce0007810000 */
        /* <DEDUP_REMOVED lines=14> */
[----:B------:R-:W-:Y:S01]  /*5a80*/  FMUL.FTZ R175, R68, UR6 ;  /* 0x0000000644af7c20 */ /* 0x000fe20008410000 */
[----:B------:R-:W-:Y:S02]  /*5a90*/  FMUL.FTZ R65, R66, UR6 ;  /* 0x0000000642417c20 */ /* 0x000fe40008410000 */
        /* <DEDUP_REMOVED lines=8> */
[----:B-1----:R-:W-:-:S04]  /*5b20*/  FMNMX.FTZ R6, R175, R6, !PT ;  /* 0x00000006af067209 */ /* 0x002fc80007810000 */
[----:B------:R-:W-:-:S04]  /*5b30*/  FMNMX.FTZ R6, R221, R6, !PT ;  /* 0x00000006dd067209 */ /* 0x000fc80007810000 */
[----:B------:R-:W-:-:S04]  /*5b40*/  FMNMX.FTZ R6, R223, R6, !PT ;  /* 0x00000006df067209 */ /* 0x000fc80007810000 */
[----:B------:R-:W-:-:S04]  /*5b50*/  FMNMX.FTZ R6, R225, R6, !PT ;  /* 0x00000006e1067209 */ /* 0x000fc80007810000 */
[----:B------:R-:W-:-:S04]  /*5b60*/  FMNMX.FTZ R6, R227, R6, !PT ;  /* 0x00000006e3067209 */ /* 0x000fc80007810000 */
[----:B------:R-:W-:-:S04]  /*5b70*/  FMNMX.FTZ R6, R229, R6, !PT ;  /* 0x00000006e5067209 */ /* 0x000fc80007810000 */
[----:B------:R-:W-:-:S04]  /*5b80*/  FMNMX.FTZ R6, R231, R6, !PT ;  /* 0x00000006e7067209 */ /* 0x000fc80007810000 */
[----:B------:R-:W-:-:S04]  /*5b90*/  FMNMX.FTZ R6, R233, R6, !PT ;  /* 0x00000006e9067209 */ /* 0x000fc80007810000 */
[----:B------:R-:W-:-:S04]  /*5ba0*/  FMNMX.FTZ R6, R235, R6, !PT ;  /* 0x00000006eb067209 */ /* 0x000fc80007810000 */
[----:B------:R-:W-:-:S05]  /*5bb0*/  FMNMX.FTZ R6, R85, R6, !PT ;  /* 0x0000000655067209 */ /* 0x000fca0007810000 */
[----:B------:R-:W0:Y:S02]  /*5bc0*/  SHFL.BFLY PT, R7, R6, 0x2, 0x1f ;  /* 0x0c401f0006077f89 */ /* 0x000e2400000e0000 */
[----:B0-----:R-:W-:Y:S02]  /*5bd0*/  FMNMX.FTZ R7, R6, R7, !PT ;  /* 0x0000000706077209 */ /* 0x001fe40007810000 */
[----:B------:R-:W0:Y:S03]  /*5be0*/  LDC R6, c[0x0][0x988] ;  /* 0x00026200ff067b82 */ /* 0x000e260000000800 */
[----:B------:R-:W1:Y:S02]  /*5bf0*/  SHFL.BFLY PT, R14, R7, 0x1, 0x1f ;  /* 0x0c201f00070e7f89 */ /* 0x000e6400000e0000 */
[----:B-1----:R-:W-:Y:S02]  /*5c00*/  FMNMX.FTZ R9, R7, R14, !PT ;  /* 0x0000000e07097209 */ /* 0x002fe40007810000 */
[----:B------:R-:W-:-:S03]  /*5c10*/  FMNMX.FTZ R14, R13, R8, !PT ;  /* 0x000000080d0e7209 */ /* 0x000fc60007810000 */
[----:B------:R-:W-:Y:S01]  /*5c20*/  FADD.FTZ R7, -R9, R12 ;  /* 0x0000000c09077221 */ /* 0x000fe20000010100 */
[----:B------:R-:W-:Y:S01]  /*5c30*/  FMNMX.FTZ R14, R15, R14, !PT ;  /* 0x0000000e0f0e7209 */ /* 0x000fe20007810000 */
[-C--:B0-----:R-:W-:Y:S02]  /*5c40*/  FMUL.FTZ R12, R9, R6.reuse ;  /* 0x00000006090c7220 */ /* 0x081fe40000410000 */
[----:B------:R-:W-:Y:S01]  /*5c50*/  FMUL.FTZ R7, R7, R6 ;  /* 0x0000000607077220 */ /* 0x000fe20000410000 */
[----:B------:R-:W-:Y:S01]  /*5c60*/  FMNMX.FTZ R14, R25, R14, !PT ;  /* 0x0000000e190e7209 */ /* 0x000fe20007810000 */
[-CC-:B------:R-:W-:Y:S01]  /*5c70*/  FFMA.FTZ R180, R5, R6.reuse, -R12.reuse ;  /* 0x0000000605b47223 */ /* 0x180fe2000001080c */
[-CC-:B------:R-:W-:Y:S01]  /*5c80*/  FFMA.FTZ R182, R21, R6.reuse, -R12.reuse ;  /* 0x0000000615b67223 */ /* 0x180fe2000001080c */
[--C-:B------:R-:W-:Y:S01]  /*5c90*/  FFMA.FTZ R21, R29, R6, -R12.reuse ;  /* 0x000000061d157223 */ /* 0x100fe2000001080c */
[----:B------:R-:W-:Y:S01]  /*5ca0*/  FMNMX.FTZ R14, R27, R14, !PT ;  /* 0x0000000e1b0e7209 */ /* 0x000fe20007810000 */
[----:B------:R-:W-:Y:S01]  /*5cb0*/  FFMA.FTZ R29, R33, R6, -R12 ;  /* 0x00000006211d7223 */ /* 0x000fe2000001080c */
[----:B------:R-:W-:-:S02]  /*5cc0*/  WARPGROUP.DEPBAR.LE gsb0, 0x0 ;  /* 0x00008000000079c5 */ /* 0x000fc40000010000 */
[----:B------:R-:W-:Y:S01]  /*5cd0*/  WARPGROUP.ARRIVE ;  /* 0x00000000000079c5 */ /* 0x000fe20000000000 */
[----:B------:R-:W-:Y:S01]  /*5ce0*/  FMNMX.FTZ R14, R31, R14, !PT ;  /* 0x0000000e1f0e7209 */ /* 0x000fe20007810000 */
[----:B------:R-:W-:Y:S01]  /*5cf0*/  FMUL.FTZ R169, R86, UR6 ;  /* 0x0000000656a97c20 */ /* 0x000fe20008410000 */
[-CC-:B------:R-:W-:Y:S01]  /*5d00*/  FFMA.FTZ R171, R11, R6.reuse, -R12.reuse ;  /* 0x000000060bab7223 */ /* 0x180fe2000001080c */
[--C-:B------:R-:W-:Y:S01]  /*5d10*/  FFMA.FTZ R33, R197, R6, -R12.reuse ;  /* 0x00000006c5217223 */ /* 0x100fe2000001080c */
[----:B------:R-:W-:Y:S01]  /*5d20*/  FMNMX.FTZ R14, R35, R14, !PT ;  /* 0x0000000e230e7209 */ /* 0x000fe20007810000 */
[----:B------:R-:W-:Y:S01]  /*5d30*/  HGMMA.64x128x16.F32 R88, R152, gdesc[UR8].tnspB, R88, gsb0 ;  /* 0x41e0000898587df0 */ /* 0x000fe20008000858 */
[----:B------:R-:W-:Y:S01]  /*5d40*/  UIADD3 UR10, UR4, 0x280, URZ ;  /* 0x00000280040a7890 */ /* 0x000fe2000fffe03f */
[----:B------:R-:W-:Y:S01]  /*5d50*/  MUFU.TANH R169, R169 ;  /* 0x000000a900a97308 */ /* 0x000fe20000002400 */
[----:B------:R-:W-:Y:S01]  /*5d60*/  UMOV UR11, 0x40000040 ;  /* 0x40000040000b7882 */ /* 0x000fe20000000000 */
[----:B------:R-:W-:Y:S01]  /*5d70*/  FMNMX.FTZ R14, R37, R14, !PT ;  /* 0x0000000e250e7209 */ /* 0x000fe20007810000 */
[-CC-:B------:R-:W-:Y:S01]  /*5d80*/  FFMA.FTZ R172, R199, R6.reuse, -R12.reuse ;  /* 0x00000006c7ac7223 */ /* 0x180fe2000001080c */
[-CC-:B------:R-:W-:Y:S01]  /*5d90*/  FFMA.FTZ R174, R203, R6.reuse, -R12.reuse ;  /* 0x00000006cbae7223 */ /* 0x180fe2000001080c */
[--C-:B------:R-:W-:Y:S01]  /*5da0*/  FFMA.FTZ R170, R207, R6, -R12.reuse ;  /* 0x00000006cfaa7223 */ /* 0x100fe2000001080c */
        /* <DEDUP_REMOVED lines=14> */
[----:B------:R-:W-:Y:S01]  /*5e90*/  FFMA.FTZ R85, R85, R6, -R12 ;  /* 0x0000000655557223 */ /* 0x000fe2000001080c */
[----:B------:R-:W-:Y:S01]  /*5ea0*/  MUFU.EX2 R7, R7 ;  /* 0x0000000700077308 */ /* 0x000fe20000000800 */
[----:B------:R-:W-:-:S04]  /*5eb0*/  FMNMX.FTZ R14, R47, R14, !PT ;  /* 0x0000000e2f0e7209 */ /* 0x000fc80007810000 */
[----:B------:R-:W-:-:S03]  /*5ec0*/  FMNMX.FTZ R14, R49, R14, !PT ;  /* 0x0000000e310e7209 */ /* 0x000fc60007810000 */
[----:B------:R-:W0:Y:S01]  /*5ed0*/  MUFU.EX2 R180, R180 ;  /* 0x000000b400b47308 */ /* 0x000e220000000800 */
[----:B------:R-:W-:-:S04]  /*5ee0*/  FMNMX.FTZ R14, R51, R14, !PT ;  /* 0x0000000e330e7209 */ /* 0x000fc80007810000 */
[----:B------:R-:W-:-:S03]  /*5ef0*/  FMNMX.FTZ R14, R53, R14, !PT ;  /* 0x0000000e350e7209 */ /* 0x000fc60007810000 */
[----:B------:R-:W1:Y:S01]  /*5f00*/  MUFU.EX2 R171, R171 ;  /* 0x000000ab00ab7308 */ /* 0x000e620000000800 */
[----:B------:R-:W-:-:S04]  /*5f10*/  FMNMX.FTZ R14, R55, R14, !PT ;  /* 0x0000000e370e7209 */ /* 0x000fc80007810000 */
[----:B------:R-:W-:-:S03]  /*5f20*/  FMNMX.FTZ R14, R57, R14, !PT ;  /* 0x0000000e390e7209 */ /* 0x000fc60007810000 */
[----:B------:R-:W-:Y:S01]  /*5f30*/  MUFU.EX2 R182, R182 ;  /* 0x000000b600b67308 */ /* 0x000fe20000000800 */
[----:B------:R-:W-:Y:S01]  /*5f40*/  FMNMX.FTZ R14, R59, R14, !PT ;  /* 0x0000000e3b0e7209 */ /* 0x000fe20007810000 */
[----:B0-----:R-:W-:-:S03]  /*5f50*/  FFMA.FTZ R4, R7, R4, R180 ;  /* 0x0000000407047223 */ /* 0x001fc600000100b4 */
[----:B------:R-:W-:-:S03]  /*5f60*/  FMNMX.FTZ R14, R61, R14, !PT ;  /* 0x0000000e3d0e7209 */ /* 0x000fc60007810000 */
[----:B------:R-:W-:Y:S01]  /*5f70*/  MUFU.EX2 R21, R21 ;  /* 0x0000001500157308 */ /* 0x000fe20000000800 */
[----:B------:R-:W-:Y:S02]  /*5f80*/  FMNMX.FTZ R14, R63, R14, !PT ;  /* 0x0000000e3f0e7209 */ /* 0x000fe40007810000 */
[----:B-1----:R-:W-:Y:S02]  /*5f90*/  F2FP.F16.F32.PACK_AB R180, R171, R180 ;  /* 0x000000b4abb4723e */ /* 0x002fe400000000ff */
[----:B------:R-:W-:-:S03]  /*5fa0*/  FMNMX.FTZ R14, R65, R14, !PT ;  /* 0x0000000e410e7209 */ /* 0x000fc60007810000 */
[----:B------:R-:W-:Y:S01]  /*5fb0*/  MUFU.EX2 R176, R176 ;  /* 0x000000b000b07308 */ /* 0x000fe20000000800 */
[----:B------:R-:W-:-:S04]  /*5fc0*/  FMNMX.FTZ R14, R67, R14, !PT ;  /* 0x0000000e430e7209 */ /* 0x000fc80007810000 */
        /* <DEDUP_REMOVED lines=14> */
[----:B------:R-:W-:Y:S01]  /*60b0*/  FMNMX.FTZ R5, R87, R14, !PT ;  /* 0x0000000e57057209 */ /* 0x000fe20007810000 */
[----:B------:R-:W-:-:S04]  /*60c0*/  FFMA.FTZ R14, R223, R6, -R12 ;  /* 0x00000006df0e7223 */ /* 0x000fc8000001080c */
[----:B------:R-:W0:Y:S02]  /*60d0*/  SHFL.BFLY PT, R20, R5, 0x2, 0x1f ;  /* 0x0c401f0005147f89 */ /* 0x000e2400000e0000 */
[----:B------:R-:W-:Y:S08]  /*60e0*/  MUFU.EX2 R45, R45 ;  /* 0x0000002d002d7308 */ /* 0x000ff00000000800 */
[----:B------:R-:W-:Y:S08]  /*60f0*/  MUFU.EX2 R168, R168 ;  /* 0x000000a800a87308 */ /* 0x000ff00000000800 */
[----:B------:R-:W-:Y:S01]  /*6100*/  MUFU.EX2 R170, R170 ;  /* 0x000000aa00aa7308 */ /* 0x000fe20000000800 */
[----:B0-----:R-:W-:Y:S01]  /*6110*/  FMNMX.FTZ R28, R5, R20, !PT ;  /* 0x00000014051c7209 */ /* 0x001fe20007810000 */
[----:B------:R-:W-:-:S06]  /*6120*/  FFMA.FTZ R20, R227, R6, -R12 ;  /* 0x00000006e3147223 */ /* 0x000fcc000001080c */
[----:B------:R-:W-:Y:S01]  /*6130*/  MUFU.EX2 R197, R197 ;  /* 0x000000c500c57308 */ /* 0x000fe20000000800 */
[----:B------:R-:W0:Y:S01]  /*6140*/  SHFL.BFLY PT, R11, R28, 0x1, 0x1f ;  /* 0x0c201f001c0b7f89 */ /* 0x000e2200000e0000 */
[----:B------:R-:W-:Y:S02]  /*6150*/  WARPGROUP.DEPBAR.LE gsb0, 0x0 ;  /* 0x00008000000079c5 */ /* 0x000fe40000010000 */
[----:B------:R-:W-:Y:S01]  /*6160*/  WARPGROUP.ARRIVE ;  /* 0x00000000000079c5 */ /* 0x000fe20000000000 */
[-CC-:B------:R-:W-:Y:S01]  /*6170*/  FFMA.FTZ R153, R201, R6.reuse, -R12.reuse ;  /* 0x00000006c9997223 */ /* 0x180fe2000001080c */
[-CC-:B------:R-:W-:Y:S01]  /*6180*/  FFMA.FTZ R155, R205, R6.reuse, -R12.reuse ;  /* 0x00000006cd9b7223 */ /* 0x180fe2000001080c */
[-CC-:B------:R-:W-:Y:S01]  /*6190*/  FFMA.FTZ R152, R211, R6.reuse, -R12.reuse ;  /* 0x00000006d3987223 */ /* 0x180fe2000001080c */
[-CC-:B------:R-:W-:Y:S01]  /*61a0*/  FFMA.FTZ R154, R215, R6.reuse, -R12.reuse ;  /* 0x00000006d79a7223 */ /* 0x180fe2000001080c */
[-CC-:B------:R-:W-:Y:S01]  /*61b0*/  FFMA.FTZ R201, R221, R6.reuse, -R12.reuse ;  /* 0x00000006ddc97223 */ /* 0x180fe2000001080c */
[----:B------:R-:W-:Y:S01]  /*61c0*/  HGMMA.64x128x16.F32 R88, R156, gdesc[UR8].tnspB, R88, gsb0 ;  /* 0x41e000089c587df0 */ /* 0x000fe20008000858 */
[----:B------:R-:W-:Y:S01]  /*61d0*/  UIADD3 UR10, UR4, 0x300, URZ ;  /* 0x00000300040a7890 */ /* 0x000fe2000fffe03f */
[----:B------:R-:W-:Y:S01]  /*61e0*/  FFMA.FTZ R205, R229, R6, -R12 ;  /* 0x00000006e5cd7223 */ /* 0x000fe2000001080c */
[----:B------:R-:W-:Y:S01]  /*61f0*/  UMOV UR11, 0x40000040 ;  /* 0x40000040000b7882 */ /* 0x000fe20000000000 */
[----:B------:R-:W-:Y:S01]  /*6200*/  UIADD3 UR4, UR4, 0x380, URZ ;  /* 0x0000038004047890 */ /* 0x000fe2000fffe03f */
[----:B------:R-:W-:Y:S01]  /*6210*/  MUFU.EX2 R153, R153 ;  /* 0x0000009900997308 */ /* 0x000fe20000000800 */
[----:B0-----:R-:W-:-:S07]  /*6220*/  FMNMX.FTZ R11, R28, R11, !PT ;  /* 0x0000000b1c0b7209 */ /* 0x001fce0007810000 */
[----:B------:R-:W-:Y:S01]  /*6230*/  MUFU.EX2 R155, R155 ;  /* 0x0000009b009b7308 */ /* 0x000fe20000000800 */
[----:B------:R-:W-:-:S04]  /*6240*/  FADD.FTZ R5, -R11, R8 ;  /* 0x000000080b057221 */ /* 0x000fc80000010100 */
[----:B------:R-:W-:-:S03]  /*6250*/  FMUL.FTZ R5, R5, R6 ;  /* 0x0000000605057220 */ /* 0x000fc60000410000 */
        /* <DEDUP_REMOVED lines=17> */
[-CC-:B------:R-:W-:Y:S01]  /*6370*/  FFMA.FTZ R156, R219, R6.reuse, -R12.reuse ;  /* 0x00000006db9c7223 */ /* 0x180fe2000001080c */
[-C--:B------:R-:W-:Y:S01]  /*6380*/  FFMA.FTZ R158, R175, R6.reuse, -R12 ;  /* 0x00000006af9e7223 */ /* 0x080fe2000001080c */
[-C--:B------:R-:W-:Y:S01]  /*6390*/  FMUL.FTZ R12, R11, R6.reuse ;  /* 0x000000060b0c7220 */ /* 0x080fe20000410000 */
[----:B------:R-:W-:Y:S01]  /*63a0*/  HGMMA.64x128x16.F32 R88, R160, gdesc[UR8].tnspB, R88, gsb0 ;  /* 0x41e00008a0587df0 */ /* 0x000fe20008000858 */
[----:B------:R-:W-:Y:S01]  /*63b0*/  UMOV UR10, UR4 ;  /* 0x00000004000a7c82 */ /* 0x000fe20008000000 */
[----:B------:R-:W-:Y:S01]  /*63c0*/  UMOV UR11, 0x40000040 ;  /* 0x40000040000b7882 */ /* 0x000fe20000000000 */
[-CC-:B------:R-:W-:Y:S01]  /*63d0*/  FFMA.FTZ R8, R13, R6.reuse, -R12.reuse ;  /* 0x000000060d087223 */ /* 0x180fe2000001080c */
[-CC-:B------:R-:W-:Y:S01]  /*63e0*/  FFMA.FTZ R181, R15, R6.reuse, -R12.reuse ;  /* 0x000000060fb57223 */ /* 0x180fe2000001080c */
[-CC-:B------:R-:W-:Y:S01]  /*63f0*/  FFMA.FTZ R183, R25, R6.reuse, -R12.reuse ;  /* 0x0000000619b77223 */ /* 0x180fe2000001080c */
[-CC-:B------:R-:W-:Y:S01]  /*6400*/  FFMA.FTZ R13, R31, R6.reuse, -R12.reuse ;  /* 0x000000061f0d7223 */ /* 0x180fe2000001080c */
[-CC-:B------:R-:W-:Y:S01]  /*6410*/  FFMA.FTZ R28, R27, R6.reuse, -R12.reuse ;  /* 0x000000061b1c7223 */ /* 0x180fe2000001080c */
[----:B------:R-:W-:Y:S01]  /*6420*/  IMAD.U32 R31, RZ, RZ, UR7 ;  /* 0x00000007ff1f7e24 */ /* 0x000fe2000f8e00ff */
[----:B------:R-:W0:Y:S01]  /*6430*/  MUFU.EX2 R8, R8 ;  /* 0x0000000800087308 */ /* 0x000e220000000800 */
[----:B------:R-:W-:Y:S01]  /*6440*/  FFMA.FTZ R30, R35, R6, -R12 ;  /* 0x00000006231e7223 */ /* 0x000fe2000001080c */
[----:B------:R-:W-:-:S02]  /*6450*/  @!P1 VIADD R35, R10, 0x34860 ;  /* 0x000348600a239836 */ /* 0x000fc40000000000 */
[-CC-:B------:R-:W-:Y:S01]  /*6460*/  FFMA.FTZ R179, R37, R6.reuse, -R12.reuse ;  /* 0x0000000625b37223 */ /* 0x180fe2000001080c */
[----:B------:R-:W-:Y:S02]  /*6470*/  @!P1 VIADD R31, R31, 0x34840 ;  /* 0x000348401f1f9836 */ /* 0x000fe40000000000 */
[-CC-:B------:R-:W-:Y:S01]  /*6480*/  FFMA.FTZ R32, R39, R6.reuse, -R12.reuse ;  /* 0x0000000627207223 */ /* 0x180fe2000001080c */
[-CC-:B------:R-:W-:Y:S01]  /*6490*/  FFMA.FTZ R173, R41, R6.reuse, -R12.reuse ;  /* 0x0000000629ad7223 */ /* 0x180fe2000001080c */
[----:B------:R-:W-:Y:S01]  /*64a0*/  @!P1 PRMT R35, RZ, 0x654, R35 ;  /* 0x00000654ff239816 */ /* 0x000fe20000000023 */
[----:B------:R-:W1:Y:S01]  /*64b0*/  MUFU.EX2 R181, R181 ;  /* 0x000000b500b57308 */ /* 0x000e620000000800 */
[----:B------:R-:W-:Y:S01]  /*64c0*/  @!P1 PRMT R31, RZ, 0x654, R31 ;  /* 0x00000654ff1f9816 */ /* 0x000fe2000000001f */
[-CC-:B------:R-:W-:Y:S01]  /*64d0*/  FFMA.FTZ R34, R43, R6.reuse, -R12.reuse ;  /* 0x000000062b227223 */ /* 0x180fe2000001080c */
[-CC-:B------:R-:W-:Y:S01]  /*64e0*/  FFMA.FTZ R175, R177, R6.reuse, -R12.reuse ;  /* 0x00000006b1af7223 */ /* 0x180fe2000001080c */
[-CC-:B------:R-:W-:Y:S01]  /*64f0*/  FFMA.FTZ R36, R47, R6.reuse, -R12.reuse ;  /* 0x000000062f247223 */ /* 0x180fe2000001080c */
[-CC-:B------:R-:W-:Y:S01]  /*6500*/  FFMA.FTZ R15, R49, R6.reuse, -R12.reuse ;  /* 0x00000006310f7223 */ /* 0x180fe2000001080c */
[-CC-:B------:R-:W-:Y:S01]  /*6510*/  FFMA.FTZ R38, R51, R6.reuse, -R12.reuse ;  /* 0x0000000633267223 */ /* 0x180fe2000001080c */
[-C--:B------:R-:W-:Y:S01]  /*6520*/  FFMA.FTZ R25, R53, R6.reuse, -R12 ;  /* 0x0000000635197223 */ /* 0x080fe2000001080c */
[----:B------:R-:W-:Y:S01]  /*6530*/  MUFU.EX2 R183, R183 ;  /* 0x000000b700b77308 */ /* 0x000fe20000000800 */
[----:B0-----:R-:W-:Y:S01]  /*6540*/  FFMA.FTZ R10, R5, R3, R8 ;  /* 0x00000003050a7223 */ /* 0x001fe20000010008 */
[-CC-:B------:R-:W-:Y:S01]  /*6550*/  FFMA.FTZ R40, R55, R6.reuse, -R12.reuse ;  /* 0x0000000637287223 */ /* 0x180fe2000001080c */
[-CC-:B------:R-:W-:Y:S01]  /*6560*/  FFMA.FTZ R27, R57, R6.reuse, -R12.reuse ;  /* 0x00000006391b7223 */ /* 0x180fe2000001080c */
[-CC-:B------:R-:W-:Y:S01]  /*6570*/  FFMA.FTZ R42, R59, R6.reuse, -R12.reuse ;  /* 0x000000063b2a7223 */ /* 0x180fe2000001080c */
[-CC-:B------:R-:W-:Y:S01]  /*6580*/  FFMA.FTZ R61, R61, R6.reuse, -R12.reuse ;  /* 0x000000063d3d7223 */ /* 0x180fe2000001080c */
[-CC-:B------:R-:W-:Y:S01]  /*6590*/  FFMA.FTZ R65, R65, R6.reuse, -R12.reuse ;  /* 0x0000000641417223 */ /* 0x180fe2000001080c */
[----:B------:R-:W-:Y:S01]  /*65a0*/  FFMA.FTZ R67, R67, R6, -R12 ;  /* 0x0000000643437223 */ /* 0x000fe2000001080c */
[----:B------:R-:W-:Y:S01]  /*65b0*/  MUFU.EX2 R28, R28 ;  /* 0x0000001c001c7308 */ /* 0x000fe20000000800 */
[C---:B-1----:R-:W-:Y:S01]  /*65c0*/  FADD.FTZ R10, R181.reuse, R10 ;  /* 0x0000000ab50a7221 */ /* 0x042fe20000010000 */
[----:B------:R-:W-:Y:S01]  /*65d0*/  F2FP.F16.F32.PACK_AB R181, R181, R8 ;  /* 0x00000008b5b5723e */ /* 0x000fe200000000ff */
        /* <DEDUP_REMOVED lines=8> */
[----:B------:R-:W-:Y:S01]  /*6660*/  FFMA.FTZ R83, R83, R6, -R12 ;  /* 0x0000000653537223 */ /* 0x000fe2000001080c */
[----:B------:R-:W-:-:S04]  /*6670*/  R2UR UR4, R2 ;  /* 0x00000000020472ca */ /* 0x000fc800000e0000 */
[----:B------:R-:W0:Y:S08]  /*6680*/  MUFU.EX2 R30, R30 ;  /* 0x0000001e001e7308 */ /* 0x000e300000000800 */
[----:B------:R-:W-:Y:S08]  /*6690*/  MUFU.EX2 R179, R179 ;  /* 0x000000b300b37308 */ /* 0x000ff00000000800 */
        /* <DEDUP_REMOVED lines=8> */
[----:B------:R-:W-:Y:S08]  /*6720*/  MUFU.EX2 R25, R25 ;  /* 0x0000001900197308 */ /* 0x000ff00000000800 */
[----:B------:R-:W0:Y:S08]  /*6730*/  MUFU.EX2 R40, R40 ;  /* 0x0000002800287308 */ /* 0x000e300000000800 */
[----:B------:R-:W-:Y:S01]  /*6740*/  MUFU.EX2 R27, R27 ;  /* 0x0000001b001b7308 */ /* 0x000fe20000000800 */
[----:B------:R-:W-:-:S02]  /*6750*/  WARPGROUP.DEPBAR.LE gsb0, 0x0 ;  /* 0x00008000000079c5 */ /* 0x000fc40000010000 */
[----:B------:R-:W-:-:S05]  /*6760*/  WARPGROUP.ARRIVE ;  /* 0x00000000000079c5 */ /* 0x000fca0000000000 */
[----:B------:R-:W-:Y:S01]  /*6770*/  MUFU.EX2 R42, R42 ;  /* 0x0000002a002a7308 */ /* 0x000fe20000000800 */
[----:B------:R-:W-:Y:S02]  /*6780*/  F2FP.F16.F32.PACK_AB R160, R203, R14 ;  /* 0x0000000ecba0723e */ /* 0x000fe400000000ff */
[----:B------:R-:W-:Y:S01]  /*6790*/  F2FP.F16.F32.PACK_AB R162, R205, R20 ;  /* 0x00000014cda2723e */ /* 0x000fe200000000ff */
[----:B------:R-:W-:Y:S04]  /*67a0*/  HGMMA.64x128x16.F32 R88, R164, gdesc[UR8].tnspB, R88, gsb0 ;  /* 0x41e00008a4587df0 */ /* 0x000fe80008000858 */
        /* <DEDUP_REMOVED lines=13> */
[----:B------:R1:W-:Y:S01]  /*6880*/  @!P1 SYNCS.ARRIVE.TRANS64.RED.A1T0 RZ, [R31+URZ], RZ ;  /* 0x000000ff1fff99a7 */ /* 0x0003e2000810043f */
[----:B------:R-:W-:Y:S02]  /*6890*/  F2FP.F16.F32.PACK_AB R164, R207, R24 ;  /* 0x00000018cfa4723e */ /* 0x000fe400000000ff */
[----:B------:R-:W-:Y:S01]  /*68a0*/  F2FP.F16.F32.PACK_AB R166, R85, R26 ;  /* 0x0000001a55a6723e */ /* 0x000fe200000000ff */
[----:B-1----:R-:W-:Y:S01]  /*68b0*/  FADD.FTZ R31, R171, R4 ;  /* 0x00000004ab1f7221 */ /* 0x002fe20000010000 */
[----:B------:R1:W-:Y:S01]  /*68c0*/  @!P1 SYNCS.ARRIVE.TRANS64.RED.A1T0 RZ, [R35+URZ], RZ ;  /* 0x000000ff23ff99a7 */ /* 0x0003e2000810043f */
[----:B------:R-:W-:Y:S01]  /*68d0*/  FFMA.FTZ R4, R63, R6, -R12 ;  /* 0x000000063f047223 */ /* 0x000fe2000001080c */
[----:B0-----:R-:W-:Y:S01]  /*68e0*/  F2FP.F16.F32.PACK_AB R171, R40, R25 ;  /* 0x0000001928ab723e */ /* 0x001fe200000000ff */
[----:B------:R-:W-:Y:S01]  /*68f0*/  FADD.FTZ R44, R182, R31 ;  /* 0x0000001fb62c7221 */ /* 0x000fe20000010000 */
[----:B------:R-:W-:Y:S01]  /*6900*/  FADD.FTZ R31, R183, R10 ;  /* 0x0000000ab71f7221 */ /* 0x000fe20000010000 */
[----:B------:R-:W-:-:S02]  /*6910*/  F2FP.F16.F32.PACK_AB R182, R21, R182 ;  /* 0x000000b615b6723e */ /* 0x000fc400000000ff */
[----:B------:R-:W0:Y:S01]  /*6920*/  MUFU.EX2 R4, R4 ;  /* 0x0000000400047308 */ /* 0x000e220000000800 */
[----:B-1----:R-:W-:Y:S01]  /*6930*/  FADD.FTZ R35, R21, R44 ;  /* 0x0000002c15237221 */ /* 0x002fe20000010000 */
[C---:B------:R-:W-:Y:S01]  /*6940*/  FADD.FTZ R10, R28.reuse, R31 ;  /* 0x0000001f1c0a7221 */ /* 0x040fe20000010000 */
[----:B------:R-:W-:Y:S02]  /*6950*/  F2FP.F16.F32.PACK_AB R183, R28, R183 ;  /* 0x000000b71cb7723e */ /* 0x000fe400000000ff */
[----:B------:R-:W-:Y:S01]  /*6960*/  FADD.FTZ R44, R176, R35 ;  /* 0x00000023b02c7221 */ /* 0x000fe20000010000 */
[----:B------:R-:W-:Y:S01]  /*6970*/  FADD.FTZ R31, R13, R10 ;  /* 0x0000000a0d1f7221 */ /* 0x000fe20000010000 */
[C---:B------:R-:W-:Y:S02]  /*6980*/  F2FP.F16.F32.PACK_AB R176, R29.reuse, R176 ;  /* 0x000000b01db0723e */ /* 0x040fe400000000ff */
[----:B------:R-:W-:Y:S01]  /*6990*/  FADD.FTZ R35, R29, R44 ;  /* 0x0000002c1d237221 */ /* 0x000fe20000010000 */
[----:B------:R-:W-:-:S02]  /*69a0*/  FADD.FTZ R10, R30, R31 ;  /* 0x0000001f1e0a7221 */ /* 0x000fc40000010000 */
[----:B------:R-:W-:Y:S01]  /*69b0*/  MUFU.EX2 R30, R77 ;  /* 0x0000004d001e7308 */ /* 0x000fe20000000800 */
[----:B------:R-:W-:Y:S01]  /*69c0*/  FADD.FTZ R44, R178, R35 ;  /* 0x00000023b22c7221 */ /* 0x000fe20000010000 */
[----:B------:R-:W-:Y:S01]  /*69d0*/  FADD.FTZ R31, R179, R10 ;  /* 0x0000000ab31f7221 */ /* 0x000fe20000010000 */
[C---:B------:R-:W-:Y:S02]  /*69e0*/  F2FP.F16.F32.PACK_AB R178, R33.reuse, R178 ;  /* 0x000000b221b2723e */ /* 0x040fe400000000ff */
[----:B------:R-:W-:Y:S01]  /*69f0*/  FADD.FTZ R35, R33, R44 ;  /* 0x0000002c21237221 */ /* 0x000fe20000010000 */
[C---:B------:R-:W-:Y:S01]  /*6a00*/  FADD.FTZ R10, R32.reuse, R31 ;  /* 0x0000001f200a7221 */ /* 0x040fe20000010000 */
[----:B------:R-:W-:Y:S02]  /*6a10*/  F2FP.F16.F32.PACK_AB R179, R32, R179 ;  /* 0x000000b320b3723e */ /* 0x000fe400000000ff */
[----:B------:R-:W-:Y:S01]  /*6a20*/  FADD.FTZ R44, R172, R35 ;  /* 0x00000023ac2c7221 */ /* 0x000fe20000010000 */
[----:B------:R-:W-:Y:S01]  /*6a30*/  FADD.FTZ R31, R173, R10 ;  /* 0x0000000aad1f7221 */ /* 0x000fe20000010000 */
[-C--:B------:R-:W-:Y:S01]  /*6a40*/  FFMA.FTZ R10, R169, R6.reuse, -R12 ;  /* 0x00000006a90a7223 */ /* 0x080fe2000001080c */
[----:B------:R-:W-:Y:S01]  /*6a50*/  F2FP.F16.F32.PACK_AB R169, R38, R15 ;  /* 0x0000000f26a9723e */ /* 0x000fe200000000ff */
[----:B------:R-:W-:Y:S01]  /*6a60*/  FADD.FTZ R35, R153, R44 ;  /* 0x0000002c99237221 */ /* 0x000fe20000010000 */
[----:B------:R-:W-:Y:S01]  /*6a70*/  FADD.FTZ R44, R34, R31 ;  /* 0x0000001f222c7221 */ /* 0x000fe20000010000 */
[----:B------:R-:W-:Y:S01]  /*6a80*/  FFMA.FTZ R12, R87, R6, -R12 ;  /* 0x00000006570c7223 */ /* 0x000fe2000001080c */
[----:B------:R-:W-:Y:S01]  /*6a90*/  F2FP.F16.F32.PACK_AB R172, R153, R172 ;  /* 0x000000ac99ac723e */ /* 0x000fe200000000ff */
[----:B------:R-:W-:Y:S01]  /*6aa0*/  FADD.FTZ R46, R174, R35 ;  /* 0x00000023ae2e7221 */ /* 0x000fe20000010000 */
[----:B------:R-:W-:Y:S01]  /*6ab0*/  FADD.FTZ R31, R175, R44 ;  /* 0x0000002caf1f7221 */ /* 0x000fe20000010000 */
[----:B------:R-:W-:Y:S01]  /*6ac0*/  MUFU.EX2 R10, R10 ;  /* 0x0000000a000a7308 */ /* 0x000fe20000000800 */
[----:B------:R-:W-:Y:S01]  /*6ad0*/  F2FP.F16.F32.PACK_AB R173, R34, R173 ;  /* 0x000000ad22ad723e */ /* 0x000fe200000000ff */
[C---:B------:R-:W-:Y:S01]  /*6ae0*/  FADD.FTZ R35, R45.reuse, R46 ;  /* 0x0000002e2d237221 */ /* 0x040fe20000010000 */
[----:B------:R-:W-:Y:S01]  /*6af0*/  FADD.FTZ R44, R36, R31 ;  /* 0x0000001f242c7221 */ /* 0x000fe20000010000 */
[----:B------:R-:W-:-:S02]  /*6b00*/  F2FP.F16.F32.PACK_AB R174, R45, R174 ;  /* 0x000000ae2dae723e */ /* 0x000fc400000000ff */
[----:B------:R-:W-:Y:S01]  /*6b10*/  FADD.FTZ R46, R168, R35 ;  /* 0x00000023a82e7221 */ /* 0x000fe20000010000 */
[----:B------:R-:W-:Y:S01]  /*6b20*/  FADD.FTZ R21, R15, R44 ;  /* 0x0000002c0f157221 */ /* 0x000fe20000010000 */
[C---:B------:R-:W-:Y:S01]  /*6b30*/  F2FP.F16.F32.PACK_AB R168, R155.reuse, R168 ;  /* 0x000000a89ba8723e */ /* 0x040fe200000000ff */
[----:B------:R-:W1:Y:S01]  /*6b40*/  MUFU.EX2 R12, R12 ;  /* 0x0000000c000c7308 */ /* 0x000e620000000800 */
[----:B------:R-:W-:Y:S01]  /*6b50*/  FADD.FTZ R29, R155, R46 ;  /* 0x0000002e9b1d7221 */ /* 0x000fe20000010000 */
[----:B------:R-:W-:Y:S01]  /*6b60*/  FADD.FTZ R8, R38, R21 ;  /* 0x0000001526087221 */ /* 0x000fe20000010000 */
[----:B0-----:R-:W-:Y:S02]  /*6b70*/  F2FP.F16.F32.PACK_AB R155, R4, R3 ;  /* 0x00000003049b723e */ /* 0x001fe400000000ff */
[----:B------:R-:W-:Y:S01]  /*6b80*/  FADD.FTZ R44, R170, R29 ;  /* 0x0000001daa2c7221 */ /* 0x000fe20000010000 */
[----:B------:R-:W-:Y:S01]  /*6b90*/  FADD.FTZ R13, R25, R8 ;  /* 0x00000008190d7221 */ /* 0x000fe20000010000 */
[----:B------:R-:W-:Y:S01]  /*6ba0*/  F2FP.F16.F32.PACK_AB R175, R36, R175 ;  /* 0x000000af24af723e */ /* 0x000fe200000000ff */
[----:B------:R-:W0:Y:S01]  /*6bb0*/  MUFU.EX2 R46, R73 ;  /* 0x00000049002e7308 */ /* 0x000e220000000800 */
[C---:B------:R-:W-:Y:S01]  /*6bc0*/  FADD.FTZ R21, R197.reuse, R44 ;  /* 0x0000002cc5157221 */ /* 0x040fe20000010000 */
[----:B------:R-:W-:Y:S01]  /*6bd0*/  FADD.FTZ R8, R40, R13 ;  /* 0x0000000d28087221 */ /* 0x000fe20000010000 */
[----:B------:R-:W-:-:S02]  /*6be0*/  F2FP.F16.F32.PACK_AB R170, R197, R170 ;  /* 0x000000aac5aa723e */ /* 0x000fc400000000ff */
[----:B------:R-:W-:Y:S01]  /*6bf0*/  FADD.FTZ R28, R152, R21 ;  /* 0x00000015981c7221 */ /* 0x000fe20000010000 */
[----:B------:R-:W-:Y:S01]  /*6c00*/  FADD.FTZ R13, R27, R8 ;  /* 0x000000081b0d7221 */ /* 0x000fe20000010000 */
[C---:B------:R-:W-:Y:S02]  /*6c10*/  F2FP.F16.F32.PACK_AB R152, R157.reuse, R152 ;  /* 0x000000989d98723e */ /* 0x040fe400000000ff */
[----:B------:R-:W-:Y:S01]  /*6c20*/  FADD.FTZ R21, R157, R28 ;  /* 0x0000001c9d157221 */ /* 0x000fe20000010000 */
[----:B------:R-:W-:Y:S01]  /*6c30*/  FADD.FTZ R8, R42, R13 ;  /* 0x0000000d2a087221 */ /* 0x000fe20000010000 */
[----:B-1----:R-:W-:Y:S02]  /*6c40*/  F2FP.F16.F32.PACK_AB R167, R12, R10 ;  /* 0x0000000a0ca7723e */ /* 0x002fe400000000ff */
[----:B------:R-:W-:Y:S01]  /*6c50*/  FADD.FTZ R28, R154, R21 ;  /* 0x000000159a1c7221 */ /* 0x000fe20000010000 */
[----:B------:R-:W-:Y:S01]  /*6c60*/  FADD.FTZ R13, R3, R8 ;  /* 0x00000008030d7221 */ /* 0x000fe20000010000 */
[----:B------:R-:W-:-:S02]  /*6c70*/  F2FP.F16.F32.PACK_AB R154, R159, R154 ;  /* 0x0000009a9f9a723e */ /* 0x000fc400000000ff */
[----:B------:R-:W-:Y:S01]  /*6c80*/  FADD.FTZ R21, R159, R28 ;  /* 0x0000001c9f157221 */ /* 0x000fe20000010000 */
[----:B------:R-:W-:Y:S01]  /*6c90*/  FADD.FTZ R13, R4, R13 ;  /* 0x0000000d040d7221 */ /* 0x000fe20000010000 */
[----:B------:R-:W1:Y:S01]  /*6ca0*/  MUFU.EX2 R28, R81 ;  /* 0x00000051001c7308 */ /* 0x000e620000000800 */
[----:B------:R-:W-:Y:S01]  /*6cb0*/  F2FP.F16.F32.PACK_AB R153, R42, R27 ;  /* 0x0000001b2a99723e */ /* 0x000fe200000000ff */
[----:B------:R-:W-:Y:S01]  /*6cc0*/  FADD.FTZ R8, R156, R21 ;  /* 0x000000159c087221 */ /* 0x000fe20000010000 */
[----:B------:R-:W-:Y:S01]  /*6cd0*/  FADD.FTZ R13, R48, R13 ;  /* 0x0000000d300d7221 */ /* 0x000fe20000010000 */
[C---:B------:R-:W-:Y:S02]  /*6ce0*/  F2FP.F16.F32.PACK_AB R156, R199.reuse, R156 ;  /* 0x0000009cc79c723e */ /* 0x040fe400000000ff */
[----:B------:R-:W-:Y:S01]  /*6cf0*/  FADD.FTZ R15, R199, R8 ;  /* 0x00000008c70f7221 */ /* 0x000fe20000010000 */
[C---:B------:R-:W-:Y:S01]  /*6d00*/  FADD.FTZ R13, R67.reuse, R13 ;  /* 0x0000000d430d7221 */ /* 0x040fe20000010000 */
[----:B------:R-:W-:-:S02]  /*6d10*/  F2FP.F16.F32.PACK_AB R157, R67, R48 ;  /* 0x00000030439d723e */ /* 0x000fc400000000ff */
[----:B------:R-:W-:Y:S01]  /*6d20*/  FADD.FTZ R8, R158, R15 ;  /* 0x0000000f9e087221 */ /* 0x000fe20000010000 */
[----:B------:R-:W-:Y:S01]  /*6d30*/  FADD.FTZ R13, R50, R13 ;  /* 0x0000000d320d7221 */ /* 0x000fe20000010000 */
[C---:B------:R-:W-:Y:S02]  /*6d40*/  F2FP.F16.F32.PACK_AB R158, R201.reuse, R158 ;  /* 0x0000009ec99e723e */ /* 0x040fe400000000ff */
[----:B------:R-:W-:Y:S01]  /*6d50*/  FADD.FTZ R15, R201, R8 ;  /* 0x00000008c90f7221 */ /* 0x000fe20000010000 */
[C---:B------:R-:W-:Y:S01]  /*6d60*/  FADD.FTZ R13, R71.reuse, R13 ;  /* 0x0000000d470d7221 */ /* 0x040fe20000010000 */
[----:B------:R-:W-:Y:S02]  /*6d70*/  F2FP.F16.F32.PACK_AB R159, R71, R50 ;  /* 0x00000032479f723e */ /* 0x000fe400000000ff */
[----:B------:R-:W-:Y:S01]  /*6d80*/  FADD.FTZ R8, R14, R15 ;  /* 0x0000000f0e087221 */ /* 0x000fe20000010000 */
[----:B0-----:R-:W-:Y:S01]  /*6d90*/  FADD.FTZ R13, R46, R13 ;  /* 0x0000000d2e0d7221 */ /* 0x001fe20000010000 */
[----:B------:R-:W-:-:S02]  /*6da0*/  F2FP.F16.F32.PACK_AB R161, R75, R46 ;  /* 0x0000002e4ba1723e */ /* 0x000fc400000000ff */
[----:B------:R-:W-:Y:S01]  /*6db0*/  FADD.FTZ R3, R203, R8 ;  /* 0x00000008cb037221 */ /* 0x000fe20000010000 */
[----:B------:R-:W-:Y:S01]  /*6dc0*/  FADD.FTZ R13, R75, R13 ;  /* 0x0000000d4b0d7221 */ /* 0x000fe20000010000 */
[----:B------:R-:W-:Y:S01]  /*6dd0*/  F2FP.F16.F32.PACK_AB R163, R79, R30 ;  /* 0x0000001e4fa3723e */ /* 0x000fe200000000ff */
[----:B------:R-:W-:Y:S02]  /*6de0*/  IMAD.MOV.U32 R8, RZ, RZ, R11 ;  /* 0x000000ffff087224 */ /* 0x000fe400078e000b */
[----:B------:R-:W-:Y:S01]  /*6df0*/  FADD.FTZ R4, R20, R3 ;  /* 0x0000000314047221 */ /* 0x000fe20000010000 */
[----:B------:R-:W-:Y:S01]  /*6e00*/  FADD.FTZ R13, R30, R13 ;  /* 0x0000000d1e0d7221 */ /* 0x000fe20000010000 */
[----:B-1----:R-:W-:Y:S02]  /*6e10*/  F2FP.F16.F32.PACK_AB R165, R83, R28 ;  /* 0x0000001c53a5723e */ /* 0x002fe400000000ff */
[----:B------:R-:W-:Y:S01]  /*6e20*/  FADD.FTZ R3, R205, R4 ;  /* 0x00000004cd037221 */ /* 0x000fe20000010000 */
[----:B------:R-:W-:-:S03]  /*6e30*/  FADD.FTZ R13, R79, R13 ;  /* 0x0000000d4f0d7221 */ /* 0x000fc60000010000 */
[----:B------:R-:W-:Y:S01]  /*6e40*/  FADD.FTZ R4, R24, R3 ;  /* 0x0000000318047221 */ /* 0x000fe20000010000 */
[----:B------:R-:W-:-:S03]  /*6e50*/  FADD.FTZ R13, R28, R13 ;  /* 0x0000000d1c0d7221 */ /* 0x000fc60000010000 */
[----:B------:R-:W-:Y:S01]  /*6e60*/  FADD.FTZ R3, R207, R4 ;  /* 0x00000004cf037221 */ /* 0x000fe20000010000 */
[----:B------:R-:W-:-:S03]  /*6e70*/  FADD.FTZ R13, R83, R13 ;  /* 0x0000000d530d7221 */ /* 0x000fc60000010000 */
[----:B------:R-:W-:Y:S01]  /*6e80*/  FADD.FTZ R4, R26, R3 ;  /* 0x000000031a047221 */ /* 0x000fe20000010000 */
[----:B------:R-:W-:Y:S01]  /*6e90*/  FADD.FTZ R13, R10, R13 ;  /* 0x0000000d0a0d7221 */ /* 0x000fe20000010000 */
[----:B------:R-:W-:Y:S02]  /*6ea0*/  IMAD.MOV.U32 R10, RZ, RZ, R16 ;  /* 0x000000ffff0a7224 */ /* 0x000fe400078e0010 */
[----:B------:R-:W-:Y:S01]  /*6eb0*/  FADD.FTZ R4, R85, R4 ;  /* 0x0000000455047221 */ /* 0x000fe20000010000 */
[----:B------:R-:W-:Y:S01]  /*6ec0*/  FADD.FTZ R3, R12, R13 ;  /* 0x0000000d0c037221 */ /* 0x000fe20000010000 */
[----:B------:R-:W-:Y:S01]  /*6ed0*/  IMAD.MOV.U32 R12, RZ, RZ, R9 ;  /* 0x000000ffff0c7224 */ /* 0x000fe200078e0009 */
[----:B------:R-:W-:Y:S06]  /*6ee0*/  @P2 BRA `(.L_x_385) ;  /* 0xffffffd400b02947 */ /* 0x000fec000383ffff */
.L_x_376:
        /* <DEDUP_REMOVED lines=67> */
.L_x_386:
[----:B------:R-:W-:Y:S02]  /*7320*/  LEA R20, R2, R0, 0x3 ;  /* 0x0000000002147211 */ /* 0x000fe400078e18ff */
[----:B------:R-:W-:-:S04]  /*7330*/  SHF.L.U32 R5, R16, 0x1f, RZ ;  /* 0x0000001f10057819 */ /* 0x000fc800000006ff */
[----:B------:R0:W1:Y:S01]  /*7340*/  SYNCS.PHASECHK.TRANS64.TRYWAIT P2, [R20+URZ+0x34850], R5 ;  /* 0x03485005140075a7 */ /* 0x000062000804017f */
[----:B------:R-:W-:Y:S05]  /*7350*/  @!P0 BRA `(.L_x_387) ;  /* 0x0000000000048947 */ /* 0x000fea0003800000 */
[----:B------:R-:W-:Y:S01]  /*7360*/  BPT.TRAP 0x1 ;  /* 0x000000040000795c */ /* 0x000fe20000300000 */
.L_x_387:
[----:B-1----:R-:W-:Y:S05]  /*7370*/  @P2 BRA `(.L_x_388) ;  /* 0x0000000000082947 */ /* 0x002fea0003800000 */
[----:B------:R-:W1:Y:S02]  /*7380*/  SYNCS.PHASECHK.TRANS64.TRYWAIT P0, [R20+URZ+0x34850], R5 ;  /* 0x03485005140075a7 */ /* 0x000e64000800017f */
[----:B-1----:R-:W-:Y:S05]  /*7390*/  @!P0 BRA `(.L_x_389) ;  /* 0x0000009000208947 */ /* 0x002fea0003800000 */
.L_x_388:
[----:B------:R-:W-:Y:S05]  /*73a0*/  WARPSYNC.ALL ;  /* 0x0000000000007948 */ /* 0x000fea0003800000 */
[----:B------:R-:W-:Y:S01]  /*73b0*/  VIADD R0, R0, 0x400 ;  /* 0x0000040000007836 */ /* 0x000fe20000000000 */
[----:B------:R-:W-:Y:S01]  /*73c0*/  WARPGROUP.ARRIVE ;  /* 0x00000000000079c5 */ /* 0x000fe20000000000 */
[----:B------:R-:W-:Y:S01]  /*73d0*/  IMAD.MOV.U32 R15, RZ, RZ, 0x40000040 ;  /* 0x40000040ff0f7424 */ /* 0x000fe200078e00ff */
[----:B01----:R-:W0:Y:S01]  /*73e0*/  SHFL.BFLY PT, R5, R4, 0x2, 0x1f ;  /* 0x0c401f0004057f89 */ /* 0x003e2200000e0000 */
[----:B------:R-:W-:Y:S01]  /*73f0*/  VIADD R185, R185, 0x1 ;  /* 0x00000001b9b97836 */ /* 0x000fe20000000000 */
[----:B------:R-:W-:-:S04]  /*7400*/  SHF.R.U32.HI R0, RZ, 0x4, R0 ;  /* 0x00000004ff007819 */ /* 0x000fc80000011600 */
[----:B------:R-:W-:-:S04]  /*7410*/  LOP3.LUT R0, R0, 0x3fff, RZ, 0xc0, !PT ;  /* 0x00003fff00007812 */ /* 0x000fc800078ec0ff */
[----:B------:R-:W-:Y:S02]  /*7420*/  LOP3.LUT R13, R0, 0x4000000, RZ, 0xfc, !PT ;  /* 0x04000000000d7812 */ /* 0x000fe400078efcff */
[----:B------:R-:W1:Y:S03]  /*7430*/  SHFL.BFLY PT, R0, R3, 0x2, 0x1f ;  /* 0x0c401f0003007f89 */ /* 0x000e6600000e0000 */
[----:B------:R-:W-:Y:S02]  /*7440*/  IMAD R12, R2, 0x800, R13 ;  /* 0x00000800020c7824 */ /* 0x000fe400078e020d */
[----:B------:R-:W-:Y:S02]  /*7450*/  IMAD.MOV.U32 R13, RZ, RZ, 0x40000040 ;  /* 0x40000040ff0d7424 */ /* 0x000fe400078e00ff */
[C---:B------:R-:W-:Y:S01]  /*7460*/  VIADD R14, R12.reuse, 0x80 ;  /* 0x000000800c0e7836 */ /* 0x040fe20000000000 */
[----:B------:R-:W-:-:S02]  /*7470*/  R2UR UR6, R12 ;  /* 0x000000000c0672ca */ /* 0x000fc400000e0000 */
[----:B------:R-:W-:Y:S01]  /*7480*/  R2UR UR7, R13 ;  /* 0x000000000d0772ca */ /* 0x000fe200000e0000 */
[----:B------:R-:W-:Y:S02]  /*7490*/  IMAD.MOV.U32 R13, RZ, RZ, 0x40000040 ;  /* 0x40000040ff0d7424 */ /* 0x000fe400078e00ff */
[----:B0-----:R-:W-:-:S10]  /*74a0*/  FADD.FTZ R5, R5, R4 ;  /* 0x0000000405057221 */ /* 0x001fd40000010000 */
[----:B------:R-:W-:Y:S01]  /*74b0*/  HGMMA.64x128x16.F32 R24, R180, gdesc[UR4].tnspB, R24, gsb0 ;  /* 0x41e00004b4187df0 */ /* 0x000fe20008000818 */
[----:B------:R-:W-:Y:S01]  /*74c0*/  R2UR UR6, R14 ;  /* 0x000000000e0672ca */ /* 0x000fe200000e0000 */
[----:B------:R-:W-:Y:S01]  /*74d0*/  VIADD R14, R12, 0x100 ;  /* 0x000001000c0e7836 */ /* 0x000fe20000000000 */
[----:B------:R-:W-:Y:S01]  /*74e0*/  R2UR UR7, R15 ;  /* 0x000000000f0772ca */ /* 0x000fe200000e0000 */
[----:B------:R-:W-:Y:S02]  /*74f0*/  IMAD.MOV.U32 R15, RZ, RZ, 0x40000040 ;  /* 0x40000040ff0f7424 */ /* 0x000fe400078e00ff */
[----:B-1----:R-:W-:Y:S02]  /*7500*/  FADD.FTZ R7, R0, R3 ;  /* 0x0000000300077221 */ /* 0x002fe40000010000 */
[----:B------:R-:W-:Y:S04]  /*7510*/  SHFL.BFLY PT, R0, R5, 0x1, 0x1f ;  /* 0x0c201f0005007f89 */ /* 0x000fe800000e0000 */
[----:B------:R-:W0:Y:S01]  /*7520*/  SHFL.BFLY PT, R8, R7, 0x1, 0x1f ;  /* 0x0c201f0007087f89 */ /* 0x000e2200000e0000 */
[----:B------:R-:W-:-:S02]  /*7530*/  WARPGROUP.DEPBAR.LE gsb0, 0x0 ;  /* 0x00008000000079c5 */ /* 0x000fc40000010000 */
[----:B------:R-:W-:-:S06]  /*7540*/  WARPGROUP.ARRIVE ;  /* 0x00000000000079c5 */ /* 0x000fcc0000000000 */
[----:B------:R-:W-:Y:S01]  /*7550*/  HGMMA.64x128x16.F32 R24, R176, gdesc[UR4].tnspB, R24, gsb0 ;  /* 0x41e00004b0187df0 */ /* 0x000fe20008000818 */
[----:B------:R-:W-:Y:S01]  /*7560*/  R2UR UR6, R14 ;  /* 0x000000000e0672ca */ /* 0x000fe200000e0000 */
[----:B------:R-:W-:Y:S01]  /*7570*/  VIADD R14, R12, 0x180 ;  /* 0x000001800c0e7836 */ /* 0x000fe20000000000 */
[----:B------:R-:W-:Y:S01]  /*7580*/  R2UR UR7, R15 ;  /* 0x000000000f0772ca */ /* 0x000fe200000e0000 */
[----:B------:R-:W-:Y:S01]  /*7590*/  IMAD.MOV.U32 R15, RZ, RZ, 0x40000040 ;  /* 0x40000040ff0f7424 */ /* 0x000fe200078e00ff */
[----:B------:R-:W-:Y:S02]  /*75a0*/  WARPGROUP.DEPBAR.LE gsb0, 0x0 ;  /* 0x00008000000079c5 */ /* 0x000fe40000010000 */
[----:B------:R-:W-:-:S09]  /*75b0*/  WARPGROUP.ARRIVE ;  /* 0x00000000000079c5 */ /* 0x000fd20000000000 */
[----:B------:R-:W-:Y:S01]  /*75c0*/  HGMMA.64x128x16.F32 R24, R172, gdesc[UR4].tnspB, R24, gsb0 ;  /* 0x41e00004ac187df0 */ /* 0x000fe20008000818 */
[----:B------:R-:W-:Y:S02]  /*75d0*/  R2UR UR6, R14 ;  /* 0x000000000e0672ca */ /* 0x000fe400000e0000 */
[----:B------:R-:W-:Y:S01]  /*75e0*/  R2UR UR7, R15 ;  /* 0x000000000f0772ca */ /* 0x000fe200000e0000 */
[----:B------:R-:W-:Y:S01]  /*75f0*/  IMAD.MOV.U32 R15, RZ, RZ, 0x40000040 ;  /* 0x40000040ff0f7424 */ /* 0x000fe200078e00ff */
[----:B------:R-:W-:Y:S01]  /*7600*/  IADD3 R14, R12, 0x200, RZ ;  /* 0x000002000c0e7810 */ /* 0x000fe20007ffe0ff */
[----:B------:R-:W-:Y:S02]  /*7610*/  WARPGROUP.DEPBAR.LE gsb0, 0x0 ;  /* 0x00008000000079c5 */ /* 0x000fe40000010000 */
[----:B------:R-:W-:-:S08]  /*7620*/  WARPGROUP.ARRIVE ;  /* 0x00000000000079c5 */ /* 0x000fd00000000000 */
        /* <DEDUP_REMOVED lines=8> */
[----:B------:R-:W-:Y:S01]  /*76b0*/  R2UR UR6, R14 ;  /* 0x000000000e0672ca */ /* 0x000fe200000e0000 */
[C---:B------:R-:W-:Y:S01]  /*76c0*/  VIADD R14, R12.reuse, 0x300 ;  /* 0x000003000c0e7836 */ /* 0x040fe20000000000 */
[----:B------:R-:W-:Y:S01]  /*76d0*/  R2UR UR7, R15 ;  /* 0x000000000f0772ca */ /* 0x000fe200000e0000 */
[----:B------:R-:W-:Y:S02]  /*76e0*/  IMAD.MOV.U32 R15, RZ, RZ, 0x40000040 ;  /* 0x40000040ff0f7424 */ /* 0x000fe400078e00ff */
[----:B------:R-:W-:Y:S01]  /*76f0*/  VIADD R12, R12, 0x380 ;  /* 0x000003800c0c7836 */ /* 0x000fe20000000000 */
[----:B------:R-:W-:Y:S02]  /*7700*/  WARPGROUP.DEPBAR.LE gsb0, 0x0 ;  /* 0x00008000000079c5 */ /* 0x000fe40000010000 */
[----:B------:R-:W-:-:S07]  /*7710*/  WARPGROUP.ARRIVE ;  /* 0x00000000000079c5 */ /* 0x000fce0000000000 */
[----:B------:R-:W-:Y:S01]  /*7720*/  HGMMA.64x128x16.F32 R24, R156, gdesc[UR4].tnspB, R24, gsb0 ;  /* 0x41e000049c187df0 */ /* 0x000fe20008000818 */
[----:B------:R-:W-:Y:S01]  /*7730*/  R2UR UR6, R14 ;  /* 0x000000000e0672ca */ /* 0x000fe200000e0000 */
[----:B------:R-:W-:Y:S01]  /*7740*/  VIADD R14, R2, 0x1 ;  /* 0x00000001020e7836 */ /* 0x000fe20000000000 */
[----:B------:R-:W-:Y:S01]  /*7750*/  R2UR UR7, R15 ;  /* 0x000000000f0772ca */ /* 0x000fe200000e0000 */
[----:B0-----:R-:W-:Y:S01]  /*7760*/  FADD.FTZ R15, R7, R8 ;  /* 0x00000008070f7221 */ /* 0x001fe20000010000 */
[----:B------:R-:W-:Y:S01]  /*7770*/  IMAD.MOV.U32 R2, RZ, RZ, RZ ;  /* 0x000000ffff027224 */ /* 0x000fe200078e00ff */
[----:B------:R-:W-:Y:S02]  /*7780*/  @!P1 IADD3 R7, R20, 0x34860, RZ ;  /* 0x0003486014079810 */ /* 0x000fe40007ffe0ff */
[----:B------:R-:W-:Y:S02]  /*7790*/  ISETP.NE.AND P2, PT, R14, 0x2, PT ;  /* 0x000000020e00780c */ /* 0x000fe40003f45270 */
[----:B------:R-:W-:-:S02]  /*77a0*/  FSETP.NE.FTZ.AND P3, PT, R15, RZ, PT ;  /* 0x000000ff0f00720b */ /* 0x000fc40003f75000 */
[----:B------:R-:W-:Y:S02]  /*77b0*/  SEL R3, RZ, 0x1, P2 ;  /* 0x00000001ff037807 */ /* 0x000fe40001000000 */
[----:B------:R-:W-:Y:S02]  /*77c0*/  @!P1 PRMT R7, RZ, 0x654, R7 ;  /* 0x00000654ff079816 */ /* 0x000fe40000000007 */
[----:B------:R-:W-:Y:S01]  /*77d0*/  LOP3.LUT R16, R16, R3, RZ, 0x3c, !PT ;  /* 0x0000000310107212 */ /* 0x000fe200078e3cff */
[----:B------:R-:W-:-:S06]  /*77e0*/  IMAD.MOV.U32 R3, RZ, RZ, -0x800000 ;  /* 0xff800000ff037424 */ /* 0x000fcc00078e00ff */
[----:B------:R-:W0:Y:S01]  /*77f0*/  @P3 MUFU.LG2 R10, R15 ;  /* 0x0000000f000a3308 */ /* 0x000e220000000c00 */
[----:B------:R-:W-:Y:S01]  /*7800*/  @P3 FMUL.FTZ R21, R6, 0.69314718246459960938 ;  /* 0x3f31721806153820 */ /* 0x000fe20000410000 */
[----:B0-----:R-:W-:Y:S01]  /*7810*/  @P3 FMUL.FTZ R10, R10, 0.69314718246459960938 ;  /* 0x3f3172180a0a3820 */ /* 0x001fe20000410000 */
[----:B------:R-:W-:Y:S02]  /*7820*/  WARPGROUP.DEPBAR.LE gsb0, 0x0 ;  /* 0x00008000000079c5 */ /* 0x000fe40000010000 */
[----:B------:R-:W-:-:S06]  /*7830*/  WARPGROUP.ARRIVE ;  /* 0x00000000000079c5 */ /* 0x000fcc0000000000 */
[----:B------:R-:W-:Y:S01]  /*7840*/  HGMMA.64x128x16.F32 R24, R160, gdesc[UR4].tnspB, R24, gsb0 ;  /* 0x41e00004a0187df0 */ /* 0x000fe20008000818 */
[----:B------:R-:W-:Y:S01]  /*7850*/  R2UR UR6, R12 ;  /* 0x000000000c0672ca */ /* 0x000fe200000e0000 */
[----:B------:R-:W-:Y:S01]  /*7860*/  FADD.FTZ R12, R5, R0 ;  /* 0x00000000050c7221 */ /* 0x000fe20000010000 */
[----:B------:R-:W-:Y:S01]  /*7870*/  R2UR UR7, R13 ;  /* 0x000000000d0772ca */ /* 0x000fe200000e0000 */
[----:B------:R-:W-:Y:S02]  /*7880*/  IMAD.MOV.U32 R13, RZ, RZ, RZ ;  /* 0x000000ffff0d7224 */ /* 0x000fe400078e00ff */
[----:B------:R-:W-:Y:S01]  /*7890*/  IMAD.MOV.U32 R0, RZ, RZ, -0x800000 ;  /* 0xff800000ff007424 */ /* 0x000fe200078e00ff */
[----:B------:R-:W-:Y:S01]  /*78a0*/  FSETP.NE.FTZ.AND P0, PT, R12, RZ, PT ;  /* 0x000000ff0c00720b */ /* 0x000fe20003f15000 */
[----:B------:R-:W-:Y:S02]  /*78b0*/  @P3 FFMA.FTZ R0, R21, R11, R10 ;  /* 0x0000000b15003223 */ /* 0x000fe4000001000a */
[----:B------:R-:W-:Y:S10]  /*78c0*/  @P3 MUFU.RCP R13, R15 ;  /* 0x0000000f000d3308 */ /* 0x000ff40000001000 */
[----:B------:R-:W0:Y:S01]  /*78d0*/  @P0 MUFU.LG2 R8, R12 ;  /* 0x0000000c00080308 */ /* 0x000e220000000c00 */
[----:B------:R-:W-:-:S07]  /*78e0*/  @P0 FMUL.FTZ R4, R6, 0.69314718246459960938 ;  /* 0x3f31721806040820 */ /* 0x000fce0000410000 */
[----:B------:R-:W1:Y:S01]  /*78f0*/  @P0 MUFU.RCP R2, R12 ;  /* 0x0000000c00020308 */ /* 0x000e620000001000 */
[----:B0-----:R-:W-:-:S04]  /*7900*/  @P0 FMUL.FTZ R5, R8, 0.69314718246459960938 ;  /* 0x3f31721808050820 */ /* 0x001fc80000410000 */
[----:B------:R-:W-:Y:S01]  /*7910*/  @P0 FFMA.FTZ R3, R4, R9, R5 ;  /* 0x0000000904030223 */ /* 0x000fe20000010005 */
[----:B------:R-:W-:Y:S01]  /*7920*/  PLOP3.LUT P0, PT, PT, PT, PT, 0x8, 0x0 ;  /* 0x000000000000781c */ /* 0x000fe20003f0e170 */
[----:B------:R-:W-:Y:S02]  /*7930*/  WARPGROUP.DEPBAR.LE gsb0, 0x0 ;  /* 0x00008000000079c5 */ /* 0x000fe40000010000 */
[----:B------:R-:W-:-:S06]  /*7940*/  WARPGROUP.ARRIVE ;  /* 0x00000000000079c5 */ /* 0x000fcc0000000000 */
[----:B------:R-:W-:Y:S03]  /*7950*/  HGMMA.64x128x16.F32 R24, R164, gdesc[UR4].tnspB, R24, gsb0 ;  /* 0x41e00004a4187df0 */ /* 0x000fe60008000818 */
[----:B------:R-:W-:Y:S02]  /*7960*/  WARPGROUP.DEPBAR.LE gsb0, 0x0 ;  /* 0x00008000000079c5 */ /* 0x000fe40000010000 */
[-C--:B-1----:R-:W-:Y:S01]  /*7970*/  FMUL.FTZ R89, R33, R2.reuse ;  /* 0x0000000221597220 */ /* 0x082fe20000410000 */
[-C--:B------:R-:W-:Y:S01]  /*7980*/  FMUL.FTZ R88, R36, R2.reuse ;  /* 0x0000000224587220 */ /* 0x080fe20000410000 */
[----:B------:R0:W-:Y:S01]  /*7990*/  @!P1 SYNCS.ARRIVE.TRANS64.RED.A1T0 RZ, [R7+URZ], RZ ;  /* 0x000000ff07ff99a7 */ /* 0x0001e2000810043f */
        /* <DEDUP_REMOVED lines=33> */
[-C--:B0-----:R-:W-:Y:S01]  /*7bb0*/  FMUL.FTZ R7, R31, R13.reuse ;  /* 0x0000000d1f077220 */ /* 0x081fe20000410000 */
        /* <DEDUP_REMOVED lines=28> */
[----:B------:R-:W-:-:S07]  /*7d80*/  SEL R2, R14, RZ, P2 ;  /* 0x000000ff0e027207 */ /* 0x000fce0001000000 */
.L_x_368:
[----:B------:R-:W0:Y:S01]  /*7d90*/  S2R R5, SR_CgaCtaId ;  /* 0x0000000000057919 */ /* 0x000e220000008800 */
[----:B------:R-:W-:Y:S01]  /*7da0*/  MOV R28, 0x400 ;  /* 0x00000400001c7802 */ /* 0x000fe20000000f00 */
[----:B------:R-:W-:Y:S01]  /*7db0*/  BSSY B0, `(.L_x_390) ;  /* 0x000022d000007945 */ /* 0x000fe20003800000 */
[----:B------:R-:W-:Y:S02]  /*7dc0*/  BAR.SYNC.DEFER_BLOCKING 0x5, 0x180 ;  /* 0x0146000000007b1d */ /* 0x000fe40000010000 */
[----:B0-----:R-:W-:-:S05]  /*7dd0*/  LEA R28, R5, R28, 0x18 ;  /* 0x0000001c051c7211 */ /* 0x001fca00078ec0ff */
[----:B------:R-:W0:Y:S02]  /*7de0*/  LDS.128 R44, [R28+0x348d0] ;  /* 0x0348d0001c2c7984 */ /* 0x000e240000000c00 */
[----:B0-----:R-:W-:Y:S02]  /*7df0*/  R2UR UR6, R45 ;  /* 0x000000002d0672ca */ /* 0x001fe400000e0000 */
[----:B------:R-:W-:Y:S01]  /*7e00*/  R2UR UR5, R46 ;  /* 0x000000002e0572ca */ /* 0x000fe200000e0000 */
[----:B------:R-:W-:Y:S06]  /*7e10*/  BAR.ARV 0x4, 0x180 ;  /* 0x0106000000007b1d */ /* 0x000fec0000002000 */
[----:B------:R-:W-:Y:S08]  /*7e20*/  @P0 BRA `(.L_x_391) ;  /* 0x0000001400780947 */ /* 0x000ff00003800000 */
[----:B------:R-:W0:Y:S01]  /*7e30*/  S2R R5, SR_SWINHI ;  /* 0x0000000000057919 */ /* 0x000e220000002f00 */
[----:B------:R-:W-:Y:S01]  /*7e40*/  F2FP.F16.F32.PACK_AB R7, R7, R8 ;  /* 0x000000080707723e */ /* 0x000fe200000000ff */
[----:B------:R-:W-:Y:S01]  /*7e50*/  ULDC.64 UR8, c[0x0][0xc00] ;  /* 0x0003000000087ab9 */ /* 0x000fe20000000a00 */
[----:B------:R-:W-:Y:S01]  /*7e60*/  F2FP.F16.F32.PACK_AB R6, R6, R91 ;  /* 0x0000005b0606723e */ /* 0x000fe200000000ff */
[----:B------:R-:W-:Y:S01]  /*7e70*/  UISETP.NE.U32.AND UP0, UPT, UR8, URZ, UPT ;  /* 0x0000003f0800728c */ /* 0x000fe2000bf05070 */
[----:B------:R-:W-:Y:S01]  /*7e80*/  F2FP.F16.F32.PACK_AB R64, R65, R64 ;  /* 0x000000404140723e */ /* 0x000fe200000000ff */
[----:B------:R-:W-:Y:S01]  /*7e90*/  USHF.L.U32 UR10, UR61, 0x2, URZ ;  /* 0x000000023d0a7899 */ /* 0x000fe2000800063f */
[----:B------:R-:W-:Y:S01]  /*7ea0*/  F2FP.F16.F32.PACK_AB R65, R67, R66 ;  /* 0x000000424341723e */ /* 0x000fe200000000ff */
[----:B------:R-:W-:Y:S01]  /*7eb0*/  UISETP.NE.AND.EX UP0, UPT, UR9, URZ, UPT, UP0 ;  /* 0x0000003f0900728c */ /* 0x000fe2000bf05300 */
[----:B------:R-:W-:Y:S01]  /*7ec0*/  F2FP.F16.F32.PACK_AB R72, R73, R72 ;  /* 0x000000484948723e */ /* 0x000fe200000000ff */
[----:B------:R-:W-:Y:S01]  /*7ed0*/  ULDC.64 UR12, c[0x0][0x208] ;  /* 0x00008200000c7ab9 */ /* 0x000fe20000000a00 */
        /* <DEDUP_REMOVED lines=9> */
[----:B------:R-:W-:Y:S02]  /*7f70*/  R2UR UR4, R186 ;  /* 0x00000000ba0472ca */ /* 0x000fe400000e0000 */
[----:B------:R-:W-:Y:S02]  /*7f80*/  R2UR UR14, R22 ;  /* 0x00000000160e72ca */ /* 0x000fe400000e0000 */
[----:B------:R-:W-:Y:S02]  /*7f90*/  MOV R20, R28 ;  /* 0x0000001c00147202 */ /* 0x000fe40000000f00 */
[----:B0-----:R-:W-:-:S03]  /*7fa0*/  MOV R21, R5 ;  /* 0x0000000500157202 */ /* 0x001fc60000000f00 */
[----:B------:R-:W-:-:S04]  /*7fb0*/  IMAD.WIDE R4, R192, 0x2, R20 ;  /* 0x00000002c0047825 */ /* 0x000fc800078e0214 */
[----:B------:R-:W-:Y:S01]  /*7fc0*/  USHF.L.U64.HI UR11, UR61, 0x2, UR4 ;  /* 0x000000023d0b7899 */ /* 0x000fe20008010204 */
[C---:B------:R-:W-:Y:S01]  /*7fd0*/  LOP3.LUT R9, R4.reuse, 0x380, RZ, 0xc0, !PT ;  /* 0x0000038004097812 */ /* 0x040fe200078ec0ff */
[----:B------:R-:W-:Y:S01]  /*7fe0*/  UIADD3 UR4, UP1, UR10, UR8, URZ ;  /* 0x000000080a047290 */ /* 0x000fe2000ff3e03f */
[C---:B------:R-:W-:Y:S02]  /*7ff0*/  IADD3 R97, P5, R4.reuse, 0x40, RZ ;  /* 0x0000004004617810 */ /* 0x040fe40007fbe0ff */
[C---:B------:R-:W-:Y:S01]  /*8000*/  IADD3 R45, P6, R4.reuse, 0x20, RZ ;  /* 0x00000020042d7810 */ /* 0x040fe20007fde0ff */
[----:B------:R-:W-:Y:S01]  /*8010*/  UIADD3.X UR7, UR11, UR9, URZ, UP1, !UPT ;  /* 0x000000090b077290 */ /* 0x000fe20008ffe43f */
[----:B------:R-:W-:Y:S01]  /*8020*/  IADD3 R99, P4, R4, 0x60, RZ ;  /* 0x0000006004637810 */ /* 0x000fe20007f9e0ff */
[--C-:B------:R-:W-:Y:S01]  /*8030*/  IMAD.X R27, RZ, RZ, R5.reuse, P5 ;  /* 0x000000ffff1b7224 */ /* 0x100fe200028e0605 */
[----:B------:R-:W-:Y:S01]  /*8040*/  SHF.R.U64 R9, R9, 0x3, RZ ;  /* 0x0000000309097819 */ /* 0x000fe200000012ff */
[--C-:B------:R-:W-:Y:S01]  /*8050*/  IMAD.X R31, RZ, RZ, R5.reuse, P6 ;  /* 0x000000ffff1f7224 */ /* 0x100fe200030e0605 */
[----:B------:R-:W-:Y:S01]  /*8060*/  LOP3.LUT R24, R97, 0x380, RZ, 0xc0, !PT ;  /* 0x0000038061187812 */ /* 0x000fe200078ec0ff */
[----:B------:R-:W-:Y:S01]  /*8070*/  IMAD.X R25, RZ, RZ, R5, P4 ;  /* 0x000000ffff197224 */ /* 0x000fe200020e0605 */
[----:B------:R-:W-:Y:S01]  /*8080*/  LOP3.LUT R14, R45, 0x380, RZ, 0xc0, !PT ;  /* 0x000003802d0e7812 */ /* 0x000fe200078ec0ff */
[----:B------:R-:W-:Y:S01]  /*8090*/  ULDC.64 UR8, c[0x0][0xc08] ;  /* 0x0003020000087ab9 */ /* 0x000fe20000000a00 */
[----:B------:R-:W-:-:S02]  /*80a0*/  LOP3.LUT R44, R99, 0x380, RZ, 0xc0, !PT ;  /* 0x00000380632c7812 */ /* 0x000fc400078ec0ff */
[C---:B------:R-:W-:Y:S02]  /*80b0*/  IADD3 R101, P3, R4.reuse, 0x4000, RZ ;  /* 0x0000400004657810 */ /* 0x040fe40007f7e0ff */
[C---:B------:R-:W-:Y:S02]  /*80c0*/  IADD3 R103, P2, R4.reuse, 0x4020, RZ ;  /* 0x0000402004677810 */ /* 0x040fe40007f5e0ff */
[C---:B------:R-:W-:Y:S01]  /*80d0*/  IADD3 R105, P1, R4.reuse, 0x4040, RZ ;  /* 0x0000404004697810 */ /* 0x040fe20007f3e0ff */
[--C-:B------:R-:W-:Y:S01]  /*80e0*/  IMAD.X R15, RZ, RZ, R5.reuse, P3 ;  /* 0x000000ffff0f7224 */ /* 0x100fe200018e0605 */
[----:B------:R-:W-:Y:S01]  /*80f0*/  IADD3 R92, P0, R4, 0x4060, RZ ;  /* 0x00004060045c7810 */ /* 0x000fe20007f1e0ff */
[--C-:B------:R-:W-:Y:S01]  /*8100*/  IMAD.X R13, RZ, RZ, R5.reuse, P2 ;  /* 0x000000ffff0d7224 */ /* 0x100fe200010e0605 */
[----:B------:R-:W-:Y:S02]  /*8110*/  LOP3.LUT R4, R9, R4, RZ, 0x3c, !PT ;  /* 0x0000000409047212 */ /* 0x000fe400078e3cff */
[----:B------:R-:W-:Y:S01]  /*8120*/  SHF.R.U64 R24, R24, 0x3, RZ ;  /* 0x0000000318187819 */ /* 0x000fe200000012ff */
[----:B------:R-:W-:Y:S01]  /*8130*/  IMAD.X R9, RZ, RZ, R5, P0 ;  /* 0x000000ffff097224 */ /* 0x000fe200000e0605 */
[----:B------:R-:W-:-:S02]  /*8140*/  SHF.R.U64 R14, R14, 0x3, RZ ;  /* 0x000000030e0e7819 */ /* 0x000fc400000012ff */
[----:B------:R-:W-:Y:S02]  /*8150*/  SHF.R.U64 R44, R44, 0x3, RZ ;  /* 0x000000032c2c7819 */ /* 0x000fe400000012ff */
[-C--:B------:R-:W-:Y:S02]  /*8160*/  IADD3.X R11, RZ, R5.reuse, RZ, P1, !PT ;  /* 0x00000005ff0b7210 */ /* 0x080fe40000ffe4ff */
[----:B------:R-:W-:Y:S02]  /*8170*/  MOV R94, R4 ;  /* 0x00000004005e7202 */ /* 0x000fe40000000f00 */
[----:B------:R-:W-:Y:S02]  /*8180*/  LOP3.LUT R26, R24, R97, RZ, 0x3c, !PT ;  /* 0x00000061181a7212 */ /* 0x000fe400078e3cff */
[----:B------:R-:W-:Y:S02]  /*8190*/  F2FP.F16.F32.PACK_AB R5, R10, R93 ;  /* 0x0000005d0a05723e */ /* 0x000fe400000000ff */
[----:B------:R-:W-:-:S02]  /*81a0*/  LOP3.LUT R30, R14, R45, RZ, 0x3c, !PT ;  /* 0x0000002d0e1e7212 */ /* 0x000fc400078e3cff */
[----:B------:R-:W-:Y:S02]  /*81b0*/  LOP3.LUT R24, R44, R99, RZ, 0x3c, !PT ;  /* 0x000000632c187212 */ /* 0x000fe400078e3cff */
[----:B------:R-:W-:Y:S02]  /*81c0*/  LOP3.LUT R10, R103, 0x380, RZ, 0xc0, !PT ;  /* 0x00000380670a7812 */ /* 0x000fe400078ec0ff */
[----:B------:R-:W-:Y:S02]  /*81d0*/  LOP3.LUT R44, R105, 0x380, RZ, 0xc0, !PT ;  /* 0x00000380692c7812 */ /* 0x000fe400078ec0ff */
[----:B------:R-:W-:Y:S02]  /*81e0*/  LOP3.LUT R45, R92, 0x380, RZ, 0xc0, !PT ;  /* 0x000003805c2d7812 */ /* 0x000fe400078ec0ff */
[----:B------:R-:W-:Y:S02]  /*81f0*/  LOP3.LUT R46, R101, 0x380, RZ, 0xc0, !PT ;  /* 0x00000380652e7812 */ /* 0x000fe400078ec0ff */
[----:B------:R-:W-:-:S02]  /*8200*/  SHF.R.U64 R10, R10, 0x3, RZ ;  /* 0x000000030a0a7819 */ /* 0x000fc400000012ff */
[----:B------:R-:W-:Y:S02]  /*8210*/  SHF.R.U64 R44, R44, 0x3, RZ ;  /* 0x000000032c2c7819 */ /* 0x000fe400000012ff */
[----:B------:R-:W-:Y:S02]  /*8220*/  SHF.R.U64 R45, R45, 0x3, RZ ;  /* 0x000000032d2d7819 */ /* 0x000fe400000012ff */
[----:B------:R-:W-:Y:S02]  /*8230*/  SHF.R.U64 R46, R46, 0x3, RZ ;  /* 0x000000032e2e7819 */ /* 0x000fe400000012ff */
[----:B------:R-:W-:Y:S01]  /*8240*/  F2FP.F16.F32.PACK_AB R4, R12, R95 ;  /* 0x0000005f0c04723e */ /* 0x000fe200000000ff */
[----:B------:R-:W-:Y:S01]  /*8250*/  BAR.SYNC.DEFER_BLOCKING 0x1, 0x100 ;  /* 0x0044000000007b1d */ /* 0x000fe20000010000 */
[----:B------:R-:W-:Y:S02]  /*8260*/  LOP3.LUT R12, R10, R103, RZ, 0x3c, !PT ;  /* 0x000000670a0c7212 */ /* 0x000fe400078e3cff */
[----:B------:R-:W-:-:S02]  /*8270*/  LOP3.LUT R10, R44, R105, RZ, 0x3c, !PT ;  /* 0x000000692c0a7212 */ /* 0x000fc400078e3cff */
[----:B------:R-:W-:Y:S02]  /*8280*/  LOP3.LUT R8, R45, R92, RZ, 0x3c, !PT ;  /* 0x0000005c2d087212 */ /* 0x000fe400078e3cff */
[----:B------:R-:W-:Y:S02]  /*8290*/  LOP3.LUT R14, R46, R101, RZ, 0x3c, !PT ;  /* 0x000000652e0e7212 */ /* 0x000fe400078e3cff */
[----:B------:R-:W-:Y:S02]  /*82a0*/  MOV R92, R30 ;  /* 0x0000001e005c7202 */ /* 0x000fe40000000f00 */
[----:B------:R-:W-:Y:S02]  /*82b0*/  MOV R31, R10 ;  /* 0x0000000a001f7202 */ /* 0x000fe40000000f00 */
[----:B------:R-:W-:Y:S02]  /*82c0*/  MOV R30, R8 ;  /* 0x00000008001e7202 */ /* 0x000fe40000000f00 */
[----:B------:R-:W-:-:S02]  /*82d0*/  F2FP.F16.F32.PACK_AB R8, R89, R90 ;  /* 0x0000005a5908723e */ /* 0x000fc400000000ff */
[----:B------:R-:W-:Y:S02]  /*82e0*/  F2FP.F16.F32.PACK_AB R9, R35, R34 ;  /* 0x000000222309723e */ /* 0x000fe400000000ff */
[----:B------:R-:W-:Y:S02]  /*82f0*/  F2FP.F16.F32.PACK_AB R10, R37, R88 ;  /* 0x00000058250a723e */ /* 0x000fe400000000ff */
[----:B------:R-:W-:Y:S02]  /*8300*/  F2FP.F16.F32.PACK_AB R11, R39, R38 ;  /* 0x00000026270b723e */ /* 0x000fe400000000ff */
[----:B------:R-:W-:Y:S01]  /*8310*/  MOV R91, R26 ;  /* 0x0000001a005b7202 */ /* 0x000fe20000000f00 */
[----:B------:R0:W-:Y:S01]  /*8320*/  STSM.16.M88.4 [R94], R4 ;  /* 0x000000045e007844 */ /* 0x0001e20000000200 */
[----:B------:R-:W-:Y:S02]  /*8330*/  MOV R45, R14 ;  /* 0x0000000e002d7202 */ /* 0x000fe40000000f00 */
[----:B------:R-:W-:Y:S01]  /*8340*/  MOV R44, R12 ;  /* 0x0000000c002c7202 */ /* 0x000fe20000000f00 */
[----:B------:R-:W-:Y:S01]  /*8350*/  STSM.16.M88.4 [R92], R8 ;  /* 0x000000085c007844 */ /* 0x000fe20000000200 */
[----:B------:R-:W-:-:S02]  /*8360*/  MOV R46, R24 ;  /* 0x00000018002e7202 */ /* 0x000fc40000000f00 */
[----:B------:R-:W-:Y:S02]  /*8370*/  F2FP.F16.F32.PACK_AB R12, R49, R48 ;  /* 0x00000030310c723e */ /* 0x000fe400000000ff */
[----:B------:R-:W-:Y:S02]  /*8380*/  F2FP.F16.F32.PACK_AB R13, R51, R50 ;  /* 0x00000032330d723e */ /* 0x000fe400000000ff */
[----:B------:R-:W-:Y:S02]  /*8390*/  F2FP.F16.F32.PACK_AB R14, R53, R52 ;  /* 0x00000034350e723e */ /* 0x000fe400000000ff */
[----:B------:R-:W-:Y:S02]  /*83a0*/  F2FP.F16.F32.PACK_AB R15, R55, R54 ;  /* 0x00000036370f723e */ /* 0x000fe400000000ff */
[----:B------:R-:W-:Y:S02]  /*83b0*/  F2FP.F16.F32.PACK_AB R24, R57, R56 ;  /* 0x000000383918723e */ /* 0x000fe400000000ff */
[----:B0-----:R-:W-:-:S02]  /*83c0*/  F2FP.F16.F32.PACK_AB R4, R41, R40 ;  /* 0x000000282904723e */ /* 0x001fc400000000ff */
[----:B------:R-:W-:Y:S02]  /*83d0*/  F2FP.F16.F32.PACK_AB R5, R43, R42 ;  /* 0x0000002a2b05723e */ /* 0x000fe400000000ff */
[----:B------:R-:W-:Y:S02]  /*83e0*/  F2FP.F16.F32.PACK_AB R6, R33, R36 ;  /* 0x000000242106723e */ /* 0x000fe400000000ff */
[----:B------:R-:W-:Y:S02]  /*83f0*/  F2FP.F16.F32.PACK_AB R7, R29, R32 ;  /* 0x000000201d07723e */ /* 0x000fe400000000ff */
[----:B------:R-:W-:Y:S02]  /*8400*/  F2FP.F16.F32.PACK_AB R25, R59, R58 ;  /* 0x0000003a3b19723e */ /* 0x000fe400000000ff */
[----:B------:R-:W-:Y:S01]  /*8410*/  F2FP.F16.F32.PACK_AB R26, R61, R60 ;  /* 0x0000003c3d1a723e */ /* 0x000fe200000000ff */
[----:B------:R0:W-:Y:S01]  /*8420*/  STSM.16.M88.4 [R91], R4 ;  /* 0x000000045b007844 */ /* 0x0001e20000000200 */
[----:B------:R-:W-:-:S02]  /*8430*/  F2FP.F16.F32.PACK_AB R27, R63, R62 ;  /* 0x0000003e3f1b723e */ /* 0x000fc400000000ff */
[----:B------:R-:W-:Y:S01]  /*8440*/  PLOP3.LUT P0, PT, PT, PT, UP0, 0x80, 0x0 ;  /* 0x000000000000781c */ /* 0x000fe20003f0f008 */
[----:B------:R1:W-:Y:S04]  /*8450*/  STSM.16.M88.4 [R46], R12 ;  /* 0x0000000c2e007844 */ /* 0x0003e80000000200 */
[----:B------:R2:W-:Y:S04]  /*8460*/  STSM.16.M88.4 [R45], R24 ;  /* 0x000000182d007844 */ /* 0x0005e80000000200 */
[----:B------:R2:W-:Y:S04]  /*8470*/  STSM.16.M88.4 [R44], R64 ;  /* 0x000000402c007844 */ /* 0x0005e80000000200 */
[----:B------:R2:W-:Y:S01]  /*8480*/  STSM.16.M88.4 [R31], R72 ;  /* 0x000000481f007844 */ /* 0x0005e20000000200 */
[----:B0-----:R-:W-:-:S02]  /*8490*/  IMAD.U32 R4, RZ, RZ, UR4 ;  /* 0x00000004ff047e24 */ /* 0x001fc4000f8e00ff */
[----:B------:R-:W-:Y:S01]  /*84a0*/  IMAD.U32 R5, RZ, RZ, UR7 ;  /* 0x00000007ff057e24 */ /* 0x000fe2000f8e00ff */
[----:B------:R2:W-:Y:S01]  /*84b0*/  STSM.16.M88.4 [R30], R80 ;  /* 0x000000501e007844 */ /* 0x0005e20000000200 */
[----:B-1----:R-:W0:Y:S08]  /*84c0*/  LDC R46, c[0x0][0xbe8] ;  /* 0x0002fa00ff2e7b82 */ /* 0x002e300000000800 */
[----:B------:R-:W-:Y:S06]  /*84d0*/  BAR.SYNC.DEFER_BLOCKING 0x1, 0x100 ;  /* 0x0044000000007b1d */ /* 0x000fec0000010000 */
[----:B------:R-:W3:Y:S01]  /*84e0*/  @P0 LDG.E R6, desc[UR12][R4.64] ;  /* 0x0000000c04060981 */ /* 0x000ee2000c1e1900 */
[----:B0-----:R-:W-:Y:S01]  /*84f0*/  ISETP.NE.AND P1, PT, R46, 0x1, PT ;  /* 0x000000012e00780c */ /* 0x001fe20003f25270 */
[----:B------:R-:W-:Y:S01]  /*8500*/  UISETP.NE.U32.AND UP1, UPT, UR8, URZ, UPT ;  /* 0x0000003f0800728c */ /* 0x000fe2000bf25070 */
[----:B------:R-:W-:Y:S01]  /*8510*/  IMAD.U32 R12, RZ, RZ, UR14 ;  /* 0x0000000eff0c7e24 */ /* 0x000fe2000f8e00ff */
[----:B------:R-:W-:Y:S01]  /*8520*/  ULDC UR7, c[0x0][0xa88] ;  /* 0x0002a20000077ab9 */ /* 0x000fe20000000800 */
[----:B------:R-:W-:Y:S01]  /*8530*/  UMOV UR4, URZ ;  /* 0x0000003f00047c82 */ /* 0x000fe20008000000 */
[----:B------:R-:W-:Y:S01]  /*8540*/  UISETP.NE.AND.EX UP1, UPT, UR9, URZ, UPT, UP1 ;  /* 0x0000003f0900728c */ /* 0x000fe2000bf25310 */
[----:B------:R-:W-:-:S05]  /*8550*/  IMAD.U32 R7, RZ, RZ, UR7 ;  /* 0x00000007ff077e24 */ /* 0x000fca000f8e00ff */
[----:B------:R-:W-:Y:S02]  /*8560*/  PLOP3.LUT P2, PT, PT, PT, UP1, 0x80, 0x0 ;  /* 0x000000000000781c */ /* 0x000fe40003f4f018 */
[----:B------:R-:W0:Y:S03]  /*8570*/  @P1 LDC R8, c[0x0][0xbec] ;  /* 0x0002fb00ff081b82 */ /* 0x000e260000000800 */
[----:B------:R-:W-:-:S04]  /*8580*/  @UP1 UIADD3 UR8, UP2, UR10, UR8, URZ ;  /* 0x000000080a081290 */ /* 0x000fc8000ff5e03f */
[----:B------:R-:W-:Y:S01]  /*8590*/  @UP1 UIADD3.X UR9, UR11, UR9, URZ, UP2, !UPT ;  /* 0x000000090b091290 */ /* 0x000fe200097fe43f */
[----:B------:R-:W1:Y:S01]  /*85a0*/  @P1 LDC R10, c[0x0][0xbf0] ;  /* 0x0002fc00ff0a1b82 */ /* 0x000e620000000800 */
[----:B------:R-:W-:-:S04]  /*85b0*/  IMAD.U32 R14, RZ, RZ, UR8 ;  /* 0x00000008ff0e7e24 */ /* 0x000fc8000f8e00ff */
[----:B------:R-:W-:-:S05]  /*85c0*/  IMAD.U32 R15, RZ, RZ, UR9 ;  /* 0x00000009ff0f7e24 */ /* 0x000fca000f8e00ff */
[----:B------:R2:W5:Y:S01]  /*85d0*/  @P2 LDG.E R7, desc[UR12][R14.64] ;  /* 0x0000000c0e072981 */ /* 0x000562000c1e1900 */
[----:B---3--:R-:W-:Y:S01]  /*85e0*/  @P0 R2UR UR4, R6 ;  /* 0x00000000060402ca */ /* 0x008fe200000e0000 */
[----:B012---:R-:W-:-:S14]  /*85f0*/  @P2 BRA `(.L_x_392) ;  /* 0x0000000000142947 */ /* 0x007fdc0003800000 */
[----:B------:R-:W-:Y:S05]  /*8600*/  @!P0 BRA `(.L_x_392) ;  /* 0x0000000000108947 */ /* 0x000fea0003800000 */
[----:B------:R-:W-:Y:S02]  /*8610*/  ULDC.64 UR8, c[0x0][0x208] ;  /* 0x0000820000087ab9 */ /* 0x000fe40000000a00 */
[----:B------:R-:W2:Y:S04]  /*8620*/  LDG.E R6, desc[UR8][R4.64] ;  /* 0x0000000804067981 */ /* 0x000ea8000c1e1900 */
[----:B-----5:R-:W2:Y:S02]  /*8630*/  LDG.E R7, desc[UR8][R4.64+0x4] ;  /* 0x0000040804077981 */ /* 0x020ea4000c1e1900 */
[----:B--2---:R-:W-:-:S07]  /*8640*/  IMAD.IADD R7, R7, 0x1, -R6 ;  /* 0x0000000107077824 */ /* 0x004fce00078e0a06 */
.L_x_392:
[----:B------:R-:W-:Y:S01]  /*8650*/  R2UR UR17, R23 ;  /* 0x00000000171172ca */ /* 0x000fe200000e0000 */
[----:B------:R-:W-:Y:S01]  /*8660*/  ULDC.64 UR12, c[0x0][0xb90] ;  /* 0x0002e400000c7ab9 */ /* 0x000fe20000000a00 */
[----:B------:R-:W-:Y:S01]  /*8670*/  R2UR UR15, R186 ;  /* 0x00000000ba0f72ca */ /* 0x000fe200000e0000 */
[----:B------:R-:W-:Y:S01]  /*8680*/  USHF.R.S32.HI UR11, URZ, 0x1f, UR4 ;  /* 0x0000001f3f0b7899 */ /* 0x000fe20008011404 */
[----:B------:R-:W-:Y:S01]  /*8690*/  IMAD R11, R12, 0x80, R191 ;  /* 0x000000800c0b7824 */ /* 0x000fe200078e02bf */
[----:B------:R-:W-:Y:S01]  /*86a0*/  UMOV UR10, UR4 ;  /* 0x00000004000a7c82 */ /* 0x000fe20008000000 */
[----:B------:R-:W-:Y:S01]  /*86b0*/  USEL UR61, UR61, URZ, !UP0 ;  /* 0x0000003f3d3d7287 */ /* 0x000fe2000c000000 */
[----:B------:R-:W-:Y:S01]  /*86c0*/  R2UR UR16, R22 ;  /* 0x00000000161072ca */ /* 0x000fe200000e0000 */
[----:B------:R-:W-:Y:S01]  /*86d0*/  @P1 IMAD.HI.U32 R5, R11, R8, RZ ;  /* 0x000000080b051227 */ /* 0x000fe200078e00ff */
[----:B------:R-:W-:Y:S01]  /*86e0*/  MOV R4, R11 ;  /* 0x0000000b00047202 */ /* 0x000fe20000000f00 */
[----:B------:R-:W0:Y:S01]  /*86f0*/  @P1 LDC R29, c[0x0][0xbec] ;  /* 0x0002fb00ff1d1b82 */ /* 0x000e220000000800 */
[----:B------:R-:W-:Y:S01]  /*8700*/  ULDC.64 UR18, c[0x0][0x208] ;  /* 0x0000820000127ab9 */ /* 0x000fe20000000a00 */
[----:B-----5:R-:W-:Y:S01]  /*8710*/  IMAD R49, R7, R46, RZ ;  /* 0x0000002e07317224 */ /* 0x020fe200078e02ff */
[----:B------:R-:W-:Y:S01]  /*8720*/  USHF.R.S32.HI UR14, URZ, 0x1f, UR17 ;  /* 0x0000001f3f0e7899 */ /* 0x000fe20008011411 */
[----:B------:R-:W-:Y:S01]  /*8730*/  @P1 SHF.R.U32.HI R4, RZ, R10, R5 ;  /* 0x0000000aff041219 */ /* 0x000fe20000011605 */
[----:B------:R-:W-:Y:S01]  /*8740*/  UIMAD.WIDE.U32 UR8, UR17, UR12, UR10 ;  /* 0x0000000c110872a5 */ /* 0x000fe2000f8e000a */
[----:B------:R-:W-:Y:S01]  /*8750*/  IMAD R5, R184, 0x40, R17 ;  /* 0x00000040b8057824 */ /* 0x000fe200078e0211 */
[----:B------:R-:W-:-:S02]  /*8760*/  UIMAD UR7, UR14, UR12, URZ ;  /* 0x0000000c0e0772a4 */ /* 0x000fc4000f8e023f */
[----:B------:R-:W-:Y:S01]  /*8770*/  USEL UR15, UR15, URZ, !UP0 ;  /* 0x0000003f0f0f7287 */ /* 0x000fe2000c000000 */
[----:B------:R-:W-:Y:S01]  /*8780*/  IMAD.MOV R9, RZ, RZ, -R4 ;  /* 0x000000ffff097224 */ /* 0x000fe200078e0a04 */
[----:B------:R-:W-:Y:S01]  /*8790*/  UIMAD UR7, UR17, UR13, UR7 ;  /* 0x0000000d110772a4 */ /* 0x000fe2000f8e0207 */
[----:B------:R-:W-:Y:S01]  /*87a0*/  IMAD.WIDE R20, R5, 0x2, R20 ;  /* 0x0000000205147825 */ /* 0x000fe200078e0214 */
[----:B------:R-:W-:Y:S01]  /*87b0*/  SHF.R.S32.HI R5, RZ, 0x1f, R4 ;  /* 0x0000001fff057819 */ /* 0x000fe20000011404 */
[----:B------:R-:W-:Y:S01]  /*87c0*/  ULDC.64 UR12, c[0x0][0xb98] ;  /* 0x0002e600000c7ab9 */ /* 0x000fe20000000a00 */
[----:B------:R-:W-:Y:S01]  /*87d0*/  UIADD3 UR9, UR9, UR7, URZ ;  /* 0x0000000709097290 */ /* 0x000fe2000fffe03f */
[----:B------:R-:W-:Y:S01]  /*87e0*/  IMAD R9, R46, R9, R11 ;  /* 0x000000092e097224 */ /* 0x000fe200078e020b */
[----:B------:R-:W-:Y:S01]  /*87f0*/  UIMAD UR7, UR15, UR12, URZ ;  /* 0x0000000c0f0772a4 */ /* 0x000fe2000f8e023f */
[C---:B------:R-:W-:Y:S01]  /*8800*/  IADD3 R13, P3, R20.reuse, 0x2000, RZ ;  /* 0x00002000140d7810 */ /* 0x040fe20007f7e0ff */
[----:B------:R-:W-:Y:S01]  /*8810*/  UIMAD.WIDE.U32 UR8, UR61, UR12, UR8 ;  /* 0x0000000c3d0872a5 */ /* 0x000fe2000f8e0008 */
[----:B------:R-:W-:Y:S01]  /*8820*/  IADD3 R15, P0, R20, 0x1000, RZ ;  /* 0x00001000140f7810 */ /* 0x000fe20007f1e0ff */
[----:B------:R-:W-:Y:S01]  /*8830*/  UIMAD UR7, UR61, UR13, UR7 ;  /* 0x0000000d3d0772a4 */ /* 0x000fe2000f8e0207 */
[----:B------:R-:W-:Y:S01]  /*8840*/  LOP3.LUT R8, R13, 0x380, RZ, 0xc0, !PT ;  /* 0x000003800d087812 */ /* 0x000fe200078ec0ff */
[----:B------:R-:W-:Y:S01]  /*8850*/  IMAD.U32 R22, RZ, RZ, UR16 ;  /* 0x00000010ff167e24 */ /* 0x000fe2000f8e00ff */
[----:B------:R-:W-:Y:S01]  /*8860*/  ULDC.64 UR12, c[0x0][0xaa0] ;  /* 0x0002a800000c7ab9 */ /* 0x000fe20000000a00 */
[----:B------:R-:W-:-:S02]  /*8870*/  IADD3 R4, P2, R4, UR8, RZ ;  /* 0x0000000804047c10 */ /* 0x000fc4000ff5e0ff */
[----:B------:R-:W-:Y:S01]  /*8880*/  IMAD.U32 R6, RZ, RZ, UR7 ;  /* 0x00000007ff067e24 */ /* 0x000fe2000f8e00ff */
[----:B------:R-:W-:Y:S01]  /*8890*/  SHF.R.U64 R8, R8, 0x3, RZ ;  /* 0x0000000308087819 */ /* 0x000fe200000012ff */
[----:B------:R-:W-:Y:S01]  /*88a0*/  IMAD R22, R22, 0x80, R189 ;  /* 0x0000008016167824 */ /* 0x000fe200078e02bd */
[----:B------:R-:W-:Y:S02]  /*88b0*/  IADD3 R41, P6, R20, 0x4000, RZ ;  /* 0x0000400014297810 */ /* 0x000fe40007fde0ff */
[----:B------:R-:W-:Y:S01]  /*88c0*/  IADD3.X R5, R5, UR9, R6, P2, !PT ;  /* 0x0000000905057c10 */ /* 0x000fe200097fe406 */
[----:B------:R-:W-:Y:S01]  /*88d0*/  ULDC.64 UR8, c[0x0][0xb88] ;  /* 0x0002e20000087ab9 */ /* 0x000fe20000000a00 */
[----:B------:R-:W-:Y:S02]  /*88e0*/  SHF.R.S32.HI R6, RZ, 0x1f, R9 ;  /* 0x0000001fff067819 */ /* 0x000fe40000011409 */
[----:B------:R-:W-:Y:S01]  /*88f0*/  LOP3.LUT R8, R8, R13, RZ, 0x3c, !PT ;  /* 0x0000000d08087212 */ /* 0x000fe200078e3cff */
[----:B------:R-:W-:Y:S01]  /*8900*/  IMAD.WIDE.U32 R4, R9, UR8, R4 ;  /* 0x0000000809047c25 */ /* 0x000fe2000f8e0004 */
[C---:B------:R-:W-:Y:S01]  /*8910*/  IADD3 R11, P2, R20.reuse, 0x3000, RZ ;  /* 0x00003000140b7810 */ /* 0x040fe20007f5e0ff */
[----:B------:R-:W-:Y:S01]  /*8920*/  UIMAD UR7, UR11, UR12, URZ ;  /* 0x0000000c0b0772a4 */ /* 0x000fe2000f8e023f */
[----:B------:R-:W-:Y:S01]  /*8930*/  IADD3 R37, P5, R20, 0x5000, RZ ;  /* 0x0000500014257810 */ /* 0x000fe20007fbe0ff */
[----:B------:R-:W-:Y:S01]  /*8940*/  IMAD R10, R6, UR8, RZ ;  /* 0x00000008060a7c24 */ /* 0x000fe2000f8e02ff */
[----:B------:R-:W-:Y:S01]  /*8950*/  IADD3.X R7, RZ, R21, RZ, P2, !PT ;  /* 0x00000015ff077210 */ /* 0x000fe200017fe4ff */
[----:B------:R-:W-:Y:S01]  /*8960*/  UIMAD UR7, UR4, UR13, UR7 ;  /* 0x0000000d040772a4 */ /* 0x000fe2000f8e0207 */
[----:B------:R-:W-:Y:S01]  /*8970*/  LOP3.LUT R6, R11, 0x380, RZ, 0xc0, !PT ;  /* 0x000003800b067812 */ /* 0x000fe200078ec0ff */
[----:B------:R-:W-:Y:S01]  /*8980*/  IMAD R13, R9, UR9, R10 ;  /* 0x00000009090d7c24 */ /* 0x000fe2000f8e020a */
[----:B------:R-:W-:Y:S01]  /*8990*/  ULDC.64 UR8, c[0x0][0xb50] ;  /* 0x0002d40000087ab9 */ /* 0x000fe20000000a00 */
[----:B------:R-:W-:Y:S01]  /*89a0*/  ULDC.64 UR10, c[0x0][0xae8] ;  /* 0x0002ba00000a7ab9 */ /* 0x000fe20000000a00 */
[----:B------:R-:W-:Y:S01]  /*89b0*/  LEA R10, P4, R4, UR8, 0x2 ;  /* 0x00000008040a7c11 */ /* 0x000fe2000f8810ff */
[----:B------:R-:W-:Y:S01]  /*89c0*/  IMAD.IADD R5, R5, 0x1, R13 ;  /* 0x0000000105057824 */ /* 0x000fe200078e020d */
[----:B------:R-:W-:Y:S01]  /*89d0*/  SHF.R.U64 R6, R6, 0x3, RZ ;  /* 0x0000000306067819 */ /* 0x000fe200000012ff */
[----:B------:R-:W-:Y:S01]  /*89e0*/  IMAD.X R13, RZ, RZ, R21, P0 ;  /* 0x000000ffff0d7224 */ /* 0x000fe200000e0615 */
[----:B------:R-:W-:Y:S01]  /*89f0*/  LOP3.LUT P0, RZ, R187, 0x3, RZ, 0xc0, !PT ;  /* 0x00000003bbff7812 */ /* 0x000fe2000780c0ff */
[----:B------:R-:W-:Y:S01]  /*8a00*/  SHFL.IDX PT, R30, R10, RZ, 0x1c1f ;  /* 0x001c1fff0a1e7589 */ /* 0x000fe200000e0000 */
[----:B------:R-:W-:Y:S01]  /*8a10*/  LEA.HI.X R14, R4, UR9, R5, 0x2, P4 ;  /* 0x00000009040e7c11 */ /* 0x000fe2000a0f1405 */
[C---:B------:R-:W-:Y:S01]  /*8a20*/  VIADD R4, R22.reuse, 0x8 ;  /* 0x0000000816047836 */ /* 0x040fe20000000000 */
[-C--:B------:R-:W-:Y:S01]  /*8a30*/  ISETP.GE.OR P2, PT, R22, R49.reuse, P0 ;  /* 0x000000311600720c */ /* 0x080fe20000746670 */
[----:B------:R-:W-:Y:S01]  /*8a40*/  SHFL.IDX PT, R44, R10, 0x1, 0x1c1f ;  /* 0x003c1f000a2c7f89 */ /* 0x000fe200000e0000 */
[----:B------:R-:W-:Y:S01]  /*8a50*/  UIMAD.WIDE.U32 UR8, UR4, UR12, URZ ;  /* 0x0000000c040872a5 */ /* 0x000fe2000f8e003f */
[----:B------:R-:W-:Y:S01]  /*8a60*/  IADD3 R33, P4, R20, 0x6000, RZ ;  /* 0x0000600014217810 */ /* 0x000fe20007f9e0ff */
[----:B------:R-:W-:Y:S01]  /*8a70*/  IMAD.X R9, RZ, RZ, R21, P3 ;  /* 0x000000ffff097224 */ /* 0x000fe200018e0615 */
[----:B------:R-:W1:Y:S01]  /*8a80*/  SHFL.IDX PT, R31, R14, RZ, 0x1c1f ;  /* 0x001c1fff0e1f7589 */ /* 0x000e6200000e0000 */
[----:B------:R-:W-:-:S02]  /*8a90*/  ISETP.GE.OR P0, PT, R4, R49, P0 ;  /* 0x000000310400720c */ /* 0x000fc40000706670 */
[----:B------:R-:W-:Y:S01]  /*8aa0*/  LOP3.LUT R6, R6, R11, RZ, 0x3c, !PT ;  /* 0x0000000b06067212 */ /* 0x000fe200078e3cff */
[----:B------:R-:W2:Y:S01]  /*8ab0*/  SHFL.IDX PT, R45, R14, 0x1, 0x1c1f ;  /* 0x003c1f000e2d7f89 */ /* 0x000ea200000e0000 */
[----:B------:R-:W-:Y:S01]  /*8ac0*/  UIADD3 UR9, UR9, UR7, URZ ;  /* 0x0000000709097290 */ /* 0x000fe2000fffe03f */
[C---:B------:R-:W-:Y:S01]  /*8ad0*/  IADD3 R5, P3, R20.reuse, 0x7000, RZ ;  /* 0x0000700014057810 */ /* 0x040fe20007f7e0ff */
[----:B------:R-:W-:Y:S01]  /*8ae0*/  UIMAD UR4, UR14, UR10, URZ ;  /* 0x0000000a0e0472a4 */ /* 0x000fe2000f8e023f */
[----:B------:R-:W-:Y:S02]  /*8af0*/  LOP3.LUT R40, R41, 0x380, RZ, 0xc0, !PT ;  /* 0x0000038029287812 */ /* 0x000fe400078ec0ff */
[----:B------:R-:W-:Y:S02]  /*8b00*/  LOP3.LUT R36, R37, 0x380, RZ, 0xc0, !PT ;  /* 0x0000038025247812 */ /* 0x000fe400078ec0ff */
[----:B------:R-:W-:Y:S02]  /*8b10*/  LOP3.LUT R32, R33, 0x380, RZ, 0xc0, !PT ;  /* 0x0000038021207812 */ /* 0x000fe400078ec0ff */
[----:B------:R-:W-:Y:S01]  /*8b20*/  LOP3.LUT R12, R15, 0x380, RZ, 0xc0, !PT ;  /* 0x000003800f0c7812 */ /* 0x000fe200078ec0ff */
[----:B-1----:R1:W-:Y:S01]  /*8b30*/  @!P2 ST.E desc[UR18][R30.64], R3 ;  /* 0x000000031e00a985 */ /* 0x0023e2000c101912 */
[----:B------:R-:W-:Y:S01]  /*8b40*/  UIMAD UR4, UR17, UR11, UR4 ;  /* 0x0000000b110472a4 */ /* 0x000fe2000f8e0204 */
[----:B------:R-:W-:Y:S01]  /*8b50*/  LOP3.LUT R11, R20, 0x380, RZ, 0xc0, !PT ;  /* 0x00000380140b7812 */ /* 0x000fe200078ec0ff */
[----:B------:R-:W-:Y:S01]  /*8b60*/  UIMAD.WIDE.U32 UR8, UR17, UR10, UR8 ;  /* 0x0000000a110872a5 */ /* 0x000fe2000f8e0008 */
[----:B--2---:R2:W-:Y:S01]  /*8b70*/  @!P0 ST.E desc[UR18][R44.64], R0 ;  /* 0x000000002c008985 */ /* 0x0045e2000c101912 */
[----:B------:R-:W-:Y:S01]  /*8b80*/  LOP3.LUT R4, R5, 0x380, RZ, 0xc0, !PT ;  /* 0x0000038005047812 */ /* 0x000fe200078ec0ff */
[----:B------:R-:W-:Y:S01]  /*8b90*/  ULDC.64 UR10, c[0x0][0xaf0] ;  /* 0x0002bc00000a7ab9 */ /* 0x000fe20000000a00 */
[----:B------:R-:W-:Y:S01]  /*8ba0*/  SHF.R.U64 R40, R40, 0x3, RZ ;  /* 0x0000000328287819 */ /* 0x000fe200000012ff */
[----:B------:R-:W-:Y:S01]  /*8bb0*/  IMAD.X R25, RZ, RZ, R21, P3 ;  /* 0x000000ffff197224 */ /* 0x000fe200018e0615 */
[----:B------:R-:W-:-:S02]  /*8bc0*/  SHF.R.U64 R36, R36, 0x3, RZ ;  /* 0x0000000324247819 */ /* 0x000fc400000012ff */
[----:B------:R-:W-:Y:S01]  /*8bd0*/  SHF.R.U64 R32, R32, 0x3, RZ ;  /* 0x0000000320207819 */ /* 0x000fe200000012ff */
[----:B-1----:R-:W1:Y:S01]  /*8be0*/  @P1 LDC R31, c[0x0][0xbf0] ;  /* 0x0002fc00ff1f1b82 */ /* 0x002e620000000800 */
[----:B------:R-:W-:Y:S01]  /*8bf0*/  IMAD.U32 R3, RZ, RZ, UR16 ;  /* 0x00000010ff037e24 */ /* 0x000fe2000f8e00ff */
[----:B------:R-:W-:Y:S01]  /*8c00*/  UIADD3 UR9, UR9, UR4, URZ ;  /* 0x0000000409097290 */ /* 0x000fe2000fffe03f */
[----:B------:R-:W-:Y:S01]  /*8c10*/  SHF.R.U64 R12, R12, 0x3, RZ ;  /* 0x000000030c0c7819 */ /* 0x000fe200000012ff */
[----:B--2---:R-:W-:Y:S01]  /*8c20*/  IMAD R0, R19, 0x20, R184 ;  /* 0x0000002013007824 */ /* 0x004fe200078e02b8 */
[----:B------:R-:W-:Y:S01]  /*8c30*/  UIMAD UR4, UR15, UR10, URZ ;  /* 0x0000000a0f0472a4 */ /* 0x000fe2000f8e023f */
[----:B------:R-:W-:Y:S02]  /*8c40*/  SHF.R.U64 R11, R11, 0x3, RZ ;  /* 0x000000030b0b7819 */ /* 0x000fe400000012ff */
[----:B------:R-:W-:Y:S01]  /*8c50*/  IMAD R44, R3, 0x80, R0 ;  /* 0x00000080032c7824 */ /* 0x000fe200078e0200 */
[----:B------:R-:W-:Y:S01]  /*8c60*/  UIMAD.WIDE.U32 UR8, UR61, UR10, UR8 ;  /* 0x0000000a3d0872a5 */ /* 0x000fe2000f8e0008 */
[----:B------:R-:W-:-:S02]  /*8c70*/  SHF.R.U64 R4, R4, 0x3, RZ ;  /* 0x0000000304047819 */ /* 0x000fc400000012ff */
[----:B0-----:R-:W-:Y:S01]  /*8c80*/  @P1 IMAD.HI.U32 R0, R44, R29, RZ ;  /* 0x0000001d2c001227 */ /* 0x001fe200078e00ff */
[----:B------:R-:W-:Y:S01]  /*8c90*/  UIMAD UR4, UR61, UR11, UR4 ;  /* 0x0000000b3d0472a4 */ /* 0x000fe2000f8e0204 */
[----:B------:R-:W-:Y:S02]  /*8ca0*/  LOP3.LUT R40, R40, R41, RZ, 0x3c, !PT ;  /* 0x0000002928287212 */ /* 0x000fe400078e3cff */
[----:B------:R-:W-:Y:S01]  /*8cb0*/  IMAD.MOV.U32 R3, RZ, RZ, R44 ;  /* 0x000000ffff037224 */ /* 0x000fe200078e002c */
[----:B------:R-:W-:Y:S01]  /*8cc0*/  LOP3.LUT R36, R36, R37, RZ, 0x3c, !PT ;  /* 0x0000002524247212 */ /* 0x000fe200078e3cff */
[----:B------:R-:W-:Y:S01]  /*8cd0*/  UIADD3 UR4, UR9, UR4, URZ ;  /* 0x0000000409047290 */ /* 0x000fe2000fffe03f */
[----:B------:R-:W-:Y:S01]  /*8ce0*/  LOP3.LUT R32, R32, R33, RZ, 0x3c, !PT ;  /* 0x0000002120207212 */ /* 0x000fe200078e3cff */
[--C-:B------:R-:W-:Y:S01]  /*8cf0*/  IMAD.X R41, RZ, RZ, R21.reuse, P6 ;  /* 0x000000ffff297224 */ /* 0x100fe200030e0615 */
[----:B------:R-:W-:Y:S01]  /*8d00*/  LOP3.LUT R12, R12, R15, RZ, 0x3c, !PT ;  /* 0x0000000f0c0c7212 */ /* 0x000fe200078e3cff */
[--C-:B------:R-:W-:Y:S01]  /*8d10*/  IMAD.X R37, RZ, RZ, R21.reuse, P5 ;  /* 0x000000ffff257224 */ /* 0x100fe200028e0615 */
[----:B------:R-:W-:Y:S01]  /*8d20*/  LOP3.LUT R20, R11, R20, RZ, 0x3c, !PT ;  /* 0x000000140b147212 */ /* 0x000fe200078e3cff */
[----:B------:R-:W-:Y:S01]  /*8d30*/  IMAD.X R33, RZ, RZ, R21, P4 ;  /* 0x000000ffff217224 */ /* 0x000fe200020e0615 */
[----:B-1----:R-:W-:Y:S01]  /*8d40*/  @P1 SHF.R.U32.HI R3, RZ, R31, R0 ;  /* 0x0000001fff031219 */ /* 0x002fe20000011600 */
[----:B------:R-:W-:Y:S01]  /*8d50*/  IMAD.U32 R30, RZ, RZ, UR8 ;  /* 0x00000008ff1e7e24 */ /* 0x000fe2000f8e00ff */
[----:B------:R-:W-:Y:S01]  /*8d60*/  LOP3.LUT R24, R4, R5, RZ, 0x3c, !PT ;  /* 0x0000000504187212 */ /* 0x000fe200078e3cff */
[----:B------:R-:W5:Y:S01]  /*8d70*/  LD.E.128 R12, desc[UR18][R12.64] ;  /* 0x000000120c0c7980 */ /* 0x000f62000c101d00 */
[--C-:B------:R-:W-:Y:S01]  /*8d80*/  SHF.R.S32.HI R0, RZ, 0x1f, R3.reuse ;  /* 0x0000001fff007819 */ /* 0x100fe20000011403 */
[----:B------:R-:W-:Y:S01]  /*8d90*/  IMAD.MOV R29, RZ, RZ, -R3 ;  /* 0x000000ffff1d7224 */ /* 0x000fe200078e0a03 */
[----:B------:R-:W-:Y:S01]  /*8da0*/  MOV R31, UR9 ;  /* 0x00000009001f7c02 */ /* 0x000fe20008000f00 */
[----:B------:R-:W-:Y:S01]  /*8db0*/  ULDC.64 UR8, c[0x0][0xae0] ;  /* 0x0002b80000087ab9 */ /* 0x000fe20000000a00 */
[----:B------:R-:W5:Y:S01]  /*8dc0*/  LD.E.128 R20, desc[UR18][R20.64] ;  /* 0x0000001214147980 */ /* 0x000f62000c101d00 */
[----:B------:R-:W-:-:S02]  /*8dd0*/  IMAD R0, R0, UR8, RZ ;  /* 0x0000000800007c24 */ /* 0x000fc4000f8e02ff */
[----:B------:R-:W-:Y:S01]  /*8de0*/  IMAD R29, R46, R29, R44 ;  /* 0x0000001d2e1d7224 */ /* 0x000fe200078e022c */
[----:B------:R-:W5:Y:S01]  /*8df0*/  LD.E.128 R8, desc[UR18][R8.64] ;  /* 0x0000001208087980 */ /* 0x000f62000c101d00 */
[----:B------:R-:W-:Y:S02]  /*8e00*/  IMAD.U32 R31, RZ, RZ, UR4 ;  /* 0x00000004ff1f7e24 */ /* 0x000fe4000f8e00ff */
[----:B------:R-:W-:Y:S01]  /*8e10*/  IMAD R45, R3, UR9, R0 ;  /* 0x00000009032d7c24 */ /* 0x000fe2000f8e0200 */
[----:B------:R-:W5:Y:S01]  /*8e20*/  LD.E.128 R4, desc[UR18][R6.64] ;  /* 0x0000001206047980 */ /* 0x000f62000c101d00 */
[----:B------:R-:W-:-:S03]  /*8e30*/  SHF.R.S32.HI R0, RZ, 0x1f, R29 ;  /* 0x0000001fff007819 */ /* 0x000fc6000001141d */
[----:B------:R-:W5:Y:S01]  /*8e40*/  LD.E.128 R40, desc[UR18][R40.64] ;  /* 0x0000001228287980 */ /* 0x000f62000c101d00 */
[----:B------:R-:W-:Y:S01]  /*8e50*/  IMAD.WIDE.U32 R30, R3, UR8, R30 ;  /* 0x00000008031e7c25 */ /* 0x000fe2000f8e001e */
[----:B------:R-:W-:Y:S02]  /*8e60*/  ULDC.64 UR8, c[0x0][0xad8] ;  /* 0x0002b60000087ab9 */ /* 0x000fe40000000a00 */
[----:B------:R-:W5:Y:S04]  /*8e70*/  LD.E.128 R36, desc[UR18][R36.64] ;  /* 0x0000001224247980 */ /* 0x000f68000c101d00 */
[----:B------:R-:W5:Y:S04]  /*8e80*/  LD.E.128 R32, desc[UR18][R32.64] ;  /* 0x0000001220207980 */ /* 0x000f68000c101d00 */
[----:B------:R-:W5:Y:S01]  /*8e90*/  LD.E.128 R24, desc[UR18][R24.64] ;  /* 0x0000001218187980 */ /* 0x000f62000c101d00 */
[----:B------:R-:W-:Y:S01]  /*8ea0*/  IMAD.U32 R51, RZ, RZ, UR16 ;  /* 0x00000010ff337e24 */ /* 0x000fe2000f8e00ff */
[----:B------:R-:W-:Y:S01]  /*8eb0*/  @!PT LDS RZ, [RZ] ;  /* 0x00000000fffff984 */ /* 0x000fe20000000800 */
[----:B------:R-:W-:Y:S01]  /*8ec0*/  @!PT LDS RZ, [RZ] ;  /* 0x00000000fffff984 */ /* 0x000fe20000000800 */
[----:B------:R-:W-:Y:S01]  /*8ed0*/  @!PT LDS RZ, [RZ] ;  /* 0x00000000fffff984 */ /* 0x000fe20000000800 */
[----:B------:R-:W-:Y:S01]  /*8ee0*/  @!PT LDS RZ, [RZ] ;  /* 0x00000000fffff984 */ /* 0x000fe20000000800 */
[----:B------:R0:W-:Y:S06]  /*8ef0*/  MEMBAR.ALL.CTA ;  /* 0x0000000000007992 */ /* 0x0001ec0000008000 */
[----:B0-----:R-:W0:Y:S01]  /*8f00*/  FENCE.VIEW.ASYNC.S ;  /* 0x00000000000073c6 */ /* 0x001e220000000000 */
[----:B------:R-:W-:-:S02]  /*8f10*/  IMAD.IADD R31, R31, 0x1, R45 ;  /* 0x000000011f1f7824 */ /* 0x000fc400078e022d */
[----:B------:R-:W-:Y:S02]  /*8f20*/  IMAD R44, R0, UR8, RZ ;  /* 0x00000008002c7c24 */ /* 0x000fe4000f8e02ff */
[----:B------:R-:W-:Y:S02]  /*8f30*/  IMAD R46, R51, 0x80, R184 ;  /* 0x00000080332e7824 */ /* 0x000fe400078e02b8 */
[C---:B------:R-:W-:Y:S02]  /*8f40*/  IMAD R3, R29.reuse, UR9, R44 ;  /* 0x000000091d037c24 */ /* 0x040fe4000f8e022c */
[----:B------:R-:W-:Y:S01]  /*8f50*/  IMAD.WIDE.U32 R30, R29, UR8, R30 ;  /* 0x000000081d1e7c25 */ /* 0x000fe2000f8e001e */
[C---:B------:R-:W-:Y:S01]  /*8f60*/  ISETP.GE.AND P2, PT, R46.reuse, R49, PT ;  /* 0x000000312e00720c */ /* 0x040fe20003f46270 */
[----:B------:R-:W-:Y:S02]  /*8f70*/  ULDC.64 UR8, c[0x0][0xa80] ;  /* 0x0002a00000087ab9 */ /* 0x000fe40000000a00 */
[----:B------:R-:W-:Y:S01]  /*8f80*/  VIADD R0, R46, 0x20 ;  /* 0x000000202e007836 */ /* 0x000fe20000000000 */
[----:B------:R-:W-:Y:S01]  /*8f90*/  LEA R44, P3, R30, UR8, 0x1 ;  /* 0x000000081e2c7c11 */ /* 0x000fe2000f8608ff */
[----:B------:R-:W-:-:S02]  /*8fa0*/  IMAD.IADD R3, R31, 0x1, R3 ;  /* 0x000000011f037824 */ /* 0x000fc400078e0203 */
[----:B------:R-:W-:Y:S01]  /*8fb0*/  VIADD R28, R28, 0x34820 ;  /* 0x000348201c1c7836 */ /* 0x000fe20000000000 */
[-C--:B------:R-:W-:Y:S01]  /*8fc0*/  ISETP.GE.AND P0, PT, R0, R49.reuse, PT ;  /* 0x000000310000720c */ /* 0x080fe20003f06270 */
[----:B------:R-:W-:Y:S01]  /*8fd0*/  VIADD R0, R46, 0x40 ;  /* 0x000000402e007836 */ /* 0x000fe20000000000 */
[----:B------:R-:W-:Y:S02]  /*8fe0*/  LEA.HI.X R3, R30, UR9, R3, 0x1, P3 ;  /* 0x000000091e037c11 */ /* 0x000fe400098f0c03 */
[----:B------:R-:W-:Y:S01]  /*8ff0*/  PRMT R28, RZ, 0x654, R28 ;  /* 0x00000654ff1c7816 */ /* 0x000fe2000000001c */
[----:B0-----:R0:W1:Y:S01]  /*9000*/  SHFL.IDX PT, R30, R44, RZ, 0x181f ;  /* 0x00181fff2c1e7589 */ /* 0x00106200000e0000 */
[----:B------:R-:W-:Y:S01]  /*9010*/  ISETP.GE.AND P1, PT, R0, R49, PT ;  /* 0x000000310000720c */ /* 0x000fe20003f26270 */
[----:B------:R-:W-:Y:S01]  /*9020*/  BSSY B1, `(.L_x_393) ;  /* 0x000000e000017945 */ /* 0x000fe20003800000 */
[----:B------:R0:W-:Y:S01]  /*9030*/  SYNCS.ARRIVE.TRANS64.RED.A1T0 RZ, [R28+URZ], RZ ;  /* 0x000000ff1cff79a7 */ /* 0x0001e2000810043f */
[----:B------:R0:W2:Y:S02]  /*9040*/  SHFL.IDX PT, R0, R3, RZ, 0x181f ;  /* 0x00181fff03007589 */ /* 0x0000a400000e0000 */
[----:B------:R-:W-:Y:S08]  /*9050*/  @P2 BRA `(.L_x_394) ;  /* 0x0000000000282947 */ /* 0x000ff00003800000 */
[----:B------:R-:W-:Y:S01]  /*9060*/  ULDC UR4, c[0x0][0xac8] ;  /* 0x0002b20000047ab9 */ /* 0x000fe20000000800 */
[----:B------:R-:W-:Y:S01]  /*9070*/  ULDC.64 UR8, c[0x0][0x208] ;  /* 0x0000820000087ab9 */ /* 0x000fe20000000a00 */
[----:B------:R-:W-:Y:S02]  /*9080*/  ISETP.GE.AND P2, PT, R17, UR4, PT ;  /* 0x0000000411007c0c */ /* 0x000fe4000bf46270 */
[----:B------:R-:W-:-:S11]  /*9090*/  ISETP.GE.AND P3, PT, R18, UR4, PT ;  /* 0x0000000412007c0c */ /* 0x000fd6000bf66270 */
[CC--:B01----:R-:W-:Y:S02]  /*90a0*/  @!P2 LEA R28, P4, R17.reuse, R30.reuse, 0x1 ;  /* 0x0000001e111ca211 */ /* 0x0c3fe400078808ff */
[C---:B------:R-:W-:Y:S02]  /*90b0*/  @!P3 LEA R30, P5, R18.reuse, R30, 0x1 ;  /* 0x0000001e121eb211 */ /* 0x040fe400078a08ff */
[-C--:B--2---:R-:W-:Y:S02]  /*90c0*/  @!P2 LEA.HI.X R29, R17, R0.reuse, R195, 0x1, P4 ;  /* 0x00000000111da211 */ /* 0x084fe400020f0cc3 */
[----:B------:R-:W-:-:S03]  /*90d0*/  @!P3 LEA.HI.X R31, R18, R0, R194, 0x1, P5 ;  /* 0x00000000121fb211 */ /* 0x000fc600028f0cc2 */
[----:B-----5:R3:W-:Y:S04]  /*90e0*/  @!P2 ST.E.128 desc[UR8][R28.64], R20 ;  /* 0x000000141c00a985 */ /* 0x0207e8000c101d08 */
[----:B------:R3:W-:Y:S02]  /*90f0*/  @!P3 ST.E.128 desc[UR8][R30.64], R40 ;  /* 0x000000281e00b985 */ /* 0x0007e4000c101d08 */
.L_x_394:
[----:B------:R-:W-:Y:S05]  /*9100*/  BSYNC B1 ;  /* 0x0000000000017941 */ /* 0x000fea0003800000 */
.L_x_393:
[----:B--2---:R2:W4:Y:S01]  /*9110*/  SHFL.IDX PT, R0, R3, 0x1, 0x181f ;  /* 0x00381f0003007f89 */ /* 0x00452200000e0000 */
[----:B------:R-:W-:Y:S03]  /*9120*/  BSSY B1, `(.L_x_395) ;  /* 0x000000d000017945 */ /* 0x000fe60003800000 */
[----:B---3-5:R2:W3:Y:S01]  /*9130*/  SHFL.IDX PT, R22, R44, 0x1, 0x181f ;  /* 0x00381f002c167f89 */ /* 0x0284e200000e0000 */
[----:B------:R-:W-:Y:S05]  /*9140*/  @P0 BRA `(.L_x_396) ;  /* 0x0000000000280947 */ /* 0x000fea0003800000 */
[----:B------:R-:W-:Y:S01]  /*9150*/  ULDC UR4, c[0x0][0xac8] ;  /* 0x0002b20000047ab9 */ /* 0x000fe20000000800 */
[----:B------:R-:W-:Y:S01]  /*9160*/  ULDC.64 UR8, c[0x0][0x208] ;  /* 0x0000820000087ab9 */ /* 0x000fe20000000a00 */
[----:B------:R-:W-:Y:S02]  /*9170*/  ISETP.GE.AND P3, PT, R17, UR4, PT ;  /* 0x0000000411007c0c */ /* 0x000fe4000bf66270 */
[----:B------:R-:W-:-:S11]  /*9180*/  ISETP.GE.AND P4, PT, R18, UR4, PT ;  /* 0x0000000412007c0c */ /* 0x000fd6000bf86270 */
[CC--:B---3--:R-:W-:Y:S02]  /*9190*/  @!P3 LEA R20, P0, R17.reuse, R22.reuse, 0x1 ;  /* 0x000000161114b211 */ /* 0x0c8fe400078008ff */
[C---:B------:R-:W-:Y:S02]  /*91a0*/  @!P4 LEA R22, P2, R18.reuse, R22, 0x1 ;  /* 0x000000161216c211 */ /* 0x040fe400078408ff */
[-C--:B----4-:R-:W-:Y:S02]  /*91b0*/  @!P3 LEA.HI.X R21, R17, R0.reuse, R195, 0x1, P0 ;  /* 0x000000001115b211 */ /* 0x090fe400000f0cc3 */
[----:B------:R-:W-:-:S03]  /*91c0*/  @!P4 LEA.HI.X R23, R18, R0, R194, 0x1, P2 ;  /* 0x000000001217c211 */ /* 0x000fc600010f0cc2 */
[----:B------:R3:W-:Y:S04]  /*91d0*/  @!P3 ST.E.128 desc[UR8][R20.64], R12 ;  /* 0x0000000c1400b985 */ /* 0x0007e8000c101d08 */
[----:B------:R3:W-:Y:S02]  /*91e0*/  @!P4 ST.E.128 desc[UR8][R22.64], R36 ;  /* 0x000000241600c985 */ /* 0x0007e4000c101d08 */
.L_x_396:
[----:B------:R-:W-:Y:S05]  /*91f0*/  BSYNC B1 ;  /* 0x0000000000017941 */ /* 0x000fea0003800000 */
.L_x_395:
[----:B----4-:R4:W0:Y:S01]  /*9200*/  SHFL.IDX PT, R0, R3, 0x2, 0x181f ;  /* 0x00581f0003007f89 */ /* 0x01082200000e0000 */
[----:B------:R-:W-:Y:S03]  /*9210*/  BSSY B1, `(.L_x_397) ;  /* 0x000000d000017945 */ /* 0x000fe60003800000 */
[----:B---3--:R4:W3:Y:S01]  /*9220*/  SHFL.IDX PT, R14, R44, 0x2, 0x181f ;  /* 0x00581f002c0e7f89 */ /* 0x0088e200000e0000 */
[----:B------:R-:W-:Y:S05]  /*9230*/  @P1 BRA `(.L_x_398) ;  /* 0x0000000000281947 */ /* 0x000fea0003800000 */
[----:B------:R-:W-:Y:S01]  /*9240*/  ULDC UR4, c[0x0][0xac8] ;  /* 0x0002b20000047ab9 */ /* 0x000fe20000000800 */
[----:B------:R-:W-:Y:S01]  /*9250*/  ULDC.64 UR8, c[0x0][0x208] ;  /* 0x0000820000087ab9 */ /* 0x000fe20000000a00 */
[----:B------:R-:W-:Y:S02]  /*9260*/  ISETP.GE.AND P2, PT, R17, UR4, PT ;  /* 0x0000000411007c0c */ /* 0x000fe4000bf46270 */
[----:B------:R-:W-:-:S11]  /*9270*/  ISETP.GE.AND P3, PT, R18, UR4, PT ;  /* 0x0000000412007c0c */ /* 0x000fd6000bf66270 */
[CC--:B---3--:R-:W-:Y:S02]  /*9280*/  @!P2 LEA R12, P0, R17.reuse, R14.reuse, 0x1 ;  /* 0x0000000e110ca211 */ /* 0x0c8fe400078008ff */
[C---:B------:R-:W-:Y:S02]  /*9290*/  @!P3 LEA R14, P1, R18.reuse, R14, 0x1 ;  /* 0x0000000e120eb211 */ /* 0x040fe400078208ff */
[-C--:B0-----:R-:W-:Y:S02]  /*92a0*/  @!P2 LEA.HI.X R13, R17, R0.reuse, R195, 0x1, P0 ;  /* 0x00000000110da211 */ /* 0x081fe400000f0cc3 */
[----:B------:R-:W-:-:S03]  /*92b0*/  @!P3 LEA.HI.X R15, R18, R0, R194, 0x1, P1 ;  /* 0x00000000120fb211 */ /* 0x000fc600008f0cc2 */
[----:B------:R0:W-:Y:S04]  /*92c0*/  @!P2 ST.E.128 desc[UR8][R12.64], R8 ;  /* 0x000000080c00a985 */ /* 0x0001e8000c101d08 */
[----:B------:R0:W-:Y:S02]  /*92d0*/  @!P3 ST.E.128 desc[UR8][R14.64], R32 ;  /* 0x000000200e00b985 */ /* 0x0001e4000c101d08 */
.L_x_398:
[----:B------:R-:W-:Y:S05]  /*92e0*/  BSYNC B1 ;  /* 0x0000000000017941 */ /* 0x000fea0003800000 */
.L_x_397:
[----:B0-----:R-:W-:Y:S01]  /*92f0*/  IADD3 R0, R46, 0x60, RZ ;  /* 0x000000602e007810 */ /* 0x001fe20007ffe0ff */
[----:B--2-4-:R-:W0:Y:S03]  /*9300*/  SHFL.IDX PT, R3, R3, 0x3, 0x181f ;  /* 0x00781f0003037f89 */ /* 0x014e2600000e0000 */
[----:B------:R-:W-:Y:S01]  /*9310*/  ISETP.GE.AND P0, PT, R0, R49, PT ;  /* 0x000000310000720c */ /* 0x000fe20003f06270 */
[----:B------:R-:W2:-:S12]  /*9320*/  SHFL.IDX PT, R44, R44, 0x3, 0x181f ;  /* 0x00781f002c2c7f89 */ /* 0x000e9800000e0000 */
[----:B------:R-:W-:Y:S05]  /*9330*/  @P0 BRA `(.L_x_399) ;  /* 0x0000000c00500947 */ /* 0x000fea0003800000 */
[----:B------:R-:W-:Y:S01]  /*9340*/  ULDC UR4, c[0x0][0xac8] ;  /* 0x0002b20000047ab9 */ /* 0x000fe20000000800 */
[----:B------:R-:W-:Y:S01]  /*9350*/  ULDC.64 UR8, c[0x0][0x208] ;  /* 0x0000820000087ab9 */ /* 0x000fe20000000a00 */
[----:B------:R-:W-:-:S13]  /*9360*/  ISETP.GE.AND P1, PT, R17, UR4, PT ;  /* 0x0000000411007c0c */ /* 0x000fda000bf26270 */
[----:B--2---:R-:W-:-:S04]  /*9370*/  @!P1 LEA R8, P0, R17, R44, 0x1 ;  /* 0x0000002c11089211 */ /* 0x004fc800078008ff */
[----:B0-----:R-:W-:Y:S02]  /*9380*/  @!P1 LEA.HI.X R9, R17, R3, R195, 0x1, P0 ;  /* 0x0000000311099211 */ /* 0x001fe400000f0cc3 */
[----:B------:R-:W-:-:S03]  /*9390*/  ISETP.GE.AND P0, PT, R18, UR4, PT ;  /* 0x0000000412007c0c */ /* 0x000fc6000bf06270 */
[----:B------:R4:W-:Y:S10]  /*93a0*/  @!P1 ST.E.128 desc[UR8][R8.64], R4 ;  /* 0x0000000408009985 */ /* 0x0009f4000c101d08 */
[----:B------:R-:W-:Y:S05]  /*93b0*/  @P0 BRA `(.L_x_399) ;  /* 0x0000000c00300947 */ /* 0x000fea0003800000 */
[----:B----4-:R-:W-:Y:S01]  /*93c0*/  LEA R4, P0, R18, R44, 0x1 ;  /* 0x0000002c12047211 */ /* 0x010fe200078008ff */
[----:B------:R-:W-:-:S03]  /*93d0*/  ULDC.64 UR8, c[0x0][0x208] ;  /* 0x0000820000087ab9 */ /* 0x000fc60000000a00 */
[----:B------:R-:W-:-:S05]  /*93e0*/  LEA.HI.X R5, R18, R3, R194, 0x1, P0 ;  /* 0x0000000312057211 */ /* 0x000fca00000f0cc2 */
[----:B------:R0:W-:Y:S01]  /*93f0*/  ST.E.128 desc[UR8][R4.64], R24 ;  /* 0x0000001804007985 */ /* 0x0001e2000c101d08 */
[----:B------:R-:W-:Y:S05]  /*9400*/  BRA `(.L_x_399) ;  /* 0x0000000c001c7947 */ /* 0x000fea0003800000 */
.L_x_391:
[----:B------:R-:W-:Y:S01]  /*9410*/  ULDC.64 UR8, c[0x0][0xc00] ;  /* 0x0003000000087ab9 */ /* 0x000fe20000000a00 */
[----:B------:R-:W-:Y:S01]  /*9420*/  ULDC.64 UR10, c[0x0][0x208] ;  /* 0x00008200000a7ab9 */ /* 0x000fe20000000a00 */
[----:B------:R-:W-:Y:S01]  /*9430*/  UISETP.NE.U32.AND UP0, UPT, UR8, URZ, UPT ;  /* 0x0000003f0800728c */ /* 0x000fe2000bf05070 */
[----:B------:R-:W0:Y:S01]  /*9440*/  LDC R11, c[0x0][0xbe8] ;  /* 0x0002fa00ff0b7b82 */ /* 0x000e220000000800 */
[----:B------:R-:W-:Y:S02]  /*9450*/  R2UR UR7, R23 ;  /* 0x00000000170772ca */ /* 0x000fe400000e0000 */
[----:B------:R-:W-:-:S03]  /*9460*/  UISETP.NE.AND.EX UP0, UPT, UR9, URZ, UPT, UP0 ;  /* 0x0000003f0900728c */ /* 0x000fc6000bf05300 */
[----:B------:R-:W-:Y:S02]  /*9470*/  ULDC.64 UR8, c[0x0][0xc00] ;  /* 0x0003000000087ab9 */ /* 0x000fe40000000a00 */
[----:B------:R-:W-:Y:S01]  /*9480*/  UIMAD.WIDE UR8, UR61, 0x4, UR8 ;  /* 0x000000043d0878a5 */ /* 0x000fe2000f8e0208 */
[----:B------:R-:W-:-:S05]  /*9490*/  PLOP3.LUT P2, PT, PT, PT, UP0, 0x80, 0x0 ;  /* 0x000000000000781c */ /* 0x000fca0003f4f008 */
[----:B------:R-:W-:Y:S02]  /*94a0*/  IMAD.U32 R4, RZ, RZ, UR8 ;  /* 0x00000008ff047e24 */ /* 0x000fe4000f8e00ff */
[----:B------:R-:W-:Y:S01]  /*94b0*/  IMAD.U32 R5, RZ, RZ, UR9 ;  /* 0x00000009ff057e24 */ /* 0x000fe2000f8e00ff */
[----:B------:R-:W-:-:S05]  /*94c0*/  ULDC.64 UR8, c[0x0][0xc08] ;  /* 0x0003020000087ab9 */ /* 0x000fca0000000a00 */
[----:B------:R-:W2:Y:S01]  /*94d0*/  @P2 LDG.E R3, desc[UR10][R4.64] ;  /* 0x0000000a04032981 */ /* 0x000ea2000c1e1900 */
[----:B------:R-:W-:Y:S01]  /*94e0*/  UISETP.NE.U32.AND UP1, UPT, UR8, URZ, UPT ;  /* 0x0000003f0800728c */ /* 0x000fe2000bf25070 */
[----:B0-----:R-:W-:Y:S01]  /*94f0*/  ISETP.NE.AND P0, PT, R11, 0x1, PT ;  /* 0x000000010b00780c */ /* 0x001fe20003f05270 */
[----:B------:R-:W-:Y:S02]  /*9500*/  ULDC UR4, c[0x0][0xa88] ;  /* 0x0002a20000047ab9 */ /* 0x000fe40000000800 */
[----:B------:R-:W-:Y:S01]  /*9510*/  UISETP.NE.AND.EX UP1, UPT, UR9, URZ, UPT, UP1 ;  /* 0x0000003f0900728c */ /* 0x000fe2000bf25310 */
[----:B------:R-:W-:Y:S01]  /*9520*/  IMAD.U32 R0, RZ, RZ, UR4 ;  /* 0x00000004ff007e24 */ /* 0x000fe2000f8e00ff */
[----:B------:R-:W-:-:S04]  /*9530*/  UMOV UR4, URZ ;  /* 0x0000003f00047c82 */ /* 0x000fc80008000000 */
[----:B------:R-:W-:-:S04]  /*9540*/  PLOP3.LUT P3, PT, PT, PT, UP1, 0x80, 0x0 ;  /* 0x000000000000781c */ /* 0x000fc80003f6f018 */
[----:B------:R-:W0:Y:S01]  /*9550*/  @P0 LDC R9, c[0x0][0xbec] ;  /* 0x0002fb00ff090b82 */ /* 0x000e220000000800 */
[----:B------:R-:W-:Y:S02]  /*9560*/  @UP1 ULDC.64 UR8, c[0x0][0xc08] ;  /* 0x0003020000081ab9 */ /* 0x000fe40000000a00 */
[----:B------:R-:W-:-:S06]  /*9570*/  @UP1 UIMAD.WIDE UR8, UR61, 0x4, UR8 ;  /* 0x000000043d0818a5 */ /* 0x000fcc000f8e0208 */
[----:B------:R-:W-:Y:S02]  /*9580*/  IMAD.U32 R6, RZ, RZ, UR8 ;  /* 0x00000008ff067e24 */ /* 0x000fe4000f8e00ff */
[----:B------:R-:W-:Y:S01]  /*9590*/  IMAD.U32 R7, RZ, RZ, UR9 ;  /* 0x00000009ff077e24 */ /* 0x000fe2000f8e00ff */
[----:B------:R-:W-:-:S04]  /*95a0*/  ISETP.GE.AND P1, PT, R196, 0x80, PT ;  /* 0x00000080c400780c */ /* 0x000fc80003f26270 */
[----:B------:R1:W5:Y:S01]  /*95b0*/  @P3 LDG.E R0, desc[UR10][R6.64] ;  /* 0x0000000a06003981 */ /* 0x000362000c1e1900 */
[----:B------:R-:W-:Y:S01]  /*95c0*/  USHF.R.S32.HI UR11, URZ, 0x1f, UR7 ;  /* 0x0000001f3f0b7899 */ /* 0x000fe20008011407 */
[----:B--2---:R-:W-:-:S13]  /*95d0*/  @P2 R2UR UR4, R3 ;  /* 0x00000000030422ca */ /* 0x004fda00000e0000 */
[----:B------:R-:W-:Y:S01]  /*95e0*/  USHF.R.S32.HI UR10, URZ, 0x1f, UR4 ;  /* 0x0000001f3f0a7899 */ /* 0x000fe20008011404 */
[----:B01----:R-:W-:Y:S11]  /*95f0*/  @P3 BRA `(.L_x_400) ;  /* 0x0000000000143947 */ /* 0x003ff60003800000 */
[----:B------:R-:W-:Y:S05]  /*9600*/  @!P2 BRA `(.L_x_400) ;  /* 0x000000000010a947 */ /* 0x000fea0003800000 */
[----:B------:R-:W-:Y:S02]  /*9610*/  ULDC.64 UR8, c[0x0][0x208] ;  /* 0x0000820000087ab9 */ /* 0x000fe40000000a00 */
[----:B------:R-:W2:Y:S04]  /*9620*/  LDG.E R3, desc[UR8][R4.64] ;  /* 0x0000000804037981 */ /* 0x000ea8000c1e1900 */
[----:B-----5:R-:W2:Y:S02]  /*9630*/  LDG.E R0, desc[UR8][R4.64+0x4] ;  /* 0x0000040804007981 */ /* 0x020ea4000c1e1900 */
[----:B--2---:R-:W-:-:S07]  /*9640*/  IMAD.IADD R0, R0, 0x1, -R3 ;  /* 0x0000000100007824 */ /* 0x004fce00078e0a03 */
.L_x_400:
[----:B------:R-:W-:Y:S01]  /*9650*/  R2UR UR7, R186 ;  /* 0x00000000ba0772ca */ /* 0x000fe200000e0000 */
[----:B------:R-:W-:Y:S01]  /*9660*/  USEL UR61, UR61, URZ, !UP0 ;  /* 0x0000003f3d3d7287 */ /* 0x000fe2000c000000 */
[----:B------:R-:W-:Y:S11]  /*9670*/  BSSY B1, `(.L_x_401) ;  /* 0x0000030000017945 */ /* 0x000ff60003800000 */
[----:B------:R-:W-:Y:S01]  /*9680*/  USEL UR12, UR7, URZ, !UP0 ;  /* 0x0000003f070c7287 */ /* 0x000fe2000c000000 */
[----:B------:R-:W-:Y:S11]  /*9690*/  @P1 BRA `(.L_x_402) ;  /* 0x0000000000b41947 */ /* 0x000ff60003800000 */
[----:B------:R-:W0:Y:S01]  /*96a0*/  S2R R4, SR_TID.X ;  /* 0x0000000000047919 */ /* 0x000e220000002100 */
[----:B------:R-:W1:Y:S01]  /*96b0*/  LDC R6, c[0x0][0xbe8] ;  /* 0x0002fa00ff067b82 */ /* 0x000e620000000800 */
[----:B------:R-:W-:-:S13]  /*96c0*/  R2UR UR7, R22 ;  /* 0x00000000160772ca */ /* 0x000fda00000e0000 */
[----:B------:R-:W-:-:S04]  /*96d0*/  IMAD.U32 R3, RZ, RZ, UR7 ;  /* 0x00000007ff037e24 */ /* 0x000fc8000f8e00ff */
[----:B0-----:R-:W-:Y:S02]  /*96e0*/  IMAD R3, R3, 0x80, R4 ;  /* 0x0000008003037824 */ /* 0x001fe400078e0204 */
[----:B-1---5:R-:W-:Y:S02]  /*96f0*/  IMAD R4, R0, R6, RZ ;  /* 0x0000000600047224 */ /* 0x022fe400078e02ff */
[----:B------:R-:W-:-:S05]  /*9700*/  VIADD R5, R3, 0xffffff80 ;  /* 0xffffff8003057836 */ /* 0x000fca0000000000 */
[----:B------:R-:W-:-:S13]  /*9710*/  ISETP.GE.AND P1, PT, R5, R4, PT ;  /* 0x000000040500720c */ /* 0x000fda0003f26270 */
[----:B------:R-:W-:Y:S05]  /*9720*/  @P1 BRA `(.L_x_402) ;  /* 0x0000000000901947 */ /* 0x000fea0003800000 */
[----:B------:R-:W-:Y:S01]  /*9730*/  ISETP.NE.AND P1, PT, R6, 0x1, PT ;  /* 0x000000010600780c */ /* 0x000fe20003f25270 */
[----:B------:R-:W-:Y:S01]  /*9740*/  ULDC.64 UR14, c[0x0][0xb90] ;  /* 0x0002e400000e7ab9 */ /* 0x000fe20000000a00 */
[----:B------:R-:W-:Y:S01]  /*9750*/  R2UR UR13, R23 ;  /* 0x00000000170d72ca */ /* 0x000fe200000e0000 */
[----:B------:R-:W-:Y:S01]  /*9760*/  UIMAD UR7, UR11, UR14, URZ ;  /* 0x0000000e0b0772a4 */ /* 0x000fe2000f8e023f */
[----:B------:R-:W-:Y:S01]  /*9770*/  UMOV UR8, UR4 ;  /* 0x0000000400087c82 */ /* 0x000fe20008000000 */
[----:B------:R-:W-:Y:S01]  /*9780*/  UMOV UR9, UR10 ;  /* 0x0000000a00097c82 */ /* 0x000fe20008000000 */
[----:B------:R-:W-:-:S07]  /*9790*/  ULDC.64 UR16, c[0x0][0x208] ;  /* 0x0000820000107ab9 */ /* 0x000fce0000000a00 */
[----:B------:R-:W0:Y:S02]  /*97a0*/  @P1 LDC R4, c[0x0][0xbec] ;  /* 0x0002fb00ff041b82 */ /* 0x000e240000000800 */
[----:B------:R-:W-:Y:S02]  /*97b0*/  UIMAD.WIDE.U32 UR8, UR13, UR14, UR8 ;  /* 0x0000000e0d0872a5 */ /* 0x000fe4000f8e0008 */
[----:B------:R-:W-:-:S03]  /*97c0*/  UIMAD UR7, UR13, UR15, UR7 ;  /* 0x0000000f0d0772a4 */ /* 0x000fc6000f8e0207 */
[----:B------:R-:W-:Y:S01]  /*97d0*/  ULDC.64 UR14, c[0x0][0xb98] ;  /* 0x0002e600000e7ab9 */ /* 0x000fe20000000a00 */
[----:B------:R-:W1:Y:S01]  /*97e0*/  @P1 LDC R8, c[0x0][0xbf0] ;  /* 0x0002fc00ff081b82 */ /* 0x000e620000000800 */
[----:B------:R-:W-:Y:S02]  /*97f0*/  UIADD3 UR9, UR9, UR7, URZ ;  /* 0x0000000709097290 */ /* 0x000fe4000fffe03f */
[----:B------:R-:W-:Y:S02]  /*9800*/  UIMAD UR7, UR12, UR14, URZ ;  /* 0x0000000e0c0772a4 */ /* 0x000fe4000f8e023f */
[----:B------:R-:W-:Y:S02]  /*9810*/  UIMAD.WIDE.U32 UR8, UR61, UR14, UR8 ;  /* 0x0000000e3d0872a5 */ /* 0x000fe4000f8e0008 */
[----:B------:R-:W-:-:S03]  /*9820*/  UIMAD UR7, UR61, UR15, UR7 ;  /* 0x0000000f3d0772a4 */ /* 0x000fc6000f8e0207 */
[----:B------:R-:W-:Y:S01]  /*9830*/  ULDC.64 UR14, c[0x0][0xb88] ;  /* 0x0002e200000e7ab9 */ /* 0x000fe20000000a00 */
[----:B0-----:R-:W-:Y:S01]  /*9840*/  @P1 IMAD.HI.U32 R3, R5, R4, RZ ;  /* 0x0000000405031227 */ /* 0x001fe200078e00ff */
[----:B------:R-:W-:-:S04]  /*9850*/  MOV R4, R5 ;  /* 0x0000000500047202 */ /* 0x000fc80000000f00 */
[----:B-1----:R-:W-:Y:S01]  /*9860*/  @P1 SHF.R.U32.HI R4, RZ, R8, R3 ;  /* 0x00000008ff041219 */ /* 0x002fe20000011603 */
[----:B------:R-:W-:-:S04]  /*9870*/  IMAD.U32 R8, RZ, RZ, UR7 ;  /* 0x00000007ff087e24 */ /* 0x000fc8000f8e00ff */
[----:B------:R-:W-:-:S04]  /*9880*/  IMAD.MOV R3, RZ, RZ, -R4 ;  /* 0x000000ffff037224 */ /* 0x000fc800078e0a04 */
[----:B------:R-:W-:Y:S01]  /*9890*/  IMAD R3, R6, R3, R5 ;  /* 0x0000000306037224 */ /* 0x000fe200078e0205 */
[----:B------:R-:W-:Y:S02]  /*98a0*/  SHF.R.S32.HI R5, RZ, 0x1f, R4 ;  /* 0x0000001fff057819 */ /* 0x000fe40000011404 */
[----:B------:R-:W-:Y:S02]  /*98b0*/  IADD3 R4, P1, R4, UR8, RZ ;  /* 0x0000000804047c10 */ /* 0x000fe4000ff3e0ff */
[----:B------:R-:W-:Y:S02]  /*98c0*/  SHF.R.S32.HI R6, RZ, 0x1f, R3 ;  /* 0x0000001fff067819 */ /* 0x000fe40000011403 */
[----:B------:R-:W-:Y:S01]  /*98d0*/  IADD3.X R5, R5, UR9, R8, P1, !PT ;  /* 0x0000000905057c10 */ /* 0x000fe20008ffe408 */
[----:B------:R-:W-:Y:S02]  /*98e0*/  ULDC.64 UR8, c[0x0][0xb50] ;  /* 0x0002d40000087ab9 */ /* 0x000fe40000000a00 */
[----:B------:R-:W-:-:S02]  /*98f0*/  IMAD R6, R6, UR14, RZ ;  /* 0x0000000e06067c24 */ /* 0x000fc4000f8e02ff */
[----:B------:R-:W-:-:S04]  /*9900*/  IMAD.WIDE.U32 R4, R3, UR14, R4 ;  /* 0x0000000e03047c25 */ /* 0x000fc8000f8e0004 */
[----:B------:R-:W-:Y:S01]  /*9910*/  IMAD R7, R3, UR15, R6 ;  /* 0x0000000f03077c24 */ /* 0x000fe2000f8e0206 */
[----:B------:R-:W-:-:S03]  /*9920*/  LEA R6, P1, R4, UR8, 0x2 ;  /* 0x0000000804067c11 */ /* 0x000fc6000f8210ff */
[----:B------:R-:W-:-:S05]  /*9930*/  IMAD.IADD R3, R5, 0x1, R7 ;  /* 0x0000000105037824 */ /* 0x000fca00078e0207 */
[----:B------:R-:W-:Y:S01]  /*9940*/  LEA.HI.X R7, R4, UR9, R3, 0x2, P1 ;  /* 0x0000000904077c11 */ /* 0x000fe200088f1403 */
[----:B------:R-:W-:-:S05]  /*9950*/  IMAD.MOV.U32 R3, RZ, RZ, -0x800000 ;  /* 0xff800000ff037424 */ /* 0x000fca00078e00ff */
[----:B------:R0:W-:Y:S02]  /*9960*/  STG.E desc[UR16][R6.64], R3 ;  /* 0x0000000306007986 */ /* 0x0001e4000c101910 */
.L_x_402:
[----:B------:R-:W-:Y:S05]  /*9970*/  BSYNC B1 ;  /* 0x0000000000017941 */ /* 0x000fea0003800000 */
.L_x_401:
[----:B------:R-:W-:Y:S01]  /*9980*/  R2UR UR13, R22 ;  /* 0x00000000160d72ca */ /* 0x000fe200000e0000 */
[----:B------:R-:W1:Y:S01]  /*9990*/  @P0 LDC R5, c[0x0][0xbf0] ;  /* 0x0002fc00ff050b82 */ /* 0x000e620000000800 */
[----:B------:R-:W-:Y:S01]  /*99a0*/  ULDC.64 UR14, c[0x0][0xaa0] ;  /* 0x0002a800000e7ab9 */ /* 0x000fe20000000a00 */
[----:B------:R-:W-:Y:S01]  /*99b0*/  R2UR UR16, R23 ;  /* 0x00000000171072ca */ /* 0x000fe200000e0000 */
[----:B------:R-:W-:Y:S01]  /*99c0*/  UIMAD UR7, UR10, UR14, URZ ;  /* 0x0000000e0a0772a4 */ /* 0x000fe2000f8e023f */
[----:B0-----:R-:W-:Y:S01]  /*99d0*/  IMAD R3, R19, 0x20, R184 ;  /* 0x0000002013037824 */ /* 0x001fe200078e02b8 */
[----:B------:R-:W-:Y:S01]  /*99e0*/  UIMAD.WIDE.U32 UR8, UR4, UR14, URZ ;  /* 0x0000000e040872a5 */ /* 0x000fe2000f8e003f */
[----:B------:R-:W-:Y:S01]  /*99f0*/  BSSY B1, `(.L_x_403) ;  /* 0x000003b000017945 */ /* 0x000fe20003800000 */
[----:B------:R-:W-:-:S03]  /*9a00*/  UIMAD UR7, UR4, UR15, UR7 ;  /* 0x0000000f040772a4 */ /* 0x000fc6000f8e0207 */
[----:B------:R-:W-:Y:S01]  /*9a10*/  ULDC.64 UR14, c[0x0][0xae8] ;  /* 0x0002ba00000e7ab9 */ /* 0x000fe20000000a00 */
[----:B------:R-:W-:Y:S01]  /*9a20*/  UIADD3 UR9, UR9, UR7, URZ ;  /* 0x0000000709097290 */ /* 0x000fe2000fffe03f */
[----:B------:R-:W-:Y:S01]  /*9a30*/  IMAD.U32 R8, RZ, RZ, UR13 ;  /* 0x0000000dff087e24 */ /* 0x000fe2000f8e00ff */
[----:B------:R-:W-:Y:S01]  /*9a40*/  UIMAD UR4, UR11, UR14, URZ ;  /* 0x0000000e0b0472a4 */ /* 0x000fe2000f8e023f */
[----:B------:R-:W-:Y:S01]  /*9a50*/  IMAD.U32 R13, RZ, RZ, UR13 ;  /* 0x0000000dff0d7e24 */ /* 0x000fe2000f8e00ff */
[----:B------:R-:W-:Y:S01]  /*9a60*/  UIMAD.WIDE.U32 UR8, UR16, UR14, UR8 ;  /* 0x0000000e100872a5 */ /* 0x000fe2000f8e0008 */
[----:B------:R-:W-:Y:S01]  /*9a70*/  IMAD R8, R8, 0x80, R3 ;  /* 0x0000008008087824 */ /* 0x000fe200078e0203 */
[----:B------:R-:W-:Y:S01]  /*9a80*/  UIMAD UR4, UR16, UR15, UR4 ;  /* 0x0000000f100472a4 */ /* 0x000fe2000f8e0204 */
[----:B------:R-:W-:Y:S02]  /*9a90*/  ULDC.64 UR10, c[0x0][0xaf0] ;  /* 0x0002bc00000a7ab9 */ /* 0x000fe40000000a00 */
[----:B------:R-:W-:Y:S01]  /*9aa0*/  @P0 IMAD.HI.U32 R4, R8, R9, RZ ;  /* 0x0000000908040227 */ /* 0x000fe200078e00ff */
[----:B------:R-:W-:-:S02]  /*9ab0*/  UIADD3 UR9, UR9, UR4, URZ ;  /* 0x0000000409097290 */ /* 0x000fc4000fffe03f */
[----:B------:R-:W-:Y:S01]  /*9ac0*/  UIMAD UR4, UR12, UR10, URZ ;  /* 0x0000000a0c0472a4 */ /* 0x000fe2000f8e023f */
[----:B------:R-:W-:Y:S01]  /*9ad0*/  IMAD.MOV.U32 R3, RZ, RZ, R8 ;  /* 0x000000ffff037224 */ /* 0x000fe200078e0008 */
[----:B-1----:R-:W-:Y:S01]  /*9ae0*/  @P0 SHF.R.U32.HI R3, RZ, R5, R4 ;  /* 0x00000005ff030219 */ /* 0x002fe20000011604 */
[----:B------:R-:W-:Y:S02]  /*9af0*/  UIMAD.WIDE.U32 UR8, UR61, UR10, UR8 ;  /* 0x0000000a3d0872a5 */ /* 0x000fe4000f8e0008 */
[----:B------:R-:W-:Y:S01]  /*9b00*/  UIMAD UR4, UR61, UR11, UR4 ;  /* 0x0000000b3d0472a4 */ /* 0x000fe2000f8e0204 */
[--C-:B------:R-:W-:Y:S01]  /*9b10*/  SHF.R.S32.HI R4, RZ, 0x1f, R3.reuse ;  /* 0x0000001fff047819 */ /* 0x100fe20000011403 */
[----:B------:R-:W-:Y:S01]  /*9b20*/  IMAD.MOV R7, RZ, RZ, -R3 ;  /* 0x000000ffff077224 */ /* 0x000fe200078e0a03 */
[----:B------:R-:W-:Y:S01]  /*9b30*/  ULDC.64 UR10, c[0x0][0xae0] ;  /* 0x0002b800000a7ab9 */ /* 0x000fe20000000a00 */
[----:B------:R-:W-:Y:S02]  /*9b40*/  UIADD3 UR4, UR9, UR4, URZ ;  /* 0x0000000409047290 */ /* 0x000fe4000fffe03f */
[----:B------:R-:W-:-:S02]  /*9b50*/  IMAD.U32 R5, RZ, RZ, UR9 ;  /* 0x00000009ff057e24 */ /* 0x000fc4000f8e00ff */
[----:B------:R-:W-:Y:S01]  /*9b60*/  IMAD R6, R4, UR10, RZ ;  /* 0x0000000a04067c24 */ /* 0x000fe2000f8e02ff */
[----:B------:R-:W-:Y:S01]  /*9b70*/  MOV R4, UR8 ;  /* 0x0000000800047c02 */ /* 0x000fe20008000f00 */
[----:B------:R-:W-:Y:S01]  /*9b80*/  IMAD R7, R11, R7, R8 ;  /* 0x000000070b077224 */ /* 0x000fe200078e0208 */
[----:B------:R-:W-:Y:S01]  /*9b90*/  ULDC.64 UR8, c[0x0][0xad8] ;  /* 0x0002b60000087ab9 */ /* 0x000fe20000000a00 */
[----:B------:R-:W-:Y:S02]  /*9ba0*/  IMAD.U32 R5, RZ, RZ, UR4 ;  /* 0x00000004ff057e24 */ /* 0x000fe4000f8e00ff */
[C---:B------:R-:W-:Y:S02]  /*9bb0*/  IMAD R9, R3.reuse, UR11, R6 ;  /* 0x0000000b03097c24 */ /* 0x040fe4000f8e0206 */
[----:B------:R-:W-:Y:S01]  /*9bc0*/  IMAD.WIDE.U32 R4, R3, UR10, R4 ;  /* 0x0000000a03047c25 */ /* 0x000fe2000f8e0004 */
[----:B------:R-:W-:-:S03]  /*9bd0*/  SHF.R.S32.HI R3, RZ, 0x1f, R7 ;  /* 0x0000001fff037819 */ /* 0x000fc60000011407 */
[----:B------:R-:W-:Y:S02]  /*9be0*/  IMAD.IADD R5, R5, 0x1, R9 ;  /* 0x0000000105057824 */ /* 0x000fe400078e0209 */
[----:B------:R-:W-:Y:S02]  /*9bf0*/  IMAD R6, R3, UR8, RZ ;  /* 0x0000000803067c24 */ /* 0x000fe4000f8e02ff */
[----:B------:R-:W-:Y:S02]  /*9c00*/  IMAD R8, R13, 0x80, R184 ;  /* 0x000000800d087824 */ /* 0x000fe400078e02b8 */
[----:B-----5:R-:W-:Y:S02]  /*9c10*/  IMAD R11, R0, R11, RZ ;  /* 0x0000000b000b7224 */ /* 0x020fe400078e02ff */
[C---:B------:R-:W-:Y:S02]  /*9c20*/  IMAD R3, R7.reuse, UR9, R6 ;  /* 0x0000000907037c24 */ /* 0x040fe4000f8e0206 */
[----:B------:R-:W-:Y:S01]  /*9c30*/  IMAD.WIDE.U32 R4, R7, UR8, R4 ;  /* 0x0000000807047c25 */ /* 0x000fe2000f8e0004 */
[----:B------:R-:W-:Y:S01]  /*9c40*/  ISETP.GE.AND P2, PT, R8, R11, PT ;  /* 0x0000000b0800720c */ /* 0x000fe20003f46270 */
[----:B------:R-:W-:-:S02]  /*9c50*/  ULDC.64 UR8, c[0x0][0xa80] ;  /* 0x0002a00000087ab9 */ /* 0x000fc40000000a00 */
[----:B------:R-:W-:Y:S01]  /*9c60*/  VIADD R0, R8, 0x20 ;  /* 0x0000002008007836 */ /* 0x000fe20000000000 */
[----:B------:R-:W-:Y:S01]  /*9c70*/  LEA R6, P3, R4, UR8, 0x1 ;  /* 0x0000000804067c11 */ /* 0x000fe2000f8608ff */
[----:B------:R-:W-:-:S03]  /*9c80*/  IMAD.IADD R3, R5, 0x1, R3 ;  /* 0x0000000105037824 */ /* 0x000fc600078e0203 */
[-C--:B------:R-:W-:Y:S01]  /*9c90*/  ISETP.GE.AND P1, PT, R0, R11.reuse, PT ;  /* 0x0000000b0000720c */ /* 0x080fe20003f26270 */
[----:B------:R-:W-:Y:S01]  /*9ca0*/  VIADD R0, R8, 0x40 ;  /* 0x0000004008007836 */ /* 0x000fe20000000000 */
[----:B------:R-:W-:Y:S02]  /*9cb0*/  LEA.HI.X R3, R4, UR9, R3, 0x1, P3 ;  /* 0x0000000904037c11 */ /* 0x000fe400098f0c03 */
[----:B------:R0:W1:Y:S02]  /*9cc0*/  SHFL.IDX PT, R4, R6, RZ, 0x181f ;  /* 0x00181fff06047589 */ /* 0x00006400000e0000 */
[----:B------:R-:W-:Y:S02]  /*9cd0*/  ISETP.GE.AND P0, PT, R0, R11, PT ;  /* 0x0000000b0000720c */ /* 0x000fe40003f06270 */
[----:B------:R0:W2:Y:S01]  /*9ce0*/  SHFL.IDX PT, R0, R3, RZ, 0x181f ;  /* 0x00181fff03007589 */ /* 0x0000a200000e0000 */
[----:B------:R-:W-:Y:S10]  /*9cf0*/  @P2 BRA `(.L_x_404) ;  /* 0x0000000000282947 */ /* 0x000ff40003800000 */
[----:B------:R-:W-:Y:S01]  /*9d00*/  ULDC UR4, c[0x0][0xac8] ;  /* 0x0002b20000047ab9 */ /* 0x000fe20000000800 */
[----:B------:R-:W-:Y:S01]  /*9d10*/  ULDC.64 UR8, c[0x0][0x208] ;  /* 0x0000820000087ab9 */ /* 0x000fe20000000a00 */
[----:B------:R-:W-:Y:S02]  /*9d20*/  ISETP.GE.AND P4, PT, R17, UR4, PT ;  /* 0x0000000411007c0c */ /* 0x000fe4000bf86270 */
[----:B------:R-:W-:-:S11]  /*9d30*/  ISETP.GE.AND P5, PT, R18, UR4, PT ;  /* 0x0000000412007c0c */ /* 0x000fd6000bfa6270 */
[CC--:B-1----:R-:W-:Y:S02]  /*9d40*/  @!P4 LEA R12, P2, R17.reuse, R4.reuse, 0x1 ;  /* 0x00000004110cc211 */ /* 0x0c2fe400078408ff */
[C---:B------:R-:W-:Y:S02]  /*9d50*/  @!P5 LEA R4, P3, R18.reuse, R4, 0x1 ;  /* 0x000000041204d211 */ /* 0x040fe400078608ff */
[-C--:B--2---:R-:W-:Y:S02]  /*9d60*/  @!P4 LEA.HI.X R13, R17, R0.reuse, R195, 0x1, P2 ;  /* 0x00000000110dc211 */ /* 0x084fe400010f0cc3 */
[----:B------:R-:W-:-:S03]  /*9d70*/  @!P5 LEA.HI.X R5, R18, R0, R194, 0x1, P3 ;  /* 0x000000001205d211 */ /* 0x000fc600018f0cc2 */
[----:B------:R3:W-:Y:S04]  /*9d80*/  @!P4 ST.E.128 desc[UR8][R12.64], RZ ;  /* 0x000000ff0c00c985 */ /* 0x0007e8000c101d08 */
[----:B------:R3:W-:Y:S02]  /*9d90*/  @!P5 ST.E.128 desc[UR8][R4.64], RZ ;  /* 0x000000ff0400d985 */ /* 0x0007e4000c101d08 */
.L_x_404:
[----:B------:R-:W-:Y:S05]  /*9da0*/  BSYNC B1 ;  /* 0x0000000000017941 */ /* 0x000fea0003800000 */
.L_x_403:
[----:B--2---:R2:W4:Y:S01]  /*9db0*/  SHFL.IDX PT, R0, R3, 0x1, 0x181f ;  /* 0x00381f0003007f89 */ /* 0x00452200000e0000 */
[----:B------:R-:W-:Y:S03]  /*9dc0*/  BSSY B1, `(.L_x_405) ;  /* 0x000000d000017945 */ /* 0x000fe60003800000 */
[----:B-1-3--:R2:W1:Y:S01]  /*9dd0*/  SHFL.IDX PT, R4, R6, 0x1, 0x181f ;  /* 0x00381f0006047f89 */ /* 0x00a46200000e0000 */
[----:B------:R-:W-:Y:S05]  /*9de0*/  @P1 BRA `(.L_x_406) ;  /* 0x0000000000281947 */ /* 0x000fea0003800000 */
[----:B------:R-:W-:Y:S01]  /*9df0*/  ULDC UR4, c[0x0][0xac8] ;  /* 0x0002b20000047ab9 */ /* 0x000fe20000000800 */
[----:B------:R-:W-:Y:S01]  /*9e00*/  ULDC.64 UR8, c[0x0][0x208] ;  /* 0x0000820000087ab9 */ /* 0x000fe20000000a00 */
[----:B------:R-:W-:Y:S02]  /*9e10*/  ISETP.GE.AND P3, PT, R17, UR4, PT ;  /* 0x0000000411007c0c */ /* 0x000fe4000bf66270 */
[----:B------:R-:W-:-:S11]  /*9e20*/  ISETP.GE.AND P4, PT, R18, UR4, PT ;  /* 0x0000000412007c0c */ /* 0x000fd6000bf86270 */
[CC--:B-1----:R-:W-:Y:S02]  /*9e30*/  @!P3 LEA R12, P1, R17.reuse, R4.reuse, 0x1 ;  /* 0x00000004110cb211 */ /* 0x0c2fe400078208ff */
[C---:B------:R-:W-:Y:S02]  /*9e40*/  @!P4 LEA R4, P2, R18.reuse, R4, 0x1 ;  /* 0x000000041204c211 */ /* 0x040fe400078408ff */
[-C--:B----4-:R-:W-:Y:S02]  /*9e50*/  @!P3 LEA.HI.X R13, R17, R0.reuse, R195, 0x1, P1 ;  /* 0x00000000110db211 */ /* 0x090fe400008f0cc3 */
[----:B------:R-:W-:-:S03]  /*9e60*/  @!P4 LEA.HI.X R5, R18, R0, R194, 0x1, P2 ;  /* 0x000000001205c211 */ /* 0x000fc600010f0cc2 */
[----:B------:R3:W-:Y:S04]  /*9e70*/  @!P3 ST.E.128 desc[UR8][R12.64], RZ ;  /* 0x000000ff0c00b985 */ /* 0x0007e8000c101d08 */
[----:B------:R3:W-:Y:S02]  /*9e80*/  @!P4 ST.E.128 desc[UR8][R4.64], RZ ;  /* 0x000000ff0400c985 */ /* 0x0007e4000c101d08 */
.L_x_406:
[----:B------:R-:W-:Y:S05]  /*9e90*/  BSYNC B1 ;  /* 0x0000000000017941 */ /* 0x000fea0003800000 */
.L_x_405:
[----:B----4-:R4:W0:Y:S01]  /*9ea0*/  SHFL.IDX PT, R0, R3, 0x2, 0x181f ;  /* 0x00581f0003007f89 */ /* 0x01082200000e0000 */
        /* <DEDUP_REMOVED lines=9> */
[-C--:B0-----:R-:W-:Y:S02]  /*9f40*/  @!P2 LEA.HI.X R13, R17, R0.reuse, R195, 0x1, P0 ;  /* 0x00000000110da211 */ /* 0x081fe400000f0cc3 */
[----:B------:R-:W-:-:S03]  /*9f50*/  @!P3 LEA.HI.X R5, R18, R0, R194, 0x1, P1 ;  /* 0x000000001205b211 */ /* 0x000fc600008f0cc2 */
[----:B------:R3:W-:Y:S04]  /*9f60*/  @!P2 ST.E.128 desc[UR8][R12.64], RZ ;  /* 0x000000ff0c00a985 */ /* 0x0007e8000c101d08 */
[----:B------:R3:W-:Y:S02]  /*9f70*/  @!P3 ST.E.128 desc[UR8][R4.64], RZ ;  /* 0x000000ff0400b985 */ /* 0x0007e4000c101d08 */
.L_x_408:
[----:B------:R-:W-:Y:S05]  /*9f80*/  BSYNC B1 ;  /* 0x0000000000017941 */ /* 0x000fea0003800000 */
.L_x_407:
[----:B0-----:R-:W-:Y:S01]  /*9f90*/  VIADD R0, R8, 0x60 ;  /* 0x0000006008007836 */ /* 0x001fe20000000000 */
[----:B--2-4-:R-:W0:Y:S04]  /*9fa0*/  SHFL.IDX PT, R3, R3, 0x3, 0x181f ;  /* 0x00781f0003037f89 */ /* 0x014e2800000e0000 */
[----:B------:R-:W-:Y:S01]  /*9fb0*/  ISETP.GE.AND P0, PT, R0, R11, PT ;  /* 0x0000000b0000720c */ /* 0x000fe20003f06270 */
[----:B-1-3--:R1:W2:-:S12]  /*9fc0*/  SHFL.IDX PT, R4, R6, 0x3, 0x181f ;  /* 0x00781f0006047f89 */ /* 0x00a29800000e0000 */
[----:B-1----:R-:W-:Y:S05]  /*9fd0*/  @P0 BRA `(.L_x_399) ;  /* 0x0000000000280947 */ /* 0x002fea0003800000 */
[----:B------:R-:W-:Y:S01]  /*9fe0*/  ULDC UR4, c[0x0][0xac8] ;  /* 0x0002b20000047ab9 */ /* 0x000fe20000000800 */
[----:B------:R-:W-:Y:S01]  /*9ff0*/  ULDC.64 UR8, c[0x0][0x208] ;  /* 0x0000820000087ab9 */ /* 0x000fe20000000a00 */
[----:B------:R-:W-:Y:S02]  /*a000*/  ISETP.GE.AND P2, PT, R17, UR4, PT ;  /* 0x0000000411007c0c */ /* 0x000fe4000bf46270 */
[----:B------:R-:W-:-:S11]  /*a010*/  ISETP.GE.AND P3, PT, R18, UR4, PT ;  /* 0x0000000412007c0c */ /* 0x000fd6000bf66270 */
[CC--:B--2---:R-:W-:Y:S02]  /*a020*/  @!P2 LEA R6, P0, R17.reuse, R4.reuse, 0x1 ;  /* 0x000000041106a211 */ /* 0x0c4fe400078008ff */
[C---:B------:R-:W-:Y:S02]  /*a030*/  @!P3 LEA R4, P1, R18.reuse, R4, 0x1 ;  /* 0x000000041204b211 */ /* 0x040fe400078208ff */
[-C--:B0-----:R-:W-:Y:S02]  /*a040*/  @!P2 LEA.HI.X R7, R17, R3.reuse, R195, 0x1, P0 ;  /* 0x000000031107a211 */ /* 0x081fe400000f0cc3 */
[----:B------:R-:W-:-:S03]  /*a050*/  @!P3 LEA.HI.X R5, R18, R3, R194, 0x1, P1 ;  /* 0x000000031205b211 */ /* 0x000fc600008f0cc2 */
[----:B------:R0:W-:Y:S04]  /*a060*/  @!P2 ST.E.128 desc[UR8][R6.64], RZ ;  /* 0x000000ff0600a985 */ /* 0x0001e8000c101d08 */
[----:B------:R0:W-:Y:S02]  /*a070*/  @!P3 ST.E.128 desc[UR8][R4.64], RZ ;  /* 0x000000ff0400b985 */ /* 0x0001e4000c101d08 */
.L_x_399:
[----:B------:R-:W-:Y:S05]  /*a080*/  BSYNC B0 ;  /* 0x0000000000007941 */ /* 0x000fea0003800000 */
.L_x_390:
[----:B------:R-:W-:Y:S02]  /*a090*/  ULDC UR4, c[0x0][0xc3c] ;  /* 0x00030f0000047ab9 */ /* 0x000fe40000000800 */
[----:B------:R-:W-:-:S13]  /*a0a0*/  ISETP.GE.AND P0, PT, R47, UR4, PT ;  /* 0x000000042f007c0c */ /* 0x000fda000bf06270 */
[----:B------:R-:W-:Y:S05]  /*a0b0*/  @!P0 BRA `(.L_x_409) ;  /* 0xffffff6c005c8947 */ /* 0x000fea000383ffff */
[----:B------:R-:W-:Y:S05]  /*a0c0*/  EXIT ;  /* 0x000000000000794d */ /* 0x000fea0003800000 */
.L_x_365:
[----:B------:R-:W-:-:S08]  /*a0d0*/  NOP ;  /* 0x0000000000007918 */ /* 0x000fd00000000000 */
[----:B0-----:R-:W0:-:S00]  /*a0e0*/  USETMAXREG.DEALLOC.CTAPOOL 0x18 ;  /* 0x00000018000079c8 */ /* 0x001e0000080e0500 */
[----:B0-----:R-:W-:-:S06]  /*a0f0*/  LOP3.LUT R0, R0, 0x3, RZ, 0xc0, !PT ;  /* 0x0000000300007812 */ /* 0x001fcc00078ec0ff */
[----:B------:R-:W0:Y:S02]  /*a100*/  SHFL.IDX PT, R0, R0, RZ, 0x1f ;  /* 0x00001fff00007589 */ /* 0x000e2400000e0000 */
[----:B0-----:R-:W-:Y:S02]  /*a110*/  ISETP.NE.AND P0, PT, R0, RZ, PT ;  /* 0x000000ff0000720c */ /* 0x001fe40003f05270 */
[----:B------:R-:W-:Y:S02]  /*a120*/  MOV R0, RZ ;  /* 0x000000ff00007202 */ /* 0x000fe40000000f00 */
[----:B------:R-:W-:-:S05]  /*a130*/  P2R R2, PR, RZ, 0x1 ;  /* 0x00000001ff027803 */ /* 0x000fca0000000000 */
[----:B------:R0:W-:Y:S04]  /*a140*/  STL [R1+0x58], R2 ;  /* 0x0000580201007387 */ /* 0x0001e80000100800 */
[----:B------:R-:W-:Y:S05]  /*a150*/  @!P0 BRA `(.L_x_410) ;  /* 0x00000000001c8947 */ /* 0x000fea0003800000 */
[----:B------:R-:W1:Y:S08]  /*a160*/  S2UR UR5, SR_CgaCtaId ;  /* 0x00000000000579c3 */ /* 0x000e700000008800 */
[----:B------:R-:W-:Y:S06]  /*a170*/  BAR.SYNC.DEFER_BLOCKING 0x5, 0x180 ;  /* 0x0146000000007b1d */ /* 0x000fec0000010000 */
[----:B------:R-:W-:-:S02]  /*a180*/  UMOV UR4, 0x400 ;  /* 0x0000040000047882 */ /* 0x000fc40000000000 */
[----:B-1----:R-:W-:-:S09]  /*a190*/  ULEA UR4, UR5, UR4, 0x18 ;  /* 0x0000000405047291 */ /* 0x002fd2000f8ec03f */
[----:B------:R-:W1:Y:S01]  /*a1a0*/  LDS.128 R16, [UR4+0x348d0] ;  /* 0x0348d004ff107984 */ /* 0x000e620008000c00 */
[----:B------:R-:W-:Y:S06]  /*a1b0*/  BAR.ARV 0x4, 0x180 ;  /* 0x0106000000007b1d */ /* 0x000fec0000002000 */
[----:B------:R-:W-:Y:S05]  /*a1c0*/  BRA `(.L_x_411) ;  /* 0x0000000800047947 */ /* 0x000fea0003800000 */
.L_x_410:
[----:B0-----:R-:W0:Y:S01]  /*a1d0*/  S2R R2, SR_TID.X ;  /* 0x0000000000027919 */ /* 0x001e220000002100 */
[----:B------:R-:W-:Y:S01]  /*a1e0*/  ULDC UR4, c[0x0][0xc3c] ;  /* 0x00030f0000047ab9 */ /* 0x000fe20000000800 */
[----:B------:R-:W-:Y:S01]  /*a1f0*/  ULDC.64 UR6, c[0x0][0x208] ;  /* 0x0000820000067ab9 */ /* 0x000fe20000000a00 */
[----:B------:R-:W-:Y:S01]  /*a200*/  ULDC UR5, c[0x0][0xc38] ;  /* 0x00030e0000057ab9 */ /* 0x000fe20000000800 */
[----:B0-----:R-:W-:-:S04]  /*a210*/  LOP3.LUT R5, R2, 0x1f, RZ, 0xc0, !PT ;  /* 0x0000001f02057812 */ /* 0x001fc800078ec0ff */
[----:B------:R-:W-:-:S04]  /*a220*/  ISETP.NE.AND P0, PT, R5, 0x1f, PT ;  /* 0x0000001f0500780c */ /* 0x000fc80003f05270 */
[----:B------:R-:W-:-:S13]  /*a230*/  ISETP.GE.OR P1, PT, R5, UR4, !P0 ;  /* 0x0000000405007c0c */ /* 0x000fda000c726670 */
[----:B------:R-:W0:Y:S02]  /*a240*/  @!P1 LDC.64 R2, c[0x0][0xc80] ;  /* 0x00032000ff029b82 */ /* 0x000e240000000a00 */
[----:B0-----:R-:W-:-:S05]  /*a250*/  @!P1 IMAD.WIDE.U32 R2, R5, 0x4, R2 ;  /* 0x0000000405029825 */ /* 0x001fca00078e0002 */
[----:B------:R-:W2:Y:S01]  /*a260*/  @!P1 LDG.E R0, desc[UR6][R2.64] ;  /* 0x0000000602009981 */ /* 0x000ea2000c1e1900 */
[C---:B------:R-:W-:Y:S01]  /*a270*/  ISETP.NE.AND P1, PT, R5.reuse, RZ, PT ;  /* 0x000000ff0500720c */ /* 0x040fe20003f25270 */
[----:B------:R-:W0:Y:S01]  /*a280*/  S2UR UR6, SR_CTAID.X ;  /* 0x00000000000679c3 */ /* 0x000e220000002500 */
[C---:B------:R-:W-:Y:S01]  /*a290*/  ISETP.GE.U32.AND P2, PT, R5.reuse, 0x2, PT ;  /* 0x000000020500780c */ /* 0x040fe20003f46070 */
[----:B------:R-:W-:Y:S01]  /*a2a0*/  UMOV UR4, URZ ;  /* 0x0000003f00047c82 */ /* 0x000fe20008000000 */
[C---:B------:R-:W-:Y:S01]  /*a2b0*/  ISETP.GE.U32.AND P3, PT, R5.reuse, 0x4, PT ;  /* 0x000000040500780c */ /* 0x040fe20003f66070 */
[----:B------:R-:W-:Y:S01]  /*a2c0*/  IMAD.MOV.U32 R16, RZ, RZ, RZ ;  /* 0x000000ffff107224 */ /* 0x000fe200078e00ff */
[C---:B------:R-:W-:Y:S02]  /*a2d0*/  ISETP.GE.U32.AND P4, PT, R5.reuse, 0x8, PT ;  /* 0x000000080500780c */ /* 0x040fe40003f86070 */
[----:B------:R-:W-:Y:S01]  /*a2e0*/  ISETP.GE.U32.AND P5, PT, R5, 0x10, PT ;  /* 0x000000100500780c */ /* 0x000fe20003fa6070 */
[----:B--2---:R-:W1:Y:S02]  /*a2f0*/  SHFL.UP PT, R4, R0, 0x1, RZ ;  /* 0x0420000000047989 */ /* 0x004e6400000e00ff */
[----:B-1----:R-:W-:-:S05]  /*a300*/  SEL R7, R4, RZ, P1 ;  /* 0x000000ff04077207 */ /* 0x002fca0000800000 */
[----:B------:R-:W-:-:S05]  /*a310*/  IMAD.IADD R7, R0, 0x1, R7 ;  /* 0x0000000100077824 */ /* 0x000fca00078e0207 */
[----:B------:R-:W1:Y:S02]  /*a320*/  SHFL.UP PT, R4, R7, 0x2, RZ ;  /* 0x0440000007047989 */ /* 0x000e6400000e00ff */
        /* <DEDUP_REMOVED lines=11> */
[----:B------:R-:W1:Y:S02]  /*a3e0*/  SHFL.IDX PT, R4, R2, 0x1f, 0x1f ;  /* 0x03e01f0002047f89 */ /* 0x000e6400000e0000 */
[----:B-1----:R-:W-:-:S04]  /*a3f0*/  IMAD R4, R4, UR5, RZ ;  /* 0x0000000504047c24 */ /* 0x002fc8000f8e02ff */
[----:B------:R-:W-:Y:S01]  /*a400*/  IMAD.MOV.U32 R7, RZ, RZ, R4 ;  /* 0x000000ffff077224 */ /* 0x000fe200078e0004 */
[----:B0-----:R-:W-:-:S13]  /*a410*/  ISETP.GT.AND P6, PT, R4, UR6, PT ;  /* 0x0000000604007c0c */ /* 0x001fda000bfc4270 */
[----:B------:R-:W-:Y:S05]  /*a420*/  @P6 BRA `(.L_x_412) ;  /* 0x0000000000a46947 */ /* 0x000fea0003800000 */
[----:B------:R-:W0:Y:S01]  /*a430*/  LDC R6, c[0x0][0xc3c] ;  /* 0x00030f00ff067b82 */ /* 0x000e220000000800 */
[----:B------:R-:W-:Y:S01]  /*a440*/  IMAD.MOV.U32 R4, RZ, RZ, R7 ;  /* 0x000000ffff047224 */ /* 0x000fe200078e0007 */
[----:B------:R-:W-:Y:S01]  /*a450*/  UMOV UR4, URZ ;  /* 0x0000003f00047c82 */ /* 0x000fe20008000000 */
[----:B------:R-:W-:Y:S01]  /*a460*/  ULDC UR7, c[0x0][0xc3c] ;  /* 0x00030f0000077ab9 */ /* 0x000fe20000000800 */
[----:B------:R-:W-:-:S05]  /*a470*/  ULDC UR5, c[0x0][0xc38] ;  /* 0x00030e0000057ab9 */ /* 0x000fca0000000800 */
.L_x_416:
[----:B------:R-:W-:Y:S01]  /*a480*/  UIADD3 UR4, UR4, 0x1f, URZ ;  /* 0x0000001f04047890 */ /* 0x000fe2000fffe03f */
[----:B------:R-:W-:-:S05]  /*a490*/  IMAD.U32 R19, RZ, RZ, UR7 ;  /* 0x00000007ff137e24 */ /* 0x000fca000f8e00ff */
[----:B0-----:R-:W-:-:S13]  /*a4a0*/  ISETP.LE.AND P6, PT, R6, UR4, PT ;  /* 0x0000000406007c0c */ /* 0x001fda000bfc3270 */
[----:B------:R-:W-:Y:S05]  /*a4b0*/  @P6 BRA `(.L_x_413) ;  /* 0x0000000400246947 */ /* 0x000fea0003800000 */
[----:B------:R-:W-:Y:S01]  /*a4c0*/  IADD3 R7, R5, UR4, RZ ;  /* 0x0000000405077c10 */ /* 0x000fe2000fffe0ff */
[----:B------:R-:W-:Y:S01]  /*a4d0*/  BSSY B0, `(.L_x_414) ;  /* 0x0000008000007945 */ /* 0x000fe20003800000 */
[----:B------:R-:W-:Y:S02]  /*a4e0*/  IMAD.MOV.U32 R0, RZ, RZ, RZ ;  /* 0x000000ffff007224 */ /* 0x000fe400078e00ff */
[----:B------:R-:W-:-:S13]  /*a4f0*/  ISETP.GE.OR P6, PT, R7, R6, !P0 ;  /* 0x000000060700720c */ /* 0x000fda00047c6670 */
[----:B------:R-:W-:Y:S05]  /*a500*/  @P6 BRA `(.L_x_415) ;  /* 0x0000000000106947 */ /* 0x000fea0003800000 */
[----:B------:R-:W0:Y:S01]  /*a510*/  LDC.64 R2, c[0x0][0xc80] ;  /* 0x00032000ff027b82 */ /* 0x000e220000000a00 */
[----:B------:R-:W-:Y:S01]  /*a520*/  ULDC.64 UR8, c[0x0][0x208] ;  /* 0x0000820000087ab9 */ /* 0x000fe20000000a00 */
[----:B0-----:R-:W-:-:S05]  /*a530*/  IMAD.WIDE R2, R7, 0x4, R2 ;  /* 0x0000000407027825 */ /* 0x001fca00078e0202 */
[----:B------:R0:W5:Y:S02]  /*a540*/  LDG.E R0, desc[UR8][R2.64] ;  /* 0x0000000802007981 */ /* 0x000164000c1e1900 */
.L_x_415:
[----:B------:R-:W-:Y:S05]  /*a550*/  BSYNC B0 ;  /* 0x0000000000007941 */ /* 0x000fea0003800000 */
.L_x_414:
[----:B0----5:R-:W0:Y:S02]  /*a560*/  SHFL.UP PT, R2, R0, 0x1, RZ ;  /* 0x0420000000027989 */ /* 0x021e2400000e00ff */
[----:B0-----:R-:W-:-:S05]  /*a570*/  SEL R3, R2, RZ, P1 ;  /* 0x000000ff02037207 */ /* 0x001fca0000800000 */
[----:B------:R-:W-:-:S05]  /*a580*/  IMAD.IADD R3, R0, 0x1, R3 ;  /* 0x0000000100037824 */ /* 0x000fca00078e0203 */
[----:B------:R-:W0:Y:S02]  /*a590*/  SHFL.UP PT, R2, R3, 0x2, RZ ;  /* 0x0440000003027989 */ /* 0x000e2400000e00ff */
        /* <DEDUP_REMOVED lines=11> */
[----:B------:R-:W0:Y:S02]  /*a650*/  SHFL.IDX PT, R3, R9, 0x1f, 0x1f ;  /* 0x03e01f0009037f89 */ /* 0x000e2400000e0000 */
[----:B0-----:R-:W-:-:S04]  /*a660*/  IMAD R3, R3, UR5, RZ ;  /* 0x0000000503037c24 */ /* 0x001fc8000f8e02ff */
[----:B------:R-:W-:-:S05]  /*a670*/  IMAD.IADD R4, R3, 0x1, R4 ;  /* 0x0000000103047824 */ /* 0x000fca00078e0204 */
[----:B------:R-:W-:-:S13]  /*a680*/  ISETP.GT.AND P6, PT, R4, UR6, PT ;  /* 0x0000000604007c0c */ /* 0x000fda000bfc4270 */
[----:B------:R-:W-:Y:S05]  /*a690*/  @!P6 BRA `(.L_x_416) ;  /* 0xfffffffc0078e947 */ /* 0x000fea000383ffff */
[----:B------:R-:W-:Y:S02]  /*a6a0*/  IMAD.MOV.U32 R2, RZ, RZ, R9 ;  /* 0x000000ffff027224 */ /* 0x000fe400078e0009 */
[----:B------:R-:W-:-:S07]  /*a6b0*/  IMAD.MOV.U32 R7, RZ, RZ, R3 ;  /* 0x000000ffff077224 */ /* 0x000fce00078e0003 */
.L_x_412:
[----:B------:R-:W-:-:S05]  /*a6c0*/  IADD3 R7, -R7, R4, RZ ;  /* 0x0000000407077210 */ /* 0x000fca0007ffe1ff */
[----:B------:R-:W-:-:S05]  /*a6d0*/  IMAD R3, R2, UR5, R7 ;  /* 0x0000000502037c24 */ /* 0x000fca000f8e0207 */
[----:B------:R-:W-:-:S13]  /*a6e0*/  ISETP.GT.AND P0, PT, R3, UR6, PT ;  /* 0x0000000603007c0c */ /* 0x000fda000bf04270 */
[----:B------:R-:W-:-:S04]  /*a6f0*/  VOTE.ANY R6, PT, !P0 ;  /* 0x0000000000067806 */ /* 0x000fc800040e0100 */
[----:B------:R-:W0:Y:S01]  /*a700*/  POPC R19, R6 ;  /* 0x0000000600137309 */ /* 0x000e220000000000 */
[----:B------:R-:W-:Y:S01]  /*a710*/  ISETP.NE.AND P0, PT, R6, RZ, PT ;  /* 0x000000ff0600720c */ /* 0x000fe20003f05270 */
[----:B0-----:R-:W0:Y:S02]  /*a720*/  SHFL.IDX PT, R0, R0, R19, 0x1f ;  /* 0x00001f1300007589 */ /* 0x001e2400000e0000 */
[----:B0-----:R-:W-:-:S04]  /*a730*/  IABS R4, R0 ;  /* 0x0000000000047213 */ /* 0x001fc80000000000 */
[----:B------:R-:W0:Y:S08]  /*a740*/  I2F.RP R8, R4 ;  /* 0x0000000400087306 */ /* 0x000e300000209400 */
[----:B0-----:R-:W0:Y:S02]  /*a750*/  MUFU.RCP R8, R8 ;  /* 0x0000000800087308 */ /* 0x001e240000001000 */
[----:B0-----:R-:W-:-:S06]  /*a760*/  VIADD R3, R8, 0xffffffe ;  /* 0x0ffffffe08037836 */ /* 0x001fcc0000000000 */
[----:B------:R-:W0:Y:S02]  /*a770*/  F2I.FTZ.U32.TRUNC.NTZ R3, R3 ;  /* 0x0000000300037305 */ /* 0x000e24000021f000 */
[----:B0-----:R-:W-:Y:S01]  /*a780*/  IMAD.MOV R11, RZ, RZ, -R3 ;  /* 0x000000ffff0b7224 */ /* 0x001fe200078e0a03 */
[----:B------:R-:W-:Y:S06]  /*a790*/  @!P0 BRA `(.L_x_417) ;  /* 0x0000000000088947 */ /* 0x000fec0003800000 */
[----:B------:R-:W-:-:S05]  /*a7a0*/  VIADD R9, R19, 0xffffffff ;  /* 0xffffffff13097836 */ /* 0x000fca0000000000 */
[----:B------:R0:W1:Y:S02]  /*a7b0*/  SHFL.IDX PT, R16, R2, R9, 0x1f ;  /* 0x00001f0902107589 */ /* 0x00006400000e0000 */
.L_x_417:
[----:B-1----:R-:W-:Y:S01]  /*a7c0*/  IMAD R16, R16, UR5, R7 ;  /* 0x0000000510107c24 */ /* 0x002fe2000f8e0207 */
[----:B------:R-:W-:Y:S01]  /*a7d0*/  IABS R6, R0 ;  /* 0x0000000000067213 */ /* 0x000fe20000000000 */
[----:B------:R-:W-:Y:S02]  /*a7e0*/  IMAD R7, R11, R4, RZ ;  /* 0x000000040b077224 */ /* 0x000fe400078e02ff */
[----:B0-----:R-:W-:Y:S01]  /*a7f0*/  IMAD.MOV.U32 R2, RZ, RZ, RZ ;  /* 0x000000ffff027224 */ /* 0x001fe200078e00ff */
[----:B------:R-:W-:Y:S01]  /*a800*/  IADD3 R17, -R16, UR6, RZ ;  /* 0x0000000610117c10 */ /* 0x000fe2000fffe1ff */
[----:B------:R-:W-:Y:S02]  /*a810*/  IMAD.MOV R6, RZ, RZ, -R6 ;  /* 0x000000ffff067224 */ /* 0x000fe400078e0a06 */
[----:B------:R-:W-:Y:S01]  /*a820*/  IMAD.HI.U32 R2, R3, R7, R2 ;  /* 0x0000000703027227 */ /* 0x000fe200078e0002 */
[----:B------:R-:W-:-:S03]  /*a830*/  IABS R3, R17 ;  /* 0x0000001100037213 */ /* 0x000fc60000000000 */
[----:B------:R-:W-:Y:S02]  /*a840*/  VIADD R19, R19, UR4 ;  /* 0x0000000413137c36 */ /* 0x000fe40008000000 */
[----:B------:R-:W-:-:S04]  /*a850*/  IMAD.HI.U32 R2, R2, R3, RZ ;  /* 0x0000000302027227 */ /* 0x000fc800078e00ff */
[----:B------:R-:W-:-:S05]  /*a860*/  IMAD R3, R2, R6, R3 ;  /* 0x0000000602037224 */ /* 0x000fca00078e0203 */
[----:B------:R-:W-:-:S13]  /*a870*/  ISETP.GT.U32.AND P1, PT, R4, R3, PT ;  /* 0x000000030400720c */ /* 0x000fda0003f24070 */
[----:B------:R-:W-:Y:S02]  /*a880*/  @!P1 IMAD.IADD R3, R3, 0x1, -R4 ;  /* 0x0000000103039824 */ /* 0x000fe400078e0a04 */
[----:B------:R-:W-:Y:S01]  /*a890*/  @!P1 VIADD R2, R2, 0x1 ;  /* 0x0000000102029836 */ /* 0x000fe20000000000 */
[----:B------:R-:W-:Y:S02]  /*a8a0*/  ISETP.NE.AND P1, PT, R0, RZ, PT ;  /* 0x000000ff0000720c */ /* 0x000fe40003f25270 */
[----:B------:R-:W-:Y:S02]  /*a8b0*/  ISETP.GE.U32.AND P0, PT, R3, R4, PT ;  /* 0x000000040300720c */ /* 0x000fe40003f06070 */
[----:B------:R-:W-:-:S04]  /*a8c0*/  LOP3.LUT R3, R17, R0, RZ, 0x3c, !PT ;  /* 0x0000000011037212 */ /* 0x000fc800078e3cff */
[----:B------:R-:W-:-:S07]  /*a8d0*/  ISETP.GE.AND P2, PT, R3, RZ, PT ;  /* 0x000000ff0300720c */ /* 0x000fce0003f46270 */
[----:B------:R-:W-:-:S06]  /*a8e0*/  @P0 VIADD R2, R2, 0x1 ;  /* 0x0000000102020836 */ /* 0x000fcc0000000000 */
[----:B------:R-:W-:Y:S01]  /*a8f0*/  @!P2 IMAD.MOV R2, RZ, RZ, -R2 ;  /* 0x000000ffff02a224 */ /* 0x000fe200078e0a02 */
[----:B------:R-:W-:-:S04]  /*a900*/  @!P1 LOP3.LUT R2, RZ, R0, RZ, 0x33, !PT ;  /* 0x00000000ff029212 */ /* 0x000fc800078e33ff */
[----:B------:R-:W-:Y:S01]  /*a910*/  IADD3 R3, -R2, RZ, RZ ;  /* 0x000000ff02037210 */ /* 0x000fe20007ffe1ff */
[----:B------:R-:W-:-:S04]  /*a920*/  IMAD.MOV.U32 R18, RZ, RZ, R2 ;  /* 0x000000ffff127224 */ /* 0x000fc800078e0002 */
[----:B------:R-:W-:Y:S01]  /*a930*/  IMAD R17, R0, R3, R17 ;  /* 0x0000000300117224 */ /* 0x000fe200078e0211 */
[----:B------:R-:W-:Y:S06]  /*a940*/  BRA `(.L_x_418) ;  /* 0x00000000000c7947 */ /* 0x000fec0003800000 */
.L_x_413:
[----:B------:R-:W-:Y:S02]  /*a950*/  IMAD.MOV.U32 R17, RZ, RZ, RZ ;  /* 0x000000ffff117224 */ /* 0x000fe400078e00ff */
[----:B------:R-:W-:Y:S02]  /*a960*/  IMAD.U32 R16, RZ, RZ, UR6 ;  /* 0x00000006ff107e24 */ /* 0x000fe4000f8e00ff */
[----:B------:R-:W-:-:S07]  /*a970*/  IMAD.MOV.U32 R18, RZ, RZ, RZ ;  /* 0x000000ffff127224 */ /* 0x000fce00078e00ff */
.L_x_418:
[----:B------:R-:W-:-:S13]  /*a980*/  ISETP.NE.AND P0, PT, R5, RZ, PT ;  /* 0x000000ff0500720c */ /* 0x000fda0003f05270 */
[----:B------:R-:W0:Y:S01]  /*a990*/  @!P0 S2R R3, SR_CgaCtaId ;  /* 0x0000000000038919 */ /* 0x000e220000008800 */
[----:B------:R-:W-:-:S04]  /*a9a0*/  @!P0 MOV R0, 0x400 ;  /* 0x0000040000008802 */ /* 0x000fc80000000f00 */
[----:B0-----:R-:W-:-:S05]  /*a9b0*/  @!P0 LEA R0, R3, R0, 0x18 ;  /* 0x0000000003008211 */ /* 0x001fca00078ec0ff */
[----:B------:R0:W-:Y:S01]  /*a9c0*/  @!P0 STS.128 [R0+0x348d0], R16 ;  /* 0x0348d01000008388 */ /* 0x0001e20000000c00 */
[----:B------:R-:W-:Y:S06]  /*a9d0*/  BAR.ARV 0x5, 0x180 ;  /* 0x0146000000007b1d */ /* 0x000fec0000002000 */
.L_x_411:
[----:B0-----:R-:W-:Y:S01]  /*a9e0*/  IMAD.MOV.U32 R0, RZ, RZ, 0x1 ;  /* 0x00000001ff007424 */ /* 0x001fe200078e00ff */
[----:B------:R0:W-:Y:S01]  /*a9f0*/  STL [R1+0x50], RZ ;  /* 0x000050ff01007387 */ /* 0x0001e20000100800 */
[----:B------:R-:W-:Y:S02]  /*aa00*/  ULDC UR4, c[0x0][0xc3c] ;  /* 0x00030f0000047ab9 */ /* 0x000fe40000000800 */
[----:B-1----:R-:W-:Y:S01]  /*aa10*/  ISETP.GE.AND P0, PT, R19, UR4, PT ;  /* 0x0000000413007c0c */ /* 0x002fe2000bf06270 */
[----:B------:R0:W-:Y:S04]  /*aa20*/  STL [R1+0x10], R0 ;  /* 0x0000100001007387 */ /* 0x0001e80000100800 */
[----:B------:R0:W-:Y:S08]  /*aa30*/  STL [R1+0x8], RZ ;  /* 0x000008ff01007387 */ /* 0x0001f00000100800 */
[----:B0-----:R-:W-:Y:S05]  /*aa40*/  @P0 BRA `(.L_x_419) ;  /* 0x0000005400240947 */ /* 0x001fea0003800000 */
[----:B------:R-:W0:Y:S01]  /*aa50*/  S2R R5, SR_TID.X ;  /* 0x0000000000057919 */ /* 0x000e220000002100 */
[----:B------:R-:W1:Y:S01]  /*aa60*/  S2UR UR5, SR_CgaCtaId ;  /* 0x00000000000579c3 */ /* 0x000e620000008800 */
[----:B------:R-:W-:Y:S01]  /*aa70*/  UMOV UR4, 0x400 ;  /* 0x0000040000047882 */ /* 0x000fe20000000000 */
[----:B------:R-:W-:Y:S01]  /*aa80*/  BSSY B8, `(.L_x_419) ;  /* 0x0000545000087945 */ /* 0x000fe20003800000 */
[----:B------:R-:W-:Y:S01]  /*aa90*/  ULDC UR38, c[0x0][0xc] ;  /* 0x0000030000267ab9 */ /* 0x000fe20000000800 */
[----:B------:R-:W-:Y:S01]  /*aaa0*/  ULDC.64 UR36, c[0x0][0x198] ;  /* 0x0000660000247ab9 */ /* 0x000fe20000000a00 */
[----:B-1----:R-:W-:Y:S01]  /*aab0*/  ULEA UR4, UR5, UR4, 0x18 ;  /* 0x0000000405047291 */ /* 0x002fe2000f8ec03f */
[C---:B0-----:R-:W-:Y:S01]  /*aac0*/  IMAD.SHL.U32 R0, R5.reuse, 0x8, RZ ;  /* 0x0000000805007824 */ /* 0x041fe200078e00ff */
[----:B------:R-:W-:-:S04]  /*aad0*/  LOP3.LUT R4, R5, 0x7f, RZ, 0xc0, !PT ;  /* 0x0000007f05047812 */ /* 0x000fc800078ec0ff */
[C---:B------:R-:W-:Y:S02]  /*aae0*/  LOP3.LUT R2, R0.reuse, 0x1f8, RZ, 0xc0, !PT ;  /* 0x000001f800027812 */ /* 0x040fe400078ec0ff */
[----:B------:R-:W-:Y:S02]  /*aaf0*/  LOP3.LUT R0, R0, 0x38, RZ, 0xc0, !PT ;  /* 0x0000003800007812 */ /* 0x000fe400078ec0ff */
[----:B------:R-:W-:Y:S01]  /*ab00*/  LOP3.LUT R3, R2, 0x38, R5, 0x78, !PT ;  /* 0x0000003802037812 */ /* 0x000fe200078e7805 */
[----:B------:R-:W-:-:S05]  /*ab10*/  IMAD.SHL.U32 R2, R4, 0x8, RZ ;  /* 0x0000000804027824 */ /* 0x000fca00078e00ff */
[----:B------:R-:W-:Y:S01]  /*ab20*/  LOP3.LUT R3, R3, 0x200, R2, 0xf8, !PT ;  /* 0x0000020003037812 */ /* 0x000fe200078ef802 */
[----:B------:R-:W-:Y:S01]  /*ab30*/  IMAD.SHL.U32 R2, R5, 0x10, RZ ;  /* 0x0000001005027824 */ /* 0x000fe200078e00ff */
[----:B------:R-:W-:Y:S02]  /*ab40*/  SHF.R.U32.HI R5, RZ, 0x3, R4 ;  /* 0x00000003ff057819 */ /* 0x000fe40000011604 */
[----:B------:R-:W-:Y:S02]  /*ab50*/  MOV R4, UR4 ;  /* 0x0000000400047c02 */ /* 0x000fe40008000f00 */
[----:B------:R-:W-:Y:S01]  /*ab60*/  LOP3.LUT R2, R5, 0x70, R2, 0xf8, !PT ;  /* 0x0000007005027812 */ /* 0x000fe200078ef802 */
[----:B------:R-:W-:Y:S02]  /*ab70*/  IMAD.MOV.U32 R2, RZ, RZ, 0x1 ;  /* 0x00000001ff027424 */ /* 0x000fe400078e00ff */
[----:B------:R-:W-:Y:S01]  /*ab80*/  IMAD R3, R3, 0x2, R4 ;  /* 0x0000000203037824 */ /* 0x000fe200078e0204 */
[----:B------:R-:W-:Y:S04]  /*ab90*/  STL [R1+0x4], R4 ;  /* 0x0000040401007387 */ /* 0x000fe80000100800 */
[----:B------:R-:W-:Y:S04]  /*aba0*/  STL [R1+0x24], R3 ;  /* 0x0000240301007387 */ /* 0x000fe80000100800 */
[----:B------:R-:W-:Y:S04]  /*abb0*/  STL [R1+0x8], RZ ;  /* 0x000008ff01007387 */ /* 0x000fe80000100800 */
[----:B------:R0:W-:Y:S04]  /*abc0*/  STL [R1+0x10], R2 ;  /* 0x0000100201007387 */ /* 0x0001e80000100800 */
[----:B------:R1:W-:Y:S01]  /*abd0*/  STL [R1+0x50], RZ ;  /* 0x000050ff01007387 */ /* 0x0003e20000100800 */
[----:B0-----:R-:W-:-:S02]  /*abe0*/  LOP3.LUT R2, R0, 0x40, RZ, 0xfc, !PT ;  /* 0x0000004000027812 */ /* 0x001fc400078efcff */
[----:B-1----:R-:W-:-:S07]  /*abf0*/  LOP3.LUT R0, R0, 0x80, RZ, 0xfc, !PT ;  /* 0x0000008000007812 */ /* 0x002fce00078efcff */
.L_x_521:
[----:B0--3--:R-:W0:Y:S01]  /*ac00*/  LDC.64 R2, c[0x0][0xc88] ;  /* 0x00032200ff027b82 */ /* 0x009e220000000a00 */
[----:B------:R-:W-:Y:S01]  /*ac10*/  ULDC.64 UR4, c[0x0][0x208] ;  /* 0x0000820000047ab9 */ /* 0x000fe20000000a00 */
[----:B0-----:R-:W-:-:S05]  /*ac20*/  IMAD.WIDE R2, R19, 0x4, R2 ;  /* 0x0000000413027825 */ /* 0x001fca00078e0202 */
[----:B------:R-:W2:Y:S01]  /*ac30*/  LDG.E R11, desc[UR4][R2.64] ;  /* 0x00000004020b7981 */ /* 0x000ea2000c1e1900 */
[----:B------:R-:W-:Y:S05]  /*ac40*/  YIELD ;  /* 0x0000000000007946 */ /* 0x000fea0003800000 */
[----:B------:R-:W-:Y:S01]  /*ac50*/  ULDC.64 UR4, c[0x0][0xa28] ;  /* 0x00028a0000047ab9 */ /* 0x000fe20000000a00 */
[----:B------:R-:W-:Y:S01]  /*ac60*/  IMAD.MOV.U32 R0, RZ, RZ, RZ ;  /* 0x000000ffff007224 */ /* 0x000fe200078e00ff */
[----:B------:R-:W-:Y:S01]  /*ac70*/  ISETP.NE.U32.AND P0, PT, RZ, UR4, PT ;  /* 0x00000004ff007c0c */ /* 0x000fe2000bf05070 */
[----:B------:R-:W-:Y:S01]  /*ac80*/  ULDC.64 UR10, c[0x0][0x208] ;  /* 0x00008200000a7ab9 */ /* 0x000fe20000000a00 */
[----:B------:R-:W-:Y:S01]  /*ac90*/  IMAD.MOV.U32 R6, RZ, RZ, RZ ;  /* 0x000000ffff067224 */ /* 0x000fe200078e00ff */
[----:B------:R-:W-:Y:S01]  /*aca0*/  ULDC.64 UR6, c[0x0][0xa18] ;  /* 0x0002860000067ab9 */ /* 0x000fe20000000a00 */
[----:B------:R-:W-:Y:S01]  /*acb0*/  ISETP.NE.AND.EX P0, PT, RZ, UR5, PT, P0 ;  /* 0x00000005ff007c0c */ /* 0x000fe2000bf05300 */
[----:B------:R-:W-:Y:S01]  /*acc0*/  ULDC.64 UR8, c[0x0][0xa08] ;  /* 0x0002820000087ab9 */ /* 0x000fe20000000a00 */
[----:B--2---:R-:W-:Y:S01]  /*acd0*/  SHF.R.S32.HI R4, RZ, 0x1f, R11 ;  /* 0x0000001fff047819 */ /* 0x004fe2000001140b */
[----:B------:R-:W-:-:S10]  /*ace0*/  IMAD.SHL.U32 R10, R11, 0x4, RZ ;  /* 0x000000040b0a7824 */ /* 0x000fd400078e00ff */
[C---:B------:R-:W-:Y:S01]  /*acf0*/  @P0 LEA R2, P1, R11.reuse, UR4, 0x2 ;  /* 0x000000040b020c11 */ /* 0x040fe2000f8210ff */
[----:B------:R-:W-:Y:S03]  /*ad00*/  STL [R1+0x28], R11 ;  /* 0x0000280b01007387 */ /* 0x000fe60000100800 */
[C-C-:B------:R-:W-:Y:S01]  /*ad10*/  @P0 LEA.HI.X R3, R11.reuse, UR5, R4.reuse, 0x2, P1 ;  /* 0x000000050b030c11 */ /* 0x140fe200088f1404 */
[----:B------:R-:W-:Y:S01]  /*ad20*/  ULDC.64 UR4, c[0x0][0xa00] ;  /* 0x0002800000047ab9 */ /* 0x000fe20000000a00 */
[----:B------:R-:W-:Y:S01]  /*ad30*/  SHF.L.U64.HI R9, R11, 0x2, R4 ;  /* 0x000000020b097819 */ /* 0x000fe20000010204 */
[----:B------:R0:W-:Y:S01]  /*ad40*/  STL [R1+0x38], R4 ;  /* 0x0000380401007387 */ /* 0x0001e20000100800 */
[----:B------:R-:W-:-:S03]  /*ad50*/  ISETP.NE.U32.AND P1, PT, RZ, UR4, PT ;  /* 0x00000004ff007c0c */ /* 0x000fc6000bf25070 */
[----:B-1---5:R1:W5:Y:S01]  /*ad60*/  @P0 LDG.E R0, desc[UR10][R2.64] ;  /* 0x0000000a02000981 */ /* 0x022362000c1e1900 */
[----:B------:R-:W-:Y:S01]  /*ad70*/  ISETP.NE.AND.EX P1, PT, RZ, UR5, PT, P1 ;  /* 0x00000005ff007c0c */ /* 0x000fe2000bf25310 */
[----:B----4-:R-:W-:Y:S01]  /*ad80*/  IMAD.MOV.U32 R8, RZ, RZ, RZ ;  /* 0x000000ffff087224 */ /* 0x010fe200078e00ff */
[----:B------:R-:W-:Y:S01]  /*ad90*/  ISETP.NE.U32.AND P2, PT, RZ, UR6, PT ;  /* 0x00000006ff007c0c */ /* 0x000fe2000bf45070 */
[----:B------:R-:W-:Y:S01]  /*ada0*/  STL [R1], R10 ;  /* 0x0000000a01007387 */ /* 0x000fe20000100800 */
[----:B------:R-:W-:Y:S02]  /*adb0*/  ISETP.NE.U32.AND P0, PT, RZ, UR8, PT ;  /* 0x00000008ff007c0c */ /* 0x000fe4000bf05070 */
[----:B------:R-:W-:Y:S01]  /*adc0*/  ISETP.NE.AND.EX P2, PT, RZ, UR7, PT, P2 ;  /* 0x00000007ff007c0c */ /* 0x000fe2000bf45320 */
[----:B------:R-:W-:Y:S01]  /*add0*/  STL [R1+0x1c], R9 ;  /* 0x00001c0901007387 */ /* 0x000fe20000100800 */
[----:B------:R-:W-:Y:S02]  /*ade0*/  ISETP.NE.AND.EX P0, PT, RZ, UR9, PT, P0 ;  /* 0x00000009ff007c0c */ /* 0x000fe4000bf05300 */
[----:B-1----:R-:W-:-:S02]  /*adf0*/  IADD3 R2, P3, R10, UR4, RZ ;  /* 0x000000040a027c10 */ /* 0x002fc4000ff7e0ff */
[----:B0-----:R-:W-:Y:S02]  /*ae00*/  IADD3 R4, P4, R10, UR8, RZ ;  /* 0x000000080a047c10 */ /* 0x001fe4000ff9e0ff */
[C---:B------:R-:W-:Y:S01]  /*ae10*/  IADD3.X R3, R9.reuse, UR5, RZ, P3, !PT ;  /* 0x0000000509037c10 */ /* 0x040fe20009ffe4ff */
[----:B------:R-:W-:Y:S01]  /*ae20*/  ULDC UR4, c[0x0][0x288] ;  /* 0x0000a20000047ab9 */ /* 0x000fe20000000800 */
[----:B------:R-:W-:-:S03]  /*ae30*/  IADD3.X R5, R9, UR9, RZ, P4, !PT ;  /* 0x0000000909057c10 */ /* 0x000fc6000a7fe4ff */
[----:B------:R-:W2:Y:S01]  /*ae40*/  @P1 LDG.E R6, desc[UR10][R2.64] ;  /* 0x0000000a02061981 */ /* 0x000ea2000c1e1900 */
[----:B------:R-:W-:Y:S01]  /*ae50*/  IMAD.U32 R12, RZ, RZ, UR4 ;  /* 0x00000004ff0c7e24 */ /* 0x000fe2000f8e00ff */
[----:B------:R-:W-:Y:S02]  /*ae60*/  ULDC.64 UR4, c[0x0][0x418] ;  /* 0x0001060000047ab9 */ /* 0x000fe40000000a00 */
[----:B------:R-:W5:Y:S04]  /*ae70*/  @P0 LDG.E R8, desc[UR10][R4.64] ;  /* 0x0000000a04080981 */ /* 0x000f68000c1e1900 */
[----:B--2---:R0:W-:Y:S02]  /*ae80*/  STL [R1+0x34], R6 ;  /* 0x0000340601007387 */ /* 0x0041e40000100800 */
[----:B0-----:R-:W-:-:S04]  /*ae90*/  @P2 IADD3 R6, P3, R10, UR6, RZ ;  /* 0x000000060a062c10 */ /* 0x001fc8000ff7e0ff */
[----:B------:R-:W-:-:S05]  /*aea0*/  @P2 IADD3.X R7, R9, UR7, RZ, P3, !PT ;  /* 0x0000000709072c10 */ /* 0x000fca0009ffe4ff */
[----:B------:R0:W2:Y:S01]  /*aeb0*/  @P2 LDG.E R12, desc[UR10][R6.64] ;  /* 0x0000000a060c2981 */ /* 0x0000a2000c1e1900 */
[----:B------:R-:W-:-:S03]  /*aec0*/  UISETP.NE.U32.AND UP0, UPT, UR4, URZ, UPT ;  /* 0x0000003f0400728c */ /* 0x000fc6000bf05070 */
[----:B------:R-:W-:Y:S01]  /*aed0*/  ULDC UR4, c[0x0][0x424] ;  /* 0x0001090000047ab9 */ /* 0x000fe20000000800 */
[----:B------:R-:W-:-:S03]  /*aee0*/  UISETP.NE.AND.EX UP0, UPT, UR5, URZ, UPT, UP0 ;  /* 0x0000003f0500728c */ /* 0x000fc6000bf05300 */
[----:B------:R-:W-:Y:S01]  /*aef0*/  ULDC UR5, c[0x0][0x2f0] ;  /* 0x0000bc0000057ab9 */ /* 0x000fe20000000800 */
[----:B------:R-:W-:-:S04]  /*af00*/  USEL UR4, UR4, 0x1, UP0 ;  /* 0x0000000104047887 */ /* 0x000fc80008000000 */
[----:B------:R-:W-:-:S06]  /*af10*/  UIMAD UR4, UR4, UR5, URZ ;  /* 0x00000005040472a4 */ /* 0x000fcc000f8e023f */
[----:B0-----:R-:W-:Y:S01]  /*af20*/  IMAD.U32 R6, RZ, RZ, UR4 ;  /* 0x00000004ff067e24 */ /* 0x001fe2000f8e00ff */
[----:B--2---:R0:W-:Y:S01]  /*af30*/  STL [R1+0x40], R12 ;  /* 0x0000400c01007387 */ /* 0x0041e20000100800 */
[----:B------:R-:W-:Y:S05]  /*af40*/  @P2 BRA `(.L_x_420) ;  /* 0x0000000000182947 */ /* 0x000fea0003800000 */
[----:B------:R-:W-:Y:S05]  /*af50*/  @!P1 BRA `(.L_x_420) ;  /* 0x0000000000149947 */ /* 0x000fea0003800000 */
[----:B------:R-:W-:Y:S02]  /*af60*/  ULDC.64 UR4, c[0x0][0x208] ;  /* 0x0000820000047ab9 */ /* 0x000fe40000000a00 */
[----:B------:R-:W2:Y:S04]  /*af70*/  LDG.E R7, desc[UR4][R2.64] ;  /* 0x0000000402077981 */ /* 0x000ea8000c1e1900 */
[----:B------:R-:W2:Y:S02]  /*af80*/  LDG.E R2, desc[UR4][R2.64+0x4] ;  /* 0x0000040402027981 */ /* 0x000ea4000c1e1900 */
[----:B--2---:R-:W-:-:S05]  /*af90*/  IMAD.IADD R2, R2, 0x1, -R7 ;  /* 0x0000000102027824 */ /* 0x004fca00078e0a07 */
[----:B------:R1:W-:Y:S02]  /*afa0*/  STL [R1+0x40], R2 ;  /* 0x0000400201007387 */ /* 0x0003e40000100800 */
.L_x_420:
[----:B-1----:R-:W-:Y:S01]  /*afb0*/  IMAD.MOV.U32 R2, RZ, RZ, R11 ;  /* 0x000000ffff027224 */ /* 0x002fe200078e000b */
[----:B-----5:R-:W-:Y:S01]  /*afc0*/  IADD3 R3, R8, R0, RZ ;  /* 0x0000000008037210 */ /* 0x020fe20007ffe0ff */
[----:B------:R-:W-:Y:S02]  /*afd0*/  ULDC.64 UR4, c[0x0][0xa20] ;  /* 0x0002880000047ab9 */ /* 0x000fe40000000a00 */
[----:B------:R-:W-:Y:S01]  /*afe0*/  ISETP.NE.U32.AND P1, PT, RZ, UR4, PT ;  /* 0x00000004ff007c0c */ /* 0x000fe2000bf25070 */
[----:B------:R1:W-:Y:S03]  /*aff0*/  STL [R1+0xc], R2 ;  /* 0x00000c0201007387 */ /* 0x0003e60000100800 */
[----:B------:R-:W-:Y:S01]  /*b000*/  ISETP.NE.AND.EX P1, PT, RZ, UR5, PT, P1 ;  /* 0x00000005ff007c0c */ /* 0x000fe2000bf25310 */
[----:B------:R1:W-:-:S12]  /*b010*/  STL [R1+0x18], R3 ;  /* 0x0000180301007387 */ /* 0x0003d80000100800 */
[----:B-1----:R-:W-:Y:S05]  /*b020*/  @!P1 BRA `(.L_x_421) ;  /* 0x0000000000149947 */ /* 0x002fea0003800000 */
[----:B------:R-:W-:Y:S01]  /*b030*/  IADD3 R6, P0, R10, UR4, RZ ;  /* 0x000000040a067c10 */ /* 0x000fe2000ff1e0ff */
[----:B------:R-:W-:-:S03]  /*b040*/  ULDC.64 UR6, c[0x0][0x208] ;  /* 0x0000820000067ab9 */ /* 0x000fc60000000a00 */
[----:B------:R-:W-:-:S05]  /*b050*/  IADD3.X R7, R9, UR5, RZ, P0, !PT ;  /* 0x0000000509077c10 */ /* 0x000fca00087fe4ff */
[----:B------:R1:W5:Y:S01]  /*b060*/  LDG.E R6, desc[UR6][R6.64] ;  /* 0x0000000606067981 */ /* 0x000362000c1e1900 */
[----:B------:R-:W-:Y:S05]  /*b070*/  BRA `(.L_x_422) ;  /* 0x0000000000147947 */ /* 0x000fea0003800000 */
.L_x_421:
[----:B------:R-:W-:Y:S05]  /*b080*/  @!P0 BRA `(.L_x_422) ;  /* 0x0000000000108947 */ /* 0x000fea0003800000 */
[----:B------:R-:W-:Y:S02]  /*b090*/  ULDC.64 UR4, c[0x0][0x208] ;  /* 0x0000820000047ab9 */ /* 0x000fe40000000a00 */
[----:B------:R-:W2:Y:S04]  /*b0a0*/  LDG.E R6, desc[UR4][R4.64] ;  /* 0x0000000404067981 */ /* 0x000ea8000c1e1900 */
[----:B------:R-:W2:Y:S02]  /*b0b0*/  LDG.E R4, desc[UR4][R4.64+0x4] ;  /* 0x0000040404047981 */ /* 0x000ea4000c1e1900 */
[----:B--2---:R-:W-:-:S07]  /*b0c0*/  IMAD.IADD R6, R4, 0x1, -R6 ;  /* 0x0000000104067824 */ /* 0x004fce00078e0a06 */
.L_x_422:
[----:B-----5:R-:W-:Y:S01]  /*b0d0*/  IMAD.IADD R3, R6, 0x1, -R0 ;  /* 0x0000000106037824 */ /* 0x020fe200078e0a00 */
[----:B------:R-:W-:Y:S03]  /*b0e0*/  BSSY B7, `(.L_x_423) ;  /* 0x000043a000077945 */ /* 0x000fe60003800000 */
[C---:B------:R-:W-:Y:S01]  /*b0f0*/  VIADD R0, R3.reuse, 0x7f ;  /* 0x0000007f03007836 */ /* 0x040fe20000000000 */
[----:B------:R2:W-:Y:S01]  /*b100*/  STL [R1+0x3c], R3 ;  /* 0x00003c0301007387 */ /* 0x0005e20000100800 */
[----:B------:R-:W-:-:S03]  /*b110*/  ISETP.GT.AND P0, PT, R3, RZ, PT ;  /* 0x000000ff0300720c */ /* 0x000fc60003f04270 */
[----:B------:R-:W-:-:S04]  /*b120*/  SHF.R.S32.HI R2, RZ, 0x1f, R0 ;  /* 0x0000001fff027819 */ /* 0x000fc80000011400 */
[----:B------:R-:W-:-:S04]  /*b130*/  LEA.HI R2, R2, R0, RZ, 0x7 ;  /* 0x0000000002027211 */ /* 0x000fc800078f38ff */
[----:B------:R-:W-:-:S05]  /*b140*/  SHF.R.S32.HI R0, RZ, 0x7, R2 ;  /* 0x00000007ff007819 */ /* 0x000fca0000011402 */
[----:B------:R2:W-:Y:S01]  /*b150*/  STL [R1+0x30], R0 ;  /* 0x0000300001007387 */ /* 0x0005e20000100800 */
[----:B------:R-:W-:Y:S05]  /*b160*/  @P0 BRA `(.L_x_424) ;  /* 0x0000000000480947 */ /* 0x000fea0003800000 */
[----:B--2---:R-:W2:Y:S02]  /*b170*/  S2R R3, SR_TID.X ;  /* 0x0000000000037919 */ /* 0x004ea40000002100 */
[----:B--2---:R-:W-:-:S04]  /*b180*/  LOP3.LUT R3, R3, 0x7f, RZ, 0xc0, !PT ;  /* 0x0000007f03037812 */ /* 0x004fc800078ec0ff */
[----:B------:R-:W-:-:S13]  /*b190*/  ISETP.NE.AND P0, PT, R3, RZ, PT ;  /* 0x000000ff0300720c */ /* 0x000fda0003f05270 */
[----:B------:R-:W-:Y:S05]  /*b1a0*/  @P0 BRA `(.L_x_425) ;  /* 0x0000004000b40947 */ /* 0x000fea0003800000 */
[----:B------:R-:W2:Y:S01]  /*b1b0*/  S2R R3, SR_LANEID ;  /* 0x0000000000037919 */ /* 0x000ea20000000000 */
[----:B------:R-:W-:Y:S01]  /*b1c0*/  VOTEU.ANY UR4, UPT, PT ;  /* 0x0000000000047886 */ /* 0x000fe200038e0100 */
[----:B------:R-:W-:Y:S01]  /*b1d0*/  ULDC.64 UR6, c[0x0][0x208] ;  /* 0x0000820000067ab9 */ /* 0x000fe20000000a00 */
[----:B------:R-:W2:Y:S08]  /*b1e0*/  FLO.U32 R0, UR4 ;  /* 0x0000000400007d00 */ /* 0x000eb000080e0000 */
[----:B------:R-:W3:Y:S01]  /*b1f0*/  POPC R5, UR4 ;  /* 0x0000000400057d09 */ /* 0x000ee20008000000 */
[----:B--2---:R-:W-:-:S02]  /*b200*/  ISETP.EQ.U32.AND P0, PT, R0, R3, PT ;  /* 0x000000030000720c */ /* 0x004fc40003f02070 */
[----:B------:R-:W3:Y:S11]  /*b210*/  LDC.64 R2, c[0x0][0xc60] ;  /* 0x00031800ff027b82 */ /* 0x000ef60000000a00 */
[----:B---3--:R-:W2:Y:S01]  /*b220*/  @P0 ATOMG.E.ADD.STRONG.GPU PT, R3, desc[UR6][R2.64], R5 ;  /* 0x00000005020309a8 */ /* 0x008ea200081ee1c6 */
[----:B------:R-:W3:Y:S02]  /*b230*/  S2R R4, SR_LTMASK ;  /* 0x0000000000047919 */ /* 0x000ee40000003900 */
[----:B---3--:R-:W-:-:S04]  /*b240*/  LOP3.LUT R4, R4, UR4, RZ, 0xc0, !PT ;  /* 0x0000000404047c12 */ /* 0x008fc8000f8ec0ff */
[----:B-1----:R-:W1:Y:S01]  /*b250*/  POPC R7, R4 ;  /* 0x0000000400077309 */ /* 0x002e620000000000 */
[----:B--2---:R-:W1:Y:S02]  /*b260*/  SHFL.IDX PT, R0, R3, R0, 0x1f ;  /* 0x00001f0003007589 */ /* 0x004e6400000e0000 */
[----:B-1----:R-:W-:Y:S01]  /*b270*/  IADD3 R16, R0, UR38, R7 ;  /* 0x0000002600107c10 */ /* 0x002fe2000fffe007 */
[----:B------:R-:W-:Y:S06]  /*b280*/  BRA `(.L_x_425) ;  /* 0x00000040007c7947 */ /* 0x000fec0003800000 */
.L_x_424:
[----:B--2---:R-:W2:Y:S01]  /*b290*/  LDL R0, [R1+0x4] ;  /* 0x0000040001007983 */ /* 0x004ea20000100800 */
[----:B------:R-:W-:Y:S01]  /*b2a0*/  BSSY B6, `(.L_x_426) ;  /* 0x0000014000067945 */ /* 0x000fe20003800000 */
[----:B--2---:R-:W-:-:S05]  /*b2b0*/  VIADD R0, R0, 0x1c400 ;  /* 0x0001c40000007836 */ /* 0x004fca0000000000 */
[----:B------:R-:W-:-:S13]  /*b2c0*/  LOP3.LUT P0, RZ, R0, 0x3ff, RZ, 0xc0, !PT ;  /* 0x000003ff00ff7812 */ /* 0x000fda000780c0ff */
[----:B------:R-:W-:Y:S05]  /*b2d0*/  @!P0 BRA `(.L_x_427) ;  /* 0x0000000000408947 */ /* 0x000fea0003800000 */
[----:B------:R-:W-:Y:S01]  /*b2e0*/  MOV R2, 0x0 ;  /* 0x0000000000027802 */ /* 0x000fe20000000f00 */
[----:B------:R-:W-:Y:S01]  /*b2f0*/  ULDC.64 UR6, c[0x4][0xb8] ;  /* 0x01002e0000067ab9 */ /* 0x000fe20000000a00 */
[----:B------:R-:W-:Y:S01]  /*b300*/  ULDC.64 UR8, c[0x4][0xc0] ;  /* 0x0100300000087ab9 */ /* 0x000fe20000000a00 */
[----:B------:R-:W-:Y:S01]  /*b310*/  ULDC.64 UR4, c[0x4][0x8] ;  /* 0x0100020000047ab9 */ /* 0x000fe20000000a00 */
[----:B------:R-:W-:Y:S01]  /*b320*/  IMAD.U32 R4, RZ, RZ, UR6 ;  /* 0x00000006ff047e24 */ /* 0x000fe2000f8e00ff */
[----:B-1----:R-:W-:Y:S01]  /*b330*/  MOV R7, UR9 ;  /* 0x0000000900077c02 */ /* 0x002fe20008000f00 */
[----:B------:R-:W1:Y:S01]  /*b340*/  LDC.64 R2, c[0x4][R2] ;  /* 0x0100000002027b82 */ /* 0x000e620000000a00 */
[----:B------:R-:W-:Y:S02]  /*b350*/  IMAD.U32 R5, RZ, RZ, UR7 ;  /* 0x00000007ff057e24 */ /* 0x000fe4000f8e00ff */
[----:B------:R-:W-:Y:S02]  /*b360*/  IMAD.U32 R6, RZ, RZ, UR8 ;  /* 0x00000008ff067e24 */ /* 0x000fe4000f8e00ff */
[----:B------:R-:W-:-:S02]  /*b370*/  IMAD.U32 R10, RZ, RZ, UR4 ;  /* 0x00000004ff0a7e24 */ /* 0x000fc4000f8e00ff */
[----:B------:R-:W-:Y:S02]  /*b380*/  IMAD.U32 R11, RZ, RZ, UR5 ;  /* 0x00000005ff0b7e24 */ /* 0x000fe4000f8e00ff */
[----:B------:R-:W-:Y:S02]  /*b390*/  IMAD.MOV.U32 R8, RZ, RZ, 0x70 ;  /* 0x00000070ff087424 */ /* 0x000fe400078e00ff */
[----:B0-----:R-:W-:Y:S02]  /*b3a0*/  IMAD.MOV.U32 R12, RZ, RZ, 0x1 ;  /* 0x00000001ff0c7424 */ /* 0x001fe400078e00ff */
[----:B------:R-:W-:-:S07]  /*b3b0*/  IMAD.MOV.U32 R13, RZ, RZ, RZ ;  /* 0x000000ffff0d7224 */ /* 0x000fce00078e00ff */
[----:B------:R-:W-:-:S07]  /*b3c0*/  LEPC R20, `(.L_x_427) ;  /* 0x000000001014794e */ /* 0x000fce0000000000 */
[----:B-1----:R-:W-:Y:S05]  /*b3d0*/  CALL.ABS.NOINC R2 ;  /* 0x0000000002007343 */ /* 0x002fea0003c00000 */
.L_x_427:
[----:B------:R-:W-:Y:S05]  /*b3e0*/  BSYNC B6 ;  /* 0x0000000000067941 */ /* 0x000fea0003800000 */
.L_x_426:
[----:B------:R-:W2:Y:S01]  /*b3f0*/  LDL R2, [R1+0x4] ;  /* 0x0000040001027983 */ /* 0x000ea20000100800 */
        /* <DEDUP_REMOVED lines=8> */
[----:B------:R2:W3:Y:S01]  /*b480*/  LDC.64 R2, c[0x4][R0] ;  /* 0x0100000000027b82 */ /* 0x0004e20000000a00 */
[----:B------:R-:W-:Y:S01]  /*b490*/  IMAD.U32 R4, RZ, RZ, UR6 ;  /* 0x00000006ff047e24 */ /* 0x000fe2000f8e00ff */
[----:B------:R-:W-:Y:S01]  /*b4a0*/  MOV R6, UR8 ;  /* 0x0000000800067c02 */ /* 0x000fe20008000f00 */
[----:B------:R-:W-:Y:S02]  /*b4b0*/  IMAD.U32 R5, RZ, RZ, UR7 ;  /* 0x00000007ff057e24 */ /* 0x000fe4000f8e00ff */
[----:B-1----:R-:W-:Y:S02]  /*b4c0*/  IMAD.U32 R7, RZ, RZ, UR9 ;  /* 0x00000009ff077e24 */ /* 0x002fe4000f8e00ff */
[----:B------:R-:W-:-:S02]  /*b4d0*/  IMAD.U32 R10, RZ, RZ, UR4 ;  /* 0x00000004ff0a7e24 */ /* 0x000fc4000f8e00ff */
[----:B------:R-:W-:Y:S02]  /*b4e0*/  IMAD.U32 R11, RZ, RZ, UR5 ;  /* 0x00000005ff0b7e24 */ /* 0x000fe4000f8e00ff */
[----:B------:R-:W-:Y:S02]  /*b4f0*/  IMAD.MOV.U32 R8, RZ, RZ, 0x70 ;  /* 0x00000070ff087424 */ /* 0x000fe400078e00ff */
[----:B0-----:R-:W-:Y:S02]  /*b500*/  IMAD.MOV.U32 R12, RZ, RZ, 0x1 ;  /* 0x00000001ff0c7424 */ /* 0x001fe400078e00ff */
[----:B--2---:R-:W-:-:S07]  /*b510*/  IMAD.MOV.U32 R13, RZ, RZ, RZ ;  /* 0x000000ffff0d7224 */ /* 0x004fce00078e00ff */
[----:B------:R-:W-:-:S07]  /*b520*/  LEPC R20, `(.L_x_430) ;  /* 0x000000001014794e */ /* 0x000fce0000000000 */
[----:B---3--:R-:W-:Y:S05]  /*b530*/  CALL.ABS.NOINC R2 ;  /* 0x0000000002007343 */ /* 0x008fea0003c00000 */
.L_x_430:
[----:B------:R-:W-:Y:S01]  /*b540*/  MOV R2, 0x0 ;  /* 0x0000000000027802 */ /* 0x000fe20000000f00 */
[----:B------:R-:W-:Y:S01]  /*b550*/  ULDC.64 UR6, c[0x4][0xb8] ;  /* 0x01002e0000067ab9 */ /* 0x000fe20000000a00 */
[----:B------:R-:W-:Y:S01]  /*b560*/  ULDC.64 UR8, c[0x4][0xc0] ;  /* 0x0100300000087ab9 */ /* 0x000fe20000000a00 */
[----:B------:R-:W-:Y:S01]  /*b570*/  ULDC.64 UR4, c[0x4][0x18] ;  /* 0x0100060000047ab9 */ /* 0x000fe20000000a00 */
[----:B------:R-:W-:Y:S01]  /*b580*/  IMAD.U32 R4, RZ, RZ, UR6 ;  /* 0x00000006ff047e24 */ /* 0x000fe2000f8e00ff */
[----:B------:R-:W-:Y:S01]  /*b590*/  MOV R6, UR8 ;  /* 0x0000000800067c02 */ /* 0x000fe20008000f00 */
[----:B------:R-:W0:Y:S01]  /*b5a0*/  LDC.64 R2, c[0x4][R2] ;  /* 0x0100000002027b82 */ /* 0x000e220000000a00 */
[----:B------:R-:W-:Y:S02]  /*b5b0*/  IMAD.U32 R5, RZ, RZ, UR7 ;  /* 0x00000007ff057e24 */ /* 0x000fe4000f8e00ff */
[----:B------:R-:W-:Y:S02]  /*b5c0*/  IMAD.U32 R7, RZ, RZ, UR9 ;  /* 0x00000009ff077e24 */ /* 0x000fe4000f8e00ff */
[----:B------:R-:W-:-:S02]  /*b5d0*/  IMAD.U32 R10, RZ, RZ, UR4 ;  /* 0x00000004ff0a7e24 */ /* 0x000fc4000f8e00ff */
[----:B------:R-:W-:Y:S02]  /*b5e0*/  IMAD.U32 R11, RZ, RZ, UR5 ;  /* 0x00000005ff0b7e24 */ /* 0x000fe4000f8e00ff */
[----:B------:R-:W-:Y:S02]  /*b5f0*/  IMAD.MOV.U32 R8, RZ, RZ, 0x70 ;  /* 0x00000070ff087424 */ /* 0x000fe400078e00ff */
[----:B------:R-:W-:Y:S02]  /*b600*/  IMAD.MOV.U32 R12, RZ, RZ, 0x1 ;  /* 0x00000001ff0c7424 */ /* 0x000fe400078e00ff */
[----:B------:R-:W-:-:S07]  /*b610*/  IMAD.MOV.U32 R13, RZ, RZ, RZ ;  /* 0x000000ffff0d7224 */ /* 0x000fce00078e00ff */
[----:B------:R-:W-:-:S07]  /*b620*/  LEPC R20, `(.L_x_429) ;  /* 0x000000001014794e */ /* 0x000fce0000000000 */
[----:B0-----:R-:W-:Y:S05]  /*b630*/  CALL.ABS.NOINC R2 ;  /* 0x0000000002007343 */ /* 0x001fea0003c00000 */
.L_x_429:
[----:B------:R-:W-:Y:S05]  /*b640*/  BSYNC B6 ;  /* 0x0000000000067941 */ /* 0x000fea0003800000 */
.L_x_428:
[----:B------:R-:W2:Y:S01]  /*b650*/  LDL.LU R2, [R1] ;  /* 0x0000000001027983 */ /* 0x000ea20000300800 */
[----:B------:R-:W-:-:S03]  /*b660*/  ULDC.64 UR4, c[0x0][0x9f8] ;  /* 0x00027e0000047ab9 */ /* 0x000fc60000000a00 */
[----:B------:R-:W3:Y:S04]  /*b670*/  LDL.LU R4, [R1+0x1c] ;  /* 0x00001c0001047983 */ /* 0x000ee80000300800 */
[----:B-1----:R-:W4:Y:S01]  /*b680*/  LDL R7, [R1+0xc] ;  /* 0x00000c0001077983 */ /* 0x002f220000100800 */
[----:B------:R-:W-:Y:S01]  /*b690*/  ISETP.NE.U32.AND P0, PT, RZ, UR4, PT ;  /* 0x00000004ff007c0c */ /* 0x000fe2000bf05070 */
[----:B------:R-:W-:Y:S02]  /*b6a0*/  ULDC.64 UR6, c[0x0][0x208] ;  /* 0x0000820000067ab9 */ /* 0x000fe40000000a00 */
[----:B------:R-:W5:Y:S01]  /*b6b0*/  LDL R0, [R1+0x30] ;  /* 0x0000300001007983 */ /* 0x000f620000100800 */
[----:B------:R-:W-:-:S13]  /*b6c0*/  ISETP.NE.AND.EX P0, PT, RZ, UR5, PT, P0 ;  /* 0x00000005ff007c0c */ /* 0x000fda000bf05300 */
[----:B--2---:R-:W-:-:S04]  /*b6d0*/  @P0 IADD3 R2, P1, R2, UR4, RZ ;  /* 0x0000000402020c10 */ /* 0x004fc8000ff3e0ff */
[----:B---3--:R-:W-:Y:S01]  /*b6e0*/  @P0 IADD3.X R3, R4, UR5, RZ, P1, !PT ;  /* 0x0000000504030c10 */ /* 0x008fe20008ffe4ff */
[----:B------:R-:W-:-:S04]  /*b6f0*/  ULDC.64 UR4, c[0x0][0xa08] ;  /* 0x0002820000047ab9 */ /* 0x000fc80000000a00 */
[----:B----4-:R1:W2:Y:S01]  /*b700*/  @P0 LDG.E R7, desc[UR6][R2.64] ;  /* 0x0000000602070981 */ /* 0x0102a2000c1e1900 */
[----:B-----5:R-:W-:Y:S01]  /*b710*/  VIADD R9, R0, 0xffffffff ;  /* 0xffffffff00097836 */ /* 0x020fe20000000000 */
[----:B-1----:R-:W1:Y:S01]  /*b720*/  LDC.64 R2, c[0x0][0x418] ;  /* 0x00010600ff027b82 */ /* 0x002e620000000a00 */
[----:B--2---:R-:W-:Y:S01]  /*b730*/  SHF.R.S32.HI R8, RZ, 0x1f, R7 ;  /* 0x0000001fff087819 */ /* 0x004fe20000011407 */
[----:B------:R2:W-:Y:S04]  /*b740*/  @P0 STL [R1+0xc], R7 ;  /* 0x00000c0701000387 */ /* 0x0005e80000100800 */
[----:B------:R2:W-:Y:S04]  /*b750*/  STL [R1+0x2c], R9 ;  /* 0x00002c0901007387 */ /* 0x0005e80000100800 */
[----:B------:R2:W-:Y:S01]  /*b760*/  STL [R1+0x1c], R8 ;  /* 0x00001c0801007387 */ /* 0x0005e20000100800 */
[----:B-1----:R-:W-:Y:S01]  /*b770*/  LOP3.LUT P0, RZ, R2, UR4, RZ, 0xfc, !PT ;  /* 0x0000000402ff7c12 */ /* 0x002fe2000f80fcff */
[----:B------:R-:W-:-:S03]  /*b780*/  UMOV UR4, 0xffffffff ;  /* 0xffffffff00047882 */ /* 0x000fc60000000000 */
[----:B------:R-:W-:-:S04]  /*b790*/  LOP3.LUT P0, RZ, R3, UR5, RZ, 0xfc, P0 ;  /* 0x0000000503ff7c12 */ /* 0x000fc8000800fcff */
[----:B------:R-:W-:Y:S01]  /*b7a0*/  SEL R0, R7, RZ, !P0 ;  /* 0x000000ff07007207 */ /* 0x000fe20004000000 */
[----:B--2---:R-:W-:Y:S08]  /*b7b0*/  BRA.DIV UR4, `(.L_x_431) ;  /* 0x0000004e042c7947 */ /* 0x004ff0000b800000 */
[----:B------:R-:W1:Y:S02]  /*b7c0*/  S2R R4, SR_TID.X ;  /* 0x0000000000047919 */ /* 0x000e640000002100 */
[----:B-1----:R-:W-:-:S04]  /*b7d0*/  SHF.R.U32.HI R4, RZ, 0x5, R4 ;  /* 0x00000005ff047819 */ /* 0x002fc80000011604 */
[----:B------:R-:W-:-:S05]  /*b7e0*/  LOP3.LUT R4, R4, 0x3, RZ, 0xc0, !PT ;  /* 0x0000000304047812 */ /* 0x000fca00078ec0ff */
[----:B------:R1:W2:Y:S02]  /*b7f0*/  SHFL.IDX PT, R14, R4, RZ, 0x1f ;  /* 0x00001fff040e7589 */ /* 0x0002a400000e0000 */
.L_x_537:
[----:B------:R-:W-:Y:S01]  /*b800*/  PLOP3.LUT P1, PT, PT, PT, PT, 0x8, 0x0 ;  /* 0x000000000000781c */ /* 0x000fe20003f2e170 */
[----:B------:R3:W-:Y:S01]  /*b810*/  STL [R1], R0 ;  /* 0x0000000001007387 */ /* 0x0007e20000100800 */
[----:B--2---:R-:W-:Y:S02]  /*b820*/  ISETP.NE.AND P0, PT, R14, RZ, PT ;  /* 0x000000ff0e00720c */ /* 0x004fe40003f05270 */
[----:B---3--:R-:W-:-:S05]  /*b830*/  P2R R0, PR, RZ, 0x2 ;  /* 0x00000002ff007803 */ /* 0x008fca0000000000 */
[----:B------:R2:W-:Y:S06]  /*b840*/  STL [R1+0x20], R0 ;  /* 0x0000200001007387 */ /* 0x0005ec0000100800 */
[----:B------:R-:W-:Y:S05]  /*b850*/  @P0 BRA `(.L_x_432) ;  /* 0x00000004004c0947 */ /* 0x000fea0003800000 */
[----:B------:R-:W-:-:S03]  /*b860*/  UMOV UR4, 0xffffffff ;  /* 0xffffffff00047882 */ /* 0x000fc60000000000 */
[----:B------:R-:W-:Y:S05]  /*b870*/  BRA.DIV UR4, `(.L_x_433) ;  /* 0x0000004e04307947 */ /* 0x000fea000b800000 */
[----:B------:R-:W-:-:S13]  /*b880*/  ELECT P6, URZ, PT ;  /* 0x00000000003f782f */ /* 0x000fda00038c0000 */
.L_x_540:
[----:B------:R-:W-:Y:S05]  /*b890*/  @!P6 BRA `(.L_x_432) ;  /* 0x00000004003ce947 */ /* 0x000fea0003800000 */
[----:B------:R3:W-:Y:S01]  /*b8a0*/  STL [R1+0x14], R9 ;  /* 0x0000140901007387 */ /* 0x0007e20000100800 */
[----:B------:R-:W-:-:S04]  /*b8b0*/  ISETP.NE.U32.AND P0, PT, R2, RZ, PT ;  /* 0x000000ff0200720c */ /* 0x000fc80003f05070 */
[----:B------:R-:W-:-:S13]  /*b8c0*/  ISETP.NE.AND.EX P0, PT, R3, RZ, PT, P0 ;  /* 0x000000ff0300720c */ /* 0x000fda0003f05300 */
[----:B---3--:R-:W-:Y:S05]  /*b8d0*/  @!P0 BRA `(.L_x_434) ;  /* 0x0000000000548947 */ /* 0x008fea0003800000 */
[----:B------:R-:W3:Y:S01]  /*b8e0*/  LDC R6, c[0x0][0x43c] ;  /* 0x00010f00ff067b82 */ /* 0x000ee20000000800 */
[----:B--2---:R-:W-:Y:S01]  /*b8f0*/  IMAD.MOV.U32 R0, RZ, RZ, R9 ;  /* 0x000000ffff007224 */ /* 0x004fe200078e0009 */
[----:B------:R-:W-:Y:S01]  /*b900*/  ULDC.64 UR4, c[0x0][0x428] ;  /* 0x00010a0000047ab9 */ /* 0x000fe20000000a00 */
[----:B------:R-:W-:Y:S01]  /*b910*/  ULDC.64 UR6, c[0x0][0x208] ;  /* 0x0000820000067ab9 */ /* 0x000fe20000000a00 */
[----:B---3--:R-:W-:-:S13]  /*b920*/  ISETP.NE.AND P0, PT, R6, 0x1, PT ;  /* 0x000000010600780c */ /* 0x008fda0003f05270 */
[----:B-1----:R-:W1:Y:S02]  /*b930*/  @P0 LDC.64 R4, c[0x0][0x440] ;  /* 0x00011000ff040b82 */ /* 0x002e640000000a00 */
[----:B-1----:R-:W-:-:S05]  /*b940*/  @P0 IMAD.HI.U32 R4, R9, R4, RZ ;  /* 0x0000000409040227 */ /* 0x002fca00078e00ff */
[----:B------:R-:W-:-:S04]  /*b950*/  @P0 SHF.R.U32.HI R0, RZ, R5, R4 ;  /* 0x00000005ff000219 */ /* 0x000fc80000011604 */
[----:B------:R-:W-:Y:S02]  /*b960*/  IADD3 R4, -R0, RZ, RZ ;  /* 0x000000ff00047210 */ /* 0x000fe40007ffe1ff */
[----:B------:R-:W-:-:S03]  /*b970*/  SHF.R.S32.HI R5, RZ, 0x1f, R0 ;  /* 0x0000001fff057819 */ /* 0x000fc60000011400 */
[----:B------:R-:W-:Y:S02]  /*b980*/  IMAD R6, R6, R4, R9 ;  /* 0x0000000406067224 */ /* 0x000fe400078e0209 */
[----:B------:R-:W-:-:S03]  /*b990*/  IMAD.MOV.U32 R4, RZ, RZ, R0 ;  /* 0x000000ffff047224 */ /* 0x000fc600078e0000 */
[----:B------:R1:W-:Y:S01]  /*b9a0*/  STL [R1+0x14], R6 ;  /* 0x0000140601007387 */ /* 0x0003e20000100800 */
[----:B------:R-:W-:-:S03]  /*b9b0*/  IMAD.WIDE.U32 R4, R7, UR4, R4 ;  /* 0x0000000407047c25 */ /* 0x000fc6000f8e0004 */
[----:B------:R-:W-:Y:S01]  /*b9c0*/  LEA R2, P0, R4, R2, 0x2 ;  /* 0x0000000204027211 */ /* 0x000fe200078010ff */
[----:B-1----:R-:W-:-:S04]  /*b9d0*/  IMAD R6, R8, UR4, RZ ;  /* 0x0000000408067c24 */ /* 0x002fc8000f8e02ff */
[----:B------:R-:W-:-:S04]  /*b9e0*/  IMAD R0, R7, UR5, R6 ;  /* 0x0000000507007c24 */ /* 0x000fc8000f8e0206 */
[----:B------:R-:W-:-:S05]  /*b9f0*/  IMAD.IADD R0, R5, 0x1, R0 ;  /* 0x0000000105007824 */ /* 0x000fca00078e0200 */
[----:B------:R-:W-:-:S05]  /*ba00*/  LEA.HI.X R3, R4, R3, R0, 0x2, P0 ;  /* 0x0000000304037211 */ /* 0x000fca00000f1400 */
[----:B------:R-:W2:Y:S04]  /*ba10*/  LDG.E R0, desc[UR6][R2.64] ;  /* 0x0000000602007981 */ /* 0x000ea8000c1e1900 */
[----:B--2---:R3:W-:Y:S02]  /*ba20*/  STL [R1], R0 ;  /* 0x0000000001007387 */ /* 0x0047e40000100800 */
.L_x_434:
[----:B------:R-:W4:Y:S04]  /*ba30*/  LDL R7, [R1+0x4] ;  /* 0x0000040001077983 */ /* 0x000f280000100800 */
[----:B--23--:R-:W4:Y:S04]  /*ba40*/  LDL R0, [R1+0x8] ;  /* 0x0000080001007983 */ /* 0x00cf280000100800 */
[----:B------:R-:W2:Y:S01]  /*ba50*/  LDL R2, [R1+0x10] ;  /* 0x0000100001027983 */ /* 0x000ea20000100800 */
[----:B----4-:R-:W-:Y:S01]  /*ba60*/  IMAD R0, R0, 0x8, R7 ;  /* 0x0000000800007824 */ /* 0x010fe200078e0207 */
[----:B--2---:R-:W-:-:S04]  /*ba70*/  SHF.L.U32 R2, R2, 0x1f, RZ ;  /* 0x0000001f02027819 */ /* 0x004fc800000006ff */
[----:B------:R-:W2:Y:S02]  /*ba80*/  SYNCS.PHASECHK.TRANS64.TRYWAIT P0, [R0+URZ+0x34840], R2 ;  /* 0x03484002000075a7 */ /* 0x000ea4000800017f */
[----:B--2---:R-:W-:Y:S05]  /*ba90*/  @!P0 BRA `(.L_x_435) ;  /* 0x0000004800c88947 */ /* 0x004fea0003800000 */
.L_x_541:
[----:B------:R-:W3:Y:S02]  /*baa0*/  S2R R3, SR_TID.X ;  /* 0x0000000000037919 */ /* 0x000ee40000002100 */
[----:B---3--:R-:W-:-:S04]  /*bab0*/  LOP3.LUT R3, R3, 0x7f, RZ, 0xc0, !PT ;  /* 0x0000007f03037812 */ /* 0x008fc800078ec0ff */
[----:B------:R-:W-:-:S13]  /*bac0*/  ISETP.NE.AND P0, PT, R3, RZ, PT ;  /* 0x000000ff0300720c */ /* 0x000fda0003f05270 */
[----:B------:R-:W-:Y:S05]  /*bad0*/  @P0 BRA `(.L_x_436) ;  /* 0x00000000001c0947 */ /* 0x000fea0003800000 */
[----:B------:R-:W3:Y:S01]  /*bae0*/  S2R R3, SR_TID.X ;  /* 0x0000000000037919 */ /* 0x000ee20000002100 */
[----:B--2---:R-:W-:-:S04]  /*baf0*/  IMAD.MOV.U32 R2, RZ, RZ, 0xc000 ;  /* 0x0000c000ff027424 */ /* 0x004fc800078e00ff */
[----:B------:R4:W-:Y:S01]  /*bb00*/  SYNCS.ARRIVE.TRANS64 RZ, [R0+URZ+0x34830], R2 ;  /* 0x0348300200ff79a7 */ /* 0x0009e2000800003f */
[----:B---3--:R-:W-:-:S04]  /*bb10*/  LOP3.LUT R3, R3, 0x1f, RZ, 0xc0, !PT ;  /* 0x0000001f03037812 */ /* 0x008fc800078ec0ff */
[----:B------:R-:W-:-:S13]  /*bb20*/  ISETP.NE.AND P0, PT, R3, RZ, PT ;  /* 0x000000ff0300720c */ /* 0x000fda0003f05270 */
[----:B----4-:R-:W-:Y:S05]  /*bb30*/  @!P0 BRA `(.L_x_436) ;  /* 0x0000000000048947 */ /* 0x010fea0003800000 */
[----:B------:R-:W-:Y:S01]  /*bb40*/  BPT.TRAP 0x1 ;  /* 0x000000040000795c */ /* 0x000fe20000300000 */
.L_x_436:
[----:B------:R-:W3:Y:S04]  /*bb50*/  LDL R6, [R1+0x4] ;  /* 0x0000040001067983 */ /* 0x000ee80000100800 */
[----:B------:R-:W3:Y:S04]  /*bb60*/  LDL R5, [R1+0x8] ;  /* 0x0000080001057983 */ /* 0x000ee80000100800 */
[----:B-1----:R-:W4:Y:S04]  /*bb70*/  LDL R4, [R1+0x14] ;  /* 0x0000140001047983 */ /* 0x002f280000100800 */
[----:B------:R-:W5:Y:S04]  /*bb80*/  LDL R3, [R1+0x18] ;  /* 0x0000180001037983 */ /* 0x000f680000100800 */
[----:B--2---:R-:W2:Y:S01]  /*bb90*/  LDL R2, [R1] ;  /* 0x0000000001027983 */ /* 0x004ea20000100800 */
[----:B------:R-:W-:Y:S01]  /*bba0*/  R2UR UR9, R0 ;  /* 0x00000000000972ca */ /* 0x000fe200000e0000 */
[----:B------:R-:W-:Y:S01]  /*bbb0*/  UIADD3 UR4, UP0, UR36, 0x370, URZ ;  /* 0x0000037024047890 */ /* 0x000fe2000ff1e03f */
[----:B------:R-:W-:Y:S01]  /*bbc0*/  R2UR UR12, R18 ;  /* 0x00000000120c72ca */ /* 0x000fe200000e0000 */
[----:B------:R-:W-:Y:S01]  /*bbd0*/  UMOV UR10, URZ ;  /* 0x0000003f000a7c82 */ /* 0x000fe20008000000 */
[----:B------:R-:W-:Y:S01]  /*bbe0*/  PLOP3.LUT P0, PT, PT, PT, PT, 0x80, 0x0 ;  /* 0x000000000000781c */ /* 0x000fe20003f0f070 */
[----:B------:R-:W-:Y:S01]  /*bbf0*/  UMOV UR6, 0x0 ;  /* 0x0000000000067882 */ /* 0x000fe20000000000 */
[----:B------:R-:W-:Y:S01]  /*bc00*/  UMOV UR7, 0x14f00000 ;  /* 0x14f0000000077882 */ /* 0x000fe20000000000 */
[----:B------:R-:W-:-:S06]  /*bc10*/  UMOV UR16, 0x40 ;  /* 0x0000004000107882 */ /* 0x000fcc0000000000 */
[----:B------:R-:W-:Y:S01]  /*bc20*/  UIADD3 UR9, UR9, 0x34830, URZ ;  /* 0x0003483009097890 */ /* 0x000fe2000fffe03f */
[----:B---3--:R-:W-:Y:S01]  /*bc30*/  IMAD R0, R5, 0xc000, R6 ;  /* 0x0000c00005007824 */ /* 0x008fe200078e0206 */
[----:B----4-:R-:W-:-:S04]  /*bc40*/  R2UR UR11, R4 ;  /* 0x00000000040b72ca */ /* 0x010fc800000e0000 */
[----:B------:R-:W-:Y:S02]  /*bc50*/  R2UR UR8, R0 ;  /* 0x00000000000872ca */ /* 0x000fe400000e0000 */
[----:B-----5:R-:W-:Y:S02]  /*bc60*/  R2UR UR5, R3 ;  /* 0x00000000030572ca */ /* 0x020fe400000e0000 */
[----:B------:R-:W-:Y:S02]  /*bc70*/  P2R R0, PR, RZ, 0x1 ;  /* 0x00000001ff007803 */ /* 0x000fe40000000000 */
[----:B--2---:R-:W-:-:S03]  /*bc80*/  R2UR UR13, R2 ;  /* 0x00000000020d72ca */ /* 0x004fc600000e0000 */
[----:B------:R3:W-:Y:S04]  /*bc90*/  STL [R1+0x20], R0 ;  /* 0x0000200001007387 */ /* 0x0007e80000100800 */
[----:B------:R-:W-:Y:S02]  /*bca0*/  UIADD3 UR14, UR8, 0x1c400, URZ ;  /* 0x0001c400080e7890 */ /* 0x000fe4000fffe03f */
[----:B------:R-:W-:Y:S02]  /*bcb0*/  ULEA UR11, UR11, UR5, 0x7 ;  /* 0x000000050b0b7291 */ /* 0x000fe4000f8e383f */
[----:B------:R-:W-:Y:S02]  /*bcc0*/  UIADD3.X UR5, URZ, UR37, URZ, UP0, !UPT ;  /* 0x000000253f057290 */ /* 0x000fe400087fe43f */
[----:B------:R-:W-:-:S02]  /*bcd0*/  UIADD3 UR15, UR8, 0x20400, URZ ;  /* 0x00020400080f7890 */ /* 0x000fc4000fffe03f */
[----:B------:R-:W-:-:S03]  /*bce0*/  UIADD3 UR17, UR8, 0x24400, URZ ;  /* 0x0002440008117890 */ /* 0x000fc6000fffe03f */
[----:B------:R-:W-:Y:S01]  /*bcf0*/  UMOV UR8, UR14 ;  /* 0x0000000e00087c82 */ /* 0x000fe20008000000 */
[----:B------:R-:W-:Y:S01]  /*bd00*/  UMOV UR14, 0x80 ;  /* 0x00000080000e7882 */ /* 0x000fe20000000000 */
[----:B------:R1:W-:Y:S02]  /*bd10*/  UTMALDG.4D [UR8], [UR4], desc[UR6] ;  /* 0x00000608040075b4 */ /* 0x0003e40008019000 */
[----:B-1----:R-:W-:Y:S01]  /*bd20*/  UMOV UR8, UR15 ;  /* 0x0000000f00087c82 */ /* 0x002fe20008000000 */
[----:B------:R-:W-:Y:S02]  /*bd30*/  UMOV UR10, UR16 ;  /* 0x00000010000a7c82 */ /* 0x000fe40008000000 */
[----:B------:R1:W-:Y:S02]  /*bd40*/  UTMALDG.4D [UR8], [UR4], desc[UR6] ;  /* 0x00000608040075b4 */ /* 0x0003e40008019000 */
[----:B-1----:R-:W-:Y:S01]  /*bd50*/  UMOV UR8, UR17 ;  /* 0x0000001100087c82 */ /* 0x002fe20008000000 */
[----:B------:R-:W-:-:S02]  /*bd60*/  UMOV UR10, UR14 ;  /* 0x0000000e000a7c82 */ /* 0x000fc40008000000 */
[----:B------:R3:W-:Y:S02]  /*bd70*/  UTMALDG.4D [UR8], [UR4], desc[UR6] ;  /* 0x00000608040075b4 */ /* 0x0007e40008019000 */
[----:B---3--:R-:W-:Y:S01]  /*bd80*/  NOP ;  /* 0x0000000000007918 */ /* 0x008fe20000000000 */
.L_x_432:
[----:B------:R-:W3:Y:S04]  /*bd90*/  LDL R2, [R1+0x4] ;  /* 0x0000040001027983 */ /* 0x000ee80000100800 */
[----:B------:R-:W2:Y:S04]  /*bda0*/  LDL.LU R3, [R1+0x34] ;  /* 0x0000340001037983 */ /* 0x000ea80000300800 */
[----:B------:R-:W4:Y:S04]  /*bdb0*/  LDL.LU R5, [R1+0x28] ;  /* 0x0000280001057983 */ /* 0x000f280000300800 */
[----:B-1----:R-:W5:Y:S01]  /*bdc0*/  LDL.LU R4, [R1+0x38] ;  /* 0x0000380001047983 */ /* 0x002f620000300800 */
[----:B------:R-:W-:Y:S05]  /*bdd0*/  WARPSYNC.ALL ;  /* 0x0000000000007948 */ /* 0x000fea0003800000 */
[----:B------:R-:W-:Y:S01]  /*bde0*/  ULDC.64 UR4, c[0x0][0x298] ;  /* 0x0000a60000047ab9 */ /* 0x000fe20000000a00 */
[----:B------:R-:W-:Y:S01]  /*bdf0*/  ULDC.64 UR6, c[0x0][0xa00] ;  /* 0x0002800000067ab9 */ /* 0x000fe20000000a00 */
[----:B------:R-:W-:Y:S01]  /*be00*/  BSSY B6, `(.L_x_437) ;  /* 0x0000024000067945 */ /* 0x000fe20003800000 */
[----:B------:R-:W-:Y:S01]  /*be10*/  BAR.SYNC.DEFER_BLOCKING 0x8, 0x180 ;  /* 0x0206000000007b1d */ /* 0x000fe20000010000 */
[----:B------:R-:W-:-:S04]  /*be20*/  ISETP.NE.U32.AND P0, PT, RZ, UR6, PT ;  /* 0x00000006ff007c0c */ /* 0x000fc8000bf05070 */
[----:B------:R-:W-:Y:S01]  /*be30*/  ISETP.NE.AND.EX P0, PT, RZ, UR7, PT, P0 ;  /* 0x00000007ff007c0c */ /* 0x000fe2000bf05300 */
[----:B---3--:R-:W-:Y:S01]  /*be40*/  VIADD R2, R2, 0x10400 ;  /* 0x0001040002027836 */ /* 0x008fe20000000000 */
[----:B--2---:R-:W-:-:S04]  /*be50*/  SHF.R.S32.HI R0, RZ, 0x1f, R3 ;  /* 0x0000001fff007819 */ /* 0x004fc80000011403 */
[----:B------:R-:W-:Y:S02]  /*be60*/  LOP3.LUT P1, RZ, R2, 0x3ff, RZ, 0xc0, !PT ;  /* 0x000003ff02ff7812 */ /* 0x000fe4000782c0ff */
[----:B----4-:R-:W-:Y:S01]  /*be70*/  SEL R5, R5, RZ, !P0 ;  /* 0x000000ff05057207 */ /* 0x010fe20004000000 */
[----:B------:R-:W-:Y:S01]  /*be80*/  IMAD R0, R0, UR4, RZ ;  /* 0x0000000400007c24 */ /* 0x000fe2000f8e02ff */
[----:B-----5:R-:W-:-:S03]  /*be90*/  SEL R4, R4, RZ, !P0 ;  /* 0x000000ff04047207 */ /* 0x020fc60004000000 */
[C---:B------:R-:W-:Y:S02]  /*bea0*/  IMAD R0, R3.reuse, UR5, R0 ;  /* 0x0000000503007c24 */ /* 0x040fe4000f8e0200 */
[----:B------:R-:W-:-:S05]  /*beb0*/  IMAD.WIDE.U32 R2, R3, UR4, RZ ;  /* 0x0000000403027c25 */ /* 0x000fca000f8e00ff */
[----:B------:R1:W-:Y:S04]  /*bec0*/  STL.64 [R1+0x48], R2 ;  /* 0x0000480201007387 */ /* 0x0003e80000100a00 */
[----:B------:R2:W-:Y:S04]  /*bed0*/  STL [R1+0x28], R5 ;  /* 0x0000280501007387 */ /* 0x0005e80000100800 */
[----:B------:R2:W-:Y:S01]  /*bee0*/  STL [R1+0x54], R4 ;  /* 0x0000540401007387 */ /* 0x0005e20000100800 */
[----:B-1----:R-:W-:Y:S01]  /*bef0*/  IMAD.IADD R2, R3, 0x1, R0 ;  /* 0x0000000103027824 */ /* 0x002fe200078e0200 */
[----:B------:R-:W-:-:S05]  /*bf00*/  SHF.R.S32.HI R0, RZ, 0x1f, R18 ;  /* 0x0000001fff007819 */ /* 0x000fca0000011412 */
[----:B------:R2:W-:Y:S04]  /*bf10*/  STL [R1+0x38], R0 ;  /* 0x0000380001007387 */ /* 0x0005e80000100800 */
[----:B------:R2:W-:Y:S01]  /*bf20*/  STL [R1+0x34], R2 ;  /* 0x0000340201007387 */ /* 0x0005e20000100800 */
[----:B------:R-:W-:Y:S05]  /*bf30*/  @!P1 BRA `(.L_x_438) ;  /* 0x0000000000409947 */ /* 0x000fea0003800000 */
[----:B--2---:R-:W-:Y:S01]  /*bf40*/  MOV R2, 0x0 ;  /* 0x0000000000027802 */ /* 0x004fe20000000f00 */
[----:B------:R-:W-:Y:S01]  /*bf50*/  ULDC.64 UR6, c[0x4][0xb8] ;  /* 0x01002e0000067ab9 */ /* 0x000fe20000000a00 */
[----:B------:R-:W-:Y:S01]  /*bf60*/  ULDC.64 UR8, c[0x4][0xc0] ;  /* 0x0100300000087ab9 */ /* 0x000fe20000000a00 */
[----:B------:R-:W-:Y:S01]  /*bf70*/  ULDC.64 UR4, c[0x4][0x20] ;  /* 0x0100080000047ab9 */ /* 0x000fe20000000a00 */
[----:B------:R-:W-:Y:S01]  /*bf80*/  IMAD.U32 R4, RZ, RZ, UR6 ;  /* 0x00000006ff047e24 */ /* 0x000fe2000f8e00ff */
[----:B------:R-:W-:Y:S01]  /*bf90*/  MOV R6, UR8 ;  /* 0x0000000800067c02 */ /* 0x000fe20008000f00 */
        /* <DEDUP_REMOVED lines=10> */
.L_x_438:
[----:B------:R-:W-:Y:S05]  /*c040*/  BSYNC B6 ;  /* 0x0000000000067941 */ /* 0x000fea0003800000 */
.L_x_437:
[----:B--2---:R-:W2:Y:S01]  /*c050*/  LDL.LU R4, [R1+0x34] ;  /* 0x0000340001047983 */ /* 0x004ea20000300800 */
[----:B------:R-:W1:Y:S01]  /*c060*/  LDC R7, c[0x0][0x448] ;  /* 0x00011200ff077b82 */ /* 0x000e620000000800 */
[----:B------:R-:W-:Y:S01]  /*c070*/  ULDC.64 UR4, c[0x0][0x2d8] ;  /* 0x0000b60000047ab9 */ /* 0x000fe20000000a00 */
[----:B------:R-:W-:Y:S01]  /*c080*/  IMAD.SHL.U32 R17, R17, 0x80, RZ ;  /* 0x0000008011117824 */ /* 0x000fe200078e00ff */
[----:B------:R-:W2:Y:S01]  /*c090*/  LDL.LU.64 R2, [R1+0x48] ;  /* 0x0000480001027983 */ /* 0x000ea20000300a00 */
[----:B------:R-:W-:-:S03]  /*c0a0*/  ULDC.64 UR6, c[0x0][0x280] ;  /* 0x0000a00000067ab9 */ /* 0x000fc60000000a00 */
[----:B------:R-:W3:Y:S04]  /*c0b0*/  LDL.LU R0, [R1+0x38] ;  /* 0x0000380001007983 */ /* 0x000ee80000300800 */
[----:B------:R-:W4:Y:S04]  /*c0c0*/  LDL.LU R6, [R1+0x54] ;  /* 0x0000540001067983 */ /* 0x000f280000300800 */
[----:B------:R-:W4:Y:S01]  /*c0d0*/  LDL.LU R5, [R1+0x28] ;  /* 0x0000280001057983 */ /* 0x000f220000300800 */
[----:B------:R-:W0:Y:S01]  /*c0e0*/  S2R R8, SR_TID.X ;  /* 0x0000000000087919 */ /* 0x000e220000002100 */
[----:B-1----:R-:W-:Y:S01]  /*c0f0*/  ISETP.NE.AND P0, PT, R7, 0x1, PT ;  /* 0x000000010700780c */ /* 0x002fe20003f05270 */
[----:B0-----:R-:W-:-:S05]  /*c100*/  IMAD.SHL.U32 R10, R8, 0x8, RZ ;  /* 0x00000008080a7824 */ /* 0x001fca00078e00ff */
[----:B------:R-:W-:-:S04]  /*c110*/  LOP3.LUT R10, R10, 0x38, RZ, 0xc0, !PT ;  /* 0x000000380a0a7812 */ /* 0x000fc800078ec0ff */
[C---:B------:R-:W-:Y:S02]  /*c120*/  LOP3.LUT R9, R10.reuse, 0x40, RZ, 0xfc, !PT ;  /* 0x000000400a097812 */ /* 0x040fe400078efcff */
[----:B------:R-:W-:Y:S01]  /*c130*/  LOP3.LUT R8, R10, 0x80, RZ, 0xfc, !PT ;  /* 0x000000800a087812 */ /* 0x000fe200078efcff */
[----:B--2---:R-:W-:Y:S02]  /*c140*/  IMAD.MOV.U32 R3, RZ, RZ, R4 ;  /* 0x000000ffff037224 */ /* 0x004fe400078e0004 */
[----:B------:R-:W0:Y:S01]  /*c150*/  S2R R4, SR_TID.X ;  /* 0x0000000000047919 */ /* 0x000e220000002100 */
[----:B---3--:R-:W-:Y:S02]  /*c160*/  IMAD R0, R0, UR4, RZ ;  /* 0x0000000400007c24 */ /* 0x008fe4000f8e02ff */
[----:B------:R-:W-:-:S04]  /*c170*/  IMAD.WIDE.U32 R2, R18, UR4, R2 ;  /* 0x0000000412027c25 */ /* 0x000fc8000f8e0002 */
[----:B------:R-:W-:Y:S01]  /*c180*/  IMAD R0, R18, UR5, R0 ;  /* 0x0000000512007c24 */ /* 0x000fe2000f8e0200 */
[----:B------:R-:W-:-:S03]  /*c190*/  ULDC.64 UR4, c[0x0][0x2e0] ;  /* 0x0000b80000047ab9 */ /* 0x000fc60000000a00 */
[----:B------:R-:W-:Y:S02]  /*c1a0*/  IMAD.IADD R3, R3, 0x1, R0 ;  /* 0x0000000103037824 */ /* 0x000fe400078e0200 */
[----:B----4-:R-:W-:Y:S02]  /*c1b0*/  IMAD R0, R6, UR4, RZ ;  /* 0x0000000406007c24 */ /* 0x010fe4000f8e02ff */
[C---:B------:R-:W-:Y:S01]  /*c1c0*/  IMAD.WIDE.U32 R2, R5.reuse, UR4, R2 ;  /* 0x0000000405027c25 */ /* 0x040fe2000f8e0002 */
[----:B------:R-:W1:Y:S03]  /*c1d0*/  @P0 LDC R6, c[0x0][0x450] ;  /* 0x00011400ff060b82 */ /* 0x000e660000000800 */
[----:B------:R-:W-:Y:S01]  /*c1e0*/  IMAD R0, R5, UR5, R0 ;  /* 0x0000000505007c24 */ /* 0x000fe2000f8e0200 */
[----:B------:R-:W-:-:S04]  /*c1f0*/  ULDC.64 UR4, c[0x0][0x2d0] ;  /* 0x0000b40000047ab9 */ /* 0x000fc80000000a00 */
[----:B------:R-:W-:Y:S02]  /*c200*/  IADD3 R3, R3, R0, RZ ;  /* 0x0000000003037210 */ /* 0x000fe40007ffe0ff */
[C---:B0-----:R-:W-:Y:S01]  /*c210*/  LOP3.LUT R5, R4.reuse, 0x7f, RZ, 0xc0, !PT ;  /* 0x0000007f04057812 */ /* 0x041fe200078ec0ff */
[----:B------:R-:W-:-:S03]  /*c220*/  IMAD.SHL.U32 R4, R4, 0x10, RZ ;  /* 0x0000001004047824 */ /* 0x000fc600078e00ff */
[----:B------:R-:W-:-:S04]  /*c230*/  SHF.R.U32.HI R5, RZ, 0x3, R5 ;  /* 0x00000003ff057819 */ /* 0x000fc80000011605 */
[----:B------:R-:W-:Y:S02]  /*c240*/  LOP3.LUT R4, R5, 0x70, R4, 0xf8, !PT ;  /* 0x0000007005047812 */ /* 0x000fe400078ef804 */
[----:B------:R-:W0:Y:S02]  /*c250*/  @P0 LDC R5, c[0x0][0x44c] ;  /* 0x00011300ff050b82 */ /* 0x000e240000000800 */
[----:B------:R-:W-:-:S05]  /*c260*/  LOP3.LUT R0, R4, R17, RZ, 0xfc, !PT ;  /* 0x0000001104007212 */ /* 0x000fca00078efcff */
[----:B------:R-:W-:Y:S02]  /*c270*/  IMAD.MOV.U32 R4, RZ, RZ, R0 ;  /* 0x000000ffff047224 */ /* 0x000fe400078e0000 */
[----:B0-----:R-:W-:-:S05]  /*c280*/  @P0 IMAD.HI.U32 R5, R0, R5, RZ ;  /* 0x0000000500050227 */ /* 0x001fca00078e00ff */
[----:B-1----:R-:W-:-:S05]  /*c290*/  @P0 SHF.R.U32.HI R4, RZ, R6, R5 ;  /* 0x00000006ff040219 */ /* 0x002fca0000011605 */
[----:B------:R-:W-:Y:S02]  /*c2a0*/  IMAD.MOV R5, RZ, RZ, -R4 ;  /* 0x000000ffff057224 */ /* 0x000fe400078e0a04 */
[----:B------:R-:W-:-:S04]  /*c2b0*/  IMAD.WIDE.U32 R2, R4, UR4, R2 ;  /* 0x0000000404027c25 */ /* 0x000fc8000f8e0002 */
[----:B------:R-:W-:Y:S01]  /*c2c0*/  IMAD R0, R7, R5, R0 ;  /* 0x0000000507007224 */ /* 0x000fe200078e0200 */
[----:B------:R-:W-:-:S05]  /*c2d0*/  SHF.R.S32.HI R5, RZ, 0x1f, R4 ;  /* 0x0000001fff057819 */ /* 0x000fca0000011404 */
[----:B------:R-:W-:-:S04]  /*c2e0*/  IMAD R5, R5, UR4, RZ ;  /* 0x0000000405057c24 */ /* 0x000fc8000f8e02ff */
[----:B------:R-:W-:Y:S01]  /*c2f0*/  IMAD R4, R4, UR5, R5 ;  /* 0x0000000504047c24 */ /* 0x000fe2000f8e0205 */
[----:B------:R-:W-:-:S03]  /*c300*/  ULDC.64 UR4, c[0x0][0x2c8] ;  /* 0x0000b20000047ab9 */ /* 0x000fc60000000a00 */
[----:B------:R-:W-:Y:S01]  /*c310*/  IMAD.IADD R3, R3, 0x1, R4 ;  /* 0x0000000103037824 */ /* 0x000fe200078e0204 */
[----:B------:R-:W-:Y:S01]  /*c320*/  SHF.R.S32.HI R4, RZ, 0x1f, R0 ;  /* 0x0000001fff047819 */ /* 0x000fe20000011400 */
[----:B------:R-:W-:-:S04]  /*c330*/  IMAD.WIDE.U32 R2, R0, UR4, R2 ;  /* 0x0000000400027c25 */ /* 0x000fc8000f8e0002 */
[----:B------:R-:W-:Y:S01]  /*c340*/  IMAD R4, R4, UR4, RZ ;  /* 0x0000000404047c24 */ /* 0x000fe2000f8e02ff */
[----:B------:R-:W-:Y:S02]  /*c350*/  ULDC UR4, c[0x0][0x2b8] ;  /* 0x0000ae0000047ab9 */ /* 0x000fe40000000800 */
[----:B------:R-:W-:Y:S01]  /*c360*/  ISETP.GE.AND P2, PT, R10, UR4, PT ;  /* 0x000000040a007c0c */ /* 0x000fe2000bf46270 */
[----:B------:R-:W-:Y:S01]  /*c370*/  IMAD R0, R0, UR5, R4 ;  /* 0x0000000500007c24 */ /* 0x000fe2000f8e0204 */
[----:B------:R0:W5:Y:S01]  /*c380*/  LDL R10, [R1+0x24] ;  /* 0x00002400010a7983 */ /* 0x0001620000100800 */
[----:B------:R-:W-:Y:S02]  /*c390*/  LEA R4, P3, R2, UR6, 0x1 ;  /* 0x0000000602047c11 */ /* 0x000fe4000f8608ff */
[----:B------:R-:W-:Y:S01]  /*c3a0*/  IMAD.IADD R0, R3, 0x1, R0 ;  /* 0x0000000103007824 */ /* 0x000fe200078e0200 */
[----:B------:R-:W-:Y:S02]  /*c3b0*/  ISETP.GE.AND P1, PT, R9, UR4, PT ;  /* 0x0000000409007c0c */ /* 0x000fe4000bf26270 */
[----:B------:R-:W-:Y:S01]  /*c3c0*/  ISETP.GE.AND P0, PT, R8, UR4, PT ;  /* 0x0000000408007c0c */ /* 0x000fe2000bf06270 */
[----:B------:R-:W-:Y:S01]  /*c3d0*/  UMOV UR4, 0xffffffff ;  /* 0xffffffff00047882 */ /* 0x000fe20000000000 */
[----:B------:R-:W-:-:S02]  /*c3e0*/  LEA.HI.X R0, R2, UR7, R0, 0x1, P3 ;  /* 0x0000000702007c11 */ /* 0x000fc400098f0c00 */
[----:B0-----:R-:W-:Y:S09]  /*c3f0*/  BRA.DIV UR4, `(.L_x_439) ;  /* 0x0000004204847947 */ /* 0x001ff2000b800000 */
[----:B------:R-:W0:Y:S02]  /*c400*/  S2R R5, SR_TID.X ;  /* 0x0000000000057919 */ /* 0x000e240000002100 */
[----:B0-----:R-:W-:-:S04]  /*c410*/  LOP3.LUT R5, R5, 0x7f, RZ, 0xc0, !PT ;  /* 0x0000007f05057812 */ /* 0x001fc800078ec0ff */
[----:B------:R-:W-:Y:S02]  /*c420*/  SHF.R.U32.HI R6, RZ, 0x3, R5 ;  /* 0x00000003ff067819 */ /* 0x000fe40000011605 */
[----:B------:R-:W2:Y:S01]  /*c430*/  LDL.LU R5, [R1+0x40] ;  /* 0x0000400001057983 */ /* 0x000ea20000300800 */
[----:B------:R-:W-:Y:S02]  /*c440*/  ULDC.64 UR4, c[0x0][0x208] ;  /* 0x0000820000047ab9 */ /* 0x000fe40000000a00 */
[----:B------:R-:W-:Y:S01]  /*c450*/  IMAD.IADD R2, R6, 0x1, R17 ;  /* 0x0000000106027824 */ /* 0x000fe200078e0211 */
[----:B------:R-:W-:Y:S01]  /*c460*/  SHFL.IDX PT, R9, R0, 0x1, 0x181f ;  /* 0x00381f0000097f89 */ /* 0x000fe200000e0000 */
[----:B------:R-:W0:Y:S02]  /*c470*/  S2R R6, SR_TID.X ;  /* 0x0000000000067919 */ /* 0x000e240000002100 */
[----:B0-----:R-:W-:Y:S02]  /*c480*/  IMAD.SHL.U32 R11, R6, 0x8, RZ ;  /* 0x00000008060b7824 */ /* 0x001fe400078e00ff */
[----:B------:R-:W-:Y:S03]  /*c490*/  SHFL.IDX PT, R6, R0, RZ, 0x181f ;  /* 0x00181fff00067589 */ /* 0x000fe600000e0000 */
[----:B------:R-:W-:Y:S01]  /*c4a0*/  LOP3.LUT R11, R11, 0x38, RZ, 0xc0, !PT ;  /* 0x000000380b0b7812 */ /* 0x000fe200078ec0ff */
[----:B--2---:R-:W-:Y:S01]  /*c4b0*/  IMAD R3, R5, R7, RZ ;  /* 0x0000000705037224 */ /* 0x004fe200078e02ff */
[C---:B------:R-:W-:Y:S01]  /*c4c0*/  IADD3 R5, R2.reuse, 0x10, RZ ;  /* 0x0000001002057810 */ /* 0x040fe20007ffe0ff */
[----:B------:R-:W0:Y:S03]  /*c4d0*/  SHFL.IDX PT, R7, R4, RZ, 0x181f ;  /* 0x00181fff04077589 */ /* 0x000e2600000e0000 */
[----:B------:R-:W-:-:S02]  /*c4e0*/  ISETP.GE.AND P4, PT, R2, R3, PT ;  /* 0x000000030200720c */ /* 0x000fc40003f86270 */
[----:B------:R-:W-:Y:S02]  /*c4f0*/  ISETP.GE.AND P3, PT, R5, R3, PT ;  /* 0x000000030500720c */ /* 0x000fe40003f66270 */
[----:B------:R-:W1:Y:S09]  /*c500*/  SHFL.IDX PT, R5, R4, 0x1, 0x181f ;  /* 0x00381f0004057f89 */ /* 0x000e7200000e0000 */
[----:B0-----:R-:W-:-:S05]  /*c510*/  @!P4 LEA R7, P5, R11, R7, 0x1 ;  /* 0x000000070b07c211 */ /* 0x001fca00078a08ff */
[----:B------:R-:W-:Y:S01]  /*c520*/  @!P4 IMAD.X R6, RZ, RZ, R6, P5 ;  /* 0x000000ffff06c224 */ /* 0x000fe200028e0606 */
[----:B-1----:R-:W-:-:S04]  /*c530*/  @!P3 LEA R8, P5, R11, R5, 0x1 ;  /* 0x000000050b08b211 */ /* 0x002fc800078a08ff */
[----:B------:R-:W-:Y:S01]  /*c540*/  @!P4 LOP3.LUT R7, R7, R6, RZ, 0x3c, !PT ;  /* 0x000000060707c212 */ /* 0x000fe200078e3cff */
[----:B------:R-:W-:-:S03]  /*c550*/  @!P3 IMAD.X R5, RZ, RZ, R9, P5 ;  /* 0x000000ffff05b224 */ /* 0x000fc600028e0609 */
[----:B------:R-:W-:-:S04]  /*c560*/  @!P4 LOP3.LUT R6, R7, R6, RZ, 0x3c, !PT ;  /* 0x000000060706c212 */ /* 0x000fc800078e3cff */
[----:B------:R-:W-:-:S05]  /*c570*/  @!P4 LOP3.LUT R7, R7, R6, RZ, 0x3c, !PT ;  /* 0x000000060707c212 */ /* 0x000fca00078e3cff */
[----:B-----5:R-:W-:Y:S04]  /*c580*/  @!P4 LDGSTS.E.BYPASS.LTC128B.128 [R10+0x10400], desc[UR4][R6.64], !P2 ;  /* 0x10400000060acfae */ /* 0x020fe8000d101d44 */
[----:B------:R-:W-:Y:S04]  /*c590*/  @!P4 LDGSTS.E.BYPASS.LTC128B.128 [R10+0x14400], desc[UR4][R6.64+0x80], !P1 ;  /* 0x14400080060acfae */ /* 0x000fe8000c901d44 */
[----:B------:R0:W-:Y:S02]  /*c5a0*/  @!P4 LDGSTS.E.BYPASS.LTC128B.128 [R10+0x18400], desc[UR4][R6.64+0x100], !P0 ;  /* 0x18400100060acfae */ /* 0x0001e4000c101d44 */
[----:B0-----:R-:W-:-:S02]  /*c5b0*/  @!P3 IMAD.MOV.U32 R6, RZ, RZ, R8 ;  /* 0x000000ffff06b224 */ /* 0x001fc400078e0008 */
[----:B------:R-:W-:Y:S01]  /*c5c0*/  @!P3 IMAD.MOV.U32 R7, RZ, RZ, R5 ;  /* 0x000000ffff07b224 */ /* 0x000fe200078e0005 */
[----:B------:R-:W-:Y:S01]  /*c5d0*/  SHFL.IDX PT, R8, R0, 0x2, 0x181f ;  /* 0x00581f0000087f89 */ /* 0x000fe200000e0000 */
[----:B------:R-:W-:-:S03]  /*c5e0*/  VIADD R5, R2, 0x20 ;  /* 0x0000002002057836 */ /* 0x000fc60000000000 */
[----:B------:R-:W-:Y:S04]  /*c5f0*/  @!P3 LDGSTS.E.BYPASS.LTC128B.128 [R10+0x10c00], desc[UR4][R6.64], !P2 ;  /* 0x10c00000060abfae */ /* 0x000fe8000d101d44 */
[----:B------:R-:W-:Y:S04]  /*c600*/  @!P3 LDGSTS.E.BYPASS.LTC128B.128 [R10+0x14c00], desc[UR4][R6.64+0x80], !P1 ;  /* 0x14c00080060abfae */ /* 0x000fe8000c901d44 */
[----:B------:R0:W-:Y:S01]  /*c610*/  @!P3 LDGSTS.E.BYPASS.LTC128B.128 [R10+0x18c00], desc[UR4][R6.64+0x100], !P0 ;  /* 0x18c00100060abfae */ /* 0x0001e2000c101d44 */
[----:B------:R-:W-:-:S03]  /*c620*/  ISETP.GE.AND P3, PT, R5, R3, PT ;  /* 0x000000030500720c */ /* 0x000fc60003f66270 */
[----:B------:R-:W1:Y:S10]  /*c630*/  SHFL.IDX PT, R5, R4, 0x2, 0x181f ;  /* 0x00581f0004057f89 */ /* 0x000e7400000e0000 */
[----:B-1----:R-:W-:-:S05]  /*c640*/  @!P3 LEA R5, P4, R11, R5, 0x1 ;  /* 0x000000050b05b211 */ /* 0x002fca00078808ff */
[----:B0-----:R-:W-:-:S04]  /*c650*/  @!P3 IMAD.X R6, RZ, RZ, R8, P4 ;  /* 0x000000ffff06b224 */ /* 0x001fc800020e0608 */
[----:B------:R-:W-:Y:S01]  /*c660*/  @!P3 IMAD.MOV.U32 R7, RZ, RZ, R6 ;  /* 0x000000ffff07b224 */ /* 0x000fe200078e0006 */
[----:B------:R-:W-:Y:S01]  /*c670*/  @!P3 MOV R6, R5 ;  /* 0x000000050006b202 */ /* 0x000fe20000000f00 */
[----:B------:R-:W-:-:S04]  /*c680*/  VIADD R5, R2, 0x30 ;  /* 0x0000003002057836 */ /* 0x000fc80000000000 */
[----:B------:R-:W-:Y:S04]  /*c690*/  @!P3 LDGSTS.E.BYPASS.LTC128B.128 [R10+0x11400], desc[UR4][R6.64], !P2 ;  /* 0x11400000060abfae */ /* 0x000fe8000d101d44 */
[----:B------:R-:W-:Y:S04]  /*c6a0*/  @!P3 LDGSTS.E.BYPASS.LTC128B.128 [R10+0x15400], desc[UR4][R6.64+0x80], !P1 ;  /* 0x15400080060abfae */ /* 0x000fe8000c901d44 */
[----:B------:R0:W-:Y:S01]  /*c6b0*/  @!P3 LDGSTS.E.BYPASS.LTC128B.128 [R10+0x19400], desc[UR4][R6.64+0x100], !P0 ;  /* 0x19400100060abfae */ /* 0x0001e2000c101d44 */
[----:B------:R-:W-:-:S03]  /*c6c0*/  ISETP.GE.AND P3, PT, R5, R3, PT ;  /* 0x000000030500720c */ /* 0x000fc60003f66270 */
[----:B------:R-:W1:Y:S04]  /*c6d0*/  SHFL.IDX PT, R5, R4, 0x3, 0x181f ;  /* 0x00781f0004057f89 */ /* 0x000e6800000e0000 */
[----:B0-----:R-:W0:Y:S06]  /*c6e0*/  SHFL.IDX PT, R6, R0, 0x3, 0x181f ;  /* 0x00781f0000067f89 */ /* 0x001e2c00000e0000 */
[----:B-1----:R-:W-:-:S05]  /*c6f0*/  @!P3 LEA R5, P4, R11, R5, 0x1 ;  /* 0x000000050b05b211 */ /* 0x002fca00078808ff */
[----:B0-----:R-:W-:-:S04]  /*c700*/  @!P3 IMAD.X R6, RZ, RZ, R6, P4 ;  /* 0x000000ffff06b224 */ /* 0x001fc800020e0606 */
[----:B------:R-:W-:Y:S02]  /*c710*/  @!P3 IMAD.MOV.U32 R7, RZ, RZ, R6 ;  /* 0x000000ffff07b224 */ /* 0x000fe400078e0006 */
[----:B------:R-:W-:Y:S02]  /*c720*/  @!P3 IMAD.MOV.U32 R6, RZ, RZ, R5 ;  /* 0x000000ffff06b224 */ /* 0x000fe400078e0005 */
[----:B------:R-:W-:-:S03]  /*c730*/  VIADD R5, R2, 0x40 ;  /* 0x0000004002057836 */ /* 0x000fc60000000000 */
        /* <DEDUP_REMOVED lines=9> */
[----:B------:R-:W-:Y:S01]  /*c7d0*/  @!P3 IMAD.MOV.U32 R6, RZ, RZ, R5 ;  /* 0x000000ffff06b224 */ /* 0x000fe200078e0005 */
[----:B------:R-:W-:-:S04]  /*c7e0*/  IADD3 R5, R2, 0x50, RZ ;  /* 0x0000005002057810 */ /* 0x000fc80007ffe0ff */
        /* <DEDUP_REMOVED lines=11> */
[----:B------:R-:W-:Y:S02]  /*c8a0*/  @!P3 LDGSTS.E.BYPASS.LTC128B.128 [R10+0x12c00], desc[UR4][R6.64], !P2 ;  /* 0x12c00000060abfae */ /* 0x000fe4000d101d44 */
[----:B------:R-:W-:Y:S02]  /*c8b0*/  ISETP.GE.AND P4, PT, R5, R3, PT ;  /* 0x000000030500720c */ /* 0x000fe40003f86270 */
[----:B------:R-:W0:Y:S04]  /*c8c0*/  SHFL.IDX PT, R5, R4, 0x6, 0x181f ;  /* 0x00d81f0004057f89 */ /* 0x000e2800000e0000 */
[----:B------:R-:W-:Y:S04]  /*c8d0*/  @!P3 LDGSTS.E.BYPASS.LTC128B.128 [R10+0x16c00], desc[UR4][R6.64+0x80], !P1 ;  /* 0x16c00080060abfae */ /* 0x000fe8000c901d44 */
[----:B------:R1:W-:Y:S04]  /*c8e0*/  @!P3 LDGSTS.E.BYPASS.LTC128B.128 [R10+0x1ac00], desc[UR4][R6.64+0x100], !P0 ;  /* 0x1ac00100060abfae */ /* 0x0003e8000c101d44 */
[----:B------:R-:W-:Y:S04]  /*c8f0*/  SHFL.IDX PT, R4, R4, 0x7, 0x181f ;  /* 0x00f81f0004047f89 */ /* 0x000fe800000e0000 */
[----:B-1----:R-:W1:Y:S01]  /*c900*/  SHFL.IDX PT, R6, R0, 0x6, 0x181f ;  /* 0x00d81f0000067f89 */ /* 0x002e6200000e0000 */
[----:B0-----:R-:W-:-:S03]  /*c910*/  @!P4 LEA R5, P3, R11, R5, 0x1 ;  /* 0x000000050b05c211 */ /* 0x001fc600078608ff */
[----:B------:R-:W0:Y:S02]  /*c920*/  SHFL.IDX PT, R0, R0, 0x7, 0x181f ;  /* 0x00f81f0000007f89 */ /* 0x000e2400000e0000 */
[----:B-1----:R-:W-:-:S04]  /*c930*/  @!P4 IMAD.X R6, RZ, RZ, R6, P3 ;  /* 0x000000ffff06c224 */ /* 0x002fc800018e0606 */
[----:B------:R-:W-:Y:S02]  /*c940*/  @!P4 IMAD.MOV.U32 R7, RZ, RZ, R6 ;  /* 0x000000ffff07c224 */ /* 0x000fe400078e0006 */
[----:B------:R-:W-:-:S05]  /*c950*/  @!P4 IMAD.MOV.U32 R6, RZ, RZ, R5 ;  /* 0x000000ffff06c224 */ /* 0x000fca00078e0005 */
[----:B------:R1:W-:Y:S04]  /*c960*/  @!P4 LDGSTS.E.BYPASS.LTC128B.128 [R10+0x13400], desc[UR4][R6.64], !P2 ;  /* 0x13400000060acfae */ /* 0x0003e8000d101d44 */
[----:B------:R1:W-:Y:S04]  /*c970*/  @!P4 LDGSTS.E.BYPASS.LTC128B.128 [R10+0x17400], desc[UR4][R6.64+0x80], !P1 ;  /* 0x17400080060acfae */ /* 0x0003e8000c901d44 */
[----:B0-----:R1:W-:Y:S02]  /*c980*/  @!P4 LDGSTS.E.BYPASS.LTC128B.128 [R10+0x1b400], desc[UR4][R6.64+0x100], !P0 ;  /* 0x1b400100060acfae */ /* 0x0013e4000c101d44 */
.L_x_558:
[----:B------:R-:W-:Y:S01]  /*c990*/  VIADD R2, R2, 0x70 ;  /* 0x0000007002027836 */ /* 0x000fe20000000000 */
[----:B------:R-:W-:Y:S04]  /*c9a0*/  BSSY B0, `(.L_x_440) ;  /* 0x000000f000007945 */ /* 0x000fe80003800000 */
[----:B------:R-:W-:-:S13]  /*c9b0*/  ISETP.GE.AND P3, PT, R2, R3, PT ;  /* 0x000000030200720c */ /* 0x000fda0003f66270 */
[----:B------:R-:W-:Y:S05]  /*c9c0*/  @P3 BRA `(.L_x_441) ;  /* 0x0000000000303947 */ /* 0x000fea0003800000 */
[----:B------:R-:W0:Y:S01]  /*c9d0*/  S2R R5, SR_TID.X ;  /* 0x0000000000057919 */ /* 0x000e220000002100 */
[----:B------:R-:W-:Y:S01]  /*c9e0*/  ULDC.64 UR4, c[0x0][0x208] ;  /* 0x0000820000047ab9 */ /* 0x000fe20000000a00 */
[----:B0-----:R-:W-:-:S04]  /*c9f0*/  SHF.L.U32 R5, R5, 0x3, RZ ;  /* 0x0000000305057819 */ /* 0x001fc800000006ff */
[----:B------:R-:W-:-:S04]  /*ca00*/  LOP3.LUT R5, R5, 0x38, RZ, 0xc0, !PT ;  /* 0x0000003805057812 */ /* 0x000fc800078ec0ff */
        /* <DEDUP_REMOVED lines=8> */
.L_x_441:
[----:B------:R-:W-:Y:S05]  /*ca90*/  BSYNC B0 ;  /* 0x0000000000007941 */ /* 0x000fea0003800000 */
.L_x_440:
[----:B01----:R-:W2:Y:S01]  /*caa0*/  LDL R10, [R1+0x4] ;  /* 0x00000400010a7983 */ /* 0x003ea20000100800 */
[----:B------:R-:W-:Y:S01]  /*cab0*/  PLOP3.LUT P0, PT, PT, PT, PT, 0x80, 0x0 ;  /* 0x000000000000781c */ /* 0x000fe20003f0f070 */
[----:B------:R-:W-:Y:S01]  /*cac0*/  NOP ;  /* 0x0000000000007918 */ /* 0x000fe20000000000 */
[----:B--2---:R-:W-:-:S11]  /*cad0*/  VIADD R6, R10, 0x34800 ;  /* 0x000348000a067836 */ /* 0x004fd60000000000 */
.L_x_442:
[----:B------:R-:W2:Y:S01]  /*cae0*/  LDL R2, [R1+0x4] ;  /* 0x0000040001027983 */ /* 0x000ea20000100800 */
[----:B------:R-:W-:Y:S02]  /*caf0*/  PLOP3.LUT P1, PT, P1, P0, PT, 0xa2, 0x0 ;  /* 0x000000000000781c */ /* 0x000fe40000f21472 */
[----:B--2---:R-:W-:-:S08]  /*cb00*/  @P0 R2UR P1, UR4, R2 ;  /* 0x00000000020402ca */ /* 0x004fd00000020000 */
[----:B------:R-:W-:-:S05]  /*cb10*/  @P0 PLOP3.LUT P0, PT, P1, PT, PT, 0x80, 0x0 ;  /* 0x000000000000081c */ /* 0x000fca0000f0f070 */
[----:B------:R-:W-:Y:S01]  /*cb20*/  @!P1 SYNCS.ARRIVE.TRANS64.RED.A0T1 RZ, [UR4+0x34800], RZ ;  /* 0x034800ffffff99a7 */ /* 0x000fe20008200404 */
[----:B------:R-:W-:Y:S07]  /*cb30*/  @!P1 ARRIVES.LDGSTSBAR.64.TRANSCNT [UR4+0x34800] ;  /* 0x03480000ff0099b0 */ /* 0x000fee0008000a84 */
[----:B------:R-:W-:Y:S05]  /*cb40*/  @P0 BRA.U.ANY `(.L_x_442) ;  /* 0xfffffffd00e40947 */ /* 0x000fea000393ffff */
[----:B------:R-:W2:Y:S02]  /*cb50*/  LDL.LU R3, [R1+0x50] ;  /* 0x0000500001037983 */ /* 0x000ea40000300800 */
[----:B--2---:R-:W-:-:S05]  /*cb60*/  VIADD R3, R3, 0x1 ;  /* 0x0000000103037836 */ /* 0x004fca0000000000 */
[----:B------:R0:W-:Y:S01]  /*cb70*/  STL [R1+0x50], R3 ;  /* 0x0000500301007387 */ /* 0x0001e20000100800 */
[----:B------:R-:W-:-:S04]  /*cb80*/  LEA.HI R0, R3, R3, RZ, 0x1 ;  /* 0x0000000303007211 */ /* 0x000fc800078f08ff */
[----:B------:R-:W-:-:S05]  /*cb90*/  LOP3.LUT R0, R0, 0xfffffffe, RZ, 0xc0, !PT ;  /* 0xfffffffe00007812 */ /* 0x000fca00078ec0ff */
[----:B------:R-:W-:-:S05]  /*cba0*/  IMAD.IADD R0, R3, 0x1, -R0 ;  /* 0x0000000103007824 */ /* 0x000fca00078e0a00 */
[----:B------:R-:W-:Y:S01]  /*cbb0*/  SHF.L.U32 R0, R0, 0x1f, RZ ;  /* 0x0000001f00007819 */ /* 0x000fe200000006ff */
[----:B------:R-:W-:Y:S01]  /*cbc0*/  NOP ;  /* 0x0000000000007918 */ /* 0x000fe20000000000 */
[----:B------:R0:W-:Y:S01]  /*cbd0*/  SYNCS.ARRIVE.TRANS64.A1T0 RZ, [R2+URZ+0x34800], RZ ;  /* 0x034800ff02ff79a7 */ /* 0x0001e2000810003f */
[----:B------:R-:W-:Y:S01]  /*cbe0*/  BSSY B0, `(.L_x_443) ;  /* 0x0000003000007945 */ /* 0x000fe20003800000 */
[----:B------:R-:W1:Y:S03]  /*cbf0*/  SYNCS.PHASECHK.TRANS64.TRYWAIT P0, [R2+URZ+0x34820], R0 ;  /* 0x03482000020075a7 */ /* 0x000e66000800017f */
[----:B01----:R-:W-:Y:S05]  /*cc00*/  @!P0 BRA `(.L_x_444) ;  /* 0x00000044007c8947 */ /* 0x003fea0003800000 */
.L_x_559:
[----:B------:R-:W-:Y:S05]  /*cc10*/  BSYNC B0 ;  /* 0x0000000000007941 */ /* 0x000fea0003800000 */
.L_x_443:
[----:B0-----:R-:W2:Y:S01]  /*cc20*/  LDL.LU R2, [R1+0x3c] ;  /* 0x00003c0001027983 */ /* 0x001ea20000300800 */
[----:B------:R-:W-:Y:S01]  /*cc30*/  BSSY B0, `(.L_x_445) ;  /* 0x0000226000007945 */ /* 0x000fe20003800000 */
[----:B--2---:R-:W-:-:S13]  /*cc40*/  ISETP.GE.AND P0, PT, R2, 0x81, PT ;  /* 0x000000810200780c */ /* 0x004fda0003f06270 */
[----:B------:R-:W-:Y:S05]  /*cc50*/  @!P0 BRA `(.L_x_446) ;  /* 0x00000020008c8947 */ /* 0x000fea0003800000 */
[----:B------:R-:W2:Y:S01]  /*cc60*/  LDL R2, [R1+0x30] ;  /* 0x0000300001027983 */ /* 0x000ea20000100800 */
[----:B------:R-:W-:Y:S01]  /*cc70*/  IMAD.MOV.U32 R0, RZ, RZ, 0x1 ;  /* 0x00000001ff007424 */ /* 0x000fe200078e00ff */
[----:B------:R-:W-:Y:S01]  /*cc80*/  BSSY B2, `(.L_x_447) ;  /* 0x00000bc000027945 */ /* 0x000fe20003800000 */
        /* <DEDUP_REMOVED lines=8> */
[----:B------:R-:W3:Y:S04]  /*cd10*/  LDL R3, [R1+0x8] ;  /* 0x0000080001037983 */ /* 0x000ee80000100800 */
[----:B------:R-:W4:Y:S01]  /*cd20*/  LDL R2, [R1+0x10] ;  /* 0x0000100001027983 */ /* 0x000f220000100800 */
[----:B------:R-:W-:Y:S01]  /*cd30*/  BSSY B1, `(.L_x_449) ;  /* 0x00000ac000017945 */ /* 0x000fe20003800000 */
[----:B--2---:R-:W-:-:S02]  /*cd40*/  ISETP.NE.AND P1, PT, R4, RZ, PT ;  /* 0x000000ff0400720c */ /* 0x004fc40003f25270 */
[----:B---3--:R-:W-:-:S04]  /*cd50*/  IADD3 R8, R3, 0x1, RZ ;  /* 0x0000000103087810 */ /* 0x008fc80007ffe0ff */
[----:B------:R-:W-:-:S04]  /*cd60*/  ISETP.NE.AND P0, PT, R8, 0x2, PT ;  /* 0x000000020800780c */ /* 0x000fc80003f05270 */
[----:B------:R-:W-:Y:S02]  /*cd70*/  SEL R10, RZ, 0x1, P0 ;  /* 0x00000001ff0a7807 */ /* 0x000fe40000000000 */
[----:B------:R-:W-:Y:S02]  /*cd80*/  SEL R8, R8, RZ, P0 ;  /* 0x000000ff08087207 */ /* 0x000fe40000000000 */
[----:B----4-:R-:W-:Y:S01]  /*cd90*/  LOP3.LUT R10, R2, R10, RZ, 0x3c, !PT ;  /* 0x0000000a020a7212 */ /* 0x010fe200078e3cff */
[----:B------:R-:W-:Y:S06]  /*cda0*/  @!P1 BRA `(.L_x_450) ;  /* 0x0000000800909947 */ /* 0x000fec0003800000 */
[----:B------:R0:W5:Y:S01]  /*cdb0*/  LDL R4, [R1] ;  /* 0x0000000001047983 */ /* 0x0001620000100800 */
[----:B------:R-:W-:Y:S02]  /*cdc0*/  ULDC.64 UR4, c[0x0][0x418] ;  /* 0x0001060000047ab9 */ /* 0x000fe40000000a00 */
[----:B------:R-:W-:-:S04]  /*cdd0*/  ISETP.NE.U32.AND P0, PT, RZ, UR4, PT ;  /* 0x00000004ff007c0c */ /* 0x000fc8000bf05070 */
[----:B------:R-:W-:-:S13]  /*cde0*/  ISETP.NE.AND.EX P0, PT, RZ, UR5, PT, P0 ;  /* 0x00000005ff007c0c */ /* 0x000fda000bf05300 */
[----:B0-----:R-:W-:Y:S05]  /*cdf0*/  @!P0 BRA `(.L_x_451) ;  /* 0x0000000000508947 */ /* 0x001fea0003800000 */
[----:B------:R-:W2:Y:S01]  /*ce00*/  LDL R11, [R1+0x1c] ;  /* 0x00001c00010b7983 */ /* 0x000ea20000100800 */
[----:B------:R-:W0:Y:S01]  /*ce10*/  LDC R5, c[0x0][0x43c] ;  /* 0x00010f00ff057b82 */ /* 0x000e220000000800 */
[----:B------:R-:W-:Y:S02]  /*ce20*/  ULDC.64 UR6, c[0x0][0x428] ;  /* 0x00010a0000067ab9 */ /* 0x000fe40000000a00 */
[----:B------:R-:W3:Y:S01]  /*ce30*/  LDL R7, [R1+0xc] ;  /* 0x00000c0001077983 */ /* 0x000ee20000100800 */
[----:B------:R-:W-:Y:S01]  /*ce40*/  ULDC.64 UR8, c[0x0][0x208] ;  /* 0x0000820000087ab9 */ /* 0x000fe20000000a00 */
[----:B0-----:R-:W-:-:S13]  /*ce50*/  ISETP.NE.AND P0, PT, R5, 0x1, PT ;  /* 0x000000010500780c */ /* 0x001fda0003f05270 */
[----:B------:R-:W0:Y:S02]  /*ce60*/  @P0 LDC.64 R2, c[0x0][0x440] ;  /* 0x00011000ff020b82 */ /* 0x000e240000000a00 */
[----:B0----5:R-:W-:-:S04]  /*ce70*/  @P0 IMAD.HI.U32 R4, R0, R2, RZ ;  /* 0x0000000200040227 */ /* 0x021fc800078e00ff */
[----:B------:R-:W-:Y:S01]  /*ce80*/  IMAD.MOV.U32 R2, RZ, RZ, R0 ;  /* 0x000000ffff027224 */ /* 0x000fe200078e0000 */
[----:B------:R-:W-:-:S05]  /*ce90*/  @P0 SHF.R.U32.HI R2, RZ, R3, R4 ;  /* 0x00000003ff020219 */ /* 0x000fca0000011604 */
[----:B------:R-:W-:-:S04]  /*cea0*/  IMAD.MOV R3, RZ, RZ, -R2 ;  /* 0x000000ffff037224 */ /* 0x000fc800078e0a02 */
[----:B------:R-:W-:Y:S01]  /*ceb0*/  IMAD R0, R5, R3, R0 ;  /* 0x0000000305007224 */ /* 0x000fe200078e0200 */
[----:B------:R-:W-:Y:S01]  /*cec0*/  SHF.R.S32.HI R3, RZ, 0x1f, R2 ;  /* 0x0000001fff037819 */ /* 0x000fe20000011402 */
[----:B--2---:R-:W-:-:S04]  /*ced0*/  IMAD R4, R11, UR6, RZ ;  /* 0x000000060b047c24 */ /* 0x004fc8000f8e02ff */
[C---:B---3--:R-:W-:Y:S02]  /*cee0*/  IMAD R4, R7.reuse, UR7, R4 ;  /* 0x0000000707047c24 */ /* 0x048fe4000f8e0204 */
[----:B------:R-:W-:-:S04]  /*cef0*/  IMAD.WIDE.U32 R2, R7, UR6, R2 ;  /* 0x0000000607027c25 */ /* 0x000fc8000f8e0002 */
[----:B------:R-:W-:Y:S01]  /*cf00*/  IMAD.IADD R3, R4, 0x1, R3 ;  /* 0x0000000104037824 */ /* 0x000fe200078e0203 */
[----:B------:R-:W-:-:S04]  /*cf10*/  LEA R4, P0, R2, UR4, 0x2 ;  /* 0x0000000402047c11 */ /* 0x000fc8000f8010ff */
[----:B------:R-:W-:-:S05]  /*cf20*/  LEA.HI.X R5, R2, UR5, R3, 0x2, P0 ;  /* 0x0000000502057c11 */ /* 0x000fca00080f1403 */
[----:B------:R0:W5:Y:S04]  /*cf30*/  LDG.E R4, desc[UR8][R4.64] ;  /* 0x0000000804047981 */ /* 0x000168000c1e1900 */
.L_x_451:
[----:B------:R-:W2:Y:S01]  /*cf40*/  LDL R2, [R1+0x4] ;  /* 0x0000040001027983 */ /* 0x000ea20000100800 */
[----:B------:R-:W-:Y:S01]  /*cf50*/  BSSY B3, `(.L_x_452) ;  /* 0x0000005000037945 */ /* 0x000fe20003800000 */
[----:B--2---:R-:W-:Y:S01]  /*cf60*/  IMAD R3, R8, 0x8, R2 ;  /* 0x0000000808037824 */ /* 0x004fe200078e0202 */
[----:B------:R-:W-:-:S04]  /*cf70*/  SHF.L.U32 R2, R10, 0x1f, RZ ;  /* 0x0000001f0a027819 */ /* 0x000fc800000006ff */
[----:B------:R-:W1:Y:S02]  /*cf80*/  SYNCS.PHASECHK.TRANS64.TRYWAIT P0, [R3+URZ+0x34840], R2 ;  /* 0x03484002030075a7 */ /* 0x000e64000800017f */
[----:B-1----:R-:W-:Y:S05]  /*cf90*/  @!P0 BRA `(.L_x_453) ;  /* 0x0000004000b08947 */ /* 0x002fea0003800000 */
.L_x_560:
[----:B------:R-:W-:Y:S05]  /*cfa0*/  BSYNC B3 ;  /* 0x0000000000037941 */ /* 0x000fea0003800000 */
.L_x_452:
[----:B0-----:R-:W0:Y:S01]  /*cfb0*/  S2R R5, SR_TID.X ;  /* 0x0000000000057919 */ /* 0x001e220000002100 */
[----:B------:R-:W-:Y:S01]  /*cfc0*/  BSSY B3, `(.L_x_454) ;  /* 0x000000b000037945 */ /* 0x000fe20003800000 */
[----:B0-----:R-:W-:-:S04]  /*cfd0*/  LOP3.LUT R5, R5, 0x7f, RZ, 0xc0, !PT ;  /* 0x0000007f05057812 */ /* 0x001fc800078ec0ff */
[----:B------:R-:W-:-:S13]  /*cfe0*/  ISETP.NE.AND P1, PT, R5, RZ, PT ;  /* 0x000000ff0500720c */ /* 0x000fda0003f25270 */
[----:B------:R-:W-:Y:S05]  /*cff0*/  @P1 BRA `(.L_x_455) ;  /* 0x00000000001c1947 */ /* 0x000fea0003800000 */
[----:B------:R-:W0:Y:S01]  /*d000*/  S2R R5, SR_TID.X ;  /* 0x0000000000057919 */ /* 0x000e220000002100 */
[----:B-1----:R-:W-:-:S04]  /*d010*/  IMAD.MOV.U32 R2, RZ, RZ, 0xc000 ;  /* 0x0000c000ff027424 */ /* 0x002fc800078e00ff */
[----:B------:R2:W-:Y:S01]  /*d020*/  SYNCS.ARRIVE.TRANS64 RZ, [R3+URZ+0x34830], R2 ;  /* 0x0348300203ff79a7 */ /* 0x0005e2000800003f */
[----:B0-----:R-:W-:-:S04]  /*d030*/  LOP3.LUT R5, R5, 0x1f, RZ, 0xc0, !PT ;  /* 0x0000001f05057812 */ /* 0x001fc800078ec0ff */
[----:B------:R-:W-:-:S13]  /*d040*/  ISETP.NE.AND P0, PT, R5, RZ, PT ;  /* 0x000000ff0500720c */ /* 0x000fda0003f05270 */
[----:B--2---:R-:W-:Y:S05]  /*d050*/  @!P0 BRA `(.L_x_455) ;  /* 0x0000000000048947 */ /* 0x004fea0003800000 */
[----:B------:R-:W-:Y:S01]  /*d060*/  BPT.TRAP 0x1 ;  /* 0x000000040000795c */ /* 0x000fe20000300000 */
.L_x_455:
[----:B------:R-:W-:Y:S05]  /*d070*/  BSYNC B3 ;  /* 0x0000000000037941 */ /* 0x000fea0003800000 */
.L_x_454:
[----:B------:R-:W2:Y:S04]  /*d080*/  LDL R5, [R1+0x4] ;  /* 0x0000040001057983 */ /* 0x000ea80000100800 */
[----:B-1----:R-:W3:Y:S01]  /*d090*/  LDL R2, [R1+0x18] ;  /* 0x0000180001027983 */ /* 0x002ee20000100800 */
        /* <DEDUP_REMOVED lines=8> */
[----:B--2---:R-:W-:-:S02]  /*d120*/  IMAD R7, R8, 0xc000, R5 ;  /* 0x0000c00008077824 */ /* 0x004fc400078e0205 */
[----:B---3--:R-:W-:-:S03]  /*d130*/  IMAD R2, R0, 0x80, R2 ;  /* 0x0000008000027824 */ /* 0x008fc600078e0202 */
[----:B------:R-:W-:-:S07]  /*d140*/  IADD3 R5, R7, 0x1c400, RZ ;  /* 0x0001c40007057810 */ /* 0x000fce0007ffe0ff */
.L_x_456:
        /* <DEDUP_REMOVED lines=16> */
.L_x_457:
        /* <DEDUP_REMOVED lines=15> */
.L_x_458:
        /* <DEDUP_REMOVED lines=10> */
[----:B------:R-:W2:Y:S04]  /*d3e0*/  LDL.LU R12, [R1+0x10] ;  /* 0x00001000010c7983 */ /* 0x000ea80000300800 */
[----:B------:R-:W3:Y:S01]  /*d3f0*/  LDL R7, [R1+0x8] ;  /* 0x0000080001077983 */ /* 0x000ee20000100800 */
[----:B------:R-:W-:Y:S01]  /*d400*/  BSSY B3, `(.L_x_459) ;  /* 0x0000005000037945 */ /* 0x000fe20003800000 */
[----:B--2---:R-:W-:Y:S01]  /*d410*/  SHF.L.U32 R2, R12, 0x1f, RZ ;  /* 0x0000001f0c027819 */ /* 0x004fe200000006ff */
[----:B---3--:R-:W-:-:S04]  /*d420*/  IMAD R3, R7, 0x8, R6 ;  /* 0x0000000807037824 */ /* 0x008fc800078e0206 */
[----:B------:R-:W0:Y:S02]  /*d430*/  SYNCS.PHASECHK.TRANS64.TRYWAIT P0, [R3+URZ+0x60], R2 ;  /* 0x00006002030075a7 */ /* 0x000e24000800017f */
[----:B0-----:R-:W-:Y:S05]  /*d440*/  @!P0 BRA `(.L_x_460) ;  /* 0x0000003c00988947 */ /* 0x001fea0003800000 */
.L_x_561:
[----:B------:R-:W-:Y:S05]  /*d450*/  BSYNC B3 ;  /* 0x0000000000037941 */ /* 0x000fea0003800000 */
.L_x_459:
[----:B------:R1:W5:Y:S04]  /*d460*/  LDL R17, [R1+0x4] ;  /* 0x0000040001117983 */ /* 0x0003680000100800 */
[----:B------:R1:W5:Y:S01]  /*d470*/  LDL R15, [R1+0x8] ;  /* 0x00000800010f7983 */ /* 0x0003620000100800 */
[----:B------:R-:W-:Y:S01]  /*d480*/  BSSY B3, `(.L_x_461) ;  /* 0x000000c000037945 */ /* 0x000fe20003800000 */
[----:B------:R-:W-:Y:S02]  /*d490*/  IMAD.MOV.U32 R12, RZ, RZ, 0x0 ;  /* 0x00000000ff0c7424 */ /* 0x000fe400078e00ff */
[----:B------:R-:W-:Y:S01]  /*d4a0*/  IMAD.MOV.U32 R13, RZ, RZ, 0x14f00000 ;  /* 0x14f00000ff0d7424 */ /* 0x000fe200078e00ff */
[----:B------:R-:W-:Y:S06]  /*d4b0*/  @P1 BRA `(.L_x_462) ;  /* 0x0000000000201947 */ /* 0x000fec0003800000 */
[----:B------:R-:W2:Y:S01]  /*d4c0*/  S2R R5, SR_TID.X ;  /* 0x0000000000057919 */ /* 0x000ea20000002100 */
[----:B0----5:R-:W-:Y:S02]  /*d4d0*/  IMAD R2, R15, 0x8, R17 ;  /* 0x000000080f027824 */ /* 0x021fe400078e0211 */
[----:B------:R-:W-:-:S04]  /*d4e0*/  IMAD.MOV.U32 R3, RZ, RZ, 0x8000 ;  /* 0x00008000ff037424 */ /* 0x000fc800078e00ff */
[----:B------:R3:W-:Y:S01]  /*d4f0*/  SYNCS.ARRIVE.TRANS64 RZ, [R2+URZ+0x34850], R3 ;  /* 0x0348500302ff79a7 */ /* 0x0007e2000800003f */
[----:B--2---:R-:W-:-:S04]  /*d500*/  LOP3.LUT R5, R5, 0x1f, RZ, 0xc0, !PT ;  /* 0x0000001f05057812 */ /* 0x004fc800078ec0ff */
[----:B------:R-:W-:-:S13]  /*d510*/  ISETP.NE.AND P0, PT, R5, RZ, PT ;  /* 0x000000ff0500720c */ /* 0x000fda0003f05270 */
[----:B---3--:R-:W-:Y:S05]  /*d520*/  @!P0 BRA `(.L_x_462) ;  /* 0x0000000000048947 */ /* 0x008fea0003800000 */
[----:B------:R-:W-:Y:S01]  /*d530*/  BPT.TRAP 0x1 ;  /* 0x000000040000795c */ /* 0x000fe20000300000 */
.L_x_462:
[----:B------:R-:W-:Y:S05]  /*d540*/  BSYNC B3 ;  /* 0x0000000000037941 */ /* 0x000fea0003800000 */
.L_x_461:
[----:B------:R-:W2:Y:S04]  /*d550*/  LDL R7, [R1+0x18] ;  /* 0x0000180001077983 */ /* 0x000ea80000100800 */
[----:B0-----:R-:W2:Y:S01]  /*d560*/  LDL.LU R3, [R1+0x14] ;  /* 0x0000140001037983 */ /* 0x001ea20000300800 */
[----:B------:R-:W-:Y:S01]  /*d570*/  R2UR UR10, R11 ;  /* 0x000000000b0a72ca */ /* 0x000fe200000e0000 */
[----:B-----5:R-:W-:Y:S01]  /*d580*/  IMAD R2, R15, 0x8000, R17 ;  /* 0x000080000f027824 */ /* 0x020fe200078e0211 */
[----:B------:R-:W-:Y:S01]  /*d590*/  R2UR UR6, R12 ;  /* 0x000000000c0672ca */ /* 0x000fe200000e0000 */
[----:B------:R-:W-:Y:S01]  /*d5a0*/  UIADD3 UR4, UP0, UR36, 0x470, URZ ;  /* 0x0000047024047890 */ /* 0x000fe2000ff1e03f */
[----:B------:R-:W-:Y:S02]  /*d5b0*/  R2UR UR7, R13 ;  /* 0x000000000d0772ca */ /* 0x000fe400000e0000 */
[----:B------:R-:W-:Y:S01]  /*d5c0*/  LEA R5, R15, R17, 0x3 ;  /* 0x000000110f057211 */ /* 0x000fe200078e18ff */
[----:B------:R-:W-:Y:S01]  /*d5d0*/  UIADD3.X UR5, URZ, UR37, URZ, UP0, !UPT ;  /* 0x000000253f057290 */ /* 0x000fe200087fe43f */
[----:B------:R-:W-:-:S03]  /*d5e0*/  PLOP3.LUT P0, PT, PT, PT, PT, 0x80, 0x0 ;  /* 0x000000000000781c */ /* 0x000fc60003f0f070 */
[----:B------:R-:W-:Y:S02]  /*d5f0*/  VIADD R5, R5, 0x34850 ;  /* 0x0003485005057836 */ /* 0x000fe40000000000 */
[----:B--2---:R-:W-:Y:S02]  /*d600*/  IMAD R3, R3, 0x80, R7 ;  /* 0x0000008003037824 */ /* 0x004fe400078e0207 */
[----:B------:R-:W-:-:S07]  /*d610*/  VIADD R7, R2, 0x400 ;  /* 0x0000040002077836 */ /* 0x000fce0000000000 */
.L_x_463:
[----:B------:R-:W2:Y:S01]  /*d620*/  LDL R11, [R1] ;  /* 0x00000000010b7983 */ /* 0x000ea20000100800 */
[----:B------:R-:W-:-:S13]  /*d630*/  @P0 ELECT P1, URZ, PT ;  /* 0x00000000003f082f */ /* 0x000fda0003820000 */
[----:B------:R-:W-:Y:S02]  /*d640*/  @P1 R2UR UR12, R18 ;  /* 0x00000000120c12ca */ /* 0x000fe400000e0000 */
[----:B------:R-:W-:Y:S02]  /*d650*/  @P1 R2UR UR11, R3 ;  /* 0x00000000030b12ca */ /* 0x000fe400000e0000 */
[----:B------:R-:W-:Y:S02]  /*d660*/  @P1 R2UR UR9, R5 ;  /* 0x00000000050912ca */ /* 0x000fe400000e0000 */
[----:B------:R-:W-:Y:S02]  /*d670*/  @P1 R2UR UR8, R7 ;  /* 0x00000000070812ca */ /* 0x000fe400000e0000 */
[----:B------:R-:W-:Y:S02]  /*d680*/  @P1 PLOP3.LUT P0, PT, P1, PT, PT, 0x8, 0x0 ;  /* 0x000000000000181c */ /* 0x000fe40000f0e170 */
[----:B--2---:R-:W-:-:S02]  /*d690*/  @P1 R2UR UR13, R11 ;  /* 0x000000000b0d12ca */ /* 0x004fc400000e0000 */
[----:B------:R-:W-:-:S11]  /*d6a0*/  PLOP3.LUT P1, PT, PT, PT, PT, 0x8, 0x0 ;  /* 0x000000000000781c */ /* 0x000fd60003f2e170 */
[----:B------:R0:W-:Y:S02]  /*d6b0*/  UTMALDG.4D [UR8], [UR4], desc[UR6] ;  /* 0x00000608040075b4 */ /* 0x0001e40008019000 */
[----:B0-----:R-:W-:Y:S05]  /*d6c0*/  @P0 BRA.U.ANY `(.L_x_463) ;  /* 0xfffffffd00d40947 */ /* 0x001fea000393ffff */
[----:B------:R-:W-:Y:S01]  /*d6d0*/  R2UR UR10, R14 ;  /* 0x000000000e0a72ca */ /* 0x000fe200000e0000 */
[----:B------:R-:W-:Y:S01]  /*d6e0*/  VIADD R2, R2, 0x4400 ;  /* 0x0000440002027836 */ /* 0x000fe20000000000 */
[----:B------:R-:W-:Y:S02]  /*d6f0*/  R2UR UR6, R12 ;  /* 0x000000000c0672ca */ /* 0x000fe400000e0000 */
[----:B------:R-:W-:Y:S02]  /*d700*/  R2UR UR7, R13 ;  /* 0x000000000d0772ca */ /* 0x000fe400000e0000 */
[----:B------:R-:W-:-:S13]  /*d710*/  PLOP3.LUT P0, PT, PT, PT, PT, 0x80, 0x0 ;  /* 0x000000000000781c */ /* 0x000fda0003f0f070 */
.L_x_464:
        /* <DEDUP_REMOVED lines=11> */
[----:B------:R0:W-:Y:S04]  /*d7d0*/  STL [R1], R4 ;  /* 0x0000000401007387 */ /* 0x0001e80000100800 */
[----:B------:R0:W-:Y:S02]  /*d7e0*/  STL [R1+0x14], R0 ;  /* 0x0000140001007387 */ /* 0x0001e40000100800 */
.L_x_450:
[----:B------:R-:W-:Y:S05]  /*d7f0*/  BSYNC B1 ;  /* 0x0000000000017941 */ /* 0x000fea0003800000 */
.L_x_449:
[----:B0-----:R-:W2:Y:S04]  /*d800*/  LDL.LU R0, [R1+0x30] ;  /* 0x0000300001007983 */ /* 0x001ea80000300800 */
[----:B------:R0:W-:Y:S04]  /*d810*/  STL [R1+0x8], R8 ;  /* 0x0000080801007387 */ /* 0x0001e80000100800 */
[----:B------:R0:W-:Y:S02]  /*d820*/  STL [R1+0x10], R10 ;  /* 0x0000100a01007387 */ /* 0x0001e40000100800 */
[----:B0-2---:R-:W-:-:S07]  /*d830*/  VIADD R0, R0, 0xfffffffd ;  /* 0xfffffffd00007836 */ /* 0x005fce0000000000 */
.L_x_448:
[----:B------:R-:W-:Y:S05]  /*d840*/  BSYNC B2 ;  /* 0x0000000000027941 */ /* 0x000fea0003800000 */
.L_x_447:
[----:B------:R-:W2:Y:S01]  /*d850*/  LDL.LU R2, [R1+0x2c] ;  /* 0x00002c0001027983 */ /* 0x000ea20000300800 */
[----:B------:R-:W-:-:S05]  /*d860*/  IMAD.MOV R9, RZ, RZ, -R9 ;  /* 0x000000ffff097224 */ /* 0x000fca00078e0a09 */
[----:B--2---:R-:W-:-:S13]  /*d870*/  ISETP.NE.AND P0, PT, R2, R9, PT ;  /* 0x000000090200720c */ /* 0x004fda0003f05270 */
[----:B------:R-:W-:Y:S05]  /*d880*/  @!P0 BRA `(.L_x_446) ;  /* 0x0000001400808947 */ /* 0x000fea0003800000 */
[----:B------:R0:W5:Y:S02]  /*d890*/  LDL R8, [R1] ;  /* 0x0000000001087983 */ /* 0x0001640000100800 */
.L_x_497:
[----:B--2---:R-:W2:Y:S04]  /*d8a0*/  LDL R4, [R1+0x20] ;  /* 0x0000200001047983 */ /* 0x004ea80000100800 */
[----:B---3--:R-:W3:Y:S04]  /*d8b0*/  LDL R3, [R1+0x8] ;  /* 0x0000080001037983 */ /* 0x008ee80000100800 */
[----:B----4-:R-:W4:Y:S01]  /*d8c0*/  LDL R2, [R1+0x10] ;  /* 0x0000100001027983 */ /* 0x010f220000100800 */
[----:B------:R-:W-:Y:S05]  /*d8d0*/  YIELD ;  /* 0x0000000000007946 */ /* 0x000fea0003800000 */
[----:B------:R-:W-:Y:S01]  /*d8e0*/  BSSY B1, `(.L_x_465) ;  /* 0x00000aa000017945 */ /* 0x000fe20003800000 */
[----:B--2---:R-:W-:Y:S01]  /*d8f0*/  ISETP.NE.AND P1, PT, R4, RZ, PT ;  /* 0x000000ff0400720c */ /* 0x004fe20003f25270 */
[----:B---3--:R-:W-:-:S05]  /*d900*/  VIADD R4, R3, 0x1 ;  /* 0x0000000103047836 */ /* 0x008fca0000000000 */
[----:B------:R-:W-:-:S04]  /*d910*/  ISETP.NE.AND P0, PT, R4, 0x2, PT ;  /* 0x000000020400780c */ /* 0x000fc80003f05270 */
[----:B------:R-:W-:Y:S02]  /*d920*/  SEL R5, RZ, 0x1, P0 ;  /* 0x00000001ff057807 */ /* 0x000fe40000000000 */
[----:B------:R-:W-:Y:S02]  /*d930*/  SEL R4, R4, RZ, P0 ;  /* 0x000000ff04047207 */ /* 0x000fe40000000000 */
[----:B----4-:R-:W-:Y:S01]  /*d940*/  LOP3.LUT R5, R2, R5, RZ, 0x3c, !PT ;  /* 0x0000000502057212 */ /* 0x010fe200078e3cff */
[----:B------:R-:W-:Y:S06]  /*d950*/  @!P1 BRA `(.L_x_466) ;  /* 0x0000000800889947 */ /* 0x000fec0003800000 */
[----:B------:R-:W-:Y:S01]  /*d960*/  ULDC.64 UR4, c[0x0][0x418] ;  /* 0x0001060000047ab9 */ /* 0x000fe20000000a00 */
[----:B------:R-:W-:Y:S02]  /*d970*/  MOV R7, R0 ;  /* 0x0000000000077202 */ /* 0x000fe40000000f00 */
[----:B------:R-:W-:-:S04]  /*d980*/  ISETP.NE.U32.AND P0, PT, RZ, UR4, PT ;  /* 0x00000004ff007c0c */ /* 0x000fc8000bf05070 */
[----:B------:R-:W-:-:S13]  /*d990*/  ISETP.NE.AND.EX P0, PT, RZ, UR5, PT, P0 ;  /* 0x00000005ff007c0c */ /* 0x000fda000bf05300 */
[----:B------:R-:W-:Y:S05]  /*d9a0*/  @!P0 BRA `(.L_x_467) ;  /* 0x0000000000508947 */ /* 0x000fea0003800000 */
[----:B------:R-:W2:Y:S01]  /*d9b0*/  LDL R10, [R1+0x1c] ;  /* 0x00001c00010a7983 */ /* 0x000ea20000100800 */
[----:B-----5:R-:W3:Y:S01]  /*d9c0*/  LDC R8, c[0x0][0x43c] ;  /* 0x00010f00ff087b82 */ /* 0x020ee20000000800 */
[----:B------:R-:W-:Y:S02]  /*d9d0*/  ULDC.64 UR6, c[0x0][0x428] ;  /* 0x00010a0000067ab9 */ /* 0x000fe40000000a00 */
[----:B------:R-:W4:Y:S01]  /*d9e0*/  LDL R9, [R1+0xc] ;  /* 0x00000c0001097983 */ /* 0x000f220000100800 */
[----:B------:R-:W-:Y:S01]  /*d9f0*/  ULDC.64 UR8, c[0x0][0x208] ;  /* 0x0000820000087ab9 */ /* 0x000fe20000000a00 */
[----:B---3--:R-:W-:-:S13]  /*da00*/  ISETP.NE.AND P0, PT, R8, 0x1, PT ;  /* 0x000000010800780c */ /* 0x008fda0003f05270 */
[----:B------:R-:W3:Y:S02]  /*da10*/  @P0 LDC.64 R2, c[0x0][0x440] ;  /* 0x00011000ff020b82 */ /* 0x000ee40000000a00 */
[----:B---3--:R-:W-:-:S04]  /*da20*/  @P0 IMAD.HI.U32 R7, R0, R2, RZ ;  /* 0x0000000200070227 */ /* 0x008fc800078e00ff */
[----:B------:R-:W-:Y:S01]  /*da30*/  IMAD.MOV.U32 R2, RZ, RZ, R0 ;  /* 0x000000ffff027224 */ /* 0x000fe200078e0000 */
[----:B------:R-:W-:-:S04]  /*da40*/  @P0 SHF.R.U32.HI R2, RZ, R3, R7 ;  /* 0x00000003ff020219 */ /* 0x000fc80000011607 */
[--C-:B------:R-:W-:Y:S01]  /*da50*/  SHF.R.S32.HI R3, RZ, 0x1f, R2.reuse ;  /* 0x0000001fff037819 */ /* 0x100fe20000011402 */
[----:B------:R-:W-:-:S04]  /*da60*/  IMAD.MOV R7, RZ, RZ, -R2 ;  /* 0x000000ffff077224 */ /* 0x000fc800078e0a02 */
[----:B------:R-:W-:Y:S02]  /*da70*/  IMAD R7, R8, R7, R0 ;  /* 0x0000000708077224 */ /* 0x000fe400078e0200 */
[----:B--2---:R-:W-:-:S04]  /*da80*/  IMAD R8, R10, UR6, RZ ;  /* 0x000000060a087c24 */ /* 0x004fc8000f8e02ff */
[C---:B----4-:R-:W-:Y:S02]  /*da90*/  IMAD R8, R9.reuse, UR7, R8 ;  /* 0x0000000709087c24 */ /* 0x050fe4000f8e0208 */
[----:B------:R-:W-:-:S04]  /*daa0*/  IMAD.WIDE.U32 R2, R9, UR6, R2 ;  /* 0x0000000609027c25 */ /* 0x000fc8000f8e0002 */
[----:B------:R-:W-:Y:S01]  /*dab0*/  IMAD.IADD R3, R8, 0x1, R3 ;  /* 0x0000000108037824 */ /* 0x000fe200078e0203 */
[----:B------:R-:W-:-:S04]  /*dac0*/  LEA R8, P0, R2, UR4, 0x2 ;  /* 0x0000000402087c11 */ /* 0x000fc8000f8010ff */
[----:B------:R-:W-:-:S05]  /*dad0*/  LEA.HI.X R9, R2, UR5, R3, 0x2, P0 ;  /* 0x0000000502097c11 */ /* 0x000fca00080f1403 */
[----:B------:R2:W5:Y:S04]  /*dae0*/  LDG.E R8, desc[UR8][R8.64] ;  /* 0x0000000808087981 */ /* 0x000568000c1e1900 */
.L_x_467:
[----:B------:R-:W3:Y:S01]  /*daf0*/  LDL R2, [R1+0x4] ;  /* 0x0000040001027983 */ /* 0x000ee20000100800 */
[----:B------:R-:W-:Y:S01]  /*db00*/  BSSY B2, `(.L_x_468) ;  /* 0x0000005000027945 */ /* 0x000fe20003800000 */
[----:B---3--:R-:W-:Y:S01]  /*db10*/  IMAD R3, R4, 0x8, R2 ;  /* 0x0000000804037824 */ /* 0x008fe200078e0202 */
[----:B------:R-:W-:-:S04]  /*db20*/  SHF.L.U32 R2, R5, 0x1f, RZ ;  /* 0x0000001f05027819 */ /* 0x000fc800000006ff */
[----:B------:R-:W3:Y:S02]  /*db30*/  SYNCS.PHASECHK.TRANS64.TRYWAIT P0, [R3+URZ+0x34840], R2 ;  /* 0x03484002030075a7 */ /* 0x000ee4000800017f */
[----:B---3--:R-:W-:Y:S05]  /*db40*/  @!P0 BRA `(.L_x_469) ;  /* 0x0000003400ec8947 */ /* 0x008fea0003800000 */
.L_x_562:
[----:B------:R-:W-:Y:S05]  /*db50*/  BSYNC B2 ;  /* 0x0000000000027941 */ /* 0x000fea0003800000 */
.L_x_468:
[----:B--2---:R-:W2:Y:S01]  /*db60*/  S2R R9, SR_TID.X ;  /* 0x0000000000097919 */ /* 0x004ea20000002100 */
[----:B------:R-:W-:Y:S01]  /*db70*/  BSSY B2, `(.L_x_470) ;  /* 0x000000b000027945 */ /* 0x000fe20003800000 */
[----:B--2---:R-:W-:-:S04]  /*db80*/  LOP3.LUT R9, R9, 0x7f, RZ, 0xc0, !PT ;  /* 0x0000007f09097812 */ /* 0x004fc800078ec0ff */
[----:B------:R-:W-:-:S13]  /*db90*/  ISETP.NE.AND P1, PT, R9, RZ, PT ;  /* 0x000000ff0900720c */ /* 0x000fda0003f25270 */
[----:B------:R-:W-:Y:S05]  /*dba0*/  @P1 BRA `(.L_x_471) ;  /* 0x00000000001c1947 */ /* 0x000fea0003800000 */
[----:B------:R-:W2:Y:S01]  /*dbb0*/  S2R R9, SR_TID.X ;  /* 0x0000000000097919 */ /* 0x000ea20000002100 */
[----:B---3--:R-:W-:-:S04]  /*dbc0*/  IMAD.MOV.U32 R2, RZ, RZ, 0xc000 ;  /* 0x0000c000ff027424 */ /* 0x008fc800078e00ff */
[----:B------:R4:W-:Y:S01]  /*dbd0*/  SYNCS.ARRIVE.TRANS64 RZ, [R3+URZ+0x34830], R2 ;  /* 0x0348300203ff79a7 */ /* 0x0009e2000800003f */
[----:B--2---:R-:W-:-:S04]  /*dbe0*/  LOP3.LUT R9, R9, 0x1f, RZ, 0xc0, !PT ;  /* 0x0000001f09097812 */ /* 0x004fc800078ec0ff */
[----:B------:R-:W-:-:S13]  /*dbf0*/  ISETP.NE.AND P0, PT, R9, RZ, PT ;  /* 0x000000ff0900720c */ /* 0x000fda0003f05270 */
[----:B----4-:R-:W-:Y:S05]  /*dc00*/  @!P0 BRA `(.L_x_471) ;  /* 0x0000000000048947 */ /* 0x010fea0003800000 */
[----:B------:R-:W-:Y:S01]  /*dc10*/  BPT.TRAP 0x1 ;  /* 0x000000040000795c */ /* 0x000fe20000300000 */
.L_x_471:
[----:B------:R-:W-:Y:S05]  /*dc20*/  BSYNC B2 ;  /* 0x0000000000027941 */ /* 0x000fea0003800000 */
.L_x_470:
[----:B------:R-:W2:Y:S04]  /*dc30*/  LDL R9, [R1+0x4] ;  /* 0x0000040001097983 */ /* 0x000ea80000100800 */
[----:B---3--:R-:W3:Y:S01]  /*dc40*/  LDL R2, [R1+0x18] ;  /* 0x0000180001027983 */ /* 0x008ee20000100800 */
        /* <DEDUP_REMOVED lines=11> */
.L_x_472:
        /* <DEDUP_REMOVED lines=9> */
[----:B--2---:R-:W-:Y:S05]  /*dd90*/  @P0 BRA.U.ANY `(.L_x_472) ;  /* 0xfffffffd00d80947 */ /* 0x004fea000393ffff */
[----:B------:R-:W-:Y:S01]  /*dda0*/  IMAD.MOV.U32 R14, RZ, RZ, 0x40 ;  /* 0x00000040ff0e7424 */ /* 0x000fe200078e00ff */
[----:B------:R-:W-:Y:S01]  /*ddb0*/  PLOP3.LUT P0, PT, PT, PT, PT, 0x80, 0x0 ;  /* 0x000000000000781c */ /* 0x000fe20003f0f070 */
[----:B------:R-:W-:Y:S01]  /*ddc0*/  VIADD R10, R9, 0x20400 ;  /* 0x00020400090a7836 */ /* 0x000fe20000000000 */
[----:B------:R-:W-:Y:S01]  /*ddd0*/  UMOV UR6, 0x0 ;  /* 0x0000000000067882 */ /* 0x000fe20000000000 */
[----:B------:R-:W-:Y:S01]  /*dde0*/  UMOV UR7, 0x14f00000 ;  /* 0x14f0000000077882 */ /* 0x000fe20000000000 */
[----:B------:R-:W-:-:S15]  /*ddf0*/  R2UR UR10, R14 ;  /* 0x000000000e0a72ca */ /* 0x000fde00000e0000 */
.L_x_473:
        /* <DEDUP_REMOVED lines=10> */
[----:B------:R-:W-:Y:S01]  /*dea0*/  PLOP3.LUT P0, PT, PT, PT, PT, 0x80, 0x0 ;  /* 0x000000000000781c */ /* 0x000fe20003f0f070 */
[----:B------:R-:W-:Y:S01]  /*deb0*/  VIADD R9, R9, 0x24400 ;  /* 0x0002440009097836 */ /* 0x000fe20000000000 */
[----:B------:R-:W-:Y:S01]  /*dec0*/  UMOV UR6, 0x0 ;  /* 0x0000000000067882 */ /* 0x000fe20000000000 */
[----:B------:R-:W-:Y:S01]  /*ded0*/  UMOV UR7, 0x14f00000 ;  /* 0x14f0000000077882 */ /* 0x000fe20000000000 */
[----:B------:R-:W-:-:S09]  /*dee0*/  UMOV UR10, 0x80 ;  /* 0x00000080000a7882 */ /* 0x000fd20000000000 */
.L_x_474:
        /* <DEDUP_REMOVED lines=10> */
[----:B------:R-:W2:Y:S04]  /*df90*/  LDL.LU R12, [R1+0x10] ;  /* 0x00001000010c7983 */ /* 0x000ea80000300800 */
[----:B------:R-:W3:Y:S01]  /*dfa0*/  LDL R10, [R1+0x8] ;  /* 0x00000800010a7983 */ /* 0x000ee20000100800 */
[----:B------:R-:W-:Y:S01]  /*dfb0*/  BSSY B2, `(.L_x_475) ;  /* 0x0000005000027945 */ /* 0x000fe20003800000 */
[----:B--2---:R-:W-:Y:S01]  /*dfc0*/  SHF.L.U32 R3, R12, 0x1f, RZ ;  /* 0x0000001f0c037819 */ /* 0x004fe200000006ff */
[----:B---3--:R-:W-:-:S04]  /*dfd0*/  IMAD R2, R10, 0x8, R6 ;  /* 0x000000080a027824 */ /* 0x008fc800078e0206 */
[----:B------:R-:W2:Y:S02]  /*dfe0*/  SYNCS.PHASECHK.TRANS64.TRYWAIT P0, [R2+URZ+0x60], R3 ;  /* 0x00006003020075a7 */ /* 0x000ea4000800017f */
[----:B--2---:R-:W-:Y:S05]  /*dff0*/  @!P0 BRA `(.L_x_476) ;  /* 0x0000003000d48947 */ /* 0x004fea0003800000 */
.L_x_563:
[----:B------:R-:W-:Y:S05]  /*e000*/  BSYNC B2 ;  /* 0x0000000000027941 */ /* 0x000fea0003800000 */
.L_x_475:
[----:B------:R-:W-:Y:S01]  /*e010*/  BSSY B2, `(.L_x_477) ;  /* 0x000000b000027945 */ /* 0x000fe20003800000 */
[----:B------:R-:W-:Y:S02]  /*e020*/  IMAD.MOV.U32 R12, RZ, RZ, 0x0 ;  /* 0x00000000ff0c7424 */ /* 0x000fe400078e00ff */
[----:B------:R-:W-:Y:S01]  /*e030*/  IMAD.MOV.U32 R13, RZ, RZ, 0x14f00000 ;  /* 0x14f00000ff0d7424 */ /* 0x000fe200078e00ff */
[----:B------:R-:W-:Y:S06]  /*e040*/  @P1 BRA `(.L_x_478) ;  /* 0x00000000001c1947 */ /* 0x000fec0003800000 */
[----:B------:R-:W3:Y:S01]  /*e050*/  S2R R9, SR_TID.X ;  /* 0x0000000000097919 */ /* 0x000ee20000002100 */
[----:B--2---:R-:W-:-:S04]  /*e060*/  IMAD.MOV.U32 R3, RZ, RZ, 0x8000 ;  /* 0x00008000ff037424 */ /* 0x004fc800078e00ff */
[----:B------:R4:W-:Y:S01]  /*e070*/  SYNCS.ARRIVE.TRANS64 RZ, [R2+URZ+0x50], R3 ;  /* 0x0000500302ff79a7 */ /* 0x0009e2000800003f */
[----:B---3--:R-:W-:-:S04]  /*e080*/  LOP3.LUT R9, R9, 0x1f, RZ, 0xc0, !PT ;  /* 0x0000001f09097812 */ /* 0x008fc800078ec0ff */
[----:B------:R-:W-:-:S13]  /*e090*/  ISETP.NE.AND P0, PT, R9, RZ, PT ;  /* 0x000000ff0900720c */ /* 0x000fda0003f05270 */
[----:B----4-:R-:W-:Y:S05]  /*e0a0*/  @!P0 BRA `(.L_x_478) ;  /* 0x0000000000048947 */ /* 0x010fea0003800000 */
[----:B------:R-:W-:Y:S01]  /*e0b0*/  BPT.TRAP 0x1 ;  /* 0x000000040000795c */ /* 0x000fe20000300000 */
.L_x_478:
[----:B------:R-:W-:Y:S05]  /*e0c0*/  BSYNC B2 ;  /* 0x0000000000027941 */ /* 0x000fea0003800000 */
.L_x_477:
[----:B------:R-:W3:Y:S04]  /*e0d0*/  LDL R15, [R1+0x4] ;  /* 0x00000400010f7983 */ /* 0x000ee80000100800 */
[----:B--2---:R-:W3:Y:S04]  /*e0e0*/  LDL.LU R3, [R1+0x8] ;  /* 0x0000080001037983 */ /* 0x004ee80000300800 */
[----:B------:R-:W2:Y:S04]  /*e0f0*/  LDL R10, [R1+0x18] ;  /* 0x00001800010a7983 */ /* 0x000ea80000100800 */
[----:B------:R-:W2:Y:S01]  /*e100*/  LDL.LU R9, [R1+0x14] ;  /* 0x0000140001097983 */ /* 0x000ea20000300800 */
[----:B------:R-:W-:Y:S01]  /*e110*/  R2UR UR10, R11 ;  /* 0x000000000b0a72ca */ /* 0x000fe200000e0000 */
[----:B------:R-:W-:Y:S01]  /*e120*/  UIADD3 UR4, UP0, UR36, 0x470, URZ ;  /* 0x0000047024047890 */ /* 0x000fe2000ff1e03f */
[----:B------:R-:W-:Y:S01]  /*e130*/  R2UR UR6, R12 ;  /* 0x000000000c0672ca */ /* 0x000fe200000e0000 */
[----:B------:R-:W-:Y:S01]  /*e140*/  VIADD R2, R2, 0x50 ;  /* 0x0000005002027836 */ /* 0x000fe20000000000 */
[----:B------:R-:W-:Y:S01]  /*e150*/  R2UR UR7, R13 ;  /* 0x000000000d0772ca */ /* 0x000fe200000e0000 */
[----:B------:R-:W-:Y:S01]  /*e160*/  UIADD3.X UR5, URZ, UR37, URZ, UP0, !UPT ;  /* 0x000000253f057290 */ /* 0x000fe200087fe43f */
[----:B------:R-:W-:Y:S01]  /*e170*/  PLOP3.LUT P0, PT, PT, PT, PT, 0x80, 0x0 ;  /* 0x000000000000781c */ /* 0x000fe20003f0f070 */
[----:B---3--:R-:W-:Y:S01]  /*e180*/  IMAD R3, R3, 0x8000, R15 ;  /* 0x0000800003037824 */ /* 0x008fe200078e020f */
[----:B--2---:R-:W-:-:S03]  /*e190*/  LEA R9, R9, R10, 0x7 ;  /* 0x0000000a09097211 */ /* 0x004fc600078e38ff */
[----:B------:R-:W-:-:S08]  /*e1a0*/  VIADD R10, R3, 0x400 ;  /* 0x00000400030a7836 */ /* 0x000fd00000000000 */
.L_x_479:
        /* <DEDUP_REMOVED lines=10> */
[----:B--2---:R-:W-:Y:S05]  /*e250*/  @P0 BRA.U.ANY `(.L_x_479) ;  /* 0xfffffffd00d40947 */ /* 0x004fea000393ffff */
[----:B------:R-:W-:Y:S01]  /*e260*/  R2UR UR10, R14 ;  /* 0x000000000e0a72ca */ /* 0x000fe200000e0000 */
[----:B------:R-:W-:Y:S01]  /*e270*/  VIADD R3, R3, 0x4400 ;  /* 0x0000440003037836 */ /* 0x000fe20000000000 */
[----:B------:R-:W-:Y:S02]  /*e280*/  R2UR UR6, R12 ;  /* 0x000000000c0672ca */ /* 0x000fe400000e0000 */
[----:B------:R-:W-:Y:S02]  /*e290*/  R2UR UR7, R13 ;  /* 0x000000000d0772ca */ /* 0x000fe400000e0000 */
[----:B------:R-:W-:-:S13]  /*e2a0*/  PLOP3.LUT P0, PT, PT, PT, PT, 0x80, 0x0 ;  /* 0x000000000000781c */ /* 0x000fda0003f0f070 */
.L_x_480:
        /* <DEDUP_REMOVED lines=11> */
[----:B------:R2:W-:Y:S04]  /*e360*/  STL [R1+0x14], R7 ;  /* 0x0000140701007387 */ /* 0x0005e80000100800 */
[----:B------:R2:W-:Y:S02]  /*e370*/  STL [R1], R8 ;  /* 0x0000000801007387 */ /* 0x0005e40000100800 */
.L_x_466:
[----:B------:R-:W-:Y:S05]  /*e380*/  BSYNC B1 ;  /* 0x0000000000017941 */ /* 0x000fea0003800000 */
.L_x_465:
[----:B------:R-:W3:Y:S01]  /*e390*/  LDL R2, [R1+0x20] ;  /* 0x0000200001027983 */ /* 0x000ee20000100800 */
[----:B------:R-:W-:Y:S01]  /*e3a0*/  VIADD R3, R4, 0x1 ;  /* 0x0000000104037836 */ /* 0x000fe20000000000 */
[----:B------:R-:W-:Y:S04]  /*e3b0*/  BSSY B1, `(.L_x_481) ;  /* 0x00000aa000017945 */ /* 0x000fe80003800000 */
[----:B------:R-:W-:-:S04]  /*e3c0*/  ISETP.NE.AND P0, PT, R3, 0x2, PT ;  /* 0x000000020300780c */ /* 0x000fc80003f05270 */
[----:B------:R-:W-:Y:S02]  /*e3d0*/  SEL R11, R3, RZ, P0 ;  /* 0x000000ff030b7207 */ /* 0x000fe40000000000 */
[----:B---3--:R-:W-:Y:S02]  /*e3e0*/  ISETP.NE.AND P1, PT, R2, RZ, PT ;  /* 0x000000ff0200720c */ /* 0x008fe40003f25270 */
[----:B------:R-:W-:-:S04]  /*e3f0*/  SEL R2, RZ, 0x1, P0 ;  /* 0x00000001ff027807 */ /* 0x000fc80000000000 */
[----:B------:R-:W-:-:S05]  /*e400*/  LOP3.LUT R10, R5, R2, RZ, 0x3c, !PT ;  /* 0x00000002050a7212 */ /* 0x000fca00078e3cff */
[----:B------:R3:W-:Y:S04]  /*e410*/  STL [R1+0x10], R10 ;  /* 0x0000100a01007387 */ /* 0x0007e80000100800 */
[----:B------:R3:W-:Y:S01]  /*e420*/  STL [R1+0x8], R11 ;  /* 0x0000080b01007387 */ /* 0x0007e20000100800 */
[----:B------:R-:W-:Y:S05]  /*e430*/  @!P1 BRA `(.L_x_482) ;  /* 0x0000000800849947 */ /* 0x000fea0003800000 */
[----:B------:R-:W-:Y:S01]  /*e440*/  ULDC.64 UR4, c[0x0][0x418] ;  /* 0x0001060000047ab9 */ /* 0x000fe20000000a00 */
[----:B--2---:R-:W-:Y:S01]  /*e450*/  VIADD R7, R0, 0xffffffff ;  /* 0xffffffff00077836 */ /* 0x004fe20000000000 */
[----:B------:R-:W-:-:S04]  /*e460*/  ISETP.NE.U32.AND P0, PT, RZ, UR4, PT ;  /* 0x00000004ff007c0c */ /* 0x000fc8000bf05070 */
[----:B------:R-:W-:-:S13]  /*e470*/  ISETP.NE.AND.EX P0, PT, RZ, UR5, PT, P0 ;  /* 0x00000005ff007c0c */ /* 0x000fda000bf05300 */
[----:B------:R-:W-:Y:S05]  /*e480*/  @!P0 BRA `(.L_x_483) ;  /* 0x0000000000508947 */ /* 0x000fea0003800000 */
[----:B------:R-:W2:Y:S01]  /*e490*/  LDL R13, [R1+0x1c] ;  /* 0x00001c00010d7983 */ /* 0x000ea20000100800 */
[----:B------:R-:W4:Y:S01]  /*e4a0*/  LDC R9, c[0x0][0x43c] ;  /* 0x00010f00ff097b82 */ /* 0x000f220000000800 */
[----:B------:R-:W-:Y:S02]  /*e4b0*/  ULDC.64 UR6, c[0x0][0x428] ;  /* 0x00010a0000067ab9 */ /* 0x000fe40000000a00 */
[----:B------:R-:W3:Y:S01]  /*e4c0*/  LDL R12, [R1+0xc] ;  /* 0x00000c00010c7983 */ /* 0x000ee20000100800 */
[----:B------:R-:W-:Y:S01]  /*e4d0*/  ULDC.64 UR8, c[0x0][0x208] ;  /* 0x0000820000087ab9 */ /* 0x000fe20000000a00 */
[----:B----4-:R-:W-:-:S13]  /*e4e0*/  ISETP.NE.AND P0, PT, R9, 0x1, PT ;  /* 0x000000010900780c */ /* 0x010fda0003f05270 */
[----:B------:R-:W4:Y:S02]  /*e4f0*/  @P0 LDC.64 R2, c[0x0][0x440] ;  /* 0x00011000ff020b82 */ /* 0x000f240000000a00 */
[----:B----45:R-:W-:-:S04]  /*e500*/  @P0 IMAD.HI.U32 R8, R7, R2, RZ ;  /* 0x0000000207080227 */ /* 0x030fc800078e00ff */
        /* <DEDUP_REMOVED lines=12> */
.L_x_483:
[----:B------:R-:W4:Y:S01]  /*e5d0*/  LDL R2, [R1+0x4] ;  /* 0x0000040001027983 */ /* 0x000f220000100800 */
[----:B------:R-:W-:Y:S01]  /*e5e0*/  SHF.L.U32 R3, R10, 0x1f, RZ ;  /* 0x0000001f0a037819 */ /* 0x000fe200000006ff */
[----:B------:R-:W-:Y:S01]  /*e5f0*/  BSSY B2, `(.L_x_484) ;  /* 0x0000004000027945 */ /* 0x000fe20003800000 */
[----:B----4-:R-:W-:-:S04]  /*e600*/  LEA R2, R11, R2, 0x3 ;  /* 0x000000020b027211 */ /* 0x010fc800078e18ff */
[----:B------:R-:W4:Y:S02]  /*e610*/  SYNCS.PHASECHK.TRANS64.TRYWAIT P0, [R2+URZ+0x34840], R3 ;  /* 0x03484003020075a7 */ /* 0x000f24000800017f */
[----:B----4-:R-:W-:Y:S05]  /*e620*/  @!P0 BRA `(.L_x_485) ;  /* 0x0000002c005c8947 */ /* 0x010fea0003800000 */
.L_x_564:
[----:B------:R-:W-:Y:S05]  /*e630*/  BSYNC B2 ;  /* 0x0000000000027941 */ /* 0x000fea0003800000 */
.L_x_484:
[----:B--2---:R-:W2:Y:S01]  /*e640*/  S2R R9, SR_TID.X ;  /* 0x0000000000097919 */ /* 0x004ea20000002100 */
[----:B------:R-:W-:Y:S01]  /*e650*/  BSSY B2, `(.L_x_486) ;  /* 0x000000b000027945 */ /* 0x000fe20003800000 */
[----:B--2---:R-:W-:-:S04]  /*e660*/  LOP3.LUT R9, R9, 0x7f, RZ, 0xc0, !PT ;  /* 0x0000007f09097812 */ /* 0x004fc800078ec0ff */
[----:B------:R-:W-:-:S13]  /*e670*/  ISETP.NE.AND P1, PT, R9, RZ, PT ;  /* 0x000000ff0900720c */ /* 0x000fda0003f25270 */
[----:B------:R-:W-:Y:S05]  /*e680*/  @P1 BRA `(.L_x_487) ;  /* 0x00000000001c1947 */ /* 0x000fea0003800000 */
[----:B------:R-:W2:Y:S01]  /*e690*/  S2R R9, SR_TID.X ;  /* 0x0000000000097919 */ /* 0x000ea20000002100 */
[----:B----4-:R-:W-:-:S04]  /*e6a0*/  IMAD.MOV.U32 R3, RZ, RZ, 0xc000 ;  /* 0x0000c000ff037424 */ /* 0x010fc800078e00ff */
[----:B------:R4:W-:Y:S01]  /*e6b0*/  SYNCS.ARRIVE.TRANS64 RZ, [R2+URZ+0x34830], R3 ;  /* 0x0348300302ff79a7 */ /* 0x0009e2000800003f */
[----:B--2---:R-:W-:-:S04]  /*e6c0*/  LOP3.LUT R9, R9, 0x1f, RZ, 0xc0, !PT ;  /* 0x0000001f09097812 */ /* 0x004fc800078ec0ff */
[----:B------:R-:W-:-:S13]  /*e6d0*/  ISETP.NE.AND P0, PT, R9, RZ, PT ;  /* 0x000000ff0900720c */ /* 0x000fda0003f05270 */
[----:B----4-:R-:W-:Y:S05]  /*e6e0*/  @!P0 BRA `(.L_x_487) ;  /* 0x0000000000048947 */ /* 0x010fea0003800000 */
[----:B------:R-:W-:Y:S01]  /*e6f0*/  BPT.TRAP 0x1 ;  /* 0x000000040000795c */ /* 0x000fe20000300000 */
.L_x_487:
[----:B------:R-:W-:Y:S05]  /*e700*/  BSYNC B2 ;  /* 0x0000000000027941 */ /* 0x000fea0003800000 */
.L_x_486:
[----:B------:R-:W2:Y:S04]  /*e710*/  LDL R9, [R1+0x8] ;  /* 0x0000080001097983 */ /* 0x000ea80000100800 */
[----:B---3--:R-:W3:Y:S04]  /*e720*/  LDL R10, [R1+0x4] ;  /* 0x00000400010a7983 */ /* 0x008ee80000100800 */
[----:B----4-:R-:W4:Y:S01]  /*e730*/  LDL R2, [R1+0x18] ;  /* 0x0000180001027983 */ /* 0x010f220000100800 */
[----:B------:R-:W-:-:S05]  /*e740*/  IMAD.MOV.U32 R12, RZ, RZ, RZ ;  /* 0x000000ffff0c7224 */ /* 0x000fca00078e00ff */
[----:B------:R-:W-:Y:S01]  /*e750*/  R2UR UR10, R12 ;  /* 0x000000000c0a72ca */ /* 0x000fe200000e0000 */
[----:B------:R-:W-:Y:S01]  /*e760*/  UIADD3 UR4, UP0, UR36, 0x370, URZ ;  /* 0x0000037024047890 */ /* 0x000fe2000ff1e03f */
[----:B------:R-:W-:Y:S01]  /*e770*/  PLOP3.LUT P0, PT, PT, PT, PT, 0x80, 0x0 ;  /* 0x000000000000781c */ /* 0x000fe20003f0f070 */
[----:B------:R-:W-:Y:S01]  /*e780*/  UMOV UR6, 0x0 ;  /* 0x0000000000067882 */ /* 0x000fe20000000000 */
[----:B------:R-:W-:Y:S01]  /*e790*/  UMOV UR7, 0x14f00000 ;  /* 0x14f0000000077882 */ /* 0x000fe20000000000 */
[----:B------:R-:W-:Y:S01]  /*e7a0*/  UIADD3.X UR5, URZ, UR37, URZ, UP0, !UPT ;  /* 0x000000253f057290 */ /* 0x000fe200087fe43f */
[C---:B--2---:R-:W-:Y:S02]  /*e7b0*/  IMAD R3, R9.reuse, 0x8, R6 ;  /* 0x0000000809037824 */ /* 0x044fe400078e0206 */
[----:B---3--:R-:W-:Y:S02]  /*e7c0*/  IMAD R9, R9, 0xc000, R10 ;  /* 0x0000c00009097824 */ /* 0x008fe400078e020a */
[----:B------:R-:W-:-:S02]  /*e7d0*/  VIADD R3, R3, 0x30 ;  /* 0x0000003003037836 */ /* 0x000fc40000000000 */
[----:B----4-:R-:W-:Y:S02]  /*e7e0*/  IMAD R2, R7, 0x80, R2 ;  /* 0x0000008007027824 */ /* 0x010fe400078e0202 */
[----:B------:R-:W-:-:S07]  /*e7f0*/  VIADD R10, R9, 0x1c400 ;  /* 0x0001c400090a7836 */ /* 0x000fce0000000000 */
.L_x_488:
        /* <DEDUP_REMOVED lines=16> */
.L_x_489:
        /* <DEDUP_REMOVED lines=11> */
[----:B------:R-:W-:Y:S01]  /*e9b0*/  UMOV UR6, 0x0 ;  /* 0x0000000000067882 */ /* 0x000fe20000000000 */
[----:B------:R-:W-:Y:S01]  /*e9c0*/  IADD3 R9, R9, 0x24400, RZ ;  /* 0x0002440009097810 */ /* 0x000fe20007ffe0ff */
[----:B------:R-:W-:Y:S01]  /*e9d0*/  UMOV UR7, 0x14f00000 ;  /* 0x14f0000000077882 */ /* 0x000fe20000000000 */
[----:B------:R-:W-:-:S09]  /*e9e0*/  UMOV UR10, 0x80 ;  /* 0x00000080000a7882 */ /* 0x000fd20000000000 */
.L_x_490:
        /* <DEDUP_REMOVED lines=10> */
[----:B------:R-:W-:Y:S01]  /*ea90*/  SHF.L.U32 R5, R5, 0x1f, RZ ;  /* 0x0000001f05057819 */ /* 0x000fe200000006ff */
[----:B------:R-:W-:Y:S01]  /*eaa0*/  IMAD R2, R4, 0x8, R6 ;  /* 0x0000000804027824 */ /* 0x000fe200078e0206 */
[----:B------:R-:W-:Y:S03]  /*eab0*/  BSSY B2, `(.L_x_491) ;  /* 0x0000003000027945 */ /* 0x000fe60003800000 */
[----:B------:R-:W2:Y:S02]  /*eac0*/  SYNCS.PHASECHK.TRANS64.TRYWAIT P0, [R2+URZ+0x60], R5 ;  /* 0x00006005020075a7 */ /* 0x000ea4000800017f */
[----:B--2---:R-:W-:Y:S05]  /*ead0*/  @!P0 BRA `(.L_x_492) ;  /* 0x0000002800448947 */ /* 0x004fea0003800000 */
.L_x_565:
[----:B------:R-:W-:Y:S05]  /*eae0*/  BSYNC B2 ;  /* 0x0000000000027941 */ /* 0x000fea0003800000 */
.L_x_491:
[----:B------:R-:W-:Y:S01]  /*eaf0*/  BSSY B2, `(.L_x_493) ;  /* 0x000000b000027945 */ /* 0x000fe20003800000 */
[----:B------:R-:W-:Y:S02]  /*eb00*/  IMAD.MOV.U32 R10, RZ, RZ, 0x0 ;  /* 0x00000000ff0a7424 */ /* 0x000fe400078e00ff */
[----:B------:R-:W-:Y:S01]  /*eb10*/  IMAD.MOV.U32 R11, RZ, RZ, 0x14f00000 ;  /* 0x14f00000ff0b7424 */ /* 0x000fe200078e00ff */
[----:B------:R-:W-:Y:S06]  /*eb20*/  @P1 BRA `(.L_x_494) ;  /* 0x00000000001c1947 */ /* 0x000fec0003800000 */
[----:B------:R-:W3:Y:S02]  /*eb30*/  S2R R3, SR_TID.X ;  /* 0x0000000000037919 */ /* 0x000ee40000002100 */
[----:B---3--:R-:W-:Y:S01]  /*eb40*/  LOP3.LUT R9, R3, 0x1f, RZ, 0xc0, !PT ;  /* 0x0000001f03097812 */ /* 0x008fe200078ec0ff */
[----:B------:R-:W-:-:S03]  /*eb50*/  IMAD.MOV.U32 R3, RZ, RZ, 0x8000 ;  /* 0x00008000ff037424 */ /* 0x000fc600078e00ff */
[----:B------:R-:W-:Y:S01]  /*eb60*/  ISETP.NE.AND P0, PT, R9, RZ, PT ;  /* 0x000000ff0900720c */ /* 0x000fe20003f05270 */
[----:B------:R3:W-:-:S12]  /*eb70*/  SYNCS.ARRIVE.TRANS64 RZ, [R2+URZ+0x50], R3 ;  /* 0x0000500302ff79a7 */ /* 0x0007d8000800003f */
[----:B---3--:R-:W-:Y:S05]  /*eb80*/  @!P0 BRA `(.L_x_494) ;  /* 0x0000000000048947 */ /* 0x008fea0003800000 */
[----:B------:R-:W-:Y:S01]  /*eb90*/  BPT.TRAP 0x1 ;  /* 0x000000040000795c */ /* 0x000fe20000300000 */
.L_x_494:
[----:B------:R-:W-:Y:S05]  /*eba0*/  BSYNC B2 ;  /* 0x0000000000027941 */ /* 0x000fea0003800000 */
.L_x_493:
[----:B------:R-:W3:Y:S04]  /*ebb0*/  LDL R9, [R1+0x4] ;  /* 0x0000040001097983 */ /* 0x000ee80000100800 */
[----:B--2---:R-:W2:Y:S04]  /*ebc0*/  LDL R5, [R1+0x18] ;  /* 0x0000180001057983 */ /* 0x004ea80000100800 */
        /* <DEDUP_REMOVED lines=8> */
[----:B---3--:R-:W-:-:S02]  /*ec50*/  IMAD R4, R4, 0x8000, R9 ;  /* 0x0000800004047824 */ /* 0x008fc400078e0209 */
[----:B--2---:R-:W-:Y:S02]  /*ec60*/  IMAD R3, R3, 0x80, R5 ;  /* 0x0000008003037824 */ /* 0x004fe400078e0205 */
[----:B------:R-:W-:-:S08]  /*ec70*/  VIADD R5, R4, 0x400 ;  /* 0x0000040004057836 */ /* 0x000fd00000000000 */
.L_x_495:
        /* <DEDUP_REMOVED lines=11> */
[----:B------:R-:W-:Y:S02]  /*ed30*/  R2UR UR10, R13 ;  /* 0x000000000d0a72ca */ /* 0x000fe400000e0000 */
[----:B------:R-:W-:Y:S02]  /*ed40*/  R2UR UR6, R10 ;  /* 0x000000000a0672ca */ /* 0x000fe400000e0000 */
[----:B------:R-:W-:Y:S02]  /*ed50*/  R2UR UR7, R11 ;  /* 0x000000000b0772ca */ /* 0x000fe400000e0000 */
[----:B------:R-:W-:Y:S02]  /*ed60*/  PLOP3.LUT P0, PT, PT, PT, PT, 0x80, 0x0 ;  /* 0x000000000000781c */ /* 0x000fe40003f0f070 */
[----:B------:R-:W-:-:S11]  /*ed70*/  IADD3 R4, R4, 0x4400, RZ ;  /* 0x0000440004047810 */ /* 0x000fd60007ffe0ff */
.L_x_496:
        /* <DEDUP_REMOVED lines=13> */
.L_x_482:
[----:B------:R-:W-:Y:S05]  /*ee50*/  BSYNC B1 ;  /* 0x0000000000017941 */ /* 0x000fea0003800000 */
.L_x_481:
[C---:B------:R-:W-:Y:S01]  /*ee60*/  ISETP.GT.AND P0, PT, R0.reuse, 0x1, PT ;  /* 0x000000010000780c */ /* 0x040fe20003f04270 */
[----:B------:R-:W-:-:S12]  /*ee70*/  VIADD R0, R0, 0xfffffffe ;  /* 0xfffffffe00007836 */ /* 0x000fd80000000000 */
[----:B------:R-:W-:Y:S05]  /*ee80*/  @P0 BRA `(.L_x_497) ;  /* 0xffffffe800840947 */ /* 0x000fea000383ffff */
.L_x_446:
[----:B------:R-:W-:Y:S05]  /*ee90*/  BSYNC B0 ;  /* 0x0000000000007941 */ /* 0x000fea0003800000 */
.L_x_445:
[----:B------:R-:W0:Y:S01]  /*eea0*/  S2R R2, SR_TID.X ;  /* 0x0000000000027919 */ /* 0x000e220000002100 */
[----:B------:R-:W-:Y:S01]  /*eeb0*/  BSSY B0, `(.L_x_498) ;  /* 0x0000011000007945 */ /* 0x000fe20003800000 */
[----:B0-----:R-:W-:-:S04]  /*eec0*/  LOP3.LUT R3, R2, 0x7f, RZ, 0xc0, !PT ;  /* 0x0000007f02037812 */ /* 0x001fc800078ec0ff */
[----:B------:R-:W-:-:S13]  /*eed0*/  ISETP.NE.AND P0, PT, R3, RZ, PT ;  /* 0x000000ff0300720c */ /* 0x000fda0003f05270 */
[----:B------:R-:W-:Y:S05]  /*eee0*/  @P0 BRA `(.L_x_499) ;  /* 0x0000000000340947 */ /* 0x000fea0003800000 */
[----:B------:R-:W0:Y:S01]  /*eef0*/  S2R R2, SR_LANEID ;  /* 0x0000000000027919 */ /* 0x000e220000000000 */
[----:B------:R-:W-:Y:S01]  /*ef00*/  VOTEU.ANY UR4, UPT, PT ;  /* 0x0000000000047886 */ /* 0x000fe200038e0100 */
[----:B------:R-:W1:Y:S01]  /*ef10*/  LDC.64 R4, c[0x0][0xc60] ;  /* 0x00031800ff047b82 */ /* 0x000e620000000a00 */
[----:B------:R-:W0:Y:S01]  /*ef20*/  FLO.U32 R0, UR4 ;  /* 0x0000000400007d00 */ /* 0x000e2200080e0000 */
[----:B------:R-:W-:Y:S01]  /*ef30*/  ULDC.64 UR6, c[0x0][0x208] ;  /* 0x0000820000067ab9 */ /* 0x000fe20000000a00 */
[----:B0-----:R-:W-:-:S06]  /*ef40*/  ISETP.EQ.U32.AND P0, PT, R0, R2, PT ;  /* 0x000000020000720c */ /* 0x001fcc0003f02070 */
[----:B------:R-:W1:Y:S07]  /*ef50*/  POPC R2, UR4 ;  /* 0x0000000400027d09 */ /* 0x000e6e0008000000 */
[----:B-1----:R-:W2:Y:S04]  /*ef60*/  @P0 ATOMG.E.ADD.STRONG.GPU PT, R2, desc[UR6][R4.64], R2 ;  /* 0x00000002040209a8 */ /* 0x002ea800081ee1c6 */
[----:B--2---:R0:W1:Y:S02]  /*ef70*/  SHFL.IDX PT, R2, R2, R0, 0x1f ;  /* 0x00001f0002027589 */ /* 0x00406400000e0000 */
[----:B0-----:R-:W0:Y:S02]  /*ef80*/  S2R R0, SR_LTMASK ;  /* 0x0000000000007919 */ /* 0x001e240000003900 */
[----:B0-----:R-:W-:-:S06]  /*ef90*/  LOP3.LUT R0, R0, UR4, RZ, 0xc0, !PT ;  /* 0x0000000400007c12 */ /* 0x001fcc000f8ec0ff */
[----:B------:R-:W1:Y:S02]  /*efa0*/  POPC R0, R0 ;  /* 0x0000000000007309 */ /* 0x000e640000000000 */
[----:B-1----:R-:W-:-:S07]  /*efb0*/  IADD3 R16, R2, UR38, R0 ;  /* 0x0000002602107c10 */ /* 0x002fce000fffe000 */
.L_x_499:
[----:B------:R-:W-:Y:S05]  /*efc0*/  BSYNC B0 ;  /* 0x0000000000007941 */ /* 0x000fea0003800000 */
.L_x_498:
[----:B------:R-:W2:Y:S01]  /*efd0*/  LDL.LU R0, [R1+0x20] ;  /* 0x0000200001007983 */ /* 0x000ea20000300800 */
[----:B------:R-:W-:Y:S01]  /*efe0*/  BSSY B0, `(.L_x_500) ;  /* 0x0000040000007945 */ /* 0x000fe20003800000 */
[----:B--2---:R-:W-:-:S13]  /*eff0*/  ISETP.NE.AND P0, PT, R0, RZ, PT ;  /* 0x000000ff0000720c */ /* 0x004fda0003f05270 */
[----:B------:R-:W-:Y:S05]  /*f000*/  @!P0 BRA `(.L_x_501) ;  /* 0x0000000000f48947 */ /* 0x000fea0003800000 */
[----:B------:R-:W2:Y:S04]  /*f010*/  LDL R4, [R1+0x4] ;  /* 0x0000040001047983 */ /* 0x000ea80000100800 */
[----:B------:R-:W2:Y:S04]  /*f020*/  LDL R0, [R1+0x8] ;  /* 0x0000080001007983 */ /* 0x000ea80000100800 */
[----:B------:R-:W3:Y:S01]  /*f030*/  LDL R2, [R1+0x10] ;  /* 0x0000100001027983 */ /* 0x000ee20000100800 */
[----:B------:R-:W-:Y:S01]  /*f040*/  BSSY B1, `(.L_x_502) ;  /* 0x0000006000017945 */ /* 0x000fe20003800000 */
[----:B------:R-:W-:Y:S01]  /*f050*/  ISETP.NE.AND P1, PT, R3, RZ, PT ;  /* 0x000000ff0300720c */ /* 0x000fe20003f25270 */
[----:B--2---:R-:W-:Y:S01]  /*f060*/  IMAD R0, R0, 0x8, R4 ;  /* 0x0000000800007824 */ /* 0x004fe200078e0204 */
[----:B---3--:R-:W-:-:S04]  /*f070*/  SHF.L.U32 R2, R2, 0x1f, RZ ;  /* 0x0000001f02027819 */ /* 0x008fc800000006ff */
[----:B------:R-:W0:Y:S02]  /*f080*/  SYNCS.PHASECHK.TRANS64.TRYWAIT P0, [R0+URZ+0x34860], R2 ;  /* 0x03486002000075a7 */ /* 0x000e24000800017f */
[----:B0-----:R-:W-:Y:S05]  /*f090*/  @!P0 BRA `(.L_x_503) ;  /* 0x0000002000e88947 */ /* 0x001fea0003800000 */
.L_x_566:
[----:B------:R-:W-:Y:S05]  /*f0a0*/  BSYNC B1 ;  /* 0x0000000000017941 */ /* 0x000fea0003800000 */
.L_x_502:
[----:B------:R-:W-:Y:S04]  /*f0b0*/  BSSY B1, `(.L_x_504) ;  /* 0x0000009000017945 */ /* 0x000fe80003800000 */
[----:B------:R-:W-:Y:S05]  /*f0c0*/  @P1 BRA `(.L_x_505) ;  /* 0x00000000001c1947 */ /* 0x000fea0003800000 */
[----:B------:R-:W2:Y:S01]  /*f0d0*/  S2R R3, SR_TID.X ;  /* 0x0000000000037919 */ /* 0x000ea20000002100 */
[----:B0-----:R-:W-:-:S04]  /*f0e0*/  IMAD.MOV.U32 R2, RZ, RZ, 0x8000 ;  /* 0x00008000ff027424 */ /* 0x001fc800078e00ff */
[----:B------:R3:W-:Y:S01]  /*f0f0*/  SYNCS.ARRIVE.TRANS64 RZ, [R0+URZ+0x34850], R2 ;  /* 0x0348500200ff79a7 */ /* 0x0007e2000800003f */
[----:B--2---:R-:W-:-:S04]  /*f100*/  LOP3.LUT R3, R3, 0x1f, RZ, 0xc0, !PT ;  /* 0x0000001f03037812 */ /* 0x004fc800078ec0ff */
[----:B------:R-:W-:-:S13]  /*f110*/  ISETP.NE.AND P0, PT, R3, RZ, PT ;  /* 0x000000ff0300720c */ /* 0x000fda0003f05270 */
[----:B---3--:R-:W-:Y:S05]  /*f120*/  @!P0 BRA `(.L_x_505) ;  /* 0x0000000000048947 */ /* 0x008fea0003800000 */
[----:B------:R-:W-:Y:S01]  /*f130*/  BPT.TRAP 0x1 ;  /* 0x000000040000795c */ /* 0x000fe20000300000 */
.L_x_505:
[----:B------:R-:W-:Y:S05]  /*f140*/  BSYNC B1 ;  /* 0x0000000000017941 */ /* 0x000fea0003800000 */
.L_x_504:
[----:B------:R-:W2:Y:S04]  /*f150*/  LDL.LU R5, [R1+0x18] ;  /* 0x0000180001057983 */ /* 0x000ea80000300800 */
[----:B------:R-:W3:Y:S04]  /*f160*/  LDL R4, [R1+0x4] ;  /* 0x0000040001047983 */ /* 0x000ee80000100800 */
[----:B0-----:R-:W3:Y:S04]  /*f170*/  LDL R2, [R1+0x8] ;  /* 0x0000080001027983 */ /* 0x001ee80000100800 */
[----:B------:R-:W2:Y:S01]  /*f180*/  LDL R3, [R1+0x14] ;  /* 0x0000140001037983 */ /* 0x000ea20000100800 */
[----:B------:R-:W-:Y:S01]  /*f190*/  UIADD3 UR4, UP0, UR36, 0x470, URZ ;  /* 0x0000047024047890 */ /* 0x000fe2000ff1e03f */
[----:B------:R-:W-:Y:S01]  /*f1a0*/  PLOP3.LUT P0, PT, PT, PT, PT, 0x80, 0x0 ;  /* 0x000000000000781c */ /* 0x000fe20003f0f070 */
[----:B------:R-:W-:Y:S01]  /*f1b0*/  VIADD R0, R0, 0x34850 ;  /* 0x0003485000007836 */ /* 0x000fe20000000000 */
[----:B------:R-:W-:Y:S01]  /*f1c0*/  UMOV UR6, 0x0 ;  /* 0x0000000000067882 */ /* 0x000fe20000000000 */
[----:B------:R-:W-:Y:S01]  /*f1d0*/  UIADD3.X UR5, URZ, UR37, URZ, UP0, !UPT ;  /* 0x000000253f057290 */ /* 0x000fe200087fe43f */
[----:B------:R-:W-:Y:S01]  /*f1e0*/  UMOV UR7, 0x14f00000 ;  /* 0x14f0000000077882 */ /* 0x000fe20000000000 */
[----:B------:R-:W-:Y:S01]  /*f1f0*/  UMOV UR10, URZ ;  /* 0x0000003f000a7c82 */ /* 0x000fe20008000000 */
[----:B---3--:R-:W-:-:S02]  /*f200*/  IMAD R2, R2, 0x8000, R4 ;  /* 0x0000800002027824 */ /* 0x008fc400078e0204 */
[----:B--2---:R-:W-:Y:S02]  /*f210*/  IMAD R3, R3, 0x80, R5 ;  /* 0x0000008003037824 */ /* 0x004fe400078e0205 */
[----:B------:R-:W-:-:S07]  /*f220*/  VIADD R4, R2, 0x400 ;  /* 0x0000040002047836 */ /* 0x000fce0000000000 */
.L_x_506:
        /* <DEDUP_REMOVED lines=11> */
[----:B------:R-:W-:Y:S01]  /*f2e0*/  PLOP3.LUT P0, PT, PT, PT, PT, 0x80, 0x0 ;  /* 0x000000000000781c */ /* 0x000fe20003f0f070 */
[----:B------:R-:W-:Y:S01]  /*f2f0*/  VIADD R2, R2, 0x4400 ;  /* 0x0000440002027836 */ /* 0x000fe20000000000 */
[----:B------:R-:W-:Y:S01]  /*f300*/  UMOV UR6, 0x0 ;  /* 0x0000000000067882 */ /* 0x000fe20000000000 */
[----:B------:R-:W-:Y:S01]  /*f310*/  UMOV UR7, 0x14f00000 ;  /* 0x14f0000000077882 */ /* 0x000fe20000000000 */
[----:B------:R-:W-:-:S09]  /*f320*/  UMOV UR10, 0x40 ;  /* 0x00000040000a7882 */ /* 0x000fd20000000000 */
.L_x_507:
        /* <DEDUP_REMOVED lines=11> */
.L_x_501:
[----:B------:R-:W-:Y:S05]  /*f3e0*/  BSYNC B0 ;  /* 0x0000000000007941 */ /* 0x000fea0003800000 */
.L_x_500:
[----:B------:R-:W2:Y:S04]  /*f3f0*/  LDL.LU R5, [R1+0x8] ;  /* 0x0000080001057983 */ /* 0x000ea80000300800 */
[----:B------:R-:W3:Y:S01]  /*f400*/  LDL.LU R4, [R1+0x10] ;  /* 0x0000100001047983 */ /* 0x000ee20000300800 */
[----:B--2---:R-:W-:-:S04]  /*f410*/  IADD3 R0, R5, 0x1, RZ ;  /* 0x0000000105007810 */ /* 0x004fc80007ffe0ff */
[----:B------:R-:W-:-:S04]  /*f420*/  ISETP.NE.AND P0, PT, R0, 0x2, PT ;  /* 0x000000020000780c */ /* 0x000fc80003f05270 */
[----:B------:R-:W-:Y:S02]  /*f430*/  SEL R2, RZ, 0x1, P0 ;  /* 0x00000001ff027807 */ /* 0x000fe40000000000 */
[----:B------:R-:W-:Y:S02]  /*f440*/  SEL R0, R0, RZ, P0 ;  /* 0x000000ff00007207 */ /* 0x000fe40000000000 */
[----:B---3--:R-:W-:-:S03]  /*f450*/  LOP3.LUT R4, R4, R2, RZ, 0x3c, !PT ;  /* 0x0000000204047212 */ /* 0x008fc600078e3cff */
[----:B------:R0:W-:Y:S04]  /*f460*/  STL [R1+0x8], R0 ;  /* 0x0000080001007387 */ /* 0x0001e80000100800 */
[----:B------:R0:W-:Y:S02]  /*f470*/  STL [R1+0x10], R4 ;  /* 0x0000100401007387 */ /* 0x0001e40000100800 */
.L_x_425:
[----:B------:R-:W-:Y:S05]  /*f480*/  BSYNC B7 ;  /* 0x0000000000077941 */ /* 0x000fea0003800000 */
.L_x_423:
[----:B0-----:R-:W2:Y:S02]  /*f490*/  LDL R0, [R1+0x58] ;  /* 0x0000580001007983 */ /* 0x001ea40000100800 */
[----:B--2---:R-:W-:-:S13]  /*f4a0*/  ISETP.NE.AND P0, PT, R0, RZ, PT ;  /* 0x000000ff0000720c */ /* 0x004fda0003f05270 */
[----:B------:R-:W-:Y:S05]  /*f4b0*/  @!P0 BRA `(.L_x_508) ;  /* 0x0000000000288947 */ /* 0x000fea0003800000 */
[----:B------:R-:W-:Y:S05]  /*f4c0*/  WARPSYNC.ALL ;  /* 0x0000000000007948 */ /* 0x000fea0003800000 */
[----:B------:R-:W0:Y:S08]  /*f4d0*/  S2UR UR5, SR_CgaCtaId ;  /* 0x00000000000579c3 */ /* 0x000e300000008800 */
[----:B------:R-:W-:Y:S06]  /*f4e0*/  BAR.SYNC.DEFER_BLOCKING 0x5, 0x180 ;  /* 0x0146000000007b1d */ /* 0x000fec0000010000 */
[----:B------:R-:W-:-:S02]  /*f4f0*/  UMOV UR4, 0x400 ;  /* 0x0000040000047882 */ /* 0x000fc40000000000 */
[----:B0-----:R-:W-:-:S06]  /*f500*/  ULEA UR4, UR5, UR4, 0x18 ;  /* 0x0000000405047291 */ /* 0x001fcc000f8ec03f */
[----:B------:R-:W-:-:S05]  /*f510*/  IMAD.U32 R0, RZ, RZ, UR4 ;  /* 0x00000004ff007e24 */ /* 0x000fca000f8e00ff */
[----:B------:R0:W2:Y:S04]  /*f520*/  LDS.128 R16, [R0+0x348d0] ;  /* 0x0348d00000107984 */ /* 0x0000a80000000c00 */
[----:B------:R0:W-:Y:S01]  /*f530*/  STL [R1+0x4], R0 ;  /* 0x0000040001007387 */ /* 0x0001e20000100800 */
[----:B------:R-:W-:Y:S06]  /*f540*/  BAR.ARV 0x4, 0x180 ;  /* 0x0106000000007b1d */ /* 0x000fec0000002000 */
[----:B------:R-:W-:Y:S05]  /*f550*/  BRA `(.L_x_509) ;  /* 0x0000000800507947 */ /* 0x000fea0003800000 */
.L_x_508:
[----:B------:R-:W1:Y:S01]  /*f560*/  S2R R0, SR_TID.X ;  /* 0x0000000000007919 */ /* 0x000e620000002100 */
[----:B------:R-:W-:Y:S01]  /*f570*/  UMOV UR4, 0xffffffff ;  /* 0xffffffff00047882 */ /* 0x000fe20000000000 */
[----:B-1--4-:R-:W-:-:S04]  /*f580*/  LOP3.LUT R7, R0, 0x1f, RZ, 0xc0, !PT ;  /* 0x0000001f00077812 */ /* 0x012fc800078ec0ff */
[----:B------:R-:W-:Y:S01]  /*f590*/  ISETP.NE.AND P0, PT, R7, 0x1f, PT ;  /* 0x0000001f0700780c */ /* 0x000fe20003f05270 */
[----:B------:R-:W-:-:S12]  /*f5a0*/  BRA.DIV UR4, `(.L_x_510) ;  /* 0x0000001e04b87947 */ /* 0x000fd8000b800000 */
[----:B------:R-:W-:Y:S01]  /*f5b0*/  IMAD.IADD R5, R19, 0x1, R7 ;  /* 0x0000000113057824 */ /* 0x000fe200078e0207 */
[----:B------:R-:W-:Y:S01]  /*f5c0*/  ULDC UR4, c[0x0][0xc3c] ;  /* 0x00030f0000047ab9 */ /* 0x000fe20000000800 */
[----:B------:R-:W-:-:S03]  /*f5d0*/  ULDC.64 UR6, c[0x0][0x208] ;  /* 0x0000820000067ab9 */ /* 0x000fc60000000a00 */
[----:B------:R-:W-:-:S13]  /*f5e0*/  ISETP.GE.OR P1, PT, R5, UR4, !P0 ;  /* 0x0000000405007c0c */ /* 0x000fda000c726670 */
[----:B------:R-:W0:Y:S02]  /*f5f0*/  @!P1 LDC.64 R2, c[0x0][0xc80] ;  /* 0x00032000ff029b82 */ /* 0x000e240000000a00 */
[----:B0-----:R-:W-:-:S06]  /*f600*/  @!P1 IMAD.WIDE R2, R5, 0x4, R2 ;  /* 0x0000000405029825 */ /* 0x001fcc00078e0202 */
[----:B------:R0:W2:Y:S01]  /*f610*/  @!P1 LDG.E R3, desc[UR6][R2.64] ;  /* 0x0000000602039981 */ /* 0x0000a2000c1e1900 */
[C---:B------:R-:W-:Y:S02]  /*f620*/  ISETP.GE.U32.AND P2, PT, R7.reuse, 0x2, PT ;  /* 0x000000020700780c */ /* 0x040fe40003f46070 */
[C---:B------:R-:W-:Y:S01]  /*f630*/  ISETP.GE.U32.AND P3, PT, R7.reuse, 0x4, PT ;  /* 0x000000040700780c */ /* 0x040fe20003f66070 */
[----:B------:R-:W-:Y:S01]  /*f640*/  SHFL.IDX PT, R4, R16, 0x1, 0x1f ;  /* 0x00201f0010047f89 */ /* 0x000fe200000e0000 */
[C---:B------:R-:W-:Y:S02]  /*f650*/  ISETP.GE.U32.AND P4, PT, R7.reuse, 0x8, PT ;  /* 0x000000080700780c */ /* 0x040fe40003f86070 */
[C---:B------:R-:W-:Y:S01]  /*f660*/  ISETP.GE.U32.AND P5, PT, R7.reuse, 0x10, PT ;  /* 0x000000100700780c */ /* 0x040fe20003fa6070 */
[----:B0-----:R-:W-:Y:S02]  /*f670*/  IMAD.MOV.U32 R2, RZ, RZ, RZ ;  /* 0x000000ffff027224 */ /* 0x001fe400078e00ff */
[----:B--2---:R-:W-:Y:S01]  /*f680*/  @!P1 IMAD.MOV.U32 R2, RZ, RZ, R3 ;  /* 0x000000ffff029224 */ /* 0x004fe200078e0003 */
[----:B------:R-:W-:-:S04]  /*f690*/  ISETP.NE.AND P1, PT, R7, RZ, PT ;  /* 0x000000ff0700720c */ /* 0x000fc80003f25270 */
        /* <DEDUP_REMOVED lines=13> */
[----:B0-----:R-:W-:-:S04]  /*f770*/  SEL R0, R5, RZ, P5 ;  /* 0x000000ff05007207 */ /* 0x001fc80002800000 */
[----:B------:R-:W-:Y:S02]  /*f780*/  IADD3 R3, R3, R0, RZ ;  /* 0x0000000003037210 */ /* 0x000fe40007ffe0ff */
[----:B------:R0:W1:Y:S04]  /*f790*/  SHFL.IDX PT, R0, R16, RZ, 0x1f ;  /* 0x00001fff10007589 */ /* 0x00006800000e0000 */
[----:B------:R0:W2:Y:S02]  /*f7a0*/  SHFL.IDX PT, R6, R3, 0x1f, 0x1f ;  /* 0x03e01f0003067f89 */ /* 0x0000a400000e0000 */
.L_x_576:
[----:B------:R-:W-:Y:S02]  /*f7b0*/  ULDC UR4, c[0x0][0xc38] ;  /* 0x00030e0000047ab9 */ /* 0x000fe40000000800 */
[----:B0-----:R-:W-:-:S04]  /*f7c0*/  IMAD.U32 R16, RZ, RZ, UR4 ;  /* 0x00000004ff107e24 */ /* 0x001fc8000f8e00ff */
[----:B--2---:R-:W-:-:S04]  /*f7d0*/  IMAD R6, R6, R16, RZ ;  /* 0x0000001006067224 */ /* 0x004fc800078e02ff */
[----:B------:R-:W-:-:S05]  /*f7e0*/  IMAD.IADD R4, R4, 0x1, R6 ;  /* 0x0000000104047824 */ /* 0x000fca00078e0206 */
[----:B-1----:R-:W-:-:S13]  /*f7f0*/  ISETP.GT.AND P6, PT, R4, R0, PT ;  /* 0x000000000400720c */ /* 0x002fda0003fc4270 */
[----:B------:R-:W-:Y:S05]  /*f800*/  @P6 BRA `(.L_x_511) ;  /* 0x0000000000a06947 */ /* 0x000fea0003800000 */
.L_x_516:
[----:B0-----:R-:W0:Y:S01]  /*f810*/  LDC R2, c[0x0][0xc3c] ;  /* 0x00030f00ff027b82 */ /* 0x001e220000000800 */
[----:B------:R-:W-:-:S05]  /*f820*/  VIADD R19, R19, 0x1f ;  /* 0x0000001f13137836 */ /* 0x000fca0000000000 */
[----:B0-----:R-:W-:-:S13]  /*f830*/  ISETP.GE.AND P6, PT, R19, R2, PT ;  /* 0x000000021300720c */ /* 0x001fda0003fc6270 */
[----:B------:R-:W-:Y:S05]  /*f840*/  @P6 BRA `(.L_x_512) ;  /* 0x0000000400486947 */ /* 0x000fea0003800000 */
[----:B------:R-:W0:Y:S01]  /*f850*/  S2R R3, SR_TID.X ;  /* 0x0000000000037919 */ /* 0x000e220000002100 */
[----:B------:R-:W-:Y:S01]  /*f860*/  BSSY B0, `(.L_x_513) ;  /* 0x000000a000007945 */ /* 0x000fe20003800000 */
[----:B0-----:R-:W-:-:S05]  /*f870*/  LOP3.LUT R3, R3, 0x1f, RZ, 0xc0, !PT ;  /* 0x0000001f03037812 */ /* 0x001fca00078ec0ff */
[----:B------:R-:W-:-:S05]  /*f880*/  IMAD.IADD R5, R19, 0x1, R3 ;  /* 0x0000000113057824 */ /* 0x000fca00078e0203 */
[----:B------:R-:W-:Y:S01]  /*f890*/  ISETP.GE.OR P6, PT, R5, R2, !P0 ;  /* 0x000000020500720c */ /* 0x000fe200047c6670 */
[----:B------:R-:W-:-:S12]  /*f8a0*/  IMAD.MOV.U32 R2, RZ, RZ, RZ ;  /* 0x000000ffff027224 */ /* 0x000fd800078e00ff */
[----:B------:R-:W-:Y:S05]  /*f8b0*/  @P6 BRA `(.L_x_514) ;  /* 0x0000000000106947 */ /* 0x000fea0003800000 */
[----:B------:R-:W0:Y:S01]  /*f8c0*/  LDC.64 R2, c[0x0][0xc80] ;  /* 0x00032000ff027b82 */ /* 0x000e220000000a00 */
[----:B------:R-:W-:Y:S01]  /*f8d0*/  ULDC.64 UR4, c[0x0][0x208] ;  /* 0x0000820000047ab9 */ /* 0x000fe20000000a00 */
[----:B0-----:R-:W-:-:S06]  /*f8e0*/  IMAD.WIDE R2, R5, 0x4, R2 ;  /* 0x0000000405027825 */ /* 0x001fcc00078e0202 */
[----:B------:R0:W5:Y:S02]  /*f8f0*/  LDG.E R2, desc[UR4][R2.64] ;  /* 0x0000000402027981 */ /* 0x000164000c1e1900 */
.L_x_514:
[----:B------:R-:W-:Y:S05]  /*f900*/  BSYNC B0 ;  /* 0x0000000000007941 */ /* 0x000fea0003800000 */
.L_x_513:
[----:B------:R-:W-:-:S03]  /*f910*/  UMOV UR4, 0xffffffff ;  /* 0xffffffff00047882 */ /* 0x000fc60000000000 */
[----:B------:R-:W-:Y:S05]  /*f920*/  BRA.DIV UR4, `(.L_x_515) ;  /* 0x0000002204187947 */ /* 0x000fea000b800000 */
[----:B-----5:R-:W0:Y:S02]  /*f930*/  SHFL.UP PT, R14, R2, 0x1, RZ ;  /* 0x04200000020e7989 */ /* 0x020e2400000e00ff */
        /* <DEDUP_REMOVED lines=10> */
[----:B------:R-:W-:-:S05]  /*f9e0*/  IADD3 R3, R3, R5, RZ ;  /* 0x0000000503037210 */ /* 0x000fca0007ffe0ff */
[----:B------:R-:W0:Y:S02]  /*f9f0*/  SHFL.UP PT, R5, R3, 0x10, RZ ;  /* 0x0600000003057989 */ /* 0x000e2400000e00ff */
[----:B0-----:R-:W-:-:S05]  /*fa00*/  SEL R5, R5, RZ, P5 ;  /* 0x000000ff05057207 */ /* 0x001fca0002800000 */
[----:B------:R-:W-:-:S05]  /*fa10*/  IMAD.IADD R3, R3, 0x1, R5 ;  /* 0x0000000103037824 */ /* 0x000fca00078e0205 */
[----:B------:R0:W1:Y:S02]  /*fa20*/  SHFL.IDX PT, R6, R3, 0x1f, 0x1f ;  /* 0x03e01f0003067f89 */ /* 0x00006400000e0000 */
.L_x_584:
[----:B------:R-:W-:Y:S02]  /*fa30*/  ULDC UR4, c[0x0][0xc38] ;  /* 0x00030e0000047ab9 */ /* 0x000fe40000000800 */
[----:B------:R-:W-:-:S04]  /*fa40*/  IMAD.U32 R16, RZ, RZ, UR4 ;  /* 0x00000004ff107e24 */ /* 0x000fc8000f8e00ff */
[----:B-1----:R-:W-:-:S04]  /*fa50*/  IMAD R6, R6, R16, RZ ;  /* 0x0000001006067224 */ /* 0x002fc800078e02ff */
[----:B------:R-:W-:-:S05]  /*fa60*/  IMAD.IADD R4, R6, 0x1, R4 ;  /* 0x0000000106047824 */ /* 0x000fca00078e0204 */
[----:B------:R-:W-:-:S13]  /*fa70*/  ISETP.GT.AND P6, PT, R4, R0, PT ;  /* 0x000000000400720c */ /* 0x000fda0003fc4270 */
[----:B------:R-:W-:Y:S05]  /*fa80*/  @!P6 BRA `(.L_x_516) ;  /* 0xfffffffc0060e947 */ /* 0x000fea000383ffff */
.L_x_511:
[----:B------:R-:W-:Y:S01]  /*fa90*/  IMAD.IADD R6, R4, 0x1, -R6 ;  /* 0x0000000104067824 */ /* 0x000fe200078e0a06 */
[----:B------:R-:W-:-:S03]  /*faa0*/  UMOV UR4, 0xffffffff ;  /* 0xffffffff00047882 */ /* 0x000fc60000000000 */
[----:B------:R-:W-:-:S05]  /*fab0*/  IMAD R4, R3, R16, R6 ;  /* 0x0000001003047224 */ /* 0x000fca00078e0206 */
[----:B------:R-:W-:Y:S01]  /*fac0*/  ISETP.GT.AND P6, PT, R4, R0, PT ;  /* 0x000000000400720c */ /* 0x000fe20003fc4270 */
[----:B------:R-:W-:-:S12]  /*fad0*/  BRA.DIV UR4, `(.L_x_517) ;  /* 0x0000002204807947 */ /* 0x000fd8000b800000 */
[----:B------:R-:W-:-:S04]  /*fae0*/  VOTE.ANY R5, PT, !P6 ;  /* 0x0000000000057806 */ /* 0x000fc800070e0100 */
[----:B------:R-:W1:Y:S02]  /*faf0*/  POPC R4, R5 ;  /* 0x0000000500047309 */ /* 0x000e640000000000 */
[----:B-1----:R1:W2:Y:S02]  /*fb00*/  SHFL.IDX PT, R17, R2, R4, 0x1f ;  /* 0x00001f0402117589 */ /* 0x0022a400000e0000 */
.L_x_588:
[----:B------:R-:W-:Y:S01]  /*fb10*/  ISETP.NE.AND P0, PT, R5, RZ, PT ;  /* 0x000000ff0500720c */ /* 0x000fe20003f05270 */
[----:B-1----:R-:W-:-:S12]  /*fb20*/  IMAD.MOV.U32 R2, RZ, RZ, RZ ;  /* 0x000000ffff027224 */ /* 0x002fd800078e00ff */
[----:B------:R-:W-:Y:S05]  /*fb30*/  @!P0 BRA `(.L_x_518) ;  /* 0x0000000000108947 */ /* 0x000fea0003800000 */
[----:B------:R-:W-:Y:S01]  /*fb40*/  UMOV UR4, 0xffffffff ;  /* 0xffffffff00047882 */ /* 0x000fe20000000000 */
[----:B------:R-:W-:Y:S02]  /*fb50*/  VIADD R12, R4, 0xffffffff ;  /* 0xffffffff040c7836 */ /* 0x000fe40000000000 */
[----:B------:R-:W-:Y:S05]  /*fb60*/  BRA.DIV UR4, `(.L_x_519) ;  /* 0x0000002204a47947 */ /* 0x000fea000b800000 */
[----:B------:R1:W3:Y:S02]  /*fb70*/  SHFL.IDX PT, R2, R3, R12, 0x1f ;  /* 0x00001f0c03027589 */ /* 0x0002e400000e0000 */
.L_x_518:
[----:B--2---:R-:W-:Y:S01]  /*fb80*/  IABS R5, R17 ;  /* 0x0000001100057213 */ /* 0x004fe20000000000 */
[----:B---3--:R-:W-:Y:S02]  /*fb90*/  IMAD R16, R2, R16, R6 ;  /* 0x0000001002107224 */ /* 0x008fe400078e0206 */
[----:B------:R-:W-:Y:S01]  /*fba0*/  IMAD.IADD R19, R4, 0x1, R19 ;  /* 0x0000000104137824 */ /* 0x000fe200078e0213 */
[----:B------:R-:W2:Y:S01]  /*fbb0*/  I2F.RP R2, R5 ;  /* 0x0000000500027306 */ /* 0x000ea20000209400 */
[----:B------:R-:W-:-:S07]  /*fbc0*/  IMAD.IADD R0, R0, 0x1, -R16 ;  /* 0x0000000100007824 */ /* 0x000fce00078e0a10 */
[----:B--2---:R-:W2:Y:S02]  /*fbd0*/  MUFU.RCP R2, R2 ;  /* 0x0000000200027308 */ /* 0x004ea40000001000 */
[----:B--2---:R-:W-:-:S06]  /*fbe0*/  VIADD R2, R2, 0xffffffe ;  /* 0x0ffffffe02027836 */ /* 0x004fcc0000000000 */
[----:B01----:R-:W0:Y:S02]  /*fbf0*/  F2I.FTZ.U32.TRUNC.NTZ R3, R2 ;  /* 0x0000000200037305 */ /* 0x003e24000021f000 */
[----:B0-----:R-:W-:-:S04]  /*fc00*/  IMAD.MOV R2, RZ, RZ, -R3 ;  /* 0x000000ffff027224 */ /* 0x001fc800078e0a03 */
[----:B------:R-:W-:Y:S01]  /*fc10*/  IMAD R6, R2, R5, RZ ;  /* 0x0000000502067224 */ /* 0x000fe200078e02ff */
[----:B------:R-:W-:-:S05]  /*fc20*/  MOV R2, RZ ;  /* 0x000000ff00027202 */ /* 0x000fca0000000f00 */
[----:B------:R-:W-:Y:S01]  /*fc30*/  IMAD.HI.U32 R2, R3, R6, R2 ;  /* 0x0000000603027227 */ /* 0x000fe200078e0002 */
[----:B------:R-:W-:Y:S02]  /*fc40*/  IABS R6, R17 ;  /* 0x0000001100067213 */ /* 0x000fe40000000000 */
[----:B------:R-:W-:-:S03]  /*fc50*/  IABS R3, R0 ;  /* 0x0000000000037213 */ /* 0x000fc60000000000 */
[----:B------:R-:W-:Y:S02]  /*fc60*/  IMAD.MOV R6, RZ, RZ, -R6 ;  /* 0x000000ffff067224 */ /* 0x000fe400078e0a06 */
        /* <DEDUP_REMOVED lines=12> */
[----:B------:R-:W-:Y:S01]  /*fd30*/  MOV R18, R2 ;  /* 0x0000000200127202 */ /* 0x000fe20000000f00 */
[----:B------:R-:W-:-:S04]  /*fd40*/  IMAD.MOV R3, RZ, RZ, -R2 ;  /* 0x000000ffff037224 */ /* 0x000fc800078e0a02 */
[----:B------:R-:W-:Y:S01]  /*fd50*/  IMAD R17, R17, R3, R0 ;  /* 0x0000000311117224 */ /* 0x000fe200078e0200 */
[----:B------:R-:W-:Y:S06]  /*fd60*/  BRA `(.L_x_520) ;  /* 0x00000000001c7947 */ /* 0x000fec0003800000 */
.L_x_512:
[----:B------:R-:W-:Y:S01]  /*fd70*/  UMOV UR4, URZ ;  /* 0x0000003f00047c82 */ /* 0x000fe20008000000 */
[----:B------:R-:W-:Y:S01]  /*fd80*/  UMOV UR5, URZ ;  /* 0x0000003f00057c82 */ /* 0x000fe20008000000 */
[----:B------:R-:W-:Y:S01]  /*fd90*/  ULDC UR6, c[0x0][0xc3c] ;  /* 0x00030f0000067ab9 */ /* 0x000fe20000000800 */
[----:B------:R-:W-:Y:S02]  /*fda0*/  IMAD.MOV.U32 R16, RZ, RZ, R0 ;  /* 0x000000ffff107224 */ /* 0x000fe400078e0000 */
[----:B------:R-:W-:Y:S02]  /*fdb0*/  IMAD.U32 R17, RZ, RZ, UR4 ;  /* 0x00000004ff117e24 */ /* 0x000fe4000f8e00ff */
[----:B------:R-:W-:Y:S02]  /*fdc0*/  IMAD.U32 R18, RZ, RZ, UR5 ;  /* 0x00000005ff127e24 */ /* 0x000fe4000f8e00ff */
[----:B------:R-:W-:-:S07]  /*fdd0*/  IMAD.U32 R19, RZ, RZ, UR6 ;  /* 0x00000006ff137e24 */ /* 0x000fce000f8e00ff */
.L_x_520:
[----:B------:R3:W2:Y:S01]  /*fde0*/  LDL R3, [R1+0x4] ;  /* 0x0000040001037983 */ /* 0x0006a20000100800 */
[----:B------:R-:W0:Y:S01]  /*fdf0*/  S2R R0, SR_TID.X ;  /* 0x0000000000007919 */ /* 0x000e220000002100 */
[----:B------:R-:W-:Y:S05]  /*fe00*/  WARPSYNC.ALL ;  /* 0x0000000000007948 */ /* 0x000fea0003800000 */
[----:B0-----:R-:W-:Y:S01]  /*fe10*/  LOP3.LUT R0, R0, 0x1f, RZ, 0xc0, !PT ;  /* 0x0000001f00007812 */ /* 0x001fe200078ec0ff */
[----:B------:R-:W-:Y:S03]  /*fe20*/  BAR.SYNC.DEFER_BLOCKING 0x4, 0x180 ;  /* 0x0106000000007b1d */ /* 0x000fe60000010000 */
[----:B------:R-:W-:-:S13]  /*fe30*/  ISETP.NE.AND P0, PT, R0, RZ, PT ;  /* 0x000000ff0000720c */ /* 0x000fda0003f05270 */
[----:B------:R-:W2:Y:S01]  /*fe40*/  @!P0 S2R R0, SR_CgaCtaId ;  /* 0x0000000000008919 */ /* 0x000ea20000008800 */
[----:B------:R-:W-:-:S04]  /*fe50*/  @!P0 MOV R2, 0x400 ;  /* 0x0000040000028802 */ /* 0x000fc80000000f00 */
[----:B--2---:R-:W-:-:S05]  /*fe60*/  @!P0 LEA R3, R0, R2, 0x18 ;  /* 0x0000000200038211 */ /* 0x004fca00078ec0ff */
[----:B------:R3:W-:Y:S04]  /*fe70*/  @!P0 STS.128 [R3+0x348d0], R16 ;  /* 0x0348d01003008388 */ /* 0x0007e80000000c00 */
[----:B------:R3:W-:Y:S01]  /*fe80*/  @!P0 STL [R1+0x4], R3 ;  /* 0x0000040301008387 */ /* 0x0007e20000100800 */
[----:B------:R-:W-:Y:S06]  /*fe90*/  BAR.ARV 0x5, 0x180 ;  /* 0x0146000000007b1d */ /* 0x000fec0000002000 */
.L_x_509:
[----:B------:R-:W-:Y:S02]  /*fea0*/  ULDC UR4, c[0x0][0xc3c] ;  /* 0x00030f0000047ab9 */ /* 0x000fe40000000800 */
[----:B--2---:R-:W-:-:S13]  /*feb0*/  ISETP.GE.AND P0, PT, R19, UR4, PT ;  /* 0x0000000413007c0c */ /* 0x004fda000bf06270 */
[----:B------:R-:W-:Y:S05]  /*fec0*/  @!P0 BRA `(.L_x_521) ;  /* 0xffffffac004c8947 */ /* 0x000fea000383ffff */
[----:B------:R-:W-:Y:S05]  /*fed0*/  BSYNC B8 ;  /* 0x0000000000087941 */ /* 0x000fea0003800000 */
.L_x_419:
[----:B0-----:R-:W2:Y:S01]  /*fee0*/  LDL.LU R0, [R1+0x50] ;  /* 0x0000500001007983 */ /* 0x001ea20000300800 */
[----:B------:R-:W-:Y:S01]  /*fef0*/  BSSY B0, `(.L_x_522) ;  /* 0x000000b000007945 */ /* 0x000fe20003800000 */
[----:B------:R-:W0:Y:S01]  /*ff00*/  S2R R5, SR_CgaCtaId ;  /* 0x0000000000057919 */ /* 0x000e220000008800 */
[----:B--2---:R-:W-:-:S05]  /*ff10*/  VIADD R0, R0, 0x1 ;  /* 0x0000000100007836 */ /* 0x004fca0000000000 */
[----:B------:R-:W-:-:S04]  /*ff20*/  LEA.HI R2, R0, R0, RZ, 0x1 ;  /* 0x0000000000027211 */ /* 0x000fc800078f08ff */
[----:B---3--:R-:W-:-:S05]  /*ff30*/  LOP3.LUT R3, R2, 0xfffffffe, RZ, 0xc0, !PT ;  /* 0xfffffffe02037812 */ /* 0x008fca00078ec0ff */
[----:B------:R-:W-:Y:S01]  /*ff40*/  IMAD.IADD R3, R0, 0x1, -R3 ;  /* 0x0000000100037824 */ /* 0x000fe200078e0a03 */
[----:B------:R-:W-:-:S04]  /*ff50*/  MOV R0, 0x400 ;  /* 0x0000040000007802 */ /* 0x000fc80000000f00 */
[----:B0-----:R-:W-:Y:S02]  /*ff60*/  LEA R0, R5, R0, 0x18 ;  /* 0x0000000005007211 */ /* 0x001fe400078ec0ff */
[----:B------:R-:W-:-:S04]  /*ff70*/  SHF.L.U32 R3, R3, 0x1f, RZ ;  /* 0x0000001f03037819 */ /* 0x000fc800000006ff */
[----:B------:R-:W0:Y:S02]  /*ff80*/  SYNCS.PHASECHK.TRANS64.TRYWAIT P0, [R0+URZ+0x34820], R3 ;  /* 0x03482003000075a7 */ /* 0x000e24000800017f */
[----:B0-----:R-:W-:Y:S05]  /*ff90*/  @!P0 BRA `(.L_x_523) ;  /* 0x0000001c00c08947 */ /* 0x001fea0003800000 */
.L_x_591:
[----:B------:R-:W-:Y:S05]  /*ffa0*/  BSYNC B0 ;  /* 0x0000000000007941 */ /* 0x000fea0003800000 */
.L_x_522:
[----:B------:R-:W-:-:S03]  /*ffb0*/  UMOV UR4, 0xffffffff ;  /* 0xffffffff00047882 */ /* 0x000fc60000000000 */
[----:B------:R-:W-:Y:S05]  /*ffc0*/  BRA.DIV UR4, `(.L_x_524) ;  /* 0x0000001e04c87947 */ /* 0x000fea000b800000 */
[----:B------:R-:W2:Y:S02]  /*ffd0*/  S2R R2, SR_TID.X ;  /* 0x0000000000027919 */ /* 0x000ea40000002100 */
[----:B--2---:R-:W-:-:S04]  /*ffe0*/  SHF.R.U32.HI R2, RZ, 0x5, R2 ;  /* 0x00000005ff027819 */ /* 0x004fc80000011602 */
[----:B------:R-:W-:-:S05]  /*fff0*/  LOP3.LUT R2, R2, 0x3, RZ, 0xc0, !PT ;  /* 0x0000000302027812 */ /* 0x000fca00078ec0ff */
[----:B------:R2:W3:Y:S02]  /*10000*/  SHFL.IDX PT, R14, R2, RZ, 0x1f ;  /* 0x00001fff020e7589 */ /* 0x0004e400000e0000 */
.L_x_594:
[----:B---3--:R-:W-:Y:S01]  /*10010*/  ISETP.NE.AND P0, PT, R14, RZ, PT ;  /* 0x000000ff0e00720c */ /* 0x008fe20003f05270 */
[----:B------:R-:W-:-:S12]  /*10020*/  BSSY B0, `(.L_x_525) ;  /* 0x0000029000007945 */ /* 0x000fd80003800000 */
[----:B------:R-:W-:Y:S05]  /*10030*/  @P0 BRA `(.L_x_526) ;  /* 0x00000000009c0947 */ /* 0x000fea0003800000 */
[----:B------:R-:W-:-:S03]  /*10040*/  UMOV UR4, 0xffffffff ;  /* 0xffffffff00047882 */ /* 0x000fc60000000000 */
[----:B------:R-:W-:Y:S05]  /*10050*/  BRA.DIV UR4, `(.L_x_527) ;  /* 0x0000001e04d87947 */ /* 0x000fea000b800000 */
[----:B------:R-:W-:-:S13]  /*10060*/  ELECT P6, URZ, PT ;  /* 0x00000000003f782f */ /* 0x000fda00038c0000 */
.L_x_597:
        /* <DEDUP_REMOVED lines=8> */
.L_x_528:
[----:B0-----:R-:W2:Y:S04]  /*100f0*/  LDL R3, [R1+0x8] ;  /* 0x0000080001037983 */ /* 0x001ea80000100800 */
[----:B-1--4-:R-:W3:Y:S01]  /*10100*/  LDL.LU R7, [R1+0x10] ;  /* 0x0000100001077983 */ /* 0x012ee20000300800 */
[----:B------:R-:W-:-:S05]  /*10110*/  VIADD R2, R0, 0x34840 ;  /* 0x0003484000027836 */ /* 0x000fca0000000000 */
[C---:B--2---:R-:W-:Y:S01]  /*10120*/  LEA R6, R3.reuse, R2, 0x3 ;  /* 0x0000000203067211 */ /* 0x044fe200078e18ff */
[----:B------:R-:W-:Y:S01]  /*10130*/  VIADD R3, R3, 0x1 ;  /* 0x0000000103037836 */ /* 0x000fe20000000000 */
[----:B---3--:R-:W-:-:S04]  /*10140*/  SHF.L.U32 R5, R7, 0x1f, RZ ;  /* 0x0000001f07057819 */ /* 0x008fc800000006ff */
[C---:B------:R-:W-:Y:S01]  /*10150*/  ISETP.NE.AND P1, PT, R3.reuse, 0x2, PT ;  /* 0x000000020300780c */ /* 0x040fe20003f25270 */
[----:B------:R-:W0:Y:S03]  /*10160*/  SYNCS.PHASECHK.TRANS64.TRYWAIT P0, [R6+URZ], R5 ;  /* 0x00000005060075a7 */ /* 0x000e26000800017f */
[----:B------:R-:W-:Y:S02]  /*10170*/  SEL R4, RZ, 0x1, P1 ;  /* 0x00000001ff047807 */ /* 0x000fe40000800000 */
[----:B------:R-:W-:Y:S02]  /*10180*/  SEL R3, R3, RZ, P1 ;  /* 0x000000ff03037207 */ /* 0x000fe40000800000 */
[----:B------:R-:W-:-:S03]  /*10190*/  LOP3.LUT R4, R7, R4, RZ, 0x3c, !PT ;  /* 0x0000000407047212 */ /* 0x000fc600078e3cff */
[----:B------:R-:W-:Y:S01]  /*101a0*/  IMAD R7, R3, 0x8, R2 ;  /* 0x0000000803077824 */ /* 0x000fe200078e0202 */
[----:B------:R-:W-:Y:S01]  /*101b0*/  SHF.L.U32 R2, R4, 0x1f, RZ ;  /* 0x0000001f04027819 */ /* 0x000fe200000006ff */
[----:B0-----:R-:W-:Y:S06]  /*101c0*/  @!P0 BRA `(.L_x_529) ;  /* 0x0000001c009c8947 */ /* 0x001fec0003800000 */
.L_x_598:
[----:B------:R-:W1:Y:S02]  /*101d0*/  SYNCS.PHASECHK.TRANS64.TRYWAIT P0, [R7+URZ], R2 ;  /* 0x00000002070075a7 */ /* 0x000e64000800017f */
[----:B-1----:R-:W-:Y:S05]  /*101e0*/  @!P0 BRA `(.L_x_530) ;  /* 0x0000001c00a88947 */ /* 0x002fea0003800000 */
.L_x_599:
[----:B------:R-:W-:Y:S05]  /*101f0*/  @!P2 BRA `(.L_x_531) ;  /* 0x000000000004a947 */ /* 0x000fea0003800000 */
[----:B------:R-:W-:Y:S01]  /*10200*/  BPT.TRAP 0x1 ;  /* 0x000000040000795c */ /* 0x000fe20000300000 */
.L_x_531:
[----:B------:R-:W2:Y:S01]  /*10210*/  LDL.LU R4, [R1+0x8] ;  /* 0x0000080001047983 */ /* 0x000ea20000300800 */
[----:B------:R-:W-:-:S04]  /*10220*/  VIADD R0, R0, 0x34860 ;  /* 0x0003486000007836 */ /* 0x000fc80000000000 */
[----:B--2---:R-:W-:-:S04]  /*10230*/  IMAD R4, R4, 0x8, R0 ;  /* 0x0000000804047824 */ /* 0x004fc800078e0200 */
[----:B------:R-:W2:Y:S02]  /*10240*/  SYNCS.PHASECHK.TRANS64.TRYWAIT P0, [R4+URZ], R5 ;  /* 0x00000005040075a7 */ /* 0x000ea4000800017f */
[----:B--2---:R-:W-:Y:S05]  /*10250*/  @!P0 BRA `(.L_x_532) ;  /* 0x0000001c00a08947 */ /* 0x004fea0003800000 */
.L_x_600:
[----:B------:R-:W-:-:S07]  /*10260*/  IMAD R3, R3, 0x8, R0 ;  /* 0x0000000803037824 */ /* 0x000fce00078e0200 */
.L_x_533:
[----:B---3--:R3:W4:Y:S02]  /*10270*/  SYNCS.PHASECHK.TRANS64.TRYWAIT P0, [R3+URZ], R2 ;  /* 0x00000002030075a7 */ /* 0x008724000800017f */
[----:B----4-:R-:W-:Y:S05]  /*10280*/  @!P0 NANOSLEEP.SYNCS 0x989680 ;  /* 0x009896800000895d */ /* 0x010fea0003900000 */
[----:B------:R-:W4:Y:S02]  /*10290*/  @!P0 SYNCS.PHASECHK.TRANS64 P0, [R3+URZ], R2 ;  /* 0x00000002030085a7 */ /* 0x000f24000800007f */
[----:B----4-:R-:W-:Y:S05]  /*102a0*/  @!P0 BRA `(.L_x_533) ;  /* 0xfffffffc00f08947 */ /* 0x010fea000383ffff */
.L_x_526:
[----:B------:R-:W-:Y:S05]  /*102b0*/  BSYNC B0 ;  /* 0x0000000000007941 */ /* 0x000fea0003800000 */
.L_x_525:
[----:B------:R-:W-:Y:S05]  /*102c0*/  EXIT ;  /* 0x000000000000794d */ /* 0x000fea0003800000 */
.L_x_371:
[----:B0-----:R0:W1:Y:S02]  /*102d0*/  SYNCS.PHASECHK.TRANS64.TRYWAIT P1, [R0+URZ+0x34800], R3 ;  /* 0x03480003000075a7 */ /* 0x001064000802017f */
[----:B-1----:R-:W-:Y:S05]  /*102e0*/  @!P1 NANOSLEEP.SYNCS 0x989680 ;  /* 0x009896800000995d */ /* 0x002fea0003900000 */
[----:B------:R-:W1:Y:S02]  /*102f0*/  @!P1 SYNCS.PHASECHK.TRANS64 P1, [R0+URZ+0x34800], R3 ;  /* 0x03480003000095a7 */ /* 0x000e64000802007f */
[----:B-1----:R-:W-:Y:S05]  /*10300*/  @!P1 BRA `(.L_x_371) ;  /* 0xfffffffc00f09947 */ /* 0x002fea000383ffff */
[----:B------:R-:W-:Y:S05]  /*10310*/  BRA `(.L_x_534) ;  /* 0xffffff1400007947 */ /* 0x000fea000383ffff */
.L_x_375:
[----:B-1----:R1:W2:Y:S02]  /*10320*/  SYNCS.PHASECHK.TRANS64.TRYWAIT P2, [R3+URZ+0x34830], R4 ;  /* 0x03483004030075a7 */ /* 0x0022a4000804017f */
[----:B--2---:R-:W-:Y:S05]  /*10330*/  @!P2 NANOSLEEP.SYNCS 0x989680 ;  /* 0x009896800000a95d */ /* 0x004fea0003900000 */
[----:B------:R-:W2:Y:S02]  /*10340*/  @!P2 SYNCS.PHASECHK.TRANS64 P2, [R3+URZ+0x34830], R4 ;  /* 0x034830040300a5a7 */ /* 0x000ea4000804007f */
[----:B--2---:R-:W-:Y:S05]  /*10350*/  @!P2 BRA `(.L_x_375) ;  /* 0xfffffffc00f0a947 */ /* 0x004fea000383ffff */
[----:B------:R-:W-:Y:S05]  /*10360*/  BRA `(.L_x_374) ;  /* 0xffffff1400247947 */ /* 0x000fea000383ffff */
.L_x_380:
[----:B-1----:R-:W-:-:S04]  /*10370*/  IMAD.U32 R9, RZ, RZ, UR7 ;  /* 0x00000007ff097e24 */ /* 0x002fc8000f8e00ff */
[----:B------:R1:W2:Y:S03]  /*10380*/  SYNCS.PHASECHK.TRANS64.TRYWAIT P2, [R9+URZ+0x34830], R6 ;  /* 0x03483006090075a7 */ /* 0x0002a6000804017f */
[----:B--2---:R-:W-:Y:S05]  /*10390*/  @!P2 NANOSLEEP.SYNCS 0x989680 ;  /* 0x009896800000a95d */ /* 0x004fea0003900000 */
[----:B------:R-:W2:Y:S02]  /*103a0*/  @!P2 SYNCS.PHASECHK.TRANS64 P2, [R9+URZ+0x34830], R6 ;  /* 0x034830060900a5a7 */ /* 0x000ea4000804007f */
[----:B--2---:R-:W-:Y:S05]  /*103b0*/  @!P2 BRA `(.L_x_380) ;  /* 0xfffffffc00eca947 */ /* 0x004fea000383ffff */
[----:B------:R-:W-:Y:S05]  /*103c0*/  BRA `(.L_x_379) ;  /* 0xffffff4000cc7947 */ /* 0x000fea000383ffff */
.L_x_384:
[----:B---3--:R3:W4:Y:S02]  /*103d0*/  SYNCS.PHASECHK.TRANS64.TRYWAIT P2, [R10+URZ+0x34850], R5 ;  /* 0x034850050a0075a7 */ /* 0x008724000804017f */
[----:B----4-:R-:W-:Y:S05]  /*103e0*/  @!P2 NANOSLEEP.SYNCS 0x989680 ;  /* 0x009896800000a95d */ /* 0x010fea0003900000 */
[----:B------:R-:W4:Y:S02]  /*103f0*/  @!P2 SYNCS.PHASECHK.TRANS64 P2, [R10+URZ+0x34850], R5 ;  /* 0x034850050a00a5a7 */ /* 0x000f24000804007f */
[----:B----4-:R-:W-:Y:S05]  /*10400*/  @!P2 BRA `(.L_x_384) ;  /* 0xfffffffc00f0a947 */ /* 0x010fea000383ffff */
[----:B------:R-:W-:Y:S05]  /*10410*/  BRA `(.L_x_383) ;  /* 0xffffff4800fc7947 */ /* 0x000fea000383ffff */
.L_x_389:
[----:B-1----:R1:W2:Y:S02]  /*10420*/  SYNCS.PHASECHK.TRANS64.TRYWAIT P0, [R20+URZ+0x34850], R5 ;  /* 0x03485005140075a7 */ /* 0x0022a4000800017f */
[----:B--2---:R-:W-:Y:S05]  /*10430*/  @!P0 NANOSLEEP.SYNCS 0x989680 ;  /* 0x009896800000895d */ /* 0x004fea0003900000 */
[----:B------:R-:W2:Y:S02]  /*10440*/  @!P0 SYNCS.PHASECHK.TRANS64 P0, [R20+URZ+0x34850], R5 ;  /* 0x03485005140085a7 */ /* 0x000ea4000800007f */
[----:B--2---:R-:W-:Y:S05]  /*10450*/  @!P0 BRA `(.L_x_389) ;  /* 0xfffffffc00f08947 */ /* 0x004fea000383ffff */
[----:B------:R-:W-:Y:S05]  /*10460*/  BRA `(.L_x_388) ;  /* 0xffffff6c00cc7947 */ /* 0x000fea000383ffff */
.L_x_431:
[----:B------:R-:W1:Y:S01]  /*10470*/  S2R R4, SR_TID.X ;  /* 0x0000000000047919 */ /* 0x000e620000002100 */
[----:B------:R-:W-:Y:S01]  /*10480*/  BSSY B0, `(.L_x_535) ;  /* 0x000000a000007945 */ /* 0x000fe20003800000 */
[----:B0-----:R-:W-:Y:S01]  /*10490*/  IMAD.MOV.U32 R12, RZ, RZ, RZ ;  /* 0x000000ffff0c7224 */ /* 0x001fe200078e00ff */
[----:B------:R-:W-:Y:S01]  /*104a0*/  MOV R11, 0x1f ;  /* 0x0000001f000b7802 */ /* 0x000fe20000000f00 */
[----:B------:R-:W-:Y:S01]  /*104b0*/  IMAD.MOV.U32 R15, RZ, RZ, -0x1 ;  /* 0xffffffffff0f7424 */ /* 0x000fe200078e00ff */
[----:B-1----:R-:W-:-:S04]  /*104c0*/  SHF.R.U32.HI R4, RZ, 0x5, R4 ;  /* 0x00000005ff047819 */ /* 0x002fc80000011604 */
[----:B------:R-:W-:-:S05]  /*104d0*/  LOP3.LUT R4, R4, 0x3, RZ, 0xc0, !PT ;  /* 0x0000000304047812 */ /* 0x000fca00078ec0ff */
[----:B------:R-:W-:-:S07]  /*104e0*/  IMAD.MOV.U32 R13, RZ, RZ, R4 ;  /* 0x000000ffff0d7224 */ /* 0x000fce00078e0004 */
[----:B------:R-:W-:Y:S05]  /*104f0*/  WARPSYNC.COLLECTIVE R15, `(.L_x_536) ;  /* 0x000000000f087348 */ /* 0x000fea0003c00000 */
[----:B------:R0:W1:Y:S02]  /*10500*/  SHFL.IDX P6, R14, R13, R12, R11 ;  /* 0x0000000c0d0e7389 */ /* 0x00006400000c000b */
[----:B01----:R-:W-:Y:S01]  /*10510*/  ENDCOLLECTIVE ;  /* 0x000000000000791b */ /* 0x003fe20003800000 */
.L_x_536:
[----:B------:R-:W-:Y:S05]  /*10520*/  BSYNC B0 ;  /* 0x0000000000007941 */ /* 0x000fea0003800000 */
.L_x_535:
[----:B------:R-:W-:Y:S05]  /*10530*/  BRA `(.L_x_537) ;  /* 0xffffffb000b07947 */ /* 0x000fea000383ffff */
.L_x_433:
[----:B------:R-:W-:Y:S01]  /*10540*/  BSSY B0, `(.L_x_538) ;  /* 0x0000006000007945 */ /* 0x000fe20003800000 */
[----:B------:R-:W-:-:S07]  /*10550*/  IMAD.MOV.U32 R15, RZ, RZ, -0x1 ;  /* 0xffffffffff0f7424 */ /* 0x000fce00078e00ff */
[----:B012---:R-:W-:Y:S05]  /*10560*/  WARPSYNC.COLLECTIVE R15, `(.L_x_539) ;  /* 0x000000000f0c7348 */ /* 0x007fea0003c00000 */
[----:B------:R-:W-:Y:S02]  /*10570*/  ELECT P6, UR62, PT ;  /* 0x00000000003e782f */ /* 0x000fe400038c0000 */
[----:B------:R-:W-:Y:S01]  /*10580*/  MOV R14, UR62 ;  /* 0x0000003e000e7c02 */ /* 0x000fe20008000f00 */
[----:B012---:R-:W-:Y:S10]  /*10590*/  ENDCOLLECTIVE ;  /* 0x000000000000791b */ /* 0x007ff40003800000 */
.L_x_539:
[----:B------:R-:W-:Y:S05]  /*105a0*/  BSYNC B0 ;  /* 0x0000000000007941 */ /* 0x000fea0003800000 */
.L_x_538:
[----:B------:R-:W-:Y:S05]  /*105b0*/  BRA `(.L_x_540) ;  /* 0xffffffb000b47947 */ /* 0x000fea000383ffff */
.L_x_435:
[----:B--2---:R2:W3:Y:S02]  /*105c0*/  SYNCS.PHASECHK.TRANS64.TRYWAIT P0, [R0+URZ+0x34840], R2 ;  /* 0x03484002000075a7 */ /* 0x0044e4000800017f */
[----:B---3--:R-:W-:Y:S05]  /*105d0*/  @!P0 NANOSLEEP.SYNCS 0x989680 ;  /* 0x009896800000895d */ /* 0x008fea0003900000 */
[----:B------:R-:W3:Y:S02]  /*105e0*/  @!P0 SYNCS.PHASECHK.TRANS64 P0, [R0+URZ+0x34840], R2 ;  /* 0x03484002000085a7 */ /* 0x000ee4000800007f */
[----:B---3--:R-:W-:Y:S05]  /*105f0*/  @!P0 BRA `(.L_x_435) ;  /* 0xfffffffc00f08947 */ /* 0x008fea000383ffff */
[----:B------:R-:W-:Y:S05]  /*10600*/  BRA `(.L_x_541) ;  /* 0xffffffb400247947 */ /* 0x000fea000383ffff */
.L_x_439:
[----:B------:R0:W5:Y:S01]  /*10610*/  LDL.LU R8, [R1+0x40] ;  /* 0x0000400001087983 */ /* 0x0001620000300800 */
[----:B------:R-:W-:Y:S02]  /*10620*/  IMAD.MOV.U32 R13, RZ, RZ, R0 ;  /* 0x000000ffff0d7224 */ /* 0x000fe400078e0000 */
[----:B------:R-:W-:Y:S01]  /*10630*/  IMAD.MOV.U32 R12, RZ, RZ, RZ ;  /* 0x000000ffff0c7224 */ /* 0x000fe200078e00ff */
[----:B------:R-:W1:Y:S01]  /*10640*/  S2R R5, SR_TID.X ;  /* 0x0000000000057919 */ /* 0x000e620000002100 */
[----:B------:R-:W-:Y:S02]  /*10650*/  IMAD.MOV.U32 R11, RZ, RZ, 0x181f ;  /* 0x0000181fff0b7424 */ /* 0x000fe400078e00ff */
[----:B------:R-:W-:-:S07]  /*10660*/  IMAD.MOV.U32 R15, RZ, RZ, -0x1 ;  /* 0xffffffffff0f7424 */ /* 0x000fce00078e00ff */
[----:B01---5:R-:W-:Y:S05]  /*10670*/  WARPSYNC.COLLECTIVE R15, `(.L_x_542) ;  /* 0x000000000f087348 */ /* 0x023fea0003c00000 */
[----:B------:R2:W3:Y:S02]  /*10680*/  SHFL.IDX P6, R14, R13, R12, R11 ;  /* 0x0000000c0d0e7389 */ /* 0x0004e400000c000b */
[----:B0123-5:R-:W-:Y:S01]  /*10690*/  ENDCOLLECTIVE ;  /* 0x000000000000791b */ /* 0x02ffe20003800000 */
.L_x_542:
[----:B------:R-:W-:Y:S02]  /*106a0*/  IMAD.MOV.U32 R13, RZ, RZ, R4 ;  /* 0x000000ffff0d7224 */ /* 0x000fe400078e0004 */
[----:B------:R-:W-:-:S07]  /*106b0*/  IMAD.MOV.U32 R6, RZ, RZ, R14 ;  /* 0x000000ffff067224 */ /* 0x000fce00078e000e */
[----:B------:R-:W-:Y:S05]  /*106c0*/  WARPSYNC.COLLECTIVE R15, `(.L_x_543) ;  /* 0x000000000f087348 */ /* 0x000fea0003c00000 */
[----:B------:R0:W1:Y:S02]  /*106d0*/  SHFL.IDX P6, R14, R13, R12, R11 ;  /* 0x0000000c0d0e7389 */ /* 0x00006400000c000b */
[----:B01----:R-:W-:Y:S01]  /*106e0*/  ENDCOLLECTIVE ;  /* 0x000000000000791b */ /* 0x003fe20003800000 */
.L_x_543:
[----:B------:R-:W-:Y:S01]  /*106f0*/  ULDC.64 UR4, c[0x0][0x208] ;  /* 0x0000820000047ab9 */ /* 0x000fe20000000a00 */
[----:B------:R-:W-:Y:S02]  /*10700*/  IMAD.MOV.U32 R13, RZ, RZ, R0 ;  /* 0x000000ffff0d7224 */ /* 0x000fe400078e0000 */
[----:B------:R-:W-:Y:S02]  /*10710*/  IMAD.MOV.U32 R12, RZ, RZ, 0x1 ;  /* 0x00000001ff0c7424 */ /* 0x000fe400078e00ff */
[----:B------:R-:W-:Y:S01]  /*10720*/  IMAD R3, R8, R7, RZ ;  /* 0x0000000708037224 */ /* 0x000fe200078e02ff */
[----:B------:R-:W-:Y:S01]  /*10730*/  MOV R7, R14 ;  /* 0x0000000e00077202 */ /* 0x000fe20000000f00 */
[----:B------:R-:W0:Y:S02]  /*10740*/  S2R R8, SR_TID.X ;  /* 0x0000000000087919 */ /* 0x000e240000002100 */
[----:B0-----:R-:W-:-:S04]  /*10750*/  LOP3.LUT R8, R8, 0x7f, RZ, 0xc0, !PT ;  /* 0x0000007f08087812 */ /* 0x001fc800078ec0ff */
[----:B------:R-:W-:-:S05]  /*10760*/  SHF.R.U32.HI R8, RZ, 0x3, R8 ;  /* 0x00000003ff087819 */ /* 0x000fca0000011608 */
[----:B------:R-:W-:Y:S02]  /*10770*/  IMAD.IADD R2, R8, 0x1, R17 ;  /* 0x0000000108027824 */ /* 0x000fe400078e0211 */
[----:B------:R-:W-:Y:S02]  /*10780*/  IMAD.SHL.U32 R17, R5, 0x8, RZ ;  /* 0x0000000805117824 */ /* 0x000fe400078e00ff */
[C---:B------:R-:W-:Y:S01]  /*10790*/  VIADD R5, R2.reuse, 0x10 ;  /* 0x0000001002057836 */ /* 0x040fe20000000000 */
[----:B------:R-:W-:Y:S02]  /*107a0*/  ISETP.GE.AND P3, PT, R2, R3, PT ;  /* 0x000000030200720c */ /* 0x000fe40003f66270 */
[----:B------:R-:W-:-:S11]  /*107b0*/  LOP3.LUT R17, R17, 0x38, RZ, 0xc0, !PT ;  /* 0x0000003811117812 */ /* 0x000fd600078ec0ff */
[----:B------:R-:W-:-:S05]  /*107c0*/  @!P3 LEA R7, P5, R17, R7, 0x1 ;  /* 0x000000071107b211 */ /* 0x000fca00078a08ff */
[----:B------:R-:W-:-:S05]  /*107d0*/  @!P3 IMAD.X R6, RZ, RZ, R6, P5 ;  /* 0x000000ffff06b224 */ /* 0x000fca00028e0606 */
[----:B------:R-:W-:-:S04]  /*107e0*/  @!P3 LOP3.LUT R7, R7, R6, RZ, 0x3c, !PT ;  /* 0x000000060707b212 */ /* 0x000fc800078e3cff */
[----:B------:R-:W-:-:S04]  /*107f0*/  @!P3 LOP3.LUT R6, R7, R6, RZ, 0x3c, !PT ;  /* 0x000000060706b212 */ /* 0x000fc800078e3cff */
[----:B------:R-:W-:-:S05]  /*10800*/  @!P3 LOP3.LUT R7, R7, R6, RZ, 0x3c, !PT ;  /* 0x000000060707b212 */ /* 0x000fca00078e3cff */
[----:B------:R-:W-:Y:S01]  /*10810*/  @!PT LDS RZ, [RZ] ;  /* 0x00000000fffff984 */ /* 0x000fe20000000800 */
[----:B------:R-:W-:Y:S01]  /*10820*/  @!PT LDS RZ, [RZ] ;  /* 0x00000000fffff984 */ /* 0x000fe20000000800 */
[----:B------:R-:W-:Y:S01]  /*10830*/  @!PT LDS RZ, [RZ] ;  /* 0x00000000fffff984 */ /* 0x000fe20000000800 */
[----:B------:R0:W-:Y:S04]  /*10840*/  @!P3 LDGSTS.E.BYPASS.LTC128B.128 [R10+0x10400], desc[UR4][R6.64], !P2 ;  /* 0x10400000060abfae */ /* 0x0001e8000d101d44 */
[----:B------:R0:W-:Y:S04]  /*10850*/  @!P3 LDGSTS.E.BYPASS.LTC128B.128 [R10+0x14400], desc[UR4][R6.64+0x80], !P1 ;  /* 0x14400080060abfae */ /* 0x0001e8000c901d44 */
[----:B------:R0:W-:Y:S01]  /*10860*/  @!P3 LDGSTS.E.BYPASS.LTC128B.128 [R10+0x18400], desc[UR4][R6.64+0x100], !P0 ;  /* 0x18400100060abfae */ /* 0x0001e2000c101d44 */
[----:B------:R-:W-:-:S13]  /*10870*/  ISETP.GE.AND P3, PT, R5, R3, PT ;  /* 0x000000030500720c */ /* 0x000fda0003f66270 */
[----:B0-----:R-:W-:Y:S05]  /*10880*/  WARPSYNC.COLLECTIVE R15, `(.L_x_544) ;  /* 0x000000000f087348 */ /* 0x001fea0003c00000 */
[----:B------:R1:W2:Y:S02]  /*10890*/  SHFL.IDX P6, R14, R13, R12, R11 ;  /* 0x0000000c0d0e7389 */ /* 0x0002a400000c000b */
[----:B012---:R-:W-:Y:S01]  /*108a0*/  ENDCOLLECTIVE ;  /* 0x000000000000791b */ /* 0x007fe20003800000 */
.L_x_544:
[----:B------:R-:W-:Y:S02]  /*108b0*/  IMAD.MOV.U32 R13, RZ, RZ, R4 ;  /* 0x000000ffff0d7224 */ /* 0x000fe400078e0004 */
[----:B------:R-:W-:-:S07]  /*108c0*/  IMAD.MOV.U32 R9, RZ, RZ, R14 ;  /* 0x000000ffff097224 */ /* 0x000fce00078e000e */
[----:B------:R-:W-:Y:S05]  /*108d0*/  WARPSYNC.COLLECTIVE R15, `(.L_x_545) ;  /* 0x000000000f087348 */ /* 0x000fea0003c00000 */
[----:B------:R0:W1:Y:S02]  /*108e0*/  SHFL.IDX P6, R14, R13, R12, R11 ;  /* 0x0000000c0d0e7389 */ /* 0x00006400000c000b */
[----:B01----:R-:W-:Y:S01]  /*108f0*/  ENDCOLLECTIVE ;  /* 0x000000000000791b */ /* 0x003fe20003800000 */
.L_x_545:
[----:B------:R-:W-:Y:S01]  /*10900*/  ULDC.64 UR4, c[0x0][0x208] ;  /* 0x0000820000047ab9 */ /* 0x000fe20000000a00 */
[----:B------:R-:W-:Y:S02]  /*10910*/  IMAD.MOV.U32 R13, RZ, RZ, R0 ;  /* 0x000000ffff0d7224 */ /* 0x000fe400078e0000 */
[----:B------:R-:W-:Y:S01]  /*10920*/  IMAD.MOV.U32 R12, RZ, RZ, 0x2 ;  /* 0x00000002ff0c7424 */ /* 0x000fe200078e00ff */
[----:B------:R-:W-:-:S04]  /*10930*/  MOV R5, R14 ;  /* 0x0000000e00057202 */ /* 0x000fc80000000f00 */
[----:B------:R-:W-:-:S05]  /*10940*/  @!P3 LEA R8, P5, R17, R5, 0x1 ;  /* 0x000000051108b211 */ /* 0x000fca00078a08ff */
[----:B------:R-:W-:Y:S02]  /*10950*/  @!P3 IMAD.X R5, RZ, RZ, R9, P5 ;  /* 0x000000ffff05b224 */ /* 0x000fe400028e0609 */
[----:B------:R-:W-:Y:S02]  /*10960*/  @!P3 IMAD.MOV.U32 R6, RZ, RZ, R8 ;  /* 0x000000ffff06b224 */ /* 0x000fe400078e0008 */
[----:B------:R-:W-:Y:S02]  /*10970*/  @!P3 IMAD.MOV.U32 R7, RZ, RZ, R5 ;  /* 0x000000ffff07b224 */ /* 0x000fe400078e0005 */
[----:B------:R-:W-:-:S03]  /*10980*/  VIADD R5, R2, 0x20 ;  /* 0x0000002002057836 */ /* 0x000fc60000000000 */
        /* <DEDUP_REMOVED lines=10> */
.L_x_546:
[----:B------:R-:W-:Y:S02]  /*10a30*/  IMAD.MOV.U32 R13, RZ, RZ, R4 ;  /* 0x000000ffff0d7224 */ /* 0x000fe400078e0004 */
[----:B------:R-:W-:-:S07]  /*10a40*/  IMAD.MOV.U32 R8, RZ, RZ, R14 ;  /* 0x000000ffff087224 */ /* 0x000fce00078e000e */
[----:B------:R-:W-:Y:S05]  /*10a50*/  WARPSYNC.COLLECTIVE R15, `(.L_x_547) ;  /* 0x000000000f087348 */ /* 0x000fea0003c00000 */
[----:B------:R0:W1:Y:S02]  /*10a60*/  SHFL.IDX P6, R14, R13, R12, R11 ;  /* 0x0000000c0d0e7389 */ /* 0x00006400000c000b */
[----:B01----:R-:W-:Y:S01]  /*10a70*/  ENDCOLLECTIVE ;  /* 0x000000000000791b */ /* 0x003fe20003800000 */
.L_x_547:
[----:B------:R-:W-:Y:S01]  /*10a80*/  ULDC.64 UR4, c[0x0][0x208] ;  /* 0x0000820000047ab9 */ /* 0x000fe20000000a00 */
[----:B------:R-:W-:Y:S02]  /*10a90*/  IMAD.MOV.U32 R13, RZ, RZ, R0 ;  /* 0x000000ffff0d7224 */ /* 0x000fe400078e0000 */
[----:B------:R-:W-:Y:S01]  /*10aa0*/  IMAD.MOV.U32 R12, RZ, RZ, 0x3 ;  /* 0x00000003ff0c7424 */ /* 0x000fe200078e00ff */
[----:B------:R-:W-:-:S04]  /*10ab0*/  MOV R5, R14 ;  /* 0x0000000e00057202 */ /* 0x000fc80000000f00 */
[----:B------:R-:W-:-:S05]  /*10ac0*/  @!P3 LEA R5, P4, R17, R5, 0x1 ;  /* 0x000000051105b211 */ /* 0x000fca00078808ff */
[----:B------:R-:W-:Y:S01]  /*10ad0*/  @!P3 IMAD.X R6, RZ, RZ, R8, P4 ;  /* 0x000000ffff06b224 */ /* 0x000fe200020e0608 */
[----:B------:R-:W-:-:S03]  /*10ae0*/  IADD3 R8, R2, 0x60, RZ ;  /* 0x0000006002087810 */ /* 0x000fc60007ffe0ff */
        /* <DEDUP_REMOVED lines=13> */
.L_x_548:
[----:B------:R-:W-:Y:S02]  /*10bc0*/  IMAD.MOV.U32 R13, RZ, RZ, R4 ;  /* 0x000000ffff0d7224 */ /* 0x000fe400078e0004 */
[----:B------:R-:W-:-:S07]  /*10bd0*/  IMAD.MOV.U32 R6, RZ, RZ, R14 ;  /* 0x000000ffff067224 */ /* 0x000fce00078e000e */
[----:B------:R-:W-:Y:S05]  /*10be0*/  WARPSYNC.COLLECTIVE R15, `(.L_x_549) ;  /* 0x000000000f087348 */ /* 0x000fea0003c00000 */
[----:B------:R0:W1:Y:S02]  /*10bf0*/  SHFL.IDX P6, R14, R13, R12, R11 ;  /* 0x0000000c0d0e7389 */ /* 0x00006400000c000b */
[----:B01----:R-:W-:Y:S01]  /*10c00*/  ENDCOLLECTIVE ;  /* 0x000000000000791b */ /* 0x003fe20003800000 */
.L_x_549:
[----:B------:R-:W-:Y:S01]  /*10c10*/  ULDC.64 UR4, c[0x0][0x208] ;  /* 0x0000820000047ab9 */ /* 0x000fe20000000a00 */
[----:B------:R-:W-:Y:S02]  /*10c20*/  IMAD.MOV.U32 R13, RZ, RZ, R0 ;  /* 0x000000ffff0d7224 */ /* 0x000fe400078e0000 */
[----:B------:R-:W-:Y:S01]  /*10c30*/  IMAD.MOV.U32 R12, RZ, RZ, 0x4 ;  /* 0x00000004ff0c7424 */ /* 0x000fe200078e00ff */
[----:B------:R-:W-:-:S04]  /*10c40*/  MOV R5, R14 ;  /* 0x0000000e00057202 */ /* 0x000fc80000000f00 */
[----:B------:R-:W-:-:S05]  /*10c50*/  @!P3 LEA R5, P4, R17, R5, 0x1 ;  /* 0x000000051105b211 */ /* 0x000fca00078808ff */
[----:B------:R-:W-:-:S04]  /*10c60*/  @!P3 IMAD.X R6, RZ, RZ, R6, P4 ;  /* 0x000000ffff06b224 */ /* 0x000fc800020e0606 */
        /* <DEDUP_REMOVED lines=13> */
.L_x_550:
[----:B------:R-:W-:Y:S02]  /*10d40*/  IMAD.MOV.U32 R13, RZ, RZ, R4 ;  /* 0x000000ffff0d7224 */ /* 0x000fe400078e0004 */
[----:B------:R-:W-:-:S07]  /*10d50*/  IMAD.MOV.U32 R6, RZ, RZ, R14 ;  /* 0x000000ffff067224 */ /* 0x000fce00078e000e */
[----:B------:R-:W-:Y:S05]  /*10d60*/  WARPSYNC.COLLECTIVE R15, `(.L_x_551) ;  /* 0x000000000f087348 */ /* 0x000fea0003c00000 */
[----:B------:R0:W1:Y:S02]  /*10d70*/  SHFL.IDX P6, R14, R13, R12, R11 ;  /* 0x0000000c0d0e7389 */ /* 0x00006400000c000b */
[----:B01----:R-:W-:Y:S01]  /*10d80*/  ENDCOLLECTIVE ;  /* 0x000000000000791b */ /* 0x003fe20003800000 */
.L_x_551:
        /* <DEDUP_REMOVED lines=19> */
.L_x_552:
[----:B------:R-:W-:Y:S02]  /*10ec0*/  IMAD.MOV.U32 R13, RZ, RZ, R4 ;  /* 0x000000ffff0d7224 */ /* 0x000fe400078e0004 */
[----:B------:R-:W-:-:S07]  /*10ed0*/  IMAD.MOV.U32 R6, RZ, RZ, R14 ;  /* 0x000000ffff067224 */ /* 0x000fce00078e000e */
[----:B------:R-:W-:Y:S05]  /*10ee0*/  WARPSYNC.COLLECTIVE R15, `(.L_x_553) ;  /* 0x000000000f087348 */ /* 0x000fea0003c00000 */
[----:B------:R0:W1:Y:S02]  /*10ef0*/  SHFL.IDX P6, R14, R13, R12, R11 ;  /* 0x0000000c0d0e7389 */ /* 0x00006400000c000b */
[----:B01----:R-:W-:Y:S01]  /*10f00*/  ENDCOLLECTIVE ;  /* 0x000000000000791b */ /* 0x003fe20003800000 */
.L_x_553:
[----:B------:R-:W-:Y:S01]  /*10f10*/  ULDC.64 UR4, c[0x0][0x208] ;  /* 0x0000820000047ab9 */ /* 0x000fe20000000a00 */
[----:B------:R-:W-:Y:S02]  /*10f20*/  IMAD.MOV.U32 R13, RZ, RZ, R0 ;  /* 0x000000ffff0d7224 */ /* 0x000fe400078e0000 */
[----:B------:R-:W-:Y:S01]  /*10f30*/  IMAD.MOV.U32 R12, RZ, RZ, 0x6 ;  /* 0x00000006ff0c7424 */ /* 0x000fe200078e00ff */
[----:B------:R-:W-:-:S04]  /*10f40*/  MOV R5, R14 ;  /* 0x0000000e00057202 */ /* 0x000fc80000000f00 */
[----:B------:R-:W-:-:S05]  /*10f50*/  @!P3 LEA R5, P4, R17, R5, 0x1 ;  /* 0x000000051105b211 */ /* 0x000fca00078808ff */
[----:B------:R-:W-:Y:S01]  /*10f60*/  @!P3 IMAD.X R6, RZ, RZ, R6, P4 ;  /* 0x000000ffff06b224 */ /* 0x000fe200020e0606 */
[----:B------:R-:W-:-:S03]  /*10f70*/  ISETP.GE.AND P4, PT, R8, R3, PT ;  /* 0x000000030800720c */ /* 0x000fc60003f86270 */
[----:B------:R-:W-:Y:S02]  /*10f80*/  @!P3 IMAD.MOV.U32 R7, RZ, RZ, R6 ;  /* 0x000000ffff07b224 */ /* 0x000fe400078e0006 */
[----:B------:R-:W-:-:S05]  /*10f90*/  @!P3 IMAD.MOV.U32 R6, RZ, RZ, R5 ;  /* 0x000000ffff06b224 */ /* 0x000fca00078e0005 */
[----:B------:R-:W-:Y:S01]  /*10fa0*/  @!PT LDS RZ, [RZ] ;  /* 0x00000000fffff984 */ /* 0x000fe20000000800 */
[----:B------:R-:W-:Y:S01]  /*10fb0*/  @!PT LDS RZ, [RZ] ;  /* 0x00000000fffff984 */ /* 0x000fe20000000800 */
[----:B------:R-:W-:Y:S01]  /*10fc0*/  @!PT LDS RZ, [RZ] ;  /* 0x00000000fffff984 */ /* 0x000fe20000000800 */
[----:B------:R0:W-:Y:S04]  /*10fd0*/  @!P3 LDGSTS.E.BYPASS.LTC128B.128 [R10+0x12c00], desc[UR4][R6.64], !P2 ;  /* 0x12c00000060abfae */ /* 0x0001e8000d101d44 */
[----:B------:R0:W-:Y:S04]  /*10fe0*/  @!P3 LDGSTS.E.BYPASS.LTC128B.128 [R10+0x16c00], desc[UR4][R6.64+0x80], !P1 ;  /* 0x16c00080060abfae */ /* 0x0001e8000c901d44 */
[----:B------:R0:W-:Y:S02]  /*10ff0*/  @!P3 LDGSTS.E.BYPASS.LTC128B.128 [R10+0x1ac00], desc[UR4][R6.64+0x100], !P0 ;  /* 0x1ac00100060abfae */ /* 0x0001e4000c101d44 */
[----:B0-----:R-:W-:Y:S05]  /*11000*/  WARPSYNC.COLLECTIVE R15, `(.L_x_554) ;  /* 0x000000000f087348 */ /* 0x001fea0003c00000 */
[----:B------:R1:W2:Y:S02]  /*11010*/  SHFL.IDX P6, R14, R13, R12, R11 ;  /* 0x0000000c0d0e7389 */ /* 0x0002a400000c000b */
[----:B012---:R-:W-:Y:S01]  /*11020*/  ENDCOLLECTIVE ;  /* 0x000000000000791b */ /* 0x007fe20003800000 */
.L_x_554:
[----:B------:R-:W-:Y:S02]  /*11030*/  IMAD.MOV.U32 R13, RZ, RZ, R4 ;  /* 0x000000ffff0d7224 */ /* 0x000fe400078e0004 */
[----:B------:R-:W-:-:S07]  /*11040*/  IMAD.MOV.U32 R6, RZ, RZ, R14 ;  /* 0x000000ffff067224 */ /* 0x000fce00078e000e */
[----:B------:R-:W-:Y:S05]  /*11050*/  WARPSYNC.COLLECTIVE R15, `(.L_x_555) ;  /* 0x000000000f087348 */ /* 0x000fea0003c00000 */
[----:B------:R0:W1:Y:S02]  /*11060*/  SHFL.IDX P6, R14, R13, R12, R11 ;  /* 0x0000000c0d0e7389 */ /* 0x00006400000c000b */
[----:B01----:R-:W-:Y:S01]  /*11070*/  ENDCOLLECTIVE ;  /* 0x000000000000791b */ /* 0x003fe20003800000 */
.L_x_555:
[----:B------:R-:W-:Y:S01]  /*11080*/  ULDC.64 UR4, c[0x0][0x208] ;  /* 0x0000820000047ab9 */ /* 0x000fe20000000a00 */
[----:B------:R-:W-:Y:S02]  /*11090*/  IMAD.MOV.U32 R13, RZ, RZ, R0 ;  /* 0x000000ffff0d7224 */ /* 0x000fe400078e0000 */
[----:B------:R-:W-:Y:S02]  /*110a0*/  IMAD.MOV.U32 R12, RZ, RZ, 0x7 ;  /* 0x00000007ff0c7424 */ /* 0x000fe400078e00ff */
[----:B------:R-:W-:-:S05]  /*110b0*/  IMAD.MOV.U32 R5, RZ, RZ, R14 ;  /* 0x000000ffff057224 */ /* 0x000fca00078e000e */
[----:B------:R-:W-:-:S05]  /*110c0*/  @!P4 LEA R5, P3, R17, R5, 0x1 ;  /* 0x000000051105c211 */ /* 0x000fca00078608ff */
[----:B------:R-:W-:-:S04]  /*110d0*/  @!P4 IMAD.X R6, RZ, RZ, R6, P3 ;  /* 0x000000ffff06c224 */ /* 0x000fc800018e0606 */
        /* <DEDUP_REMOVED lines=11> */
.L_x_556:
[----:B------:R-:W-:Y:S02]  /*11190*/  IMAD.MOV.U32 R13, RZ, RZ, R4 ;  /* 0x000000ffff0d7224 */ /* 0x000fe400078e0004 */
[----:B------:R-:W-:-:S07]  /*111a0*/  IMAD.MOV.U32 R0, RZ, RZ, R14 ;  /* 0x000000ffff007224 */ /* 0x000fce00078e000e */
[----:B------:R-:W-:Y:S05]  /*111b0*/  WARPSYNC.COLLECTIVE R15, `(.L_x_557) ;  /* 0x000000000f087348 */ /* 0x000fea0003c00000 */
[----:B------:R0:W1:Y:S02]  /*111c0*/  SHFL.IDX P6, R14, R13, R12, R11 ;  /* 0x0000000c0d0e7389 */ /* 0x00006400000c000b */
[----:B01----:R-:W-:Y:S01]  /*111d0*/  ENDCOLLECTIVE ;  /* 0x000000000000791b */ /* 0x003fe20003800000 */
.L_x_557:
[----:B------:R-:W-:Y:S01]  /*111e0*/  IMAD.MOV.U32 R4, RZ, RZ, R14 ;  /* 0x000000ffff047224 */ /* 0x000fe200078e000e */
[----:B------:R-:W-:Y:S06]  /*111f0*/  BRA `(.L_x_558) ;  /* 0xffffffb400e47947 */ /* 0x000fec000383ffff */
.L_x_444:
[----:B0-----:R-:W2:Y:S02]  /*11200*/  LDL R2, [R1+0x4] ;  /* 0x0000040001027983 */ /* 0x001ea40000100800 */
[----:B--2---:R0:W1:Y:S02]  /*11210*/  SYNCS.PHASECHK.TRANS64.TRYWAIT P0, [R2+URZ+0x34820], R0 ;  /* 0x03482000020075a7 */ /* 0x004064000800017f */
[----:B-1----:R-:W-:Y:S05]  /*11220*/  @!P0 NANOSLEEP.SYNCS 0x989680 ;  /* 0x009896800000895d */ /* 0x002fea0003900000 */
[----:B------:R-:W1:Y:S02]  /*11230*/  @!P0 SYNCS.PHASECHK.TRANS64 P0, [R2+URZ+0x34820], R0 ;  /* 0x03482000020085a7 */ /* 0x000e64000800007f */
[----:B-1----:R-:W-:Y:S05]  /*11240*/  @!P0 BRA `(.L_x_444) ;  /* 0xfffffffc00ec8947 */ /* 0x002fea000383ffff */
[----:B------:R-:W-:Y:S05]  /*11250*/  BRA `(.L_x_559) ;  /* 0xffffffb8006c7947 */ /* 0x000fea000383ffff */
.L_x_453:
[----:B-1----:R1:W2:Y:S02]  /*11260*/  SYNCS.PHASECHK.TRANS64.TRYWAIT P0, [R3+URZ+0x34840], R2 ;  /* 0x03484002030075a7 */ /* 0x0022a4000800017f */
[----:B--2---:R-:W-:Y:S05]  /*11270*/  @!P0 NANOSLEEP.SYNCS 0x989680 ;  /* 0x009896800000895d */ /* 0x004fea0003900000 */
[----:B------:R-:W2:Y:S02]  /*11280*/  @!P0 SYNCS.PHASECHK.TRANS64 P0, [R3+URZ+0x34840], R2 ;  /* 0x03484002030085a7 */ /* 0x000ea4000800007f */
[----:B--2---:R-:W-:Y:S05]  /*11290*/  @!P0 BRA `(.L_x_453) ;  /* 0xfffffffc00f08947 */ /* 0x004fea000383ffff */
[----:B------:R-:W-:Y:S05]  /*112a0*/  BRA `(.L_x_560) ;  /* 0xffffffbc003c7947 */ /* 0x000fea000383ffff */
.L_x_460:
[----:B0-----:R0:W1:Y:S02]  /*112b0*/  SYNCS.PHASECHK.TRANS64.TRYWAIT P0, [R3+URZ+0x60], R2 ;  /* 0x00006002030075a7 */ /* 0x001064000800017f */
[----:B-1----:R-:W-:Y:S05]  /*112c0*/  @!P0 NANOSLEEP.SYNCS 0x989680 ;  /* 0x009896800000895d */ /* 0x002fea0003900000 */
[----:B------:R-:W1:Y:S02]  /*112d0*/  @!P0 SYNCS.PHASECHK.TRANS64 P0, [R3+URZ+0x60], R2 ;  /* 0x00006002030085a7 */ /* 0x000e64000800007f */
[----:B-1----:R-:W-:Y:S05]  /*112e0*/  @!P0 BRA `(.L_x_460) ;  /* 0xfffffffc00f08947 */ /* 0x002fea000383ffff */
[----:B------:R-:W-:Y:S05]  /*112f0*/  BRA `(.L_x_561) ;  /* 0xffffffc000547947 */ /* 0x000fea000383ffff */
.L_x_469:
[----:B---3--:R3:W4:Y:S02]  /*11300*/  SYNCS.PHASECHK.TRANS64.TRYWAIT P0, [R3+URZ+0x34840], R2 ;  /* 0x03484002030075a7 */ /* 0x008724000800017f */
[----:B----4-:R-:W-:Y:S05]  /*11310*/  @!P0 NANOSLEEP.SYNCS 0x989680 ;  /* 0x009896800000895d */ /* 0x010fea0003900000 */
[----:B------:R-:W4:Y:S02]  /*11320*/  @!P0 SYNCS.PHASECHK.TRANS64 P0, [R3+URZ+0x34840], R2 ;  /* 0x03484002030085a7 */ /* 0x000f24000800007f */
[----:B----4-:R-:W-:Y:S05]  /*11330*/  @!P0 BRA `(.L_x_469) ;  /* 0xfffffffc00f08947 */ /* 0x010fea000383ffff */
[----:B------:R-:W-:Y:S05]  /*11340*/  BRA `(.L_x_562) ;  /* 0xffffffc800007947 */ /* 0x000fea000383ffff */
.L_x_476:
[----:B--2---:R2:W3:Y:S02]  /*11350*/  SYNCS.PHASECHK.TRANS64.TRYWAIT P0, [R2+URZ+0x60], R3 ;  /* 0x00006003020075a7 */ /* 0x0044e4000800017f */
[----:B---3--:R-:W-:Y:S05]  /*11360*/  @!P0 NANOSLEEP.SYNCS 0x989680 ;  /* 0x009896800000895d */ /* 0x008fea0003900000 */
[----:B------:R-:W3:Y:S02]  /*11370*/  @!P0 SYNCS.PHASECHK.TRANS64 P0, [R2+URZ+0x60], R3 ;  /* 0x00006003020085a7 */ /* 0x000ee4000800007f */
[----:B---3--:R-:W-:Y:S05]  /*11380*/  @!P0 BRA `(.L_x_476) ;  /* 0xfffffffc00f08947 */ /* 0x008fea000383ffff */
[----:B------:R-:W-:Y:S05]  /*11390*/  BRA `(.L_x_563) ;  /* 0xffffffcc00187947 */ /* 0x000fea000383ffff */
.L_x_485:
[----:B----4-:R4:W0:Y:S02]  /*113a0*/  SYNCS.PHASECHK.TRANS64.TRYWAIT P0, [R2+URZ+0x34840], R3 ;  /* 0x03484003020075a7 */ /* 0x010824000800017f */
[----:B0-----:R-:W-:Y:S05]  /*113b0*/  @!P0 NANOSLEEP.SYNCS 0x989680 ;  /* 0x009896800000895d */ /* 0x001fea0003900000 */
[----:B------:R-:W0:Y:S02]  /*113c0*/  @!P0 SYNCS.PHASECHK.TRANS64 P0, [R2+URZ+0x34840], R3 ;  /* 0x03484003020085a7 */ /* 0x000e24000800007f */
[----:B0-----:R-:W-:Y:S05]  /*113d0*/  @!P0 BRA `(.L_x_485) ;  /* 0xfffffffc00f08947 */ /* 0x001fea000383ffff */
[----:B------:R-:W-:Y:S05]  /*113e0*/  BRA `(.L_x_564) ;  /* 0xffffffd000907947 */ /* 0x000fea000383ffff */
.L_x_492:
[----:B--2---:R2:W3:Y:S02]  /*113f0*/  SYNCS.PHASECHK.TRANS64.TRYWAIT P0, [R2+URZ+0x60], R5 ;  /* 0x00006005020075a7 */ /* 0x0044e4000800017f */
[----:B---3--:R-:W-:Y:S05]  /*11400*/  @!P0 NANOSLEEP.SYNCS 0x989680 ;  /* 0x009896800000895d */ /* 0x008fea0003900000 */
[----:B------:R-:W3:Y:S02]  /*11410*/  @!P0 SYNCS.PHASECHK.TRANS64 P0, [R2+URZ+0x60], R5 ;  /* 0x00006005020085a7 */ /* 0x000ee4000800007f */
[----:B---3--:R-:W-:Y:S05]  /*11420*/  @!P0 BRA `(.L_x_492) ;  /* 0xfffffffc00f08947 */ /* 0x008fea000383ffff */
[----:B------:R-:W-:Y:S05]  /*11430*/  BRA `(.L_x_565) ;  /* 0xffffffd400a87947 */ /* 0x000fea000383ffff */
.L_x_503:
[----:B0-----:R0:W2:Y:S02]  /*11440*/  SYNCS.PHASECHK.TRANS64.TRYWAIT P0, [R0+URZ+0x34860], R2 ;  /* 0x03486002000075a7 */ /* 0x0010a4000800017f */
[----:B--2---:R-:W-:Y:S05]  /*11450*/  @!P0 NANOSLEEP.SYNCS 0x989680 ;  /* 0x009896800000895d */ /* 0x004fea0003900000 */
[----:B------:R-:W2:Y:S02]  /*11460*/  @!P0 SYNCS.PHASECHK.TRANS64 P0, [R0+URZ+0x34860], R2 ;  /* 0x03486002000085a7 */ /* 0x000ea4000800007f */
[----:B--2---:R-:W-:Y:S05]  /*11470*/  @!P0 BRA `(.L_x_503) ;  /* 0xfffffffc00f08947 */ /* 0x004fea000383ffff */
[----:B------:R-:W-:Y:S05]  /*11480*/  BRA `(.L_x_566) ;  /* 0xffffffdc00047947 */ /* 0x000fea000383ffff */
.L_x_510:
[----:B------:R-:W-:Y:S01]  /*11490*/  BSSY B0, `(.L_x_567) ;  /* 0x0000008000007945 */ /* 0x000fe20003800000 */
[----:B------:R-:W-:Y:S01]  /*114a0*/  MOV R13, R16 ;  /* 0x00000010000d7202 */ /* 0x000fe20000000f00 */
[----:B------:R-:W-:Y:S02]  /*114b0*/  IMAD.MOV.U32 R12, RZ, RZ, RZ ;  /* 0x000000ffff0c7224 */ /* 0x000fe400078e00ff */
[----:B------:R-:W-:Y:S02]  /*114c0*/  IMAD.MOV.U32 R11, RZ, RZ, 0x1f ;  /* 0x0000001fff0b7424 */ /* 0x000fe400078e00ff */
[----:B------:R-:W-:-:S07]  /*114d0*/  IMAD.MOV.U32 R15, RZ, RZ, -0x1 ;  /* 0xffffffffff0f7424 */ /* 0x000fce00078e00ff */
[----:B-----5:R-:W-:Y:S05]  /*114e0*/  WARPSYNC.COLLECTIVE R15, `(.L_x_568) ;  /* 0x000000000f087348 */ /* 0x020fea0003c00000 */
[----:B------:R0:W1:Y:S02]  /*114f0*/  SHFL.IDX P6, R14, R13, R12, R11 ;  /* 0x0000000c0d0e7389 */ /* 0x00006400000c000b */
[----:B01---5:R-:W-:Y:S01]  /*11500*/  ENDCOLLECTIVE ;  /* 0x000000000000791b */ /* 0x023fe20003800000 */
.L_x_568:
[----:B------:R-:W-:Y:S05]  /*11510*/  BSYNC B0 ;  /* 0x0000000000007941 */ /* 0x000fea0003800000 */
.L_x_567:
[----:B------:R-:W-:Y:S02]  /*11520*/  IMAD.MOV.U32 R13, RZ, RZ, R16 ;  /* 0x000000ffff0d7224 */ /* 0x000fe400078e0010 */
[----:B------:R-:W-:Y:S02]  /*11530*/  IMAD.MOV.U32 R12, RZ, RZ, 0x1 ;  /* 0x00000001ff0c7424 */ /* 0x000fe400078e00ff */
[----:B------:R-:W-:Y:S02]  /*11540*/  IMAD.MOV.U32 R11, RZ, RZ, 0x1f ;  /* 0x0000001fff0b7424 */ /* 0x000fe400078e00ff */
[----:B------:R-:W-:Y:S02]  /*11550*/  IMAD.MOV.U32 R15, RZ, RZ, -0x1 ;  /* 0xffffffffff0f7424 */ /* 0x000fe400078e00ff */
[----:B------:R-:W-:Y:S02]  /*11560*/  IMAD.IADD R5, R19, 0x1, R7 ;  /* 0x0000000113057824 */ /* 0x000fe400078e0207 */
[----:B------:R-:W-:-:S07]  /*11570*/  IMAD.MOV.U32 R0, RZ, RZ, R14 ;  /* 0x000000ffff007224 */ /* 0x000fce00078e000e */
[----:B------:R-:W-:Y:S05]  /*11580*/  WARPSYNC.COLLECTIVE R15, `(.L_x_569) ;  /* 0x000000000f087348 */ /* 0x000fea0003c00000 */
[----:B------:R0:W1:Y:S02]  /*11590*/  SHFL.IDX P6, R14, R13, R12, R11 ;  /* 0x0000000c0d0e7389 */ /* 0x00006400000c000b */
[----:B01----:R-:W-:Y:S01]  /*115a0*/  ENDCOLLECTIVE ;  /* 0x000000000000791b */ /* 0x003fe20003800000 */
.L_x_569:
[----:B------:R-:W-:Y:S01]  /*115b0*/  ULDC UR4, c[0x0][0xc3c] ;  /* 0x00030f0000047ab9 */ /* 0x000fe20000000800 */
[----:B------:R-:W-:Y:S01]  /*115c0*/  ULDC.64 UR6, c[0x0][0x208] ;  /* 0x0000820000067ab9 */ /* 0x000fe20000000a00 */
[----:B------:R-:W-:-:S13]  /*115d0*/  ISETP.GE.OR P1, PT, R5, UR4, !P0 ;  /* 0x0000000405007c0c */ /* 0x000fda000c726670 */
[----:B------:R-:W0:Y:S01]  /*115e0*/  @!P1 LDC.64 R2, c[0x0][0xc80] ;  /* 0x00032000ff029b82 */ /* 0x000e220000000a00 */
[----:B------:R-:W-:Y:S01]  /*115f0*/  IMAD.MOV.U32 R11, RZ, RZ, RZ ;  /* 0x000000ffff0b7224 */ /* 0x000fe200078e00ff */
[----:B------:R-:W-:Y:S01]  /*11600*/  MOV R4, R14 ;  /* 0x0000000e00047202 */ /* 0x000fe20000000f00 */
[----:B0-----:R-:W-:-:S06]  /*11610*/  @!P1 IMAD.WIDE R2, R5, 0x4, R2 ;  /* 0x0000000405029825 */ /* 0x001fcc00078e0202 */
[----:B------:R0:W2:Y:S01]  /*11620*/  @!P1 LDG.E R3, desc[UR6][R2.64] ;  /* 0x0000000602039981 */ /* 0x0000a2000c1e1900 */
[C---:B------:R-:W-:Y:S02]  /*11630*/  ISETP.GE.U32.AND P2, PT, R7.reuse, 0x2, PT ;  /* 0x000000020700780c */ /* 0x040fe40003f46070 */
[C---:B------:R-:W-:Y:S02]  /*11640*/  ISETP.GE.U32.AND P3, PT, R7.reuse, 0x4, PT ;  /* 0x000000040700780c */ /* 0x040fe40003f66070 */
[C---:B------:R-:W-:Y:S02]  /*11650*/  ISETP.GE.U32.AND P4, PT, R7.reuse, 0x8, PT ;  /* 0x000000080700780c */ /* 0x040fe40003f86070 */
[C---:B------:R-:W-:Y:S01]  /*11660*/  ISETP.GE.U32.AND P5, PT, R7.reuse, 0x10, PT ;  /* 0x000000100700780c */ /* 0x040fe20003fa6070 */
[----:B0-----:R-:W-:Y:S02]  /*11670*/  IMAD.MOV.U32 R2, RZ, RZ, RZ ;  /* 0x000000ffff027224 */ /* 0x001fe400078e00ff */
[----:B--2---:R-:W-:Y:S01]  /*11680*/  @!P1 IMAD.MOV.U32 R2, RZ, RZ, R3 ;  /* 0x000000ffff029224 */ /* 0x004fe200078e0003 */
[----:B------:R-:W-:-:S03]  /*11690*/  ISETP.NE.AND P1, PT, R7, RZ, PT ;  /* 0x000000ff0700720c */ /* 0x000fc60003f25270 */
[----:B------:R-:W-:-:S10]  /*116a0*/  IMAD.MOV.U32 R13, RZ, RZ, R2 ;  /* 0x000000ffff0d7224 */ /* 0x000fd400078e0002 */
[----:B------:R-:W-:Y:S05]  /*116b0*/  WARPSYNC.COLLECTIVE R15, `(.L_x_570) ;  /* 0x000000000f087348 */ /* 0x000fea0003c00000 */
[----:B------:R0:W1:Y:S02]  /*116c0*/  SHFL.UP P6, R14, R13, R12, R11 ;  /* 0x0400000c0d0e7389 */ /* 0x00006400000c000b */
[----:B01----:R-:W-:Y:S01]  /*116d0*/  ENDCOLLECTIVE ;  /* 0x000000000000791b */ /* 0x003fe20003800000 */
.L_x_570:
[----:B------:R-:W-:Y:S01]  /*116e0*/  MOV R12, 0x2 ;  /* 0x00000002000c7802 */ /* 0x000fe20000000f00 */
[----:B------:R-:W-:-:S05]  /*116f0*/  IMAD.MOV.U32 R3, RZ, RZ, R14 ;  /* 0x000000ffff037224 */ /* 0x000fca00078e000e */
[----:B------:R-:W-:-:S05]  /*11700*/  SEL R5, R3, RZ, P1 ;  /* 0x000000ff03057207 */ /* 0x000fca0000800000 */
[----:B------:R-:W-:-:S04]  /*11710*/  IMAD.IADD R3, R2, 0x1, R5 ;  /* 0x0000000102037824 */ /* 0x000fc800078e0205 */
[----:B------:R-:W-:-:S07]  /*11720*/  IMAD.MOV.U32 R13, RZ, RZ, R3 ;  /* 0x000000ffff0d7224 */ /* 0x000fce00078e0003 */
[----:B------:R-:W-:Y:S05]  /*11730*/  WARPSYNC.COLLECTIVE R15, `(.L_x_571) ;  /* 0x000000000f087348 */ /* 0x000fea0003c00000 */
[----:B------:R0:W1:Y:S02]  /*11740*/  SHFL.UP P6, R14, R13, R12, R11 ;  /* 0x0400000c0d0e7389 */ /* 0x00006400000c000b */
[----:B01----:R-:W-:Y:S01]  /*11750*/  ENDCOLLECTIVE ;  /* 0x000000000000791b */ /* 0x003fe20003800000 */
.L_x_571:
[----:B------:R-:W-:Y:S02]  /*11760*/  IMAD.MOV.U32 R12, RZ, RZ, 0x4 ;  /* 0x00000004ff0c7424 */ /* 0x000fe400078e00ff */
[----:B------:R-:W-:-:S05]  /*11770*/  IMAD.MOV.U32 R5, RZ, RZ, R14 ;  /* 0x000000ffff057224 */ /* 0x000fca00078e000e */
[----:B------:R-:W-:-:S05]  /*11780*/  SEL R5, R5, RZ, P2 ;  /* 0x000000ff05057207 */ /* 0x000fca0001000000 */
[----:B------:R-:W-:-:S04]  /*11790*/  IMAD.IADD R3, R3, 0x1, R5 ;  /* 0x0000000103037824 */ /* 0x000fc800078e0205 */
[----:B------:R-:W-:-:S07]  /*117a0*/  IMAD.MOV.U32 R13, RZ, RZ, R3 ;  /* 0x000000ffff0d7224 */ /* 0x000fce00078e0003 */
[----:B------:R-:W-:Y:S05]  /*117b0*/  WARPSYNC.COLLECTIVE R15, `(.L_x_572) ;  /* 0x000000000f087348 */ /* 0x000fea0003c00000 */
[----:B------:R0:W1:Y:S02]  /*117c0*/  SHFL.UP P6, R14, R13, R12, R11 ;  /* 0x0400000c0d0e7389 */ /* 0x00006400000c000b */
[----:B01----:R-:W-:Y:S01]  /*117d0*/  ENDCOLLECTIVE ;  /* 0x000000000000791b */ /* 0x003fe20003800000 */
.L_x_572:
        /* <DEDUP_REMOVED lines=8> */
.L_x_573:
[----:B------:R-:W-:Y:S01]  /*11860*/  IMAD.MOV.U32 R12, RZ, RZ, 0x10 ;  /* 0x00000010ff0c7424 */ /* 0x000fe200078e00ff */
[----:B------:R-:W-:-:S04]  /*11870*/  MOV R5, R14 ;  /* 0x0000000e00057202 */ /* 0x000fc80000000f00 */
[----:B------:R-:W-:-:S05]  /*11880*/  SEL R5, R5, RZ, P4 ;  /* 0x000000ff05057207 */ /* 0x000fca0002000000 */
[----:B------:R-:W-:-:S04]  /*11890*/  IMAD.IADD R3, R3, 0x1, R5 ;  /* 0x0000000103037824 */ /* 0x000fc800078e0205 */
[----:B------:R-:W-:-:S07]  /*118a0*/  IMAD.MOV.U32 R13, RZ, RZ, R3 ;  /* 0x000000ffff0d7224 */ /* 0x000fce00078e0003 */
[----:B------:R-:W-:Y:S05]  /*118b0*/  WARPSYNC.COLLECTIVE R15, `(.L_x_574) ;  /* 0x000000000f087348 */ /* 0x000fea0003c00000 */
[----:B------:R0:W1:Y:S02]  /*118c0*/  SHFL.UP P6, R14, R13, R12, R11 ;  /* 0x0400000c0d0e7389 */ /* 0x00006400000c000b */
[----:B01----:R-:W-:Y:S01]  /*118d0*/  ENDCOLLECTIVE ;  /* 0x000000000000791b */ /* 0x003fe20003800000 */
.L_x_574:
[----:B------:R-:W-:Y:S02]  /*118e0*/  IMAD.MOV.U32 R12, RZ, RZ, 0x1f ;  /* 0x0000001fff0c7424 */ /* 0x000fe400078e00ff */
[----:B------:R-:W-:Y:S02]  /*118f0*/  IMAD.MOV.U32 R11, RZ, RZ, 0x1f ;  /* 0x0000001fff0b7424 */ /* 0x000fe400078e00ff */
[----:B------:R-:W-:-:S05]  /*11900*/  IMAD.MOV.U32 R5, RZ, RZ, R14 ;  /* 0x000000ffff057224 */ /* 0x000fca00078e000e */
[----:B------:R-:W-:-:S05]  /*11910*/  SEL R5, R5, RZ, P5 ;  /* 0x000000ff05057207 */ /* 0x000fca0002800000 */
[----:B------:R-:W-:-:S04]  /*11920*/  IMAD.IADD R3, R3, 0x1, R5 ;  /* 0x0000000103037824 */ /* 0x000fc800078e0205 */
[----:B------:R-:W-:-:S07]  /*11930*/  IMAD.MOV.U32 R13, RZ, RZ, R3 ;  /* 0x000000ffff0d7224 */ /* 0x000fce00078e0003 */
[----:B------:R-:W-:Y:S05]  /*11940*/  WARPSYNC.COLLECTIVE R15, `(.L_x_575) ;  /* 0x000000000f087348 */ /* 0x000fea0003c00000 */
[----:B------:R0:W1:Y:S02]  /*11950*/  SHFL.IDX P6, R14, R13, R12, R11 ;  /* 0x0000000c0d0e7389 */ /* 0x00006400000c000b */
[----:B01----:R-:W-:Y:S01]  /*11960*/  ENDCOLLECTIVE ;  /* 0x000000000000791b */ /* 0x003fe20003800000 */
.L_x_575:
[----:B------:R-:W-:Y:S01]  /*11970*/  MOV R6, R14 ;  /* 0x0000000e00067202 */ /* 0x000fe20000000f00 */
[----:B------:R-:W-:Y:S06]  /*11980*/  BRA `(.L_x_576) ;  /* 0xffffffdc00887947 */ /* 0x000fec000383ffff */
.L_x_515:
[----:B------:R-:W-:Y:S01]  /*11990*/  BSSY B0, `(.L_x_577) ;  /* 0x0000008000007945 */ /* 0x000fe20003800000 */
[----:B-----5:R-:W-:Y:S02]  /*119a0*/  IMAD.MOV.U32 R13, RZ, RZ, R2 ;  /* 0x000000ffff0d7224 */ /* 0x020fe400078e0002 */
[----:B------:R-:W-:Y:S02]  /*119b0*/  IMAD.MOV.U32 R12, RZ, RZ, 0x1 ;  /* 0x00000001ff0c7424 */ /* 0x000fe400078e00ff */
[----:B------:R-:W-:Y:S02]  /*119c0*/  IMAD.MOV.U32 R11, RZ, RZ, RZ ;  /* 0x000000ffff0b7224 */ /* 0x000fe400078e00ff */
[----:B------:R-:W-:-:S07]  /*119d0*/  IMAD.MOV.U32 R15, RZ, RZ, -0x1 ;  /* 0xffffffffff0f7424 */ /* 0x000fce00078e00ff */
[----:B0-----:R-:W-:Y:S05]  /*119e0*/  WARPSYNC.COLLECTIVE R15, `(.L_x_578) ;  /* 0x000000000f087348 */ /* 0x001fea0003c00000 */
[----:B------:R1:W2:Y:S02]  /*119f0*/  SHFL.UP P6, R14, R13, R12, R11 ;  /* 0x0400000c0d0e7389 */ /* 0x0002a400000c000b */
[----:B012---:R-:W-:Y:S01]  /*11a00*/  ENDCOLLECTIVE ;  /* 0x000000000000791b */ /* 0x007fe20003800000 */
.L_x_578:
[----:B------:R-:W-:Y:S05]  /*11a10*/  BSYNC B0 ;  /* 0x0000000000007941 */ /* 0x000fea0003800000 */
.L_x_577:
[----:B------:R-:W-:Y:S01]  /*11a20*/  SEL R3, R14, RZ, P1 ;  /* 0x000000ff0e037207 */ /* 0x000fe20000800000 */
[----:B------:R-:W-:Y:S01]  /*11a30*/  IMAD.MOV.U32 R12, RZ, RZ, 0x2 ;  /* 0x00000002ff0c7424 */ /* 0x000fe200078e00ff */
[----:B------:R-:W-:Y:S01]  /*11a40*/  MOV R15, 0xffffffff ;  /* 0xffffffff000f7802 */ /* 0x000fe20000000f00 */
[----:B------:R-:W-:Y:S02]  /*11a50*/  IMAD.MOV.U32 R11, RZ, RZ, RZ ;  /* 0x000000ffff0b7224 */ /* 0x000fe400078e00ff */
[----:B------:R-:W-:-:S04]  /*11a60*/  IMAD.IADD R3, R2, 0x1, R3 ;  /* 0x0000000102037824 */ /* 0x000fc800078e0203 */
[----:B------:R-:W-:-:S07]  /*11a70*/  IMAD.MOV.U32 R13, RZ, RZ, R3 ;  /* 0x000000ffff0d7224 */ /* 0x000fce00078e0003 */
[----:B------:R-:W-:Y:S05]  /*11a80*/  WARPSYNC.COLLECTIVE R15, `(.L_x_579) ;  /* 0x000000000f087348 */ /* 0x000fea0003c00000 */
[----:B------:R0:W1:Y:S02]  /*11a90*/  SHFL.UP P6, R14, R13, R12, R11 ;  /* 0x0400000c0d0e7389 */ /* 0x00006400000c000b */
[----:B01----:R-:W-:Y:S01]  /*11aa0*/  ENDCOLLECTIVE ;  /* 0x000000000000791b */ /* 0x003fe20003800000 */
.L_x_579:
        /* <DEDUP_REMOVED lines=8> */
.L_x_580:
        /* <DEDUP_REMOVED lines=8> */
.L_x_581:
        /* <DEDUP_REMOVED lines=8> */
.L_x_582:
        /* <DEDUP_REMOVED lines=9> */
.L_x_583:
[----:B------:R-:W-:Y:S01]  /*11cc0*/  MOV R6, R14 ;  /* 0x0000000e00067202 */ /* 0x000fe20000000f00 */
[----:B------:R-:W-:Y:S06]  /*11cd0*/  BRA `(.L_x_584) ;  /* 0xffffffdc00547947 */ /* 0x000fec000383ffff */
.L_x_517:
[----:B------:R-:W-:Y:S01]  /*11ce0*/  BSSY B0, `(.L_x_585) ;  /* 0x0000006000007945 */ /* 0x000fe20003800000 */
[----:B------:R-:W-:Y:S01]  /*11cf0*/  PLOP3.LUT P6, PT, P6, PT, PT, 0x8, 0x0 ;  /* 0x000000000000781c */ /* 0x000fe200037ce170 */
[----:B------:R-:W-:-:S12]  /*11d00*/  IMAD.MOV.U32 R15, RZ, RZ, -0x1 ;  /* 0xffffffffff0f7424 */ /* 0x000fd800078e00ff */
[----:B0----5:R-:W-:Y:S05]  /*11d10*/  WARPSYNC.COLLECTIVE R15, `(.L_x_586) ;  /* 0x000000000f087348 */ /* 0x021fea0003c00000 */
[----:B------:R-:W-:Y:S01]  /*11d20*/  VOTE.ANY R14, PT, P6 ;  /* 0x00000000000e7806 */ /* 0x000fe200030e0100 */
[----:B0----5:R-:W-:Y:S06]  /*11d30*/  ENDCOLLECTIVE ;  /* 0x000000000000791b */ /* 0x021fec0003800000 */
.L_x_586:
[----:B------:R-:W-:Y:S05]  /*11d40*/  BSYNC B0 ;  /* 0x0000000000007941 */ /* 0x000fea0003800000 */
.L_x_585:
[----:B------:R-:W-:Y:S02]  /*11d50*/  IMAD.MOV.U32 R5, RZ, RZ, R14 ;  /* 0x000000ffff057224 */ /* 0x000fe400078e000e */
[----:B------:R-:W-:Y:S02]  /*11d60*/  IMAD.MOV.U32 R13, RZ, RZ, R2 ;  /* 0x000000ffff0d7224 */ /* 0x000fe400078e0002 */
[----:B------:R-:W0:Y:S01]  /*11d70*/  POPC R4, R5 ;  /* 0x0000000500047309 */ /* 0x000e220000000000 */
[----:B------:R-:W-:Y:S02]  /*11d80*/  IMAD.MOV.U32 R11, RZ, RZ, 0x1f ;  /* 0x0000001fff0b7424 */ /* 0x000fe400078e00ff */
[----:B------:R-:W-:Y:S02]  /*11d90*/  IMAD.MOV.U32 R15, RZ, RZ, -0x1 ;  /* 0xffffffffff0f7424 */ /* 0x000fe400078e00ff */
[----:B0-----:R-:W-:-:S07]  /*11da0*/  IMAD.MOV.U32 R12, RZ, RZ, R4 ;  /* 0x000000ffff0c7224 */ /* 0x001fce00078e0004 */
[----:B------:R-:W-:Y:S05]  /*11db0*/  WARPSYNC.COLLECTIVE R15, `(.L_x_587) ;  /* 0x000000000f087348 */ /* 0x000fea0003c00000 */
[----:B------:R0:W1:Y:S02]  /*11dc0*/  SHFL.IDX P6, R14, R13, R12, R11 ;  /* 0x0000000c0d0e7389 */ /* 0x00006400000c000b */
[----:B01----:R-:W-:Y:S01]  /*11dd0*/  ENDCOLLECTIVE ;  /* 0x000000000000791b */ /* 0x003fe20003800000 */
.L_x_587:
[----:B------:R-:W-:Y:S01]  /*11de0*/  IMAD.MOV.U32 R17, RZ, RZ, R14 ;  /* 0x000000ffff117224 */ /* 0x000fe200078e000e */
[----:B------:R-:W-:Y:S06]  /*11df0*/  BRA `(.L_x_588) ;  /* 0xffffffdc00447947 */ /* 0x000fec000383ffff */
.L_x_519:
[----:B------:R-:W-:Y:S01]  /*11e00*/  BSSY B0, `(.L_x_589) ;  /* 0x0000007000007945 */ /* 0x000fe20003800000 */
[----:B------:R-:W-:Y:S01]  /*11e10*/  IMAD.MOV.U32 R13, RZ, RZ, R3 ;  /* 0x000000ffff0d7224 */ /* 0x000fe200078e0003 */
[----:B------:R-:W-:Y:S01]  /*11e20*/  MOV R11, 0x1f ;  /* 0x0000001f000b7802 */ /* 0x000fe20000000f00 */
[----:B------:R-:W-:-:S07]  /*11e30*/  IMAD.MOV.U32 R15, RZ, RZ, -0x1 ;  /* 0xffffffffff0f7424 */ /* 0x000fce00078e00ff */
[----:B0-2--5:R-:W-:Y:S05]  /*11e40*/  WARPSYNC.COLLECTIVE R15, `(.L_x_590) ;  /* 0x000000000f087348 */ /* 0x025fea0003c00000 */
[----:B------:R1:W3:Y:S02]  /*11e50*/  SHFL.IDX P6, R14, R13, R12, R11 ;  /* 0x0000000c0d0e7389 */ /* 0x0002e400000c000b */
[----:B0123-5:R-:W-:Y:S01]  /*11e60*/  ENDCOLLECTIVE ;  /* 0x000000000000791b */ /* 0x02ffe20003800000 */
.L_x_590:
[----:B------:R-:W-:Y:S05]  /*11e70*/  BSYNC B0 ;  /* 0x0000000000007941 */ /* 0x000fea0003800000 */
.L_x_589:
[----:B------:R-:W-:Y:S01]  /*11e80*/  IMAD.MOV.U32 R2, RZ, RZ, R14 ;  /* 0x000000ffff027224 */ /* 0x000fe200078e000e */
[----:B------:R-:W-:Y:S06]  /*11e90*/  BRA `(.L_x_518) ;  /* 0xffffffdc00387947 */ /* 0x000fec000383ffff */
.L_x_523:
[----:B0-----:R0:W2:Y:S02]  /*11ea0*/  SYNCS.PHASECHK.TRANS64.TRYWAIT P0, [R0+URZ+0x34820], R3 ;  /* 0x03482003000075a7 */ /* 0x0010a4000800017f */
[----:B--2---:R-:W-:Y:S05]  /*11eb0*/  @!P0 NANOSLEEP.SYNCS 0x989680 ;  /* 0x009896800000895d */ /* 0x004fea0003900000 */
[----:B------:R-:W2:Y:S02]  /*11ec0*/  @!P0 SYNCS.PHASECHK.TRANS64 P0, [R0+URZ+0x34820], R3 ;  /* 0x03482003000085a7 */ /* 0x000ea4000800007f */
[----:B--2---:R-:W-:Y:S05]  /*11ed0*/  @!P0 BRA `(.L_x_523) ;  /* 0xfffffffc00f08947 */ /* 0x004fea000383ffff */
[----:B------:R-:W-:Y:S05]  /*11ee0*/  BRA `(.L_x_591) ;  /* 0xffffffe0002c7947 */ /* 0x000fea000383ffff */
.L_x_524:
        /* <DEDUP_REMOVED lines=8> */
[----:B01--45:R-:W-:Y:S05]  /*11f70*/  WARPSYNC.COLLECTIVE R15, `(.L_x_593) ;  /* 0x000000000f087348 */ /* 0x033fea0003c00000 */
[----:B------:R2:W3:Y:S02]  /*11f80*/  SHFL.IDX P6, R14, R13, R12, R11 ;  /* 0x0000000c0d0e7389 */ /* 0x0004e400000c000b */
[----:B012345:R-:W-:Y:S01]  /*11f90*/  ENDCOLLECTIVE ;  /* 0x000000000000791b */ /* 0x03ffe20003800000 */
.L_x_593:
[----:B------:R-:W-:Y:S05]  /*11fa0*/  BSYNC B0 ;  /* 0x0000000000007941 */ /* 0x000fea0003800000 */
.L_x_592:
[----:B------:R-:W-:Y:S05]  /*11fb0*/  BRA `(.L_x_594) ;  /* 0xffffffe000147947 */ /* 0x000fea000383ffff */
.L_x_527:
[----:B------:R-:W-:Y:S01]  /*11fc0*/  BSSY B1, `(.L_x_595) ;  /* 0x0000006000017945 */ /* 0x000fe20003800000 */
[----:B------:R-:W-:-:S07]  /*11fd0*/  IMAD.MOV.U32 R15, RZ, RZ, -0x1 ;  /* 0xffffffffff0f7424 */ /* 0x000fce00078e00ff */
[----:B012-45:R-:W-:Y:S05]  /*11fe0*/  WARPSYNC.COLLECTIVE R15, `(.L_x_596) ;  /* 0x000000000f0c7348 */ /* 0x037fea0003c00000 */
[----:B------:R-:W-:Y:S02]  /*11ff0*/  ELECT P6, UR62, PT ;  /* 0x00000000003e782f */ /* 0x000fe400038c0000 */
[----:B------:R-:W-:Y:S01]  /*12000*/  MOV R14, UR62 ;  /* 0x0000003e000e7c02 */ /* 0x000fe20008000f00 */
[----:B012-45:R-:W-:Y:S10]  /*12010*/  ENDCOLLECTIVE ;  /* 0x000000000000791b */ /* 0x037ff40003800000 */
.L_x_596:
[----:B------:R-:W-:Y:S05]  /*12020*/  BSYNC B1 ;  /* 0x0000000000017941 */ /* 0x000fea0003800000 */
.L_x_595:
[----:B------:R-:W-:Y:S05]  /*12030*/  BRA `(.L_x_597) ;  /* 0xffffffe0000c7947 */ /* 0x000fea000383ffff */
.L_x_529:
[----:B0-----:R0:W1:Y:S02]  /*12040*/  SYNCS.PHASECHK.TRANS64.TRYWAIT P0, [R6+URZ], R5 ;  /* 0x00000005060075a7 */ /* 0x001064000800017f */
[----:B-1----:R-:W-:Y:S05]  /*12050*/  @!P0 NANOSLEEP.SYNCS 0x989680 ;  /* 0x009896800000895d */ /* 0x002fea0003900000 */
[----:B------:R-:W1:Y:S02]  /*12060*/  @!P0 SYNCS.PHASECHK.TRANS64 P0, [R6+URZ], R5 ;  /* 0x00000005060085a7 */ /* 0x000e64000800007f */
[----:B-1----:R-:W-:Y:S05]  /*12070*/  @!P0 BRA `(.L_x_529) ;  /* 0xfffffffc00f08947 */ /* 0x002fea000383ffff */
[----:B------:R-:W-:Y:S05]  /*12080*/  BRA `(.L_x_598) ;  /* 0xffffffe000507947 */ /* 0x000fea000383ffff */
.L_x_530:
[----:B-1----:R1:W2:Y:S02]  /*12090*/  SYNCS.PHASECHK.TRANS64.TRYWAIT P0, [R7+URZ], R2 ;  /* 0x00000002070075a7 */ /* 0x0022a4000800017f */
[----:B--2---:R-:W-:Y:S05]  /*120a0*/  @!P0 NANOSLEEP.SYNCS 0x989680 ;  /* 0x009896800000895d */ /* 0x004fea0003900000 */
[----:B------:R-:W2:Y:S02]  /*120b0*/  @!P0 SYNCS.PHASECHK.TRANS64 P0, [R7+URZ], R2 ;  /* 0x00000002070085a7 */ /* 0x000ea4000800007f */
[----:B--2---:R-:W-:Y:S05]  /*120c0*/  @!P0 BRA `(.L_x_530) ;  /* 0xfffffffc00f08947 */ /* 0x004fea000383ffff */
[----:B------:R-:W-:Y:S05]  /*120d0*/  BRA `(.L_x_599) ;  /* 0xffffffe000447947 */ /* 0x000fea000383ffff */
.L_x_532:
[----:B--2---:R2:W3:Y:S02]  /*120e0*/  SYNCS.PHASECHK.TRANS64.TRYWAIT P0, [R4+URZ], R5 ;  /* 0x00000005040075a7 */ /* 0x0044e4000800017f */
[----:B---3--:R-:W-:Y:S05]  /*120f0*/  @!P0 NANOSLEEP.SYNCS 0x989680 ;  /* 0x009896800000895d */ /* 0x008fea0003900000 */
[----:B------:R-:W3:Y:S02]  /*12100*/  @!P0 SYNCS.PHASECHK.TRANS64 P0, [R4+URZ], R5 ;  /* 0x00000005040085a7 */ /* 0x000ee4000800007f */
[----:B---3--:R-:W-:Y:S05]  /*12110*/  @!P0 BRA `(.L_x_532) ;  /* 0xfffffffc00f08947 */ /* 0x008fea000383ffff */
[----:B------:R-:W-:Y:S05]  /*12120*/  BRA `(.L_x_600) ;  /* 0xffffffe0004c7947 */ /* 0x000fea000383ffff */
.L_x_601:
        /* <DEDUP_REMOVED lines=13> */
.L_x_3195:


//--------------------- .text._ZN7cutlass13device_kernelIN5flash11enable_sm90INS1_16FlashAttnFwdSm90INS1_25CollectiveMainloopFwdSm90ILi2EN4cute5tupleIJNS5_1CILi1EEES8_S8_EEENS6_IJNS7_ILi128EEESA_NS7_ILi192EEEEEELi128ENS_6half_tEfNS_4arch4Sm90ELb0ELb0ELb1ELb1ELb0ELb1ELb0ELb1ELb1ELb1ELb0ELb0EEENS1_21CollectiveEpilogueFwdINS6_IJSA_SA_SA_EEES9_SD_SF_Li256ELb1ELb1ELb0ELb0EEENS1_36VarlenDynamicPersistentTileSchedulerILi128ELi128ELi256ELi128ELb0ELb1ELb1ELb0ELb1ELb1EEEEEEEEEvNT_6ParamsE --------------------------
	.section	.text._ZN7cutlass13device_kernelIN5flash11enable_sm90INS1_16FlashAttnFwdSm90INS1_25CollectiveMainloopFwdSm90ILi2EN4cute5tupleIJNS5_1CILi1EEES8_S8_EEENS6_IJNS7_ILi128EEESA_NS7_ILi192EEEEEELi128ENS_6half_tEfNS_4arch4Sm90ELb0ELb0ELb1ELb1ELb0ELb1ELb0ELb1ELb1ELb1ELb0ELb0EEENS1_21CollectiveEpilogueFwdINS6_IJSA_SA_SA_EEES9_SD_SF_Li256ELb1ELb1ELb0ELb0EEENS1_36VarlenDynamicPersistentTileSchedulerILi128ELi128ELi256ELi128ELb0ELb1ELb1ELb0ELb1ELb1EEEEEEEEEvNT_6ParamsE,"ax",@progbits
	.align	128
.text._ZN7cutlass13device_kernelIN5flash11enable_sm90INS1_16FlashAttnFwdSm90INS1_25CollectiveMainloopFwdSm90ILi2EN4cute5tupleIJNS5_1CILi1EEES8_S8_EEENS6_IJNS7_ILi128EEESA_NS7_ILi192EEEEEELi128ENS_6half_tEfNS_4arch4Sm90ELb0ELb0ELb1ELb1ELb0ELb1ELb0ELb1ELb1ELb1ELb0ELb0EEENS1_21CollectiveEpilogueFwdINS6_IJSA_SA_SA_EEES9_SD_SF_Li256ELb1ELb1ELb0ELb0EEENS1_36VarlenDynamicPersistentTileSchedulerILi128ELi128ELi256ELi128ELb0ELb1ELb1ELb0ELb1ELb1EEEEEEEEEvNT_6ParamsE:
        .type           _ZN7cutlass13device_kernelIN5flash11enable_sm90INS1_16FlashAttnFwdSm90INS1_25CollectiveMainloopFwdSm90ILi2EN4cute5tupleIJNS5_1CILi1EEES8_S8_EEENS6_IJNS7_ILi128EEESA_NS7_ILi192EEEEEELi128ENS_6half_tEfNS_4arch4Sm90ELb0ELb0ELb1ELb1ELb0ELb1ELb0ELb1ELb1ELb1ELb0ELb0EEENS1_21CollectiveEpilogueFwdINS6_IJSA_SA_SA_EEES9_SD_SF_Li256ELb1ELb1ELb0ELb0EEENS1_36VarlenDynamicPersistentTileSchedulerILi128ELi128ELi256ELi128ELb0ELb1ELb1ELb0ELb1ELb1EEEEEEEEEvNT_6ParamsE,@function
        .size           _ZN7cutlass13device_kernelIN5flash11enable_sm90INS1_16FlashAttnFwdSm90INS1_25CollectiveMainloopFwdSm90ILi2EN4cute5tupleIJNS5_1CILi1EEES8_S8_EEENS6_IJNS7_ILi128EEESA_NS7_ILi192EEEEEELi128ENS_6half_tEfNS_4arch4Sm90ELb0ELb0ELb1ELb1ELb0ELb1ELb0ELb1ELb1ELb1ELb0ELb0EEENS1_21CollectiveEpilogueFwdINS6_IJSA_SA_SA_EEES9_SD_SF_Li256ELb1ELb1ELb0ELb0EEENS1_36VarlenDynamicPersistentTileSchedulerILi128ELi128ELi256ELi128ELb0ELb1ELb1ELb0ELb1ELb1EEEEEEEEEvNT_6ParamsE,(.L_x_3196 - _ZN7cutlass13device_kernelIN5flash11enable_sm90INS1_16FlashAttnFwdSm90INS1_25CollectiveMainloopFwdSm90ILi2EN4cute5tupleIJNS5_1CILi1EEES8_S8_EEENS6_IJNS7_ILi128EEESA_NS7_ILi192EEEEEELi128ENS_6half_tEfNS_4arch4Sm90ELb0ELb0ELb1ELb1ELb0ELb1ELb0ELb1ELb1ELb1ELb0ELb0EEENS1_21CollectiveEpilogueFwdINS6_IJSA_SA_SA_EEES9_SD_SF_Li256ELb1ELb1ELb0ELb0EEENS1_36VarlenDynamicPersistentTileSchedulerILi128ELi128ELi256ELi128ELb0ELb1ELb1ELb0ELb1ELb1EEEEEEEEEvNT_6ParamsE)
        .other          _ZN7cutlass13device_kernelIN5flash11enable_sm90INS1_16FlashAttnFwdSm90INS1_25CollectiveMainloopFwdSm90ILi2EN4cute5tupleIJNS5_1CILi1EEES8_S8_EEENS6_IJNS7_ILi128EEESA_NS7_ILi192EEEEEELi128ENS_6half_tEfNS_4arch4Sm90ELb0ELb0ELb1ELb1ELb0ELb1ELb0ELb1ELb1ELb1ELb0ELb0EEENS1_21CollectiveEpilogueFwdINS6_IJSA_SA_SA_EEES9_SD_SF_Li256ELb1ELb1ELb0ELb0EEENS1_36VarlenDynamicPersistentTileSchedulerILi128ELi128ELi256ELi128ELb0ELb1ELb1ELb0ELb1ELb1EEEEEEEEEvNT_6ParamsE,@"STO_CUDA_ENTRY STV_DEFAULT"
_ZN7cutlass13device_kernelIN5flash11enable_sm90INS1_16FlashAttnFwdSm90INS1_25CollectiveMainloopFwdSm90ILi2EN4cute5tupleIJNS5_1CILi1EEES8_S8_EEENS6_IJNS7_ILi128EEESA_NS7_ILi192EEEEEELi128ENS_6half_tEfNS_4arch4Sm90ELb0ELb0ELb1ELb1ELb0ELb1ELb0ELb1ELb1ELb1ELb0ELb0EEENS1_21CollectiveEpilogueFwdINS6_IJSA_SA_SA_EEES9_SD_SF_Li256ELb1ELb1ELb0ELb0EEENS1_36VarlenDynamicPersistentTileSchedulerILi128ELi128ELi256ELi128ELb0ELb1ELb1ELb0ELb1ELb1EEEEEEEEEvNT_6ParamsE:
[----:B------:R-:W0:Y:S02]  /*0000*/  LDC R1, c[0x0][0x28] ;  /* 0x00000a00ff017b82 */ /* 0x000e240000000800 */
[----:B0-----:R-:W-:Y:S01]  /*0010*/  VIADD R1, R1, 0xffffff70 ;  /* 0xffffff7001017836 */ /* 0x001fe20000000000 */
[----:B------:R-:W0:Y:S01]  /*0020*/  S2R R0, SR_TID.X ;  /* 0x0000000000007919 */ /* 0x000e220000002100 */
[----:B------:R-:W-:Y:S01]  /*0030*/  ELECT P0, URZ, PT ;  /* 0x00000000003f782f */ /* 0x000fe20003800000 */
[----:B------:R-:W-:Y:S01]  /*0040*/  BSSY B0, `(.L_x_602) ;  /* 0x0000014000007945 */ /* 0x000fe20003800000 */
[--C-:B0-----:R-:W-:Y:S02]  /*0050*/  SHF.R.U32.HI R2, RZ, 0x5, R0.reuse ;  /* 0x00000005ff027819 */ /* 0x101fe40000011600 */
[----:B------:R-:W-:-:S03]  /*0060*/  SHF.R.U32.HI R4, RZ, 0x7, R0 ;  /* 0x00000007ff047819 */ /* 0x000fc60000011600 */
[----:B------:R-:W0:Y:S02]  /*0070*/  SHFL.IDX PT, R3, R2, RZ, 0x1f ;  /* 0x00001fff02037589 */ /* 0x000e2400000e0000 */
[----:B0-----:R-:W-:-:S13]  /*0080*/  ISETP.EQ.AND P0, PT, R3, RZ, P0 ;  /* 0x000000ff0300720c */ /* 0x001fda0000702270 */
[----:B------:R-:W-:Y:S05]  /*0090*/  @!P0 BRA `(.L_x_603) ;  /* 0x0000000000388947 */ /* 0x000fea0003800000 */
[----:B------:R-:W-:Y:S02]  /*00a0*/  ULDC.64 UR4, c[0x0][0x198] ;  /* 0x0000660000047ab9 */ /* 0x000fe40000000a00 */
[----:B------:R-:W-:Y:S02]  /*00b0*/  UIADD3 UR6, UP0, UR4, 0x370, URZ ;  /* 0x0000037004067890 */ /* 0x000fe4000ff1e03f */
[----:B------:R-:W-:Y:S02]  /*00c0*/  UIADD3 UR8, UP1, UR4, 0x470, URZ ;  /* 0x0000047004087890 */ /* 0x000fe4000ff3e03f */
[----:B------:R-:W-:Y:S02]  /*00d0*/  UIADD3 UR10, UP2, UR4, 0x570, URZ ;  /* 0x00000570040a7890 */ /* 0x000fe4000ff5e03f */
[----:B------:R-:W-:Y:S02]  /*00e0*/  UIADD3 UR4, UP3, UR4, 0x670, URZ ;  /* 0x0000067004047890 */ /* 0x000fe4000ff7e03f */
[----:B------:R-:W-:-:S02]  /*00f0*/  UIADD3.X UR7, URZ, UR5, URZ, UP0, !UPT ;  /* 0x000000053f077290 */ /* 0x000fc400087fe43f */
[----:B------:R-:W-:Y:S02]  /*0100*/  UIADD3.X UR9, URZ, UR5, URZ, UP1, !UPT ;  /* 0x000000053f097290 */ /* 0x000fe40008ffe43f */
[----:B------:R-:W-:Y:S02]  /*0110*/  UIADD3.X UR11, URZ, UR5, URZ, UP2, !UPT ;  /* 0x000000053f0b7290 */ /* 0x000fe400097fe43f */
[----:B------:R-:W-:-:S03]  /*0120*/  UIADD3.X UR5, URZ, UR5, URZ, UP3, !UPT ;  /* 0x000000053f057290 */ /* 0x000fc60009ffe43f */
[----:B------:R0:W-:Y:S02]  /*0130*/  UTMACCTL.PF [UR6] ;  /* 0x00000000060079b9 */ /* 0x0001e40008040000 */
[----:B------:R0:W-:Y:S02]  /*0140*/  UTMACCTL.PF [UR8] ;  /* 0x00000000080079b9 */ /* 0x0001e40008040000 */
[----:B------:R0:W-:Y:S02]  /*0150*/  UTMACCTL.PF [UR10] ;  /* 0x000000000a0079b9 */ /* 0x0001e40008040000 */
[----:B------:R0:W-:Y:S02]  /*0160*/  UTMACCTL.PF [UR4] ;  /* 0x00000000040079b9 */ /* 0x0001e40008040000 */
[----:B0-----:R-:W-:Y:S01]  /*0170*/  NOP ;  /* 0x0000000000007918 */ /* 0x001fe20000000000 */
.L_x_603:
[----:B------:R-:W-:Y:S05]  /*0180*/  BSYNC B0 ;  /* 0x0000000000007941 */ /* 0x000fea0003800000 */
.L_x_602:
        /* <DEDUP_REMOVED lines=41> */
.L_x_604:
        /* <DEDUP_REMOVED lines=22> */
.L_x_605:
        /* <DEDUP_REMOVED lines=18> */
.L_x_606:
        /* <DEDUP_REMOVED lines=22> */
.L_x_607:
        /* <DEDUP_REMOVED lines=22> */
.L_x_608:
[----:B0-----:R-:W-:Y:S01]  /*0960*/  UMOV UR4, 0x1 ;  /* 0x0000000100047882 */ /* 0x001fe20000000000 */
[----:B------:R-:W-:Y:S01]  /*0970*/  PLOP3.LUT P0, PT, PT, PT, UP0, 0x80, 0x0 ;  /* 0x000000000000781c */ /* 0x000fe20003f0f008 */
[----:B------:R-:W-:Y:S01]  /*0980*/  USEL UR4, UR4, 0x2, !UP0 ;  /* 0x0000000204047887 */ /* 0x000fe2000c000000 */
[----:B------:R-:W-:Y:S01]  /*0990*/  NOP ;  /* 0x0000000000007918 */ /* 0x000fe20000000000 */
[----:B------:R-:W-:Y:S01]  /*09a0*/  ULDC.64 UR42, c[0x0][0x208] ;  /* 0x00008200002a7ab9 */ /* 0x000fe20000000a00 */
[----:B------:R-:W-:Y:S03]  /*09b0*/  BSSY B9, `(.L_x_609) ;  /* 0x0001fbb000097945 */ /* 0x000fe60003800000 */
[----:B------:R-:W-:-:S05]  /*09c0*/  IMAD.U32 R3, RZ, RZ, UR4 ;  /* 0x00000004ff037e24 */ /* 0x000fca000f8e00ff */
[----:B------:R0:W-:Y:S01]  /*09d0*/  STL [R1+0x60], R3 ;  /* 0x0000600301007387 */ /* 0x0001e20000100800 */
[----:B-12-4-:R-:W-:Y:S06]  /*09e0*/  BAR.SYNC.DEFER_BLOCKING 0x0 ;  /* 0x0000000000007b1d */ /* 0x016fec0000010000 */
[----:B------:R-:W-:Y:S05]  /*09f0*/  @!P0 BRA `(.L_x_610) ;  /* 0x0000018400248947 */ /* 0x000fea0003800000 */
.L_x_611:
        /* <DEDUP_REMOVED lines=8> */
[----:B-1----:R-:W-:-:S06]  /*0a80*/  ULEA UR4, UR5, UR4, 0x18 ;  /* 0x0000000405047291 */ /* 0x002fcc000f8ec03f */
[----:B------:R-:W-:Y:S01]  /*0a90*/  MOV R2, UR4 ;  /* 0x0000000400027c02 */ /* 0x000fe20008000f00 */
[----:B------:R-:W-:-:S04]  /*0aa0*/  ULDC UR4, c[0x0][0xc3c] ;  /* 0x00030f0000047ab9 */ /* 0x000fc80000000800 */
[----:B------:R-:W1:Y:S01]  /*0ab0*/  LDS.128 R124, [R2+0x348d0] ;  /* 0x0348d000027c7984 */ /* 0x000e620000000c00 */
[----:B------:R-:W-:Y:S06]  /*0ac0*/  BAR.ARV 0x4, 0x180 ;  /* 0x0106000000007b1d */ /* 0x000fec0000002000 */
[----:B-1----:R-:W-:-:S13]  /*0ad0*/  ISETP.GE.AND P0, PT, R127, UR4, PT ;  /* 0x000000047f007c0c */ /* 0x002fda000bf06270 */
[----:B------:R-:W-:Y:S05]  /*0ae0*/  @P0 BRA `(.L_x_612) ;  /* 0x000001f8009c0947 */ /* 0x000fea0003800000 */
[----:B0-----:R-:W2:Y:S01]  /*0af0*/  LDL R3, [R1+0x60] ;  /* 0x0000600001037983 */ /* 0x001ea20000100800 */
[----:B------:R-:W-:Y:S01]  /*0b00*/  VIADD R11, R0, 0xffffff80 ;  /* 0xffffff80000b7836 */ /* 0x000fe20000000000 */
[----:B------:R-:W-:Y:S01]  /*0b10*/  R2UR UR61, R2 ;  /* 0x00000000023d72ca */ /* 0x000fe200000e0000 */
[----:B------:R-:W-:Y:S01]  /*0b20*/  IMAD.MOV.U32 R14, RZ, RZ, -0x2 ;  /* 0xfffffffeff0e7424 */ /* 0x000fe200078e00ff */
[----:B------:R-:W-:Y:S01]  /*0b30*/  MOV R204, RZ ;  /* 0x000000ff00cc7202 */ /* 0x000fe20000000f00 */
[----:B------:R-:W-:Y:S01]  /*0b40*/  IMAD.MOV.U32 R16, RZ, RZ, RZ ;  /* 0x000000ffff107224 */ /* 0x000fe200078e00ff */
[----:B------:R-:W-:Y:S01]  /*0b50*/  SHF.R.S32.HI R0, RZ, 0x1f, R11 ;  /* 0x0000001fff007819 */ /* 0x000fe2000001140b */
[----:B------:R-:W-:Y:S01]  /*0b60*/  IMAD.MOV.U32 R184, RZ, RZ, RZ ;  /* 0x000000ffffb87224 */ /* 0x000fe200078e00ff */
[----:B------:R-:W-:Y:S01]  /*0b70*/  MOV R196, RZ ;  /* 0x000000ff00c47202 */ /* 0x000fe20000000f00 */
[----:B------:R-:W-:Y:S01]  /*0b80*/  IMAD.MOV.U32 R194, RZ, RZ, RZ ;  /* 0x000000ffffc27224 */ /* 0x000fe200078e00ff */
[----:B------:R-:W-:-:S02]  /*0b90*/  LEA.HI R4, R0, R11, RZ, 0x7 ;  /* 0x0000000b00047211 */ /* 0x000fc400078f38ff */
[-C--:B------:R-:W-:Y:S02]  /*0ba0*/  LEA.HI R8, R0, R11.reuse, RZ, 0x2 ;  /* 0x0000000b00087211 */ /* 0x080fe400078f10ff */
[----:B------:R-:W-:Y:S01]  /*0bb0*/  LOP3.LUT R214, R4, 0xffffff80, RZ, 0xc0, !PT ;  /* 0xffffff8004d67812 */ /* 0x000fe200078ec0ff */
[----:B------:R-:W-:Y:S01]  /*0bc0*/  UIADD3 UR61, UR61, 0x10400, URZ ;  /* 0x000104003d3d7890 */ /* 0x000fe2000fffe03f */
[----:B------:R-:W-:Y:S02]  /*0bd0*/  LOP3.LUT R209, R8, 0xfffffffc, RZ, 0xc0, !PT ;  /* 0xfffffffc08d17812 */ /* 0x000fe400078ec0ff */
[----:B------:R-:W-:Y:S01]  /*0be0*/  LEA.HI R192, R0, R11, RZ, 0x5 ;  /* 0x0000000b00c07211 */ /* 0x000fe200078f28ff */
[C---:B------:R-:W-:Y:S01]  /*0bf0*/  IMAD.IADD R214, R11.reuse, 0x1, -R214 ;  /* 0x000000010bd67824 */ /* 0x040fe200078e0ad6 */
[----:B------:R-:W-:Y:S01]  /*0c00*/  SHF.R.S32.HI R17, RZ, 0x2, R8 ;  /* 0x00000002ff117819 */ /* 0x000fe20000011408 */
[----:B------:R-:W-:Y:S01]  /*0c10*/  IMAD.IADD R209, R11, 0x1, -R209 ;  /* 0x000000010bd17824 */ /* 0x000fe200078e0ad1 */
[----:B------:R-:W-:-:S02]  /*0c20*/  SHF.R.S32.HI R192, RZ, 0x5, R192 ;  /* 0x00000005ffc07819 */ /* 0x000fc400000114c0 */
[----:B------:R-:W-:Y:S01]  /*0c30*/  SHF.R.S32.HI R7, RZ, 0x1f, R214 ;  /* 0x0000001fff077819 */ /* 0x000fe200000114d6 */
[----:B------:R-:W-:Y:S01]  /*0c40*/  VIADD R205, R17, 0x40 ;  /* 0x0000004011cd7836 */ /* 0x000fe20000000000 */
[----:B------:R-:W-:Y:S02]  /*0c50*/  SHF.L.U32 R22, R209, 0x2, RZ ;  /* 0x00000002d1167819 */ /* 0x000fe400000006ff */
[----:B------:R-:W-:Y:S01]  /*0c60*/  SHF.R.S32.HI R8, RZ, 0x1f, R8 ;  /* 0x0000001fff087819 */ /* 0x000fe20000011408 */
[----:B------:R-:W-:Y:S01]  /*0c70*/  IMAD.SHL.U32 R185, R205, 0x40, RZ ;  /* 0x00000040cdb97824 */ /* 0x000fe200078e00ff */
[C---:B------:R-:W-:Y:S01]  /*0c80*/  IADD3 R186, R22.reuse, 0x20, RZ ;  /* 0x0000002016ba7810 */ /* 0x040fe20007ffe0ff */
[----:B------:R-:W-:Y:S01]  /*0c90*/  VIADD R188, R22, 0x40 ;  /* 0x0000004016bc7836 */ /* 0x000fe20000000000 */
[----:B------:R-:W-:Y:S01]  /*0ca0*/  LEA.HI R8, R8, R17, RZ, 0x3 ;  /* 0x0000001108087211 */ /* 0x000fe200078f18ff */
[C---:B------:R-:W-:Y:S01]  /*0cb0*/  VIADD R187, R22.reuse, 0x10 ;  /* 0x0000001016bb7836 */ /* 0x040fe20000000000 */
[----:B------:R-:W-:Y:S01]  /*0cc0*/  SHF.R.S32.HI R231, RZ, 0x7, R4 ;  /* 0x00000007ffe77819 */ /* 0x000fe20000011404 */
[----:B------:R-:W-:Y:S01]  /*0cd0*/  IMAD.IADD R10, R22, 0x1, R186 ;  /* 0x00000001160a7824 */ /* 0x000fe200078e02ba */
[----:B------:R-:W-:Y:S01]  /*0ce0*/  LOP3.LUT R8, R8, 0xfffffff8, RZ, 0xc0, !PT ;  /* 0xfffffff808087812 */ /* 0x000fe200078ec0ff */
[----:B------:R-:W-:Y:S01]  /*0cf0*/  VIADD R190, R22, 0x50 ;  /* 0x0000005016be7836 */ /* 0x000fe20000000000 */
[----:B------:R-:W-:Y:S01]  /*0d00*/  LOP3.LUT R185, R185, 0x1c0, RZ, 0xc0, !PT ;  /* 0x000001c0b9b97812 */ /* 0x000fe200078ec0ff */
[----:B------:R-:W-:Y:S01]  /*0d10*/  IMAD.SHL.U32 R216, R187, 0x2, RZ ;  /* 0x00000002bbd87824 */ /* 0x000fe200078e00ff */
[----:B------:R-:W-:Y:S01]  /*0d20*/  IADD3 R213, R17, -R8, RZ ;  /* 0x8000000811d57210 */ /* 0x000fe20007ffe0ff */
[----:B------:R-:W-:Y:S01]  /*0d30*/  IMAD.SHL.U32 R218, R186, 0x2, RZ ;  /* 0x00000002bada7824 */ /* 0x000fe200078e00ff */
[----:B------:R-:W-:Y:S01]  /*0d40*/  LEA.HI R4, R4, R231, RZ, 0x1 ;  /* 0x000000e704047211 */ /* 0x000fe200078f08ff */
[----:B------:R-:W-:Y:S01]  /*0d50*/  IMAD.SHL.U32 R222, R188, 0x2, RZ ;  /* 0x00000002bcde7824 */ /* 0x000fe200078e00ff */
[----:B------:R-:W-:Y:S01]  /*0d60*/  SHF.R.U32.HI R230, RZ, 0x3, R185 ;  /* 0x00000003ffe67819 */ /* 0x000fe200000116b9 */
[----:B------:R-:W-:Y:S01]  /*0d70*/  IMAD.SHL.U32 R191, R213, 0x40, RZ ;  /* 0x00000040d5bf7824 */ /* 0x000fe200078e00ff */
[----:B------:R-:W-:Y:S01]  /*0d80*/  LOP3.LUT R4, R4, 0x3fffffe, RZ, 0xc0, !PT ;  /* 0x03fffffe04047812 */ /* 0x000fe200078ec0ff */
[----:B------:R-:W-:Y:S01]  /*0d90*/  IMAD.SHL.U32 R224, R190, 0x2, RZ ;  /* 0x00000002bee07824 */ /* 0x000fe200078e00ff */
[----:B------:R-:W-:-:S02]  /*0da0*/  SHF.L.U32 R18, R209, 0x3, RZ ;  /* 0x00000003d1127819 */ /* 0x000fc400000006ff */
[----:B------:R-:W-:Y:S02]  /*0db0*/  LOP3.LUT R191, R191, 0x1c0, RZ, 0xc0, !PT ;  /* 0x000001c0bfbf7812 */ /* 0x000fe400078ec0ff */
[----:B------:R-:W-:Y:S02]  /*0dc0*/  IADD3 R4, R231, -R4, RZ ;  /* 0x80000004e7047210 */ /* 0x000fe40007ffe0ff */
[----:B------:R-:W-:Y:S02]  /*0dd0*/  SHF.R.U32.HI R193, RZ, 0x3, R191 ;  /* 0x00000003ffc17819 */ /* 0x000fe400000116bf */
[----:B------:R-:W-:Y:S02]  /*0de0*/  IADD3 R189, R22, 0x30, RZ ;  /* 0x0000003016bd7810 */ /* 0x000fe40007ffe0ff */
[----:B------:R-:W-:Y:S02]  /*0df0*/  SHF.R.S32.HI R217, RZ, 0x1f, R186 ;  /* 0x0000001fffd97819 */ /* 0x000fe400000114ba */
[----:B------:R-:W-:-:S02]  /*0e00*/  SHF.R.S32.HI R20, RZ, 0x1f, R189 ;  /* 0x0000001fff147819 */ /* 0x000fc400000114bd */
[----:B------:R-:W-:Y:S02]  /*0e10*/  SHF.R.S32.HI R221, RZ, 0x1f, R188 ;  /* 0x0000001fffdd7819 */ /* 0x000fe400000114bc */
[----:B------:R-:W-:Y:S02]  /*0e20*/  SHF.R.S32.HI R223, RZ, 0x1f, R190 ;  /* 0x0000001fffdf7819 */ /* 0x000fe400000114be */
[C---:B------:R-:W-:Y:S02]  /*0e30*/  SHF.L.U32 R220, R189.reuse, 0x1, RZ ;  /* 0x00000001bddc7819 */ /* 0x040fe400000006ff */
[----:B------:R-:W-:Y:S02]  /*0e40*/  SHF.L.U64.HI R217, R186, 0x1, R217 ;  /* 0x00000001bad97819 */ /* 0x000fe400000102d9 */
[----:B------:R-:W-:Y:S02]  /*0e50*/  SHF.L.U64.HI R219, R189, 0x1, R20 ;  /* 0x00000001bddb7819 */ /* 0x000fe40000010214 */
[----:B------:R-:W-:-:S02]  /*0e60*/  SHF.L.U64.HI R221, R188, 0x1, R221 ;  /* 0x00000001bcdd7819 */ /* 0x000fc400000102dd */
[----:B------:R-:W-:Y:S02]  /*0e70*/  SHF.L.U64.HI R223, R190, 0x1, R223 ;  /* 0x00000001bedf7819 */ /* 0x000fe400000102df */
[----:B--2---:R-:W-:Y:S02]  /*0e80*/  R2UR UR4, R3 ;  /* 0x00000000030472ca */ /* 0x004fe400000e0000 */
[CC--:B------:R-:W-:Y:S02]  /*0e90*/  LEA.HI R3, R0.reuse, R11.reuse, RZ, 0x4 ;  /* 0x0000000b00037211 */ /* 0x0c0fe400078f20ff */
[----:B------:R-:W-:Y:S02]  /*0ea0*/  LEA.HI R0, R0, R11, RZ, 0x3 ;  /* 0x0000000b00007211 */ /* 0x000fe400078f18ff */
[----:B------:R-:W-:Y:S02]  /*0eb0*/  SHF.R.S32.HI R6, RZ, 0x4, R3 ;  /* 0x00000004ff067819 */ /* 0x000fe40000011403 */
[----:B------:R-:W-:-:S02]  /*0ec0*/  LOP3.LUT R199, R0, 0xfffffff8, RZ, 0xc0, !PT ;  /* 0xfffffff800c77812 */ /* 0x000fc400078ec0ff */
[C---:B------:R-:W-:Y:S02]  /*0ed0*/  LEA.HI R5, R3.reuse, R6, RZ, 0x1 ;  /* 0x0000000603057211 */ /* 0x040fe400078f08ff */
[----:B------:R-:W-:Y:S01]  /*0ee0*/  LOP3.LUT R3, R3, 0x3fffff0, RZ, 0xc0, !PT ;  /* 0x03fffff003037812 */ /* 0x000fe200078ec0ff */
[----:B------:R-:W-:Y:S01]  /*0ef0*/  IMAD.IADD R199, R11, 0x1, -R199 ;  /* 0x000000010bc77824 */ /* 0x000fe200078e0ac7 */
[----:B------:R-:W-:Y:S01]  /*0f00*/  LOP3.LUT R5, R5, 0x1ffffffe, RZ, 0xc0, !PT ;  /* 0x1ffffffe05057812 */ /* 0x000fe200078ec0ff */
[----:B------:R-:W-:Y:S01]  /*0f10*/  ULOP3.LUT UR37, UR4, 0x1, URZ, 0xfc, !UPT ;  /* 0x0000000104257892 */ /* 0x000fe2000f8efc3f */
[----:B------:R-:W-:Y:S01]  /*0f20*/  SHF.R.S32.HI R207, RZ, 0x3, R0 ;  /* 0x00000003ffcf7819 */ /* 0x000fe20000011400 */
[----:B------:R-:W-:Y:S01]  /*0f30*/  IMAD.IADD R3, R11, 0x1, -R3 ;  /* 0x000000010b037824 */ /* 0x000fe200078e0a03 */
[----:B------:R-:W-:Y:S01]  /*0f40*/  IADD3 R5, R6, -R5, RZ ;  /* 0x8000000506057210 */ /* 0x000fe20007ffe0ff */
[----:B------:R-:W-:Y:S01]  /*0f50*/  IMAD.SHL.U32 R197, R199, 0x8, RZ ;  /* 0x00000008c7c57824 */ /* 0x000fe200078e00ff */
[CC--:B------:R-:W-:Y:S01]  /*0f60*/  LEA.HI R6, R7.reuse, R214.reuse, RZ, 0x2 ;  /* 0x000000d607067211 */ /* 0x0c0fe200078f10ff */
[----:B------:R-:W-:Y:S01]  /*0f70*/  IMAD R12, R192, 0x10, R3 ;  /* 0x00000010c00c7824 */ /* 0x000fe200078e0203 */
[----:B------:R-:W-:Y:S01]  /*0f80*/  LEA.HI R7, R7, R214, RZ, 0x5 ;  /* 0x000000d607077211 */ /* 0x000fe200078f28ff */
[----:B------:R-:W-:Y:S01]  /*0f90*/  VIADD R198, R197, 0x40 ;  /* 0x00000040c5c67836 */ /* 0x000fe20000000000 */
[----:B------:R-:W-:-:S02]  /*0fa0*/  LOP3.LUT R9, R6, 0x7ffffffc, RZ, 0xc0, !PT ;  /* 0x7ffffffc06097812 */ /* 0x000fc400078ec0ff */
[--C-:B------:R-:W-:Y:S02]  /*0fb0*/  SHF.R.S32.HI R3, RZ, 0x2, R6.reuse ;  /* 0x00000002ff037819 */ /* 0x100fe40000011406 */
[----:B------:R-:W-:Y:S01]  /*0fc0*/  SHF.R.S32.HI R6, RZ, 0x1f, R6 ;  /* 0x0000001fff067819 */ /* 0x000fe20000011406 */
[----:B------:R-:W-:Y:S01]  /*0fd0*/  IMAD.IADD R9, R214, 0x1, -R9 ;  /* 0x00000001d6097824 */ /* 0x000fe200078e0a09 */
[----:B------:R-:W-:Y:S01]  /*0fe0*/  LEA R235, R12, R5, 0x3 ;  /* 0x000000050ceb7211 */ /* 0x000fe200078e18ff */
[----:B------:R-:W-:Y:S01]  /*0ff0*/  IMAD.IADD R5, R22, 0x1, R188 ;  /* 0x0000000116057824 */ /* 0x000fe200078e02bc */
[----:B------:R-:W-:Y:S01]  /*1000*/  LEA.HI R6, R6, R3, RZ, 0x3 ;  /* 0x0000000306067211 */ /* 0x000fe200078f18ff */
[----:B------:R-:W-:Y:S01]  /*1010*/  IMAD R233, R9, R14, 0x80 ;  /* 0x0000008009e97424 */ /* 0x000fe200078e020e */
[----:B------:R-:W-:Y:S02]  /*1020*/  SHF.R.S32.HI R9, RZ, 0x1f, R10 ;  /* 0x0000001fff097819 */ /* 0x000fe4000001140a */
[----:B------:R-:W-:-:S02]  /*1030*/  LOP3.LUT R6, R6, 0xfffffff8, RZ, 0xc0, !PT ;  /* 0xfffffff806067812 */ /* 0x000fc400078ec0ff */
[----:B------:R-:W-:Y:S02]  /*1040*/  SHF.R.S32.HI R7, RZ, 0x5, R7 ;  /* 0x00000005ff077819 */ /* 0x000fe40000011407 */
[----:B------:R-:W-:Y:S02]  /*1050*/  IADD3 R6, R3, -R6, RZ ;  /* 0x8000000603067210 */ /* 0x000fe40007ffe0ff */
[CC--:B------:R-:W-:Y:S02]  /*1060*/  LEA.HI R12, R9.reuse, R10.reuse, RZ, 0x3 ;  /* 0x0000000a090c7211 */ /* 0x0c0fe400078f18ff */
[----:B------:R-:W-:Y:S01]  /*1070*/  LEA.HI R9, R9, R10, RZ, 0x6 ;  /* 0x0000000a09097211 */ /* 0x000fe200078f30ff */
[----:B------:R-:W-:Y:S01]  /*1080*/  IMAD R7, R7, 0x10, R6 ;  /* 0x0000001007077824 */ /* 0x000fe200078e0206 */
[----:B------:R-:W-:Y:S02]  /*1090*/  SHF.R.S32.HI R10, RZ, 0x1f, R5 ;  /* 0x0000001fff0a7819 */ /* 0x000fe40000011405 */
[----:B------:R-:W-:Y:S01]  /*10a0*/  SHF.R.S32.HI R6, RZ, 0x1f, R205 ;  /* 0x0000001fff067819 */ /* 0x000fe200000114cd */
[----:B------:R-:W-:Y:S01]  /*10b0*/  IMAD R232, R4, 0x40, R7 ;  /* 0x0000004004e87824 */ /* 0x000fe200078e0207 */
[----:B------:R-:W-:-:S02]  /*10c0*/  LEA.HI R212, R10, R5, RZ, 0x3 ;  /* 0x000000050ad47211 */ /* 0x000fc400078f18ff */
[----:B------:R-:W-:Y:S02]  /*10d0*/  LEA.HI R6, R6, R205, RZ, 0x3 ;  /* 0x000000cd06067211 */ /* 0x000fe400078f18ff */
[----:B------:R-:W-:Y:S02]  /*10e0*/  LEA.HI R5, R10, R5, RZ, 0x6 ;  /* 0x000000050a057211 */ /* 0x000fe400078f30ff */
[----:B------:R-:W-:Y:S01]  /*10f0*/  LOP3.LUT R3, R185, 0x38, R12, 0xf8, !PT ;  /* 0x00000038b9037812 */ /* 0x000fe200078ef80c */
[----:B------:R-:W-:Y:S01]  /*1100*/  IMAD.SHL.U32 R6, R6, 0x40, RZ ;  /* 0x0000004006067824 */ /* 0x000fe200078e00ff */
[----:B------:R-:W-:Y:S01]  /*1110*/  SHF.L.U32 R9, R9, 0x7, RZ ;  /* 0x0000000709097819 */ /* 0x000fe200000006ff */
[----:B------:R-:W-:Y:S01]  /*1120*/  IMAD.SHL.U32 R5, R5, 0x80, RZ ;  /* 0x0000008005057824 */ /* 0x000fe200078e00ff */
[----:B------:R-:W-:Y:S02]  /*1130*/  LOP3.LUT R8, R3, R230, RZ, 0x3c, !PT ;  /* 0x000000e603087212 */ /* 0x000fe400078e3cff */
[----:B------:R-:W-:-:S02]  /*1140*/  LOP3.LUT R195, R6, 0xfffffe00, RZ, 0xc0, !PT ;  /* 0xfffffe0006c37812 */ /* 0x000fc400078ec0ff */
[----:B------:R-:W-:Y:S02]  /*1150*/  LOP3.LUT R6, R191, 0x38, R212, 0xf8, !PT ;  /* 0x00000038bf067812 */ /* 0x000fe400078ef8d4 */
[----:B------:R-:W-:Y:S02]  /*1160*/  LOP3.LUT R5, R5, 0xffffe000, RZ, 0xc0, !PT ;  /* 0xffffe00005057812 */ /* 0x000fe400078ec0ff */
[----:B------:R-:W-:Y:S02]  /*1170*/  LOP3.LUT R6, R6, R193, RZ, 0x3c, !PT ;  /* 0x000000c106067212 */ /* 0x000fe400078e3cff */
[----:B------:R-:W-:Y:S02]  /*1180*/  LEA R3, R192, R5, 0x9 ;  /* 0x00000005c0037211 */ /* 0x000fe400078e48ff */
[----:B------:R-:W-:Y:S02]  /*1190*/  LOP3.LUT R4, R191, 0x38, R12, 0xf8, !PT ;  /* 0x00000038bf047812 */ /* 0x000fe400078ef80c */
[----:B------:R-:W-:Y:S01]  /*11a0*/  LOP3.LUT R9, R9, 0xffffe000, RZ, 0xc0, !PT ;  /* 0xffffe00009097812 */ /* 0x000fe200078ec0ff */
[----:B------:R-:W-:Y:S01]  /*11b0*/  IMAD.IADD R6, R3, 0x1, R6 ;  /* 0x0000000103067824 */ /* 0x000fe200078e0206 */
[----:B------:R-:W-:-:S02]  /*11c0*/  LEA.HI R3, R209, R209, RZ, 0x1 ;  /* 0x000000d1d1037211 */ /* 0x000fc400078f08ff */
[----:B------:R-:W-:Y:S02]  /*11d0*/  LOP3.LUT R7, R185, 0x38, R212, 0xf8, !PT ;  /* 0x00000038b9077812 */ /* 0x000fe400078ef8d4 */
[----:B------:R-:W-:Y:S02]  /*11e0*/  LOP3.LUT R0, R3, 0x1ffffffe, RZ, 0xc0, !PT ;  /* 0x1ffffffe03007812 */ /* 0x000fe400078ec0ff */
[----:B------:R-:W-:Y:S02]  /*11f0*/  LOP3.LUT R4, R4, R193, RZ, 0x3c, !PT ;  /* 0x000000c104047212 */ /* 0x000fe400078e3cff */
[----:B------:R-:W-:Y:S01]  /*1200*/  IADD3 R8, R8, R9, R195 ;  /* 0x0000000908087210 */ /* 0x000fe20007ffe0c3 */
[----:B------:R-:W-:Y:S01]  /*1210*/  IMAD R9, R192, 0x200, R9 ;  /* 0x00000200c0097824 */ /* 0x000fe200078e0209 */
[----:B------:R-:W-:Y:S02]  /*1220*/  IADD3 R3, R209, -R0, RZ ;  /* 0x80000000d1037210 */ /* 0x000fe40007ffe0ff */
[----:B------:R-:W-:Y:S01]  /*1230*/  LOP3.LUT R10, R7, R230, RZ, 0x3c, !PT ;  /* 0x000000e6070a7212 */ /* 0x000fe200078e3cff */
[----:B------:R-:W-:Y:S01]  /*1240*/  IMAD.IADD R4, R9, 0x1, R4 ;  /* 0x0000000109047824 */ /* 0x000fe200078e0204 */
[----:B------:R-:W-:Y:S01]  /*1250*/  LOP3.LUT R0, R185, 0x38, R18, 0xf8, !PT ;  /* 0x00000038b9007812 */ /* 0x000fe200078ef812 */
[----:B------:R-:W-:Y:S01]  /*1260*/  IMAD R234, R3, 0x8, R232 ;  /* 0x0000000803ea7824 */ /* 0x000fe200078e02e8 */
[----:B------:R-:W-:-:S02]  /*1270*/  IADD3 R10, R10, R5, R195 ;  /* 0x000000050a0a7210 */ /* 0x000fc40007ffe0c3 */
[----:B------:R-:W-:Y:S02]  /*1280*/  SHF.R.S32.HI R14, RZ, 0x1f, R187 ;  /* 0x0000001fff0e7819 */ /* 0x000fe400000114bb */
[----:B------:R-:W-:Y:S02]  /*1290*/  LOP3.LUT R0, R195, R0, R230, 0xf6, !PT ;  /* 0x00000000c3007212 */ /* 0x000fe400078ef6e6 */
[----:B------:R-:W-:Y:S02]  /*12a0*/  SHF.R.S32.HI R237, RZ, 0x1f, R197 ;  /* 0x0000001fffed7819 */ /* 0x000fe400000114c5 */
[----:B------:R-:W-:Y:S02]  /*12b0*/  SHF.R.S32.HI R236, RZ, 0x1f, R198 ;  /* 0x0000001fffec7819 */ /* 0x000fe400000114c6 */
[----:B------:R-:W-:Y:S02]  /*12c0*/  SHF.L.U32 R235, R235, 0x3, RZ ;  /* 0x00000003ebeb7819 */ /* 0x000fe400000006ff */
[----:B------:R-:W-:-:S02]  /*12d0*/  SHF.L.U64.HI R215, R187, 0x1, R14 ;  /* 0x00000001bbd77819 */ /* 0x000fc4000001020e */
[----:B------:R-:W-:Y:S02]  /*12e0*/  SHF.R.S32.HI R211, RZ, 0x3, R12 ;  /* 0x00000003ffd37819 */ /* 0x000fe4000001140c */
[----:B------:R-:W-:Y:S02]  /*12f0*/  SHF.R.S32.HI R212, RZ, 0x3, R212 ;  /* 0x00000003ffd47819 */ /* 0x000fe400000114d4 */
[----:B------:R-:W-:Y:S02]  /*1300*/  LEA R228, R0, UR61, 0x1 ;  /* 0x0000003d00e47c11 */ /* 0x000fe4000f8e08ff */
[----:B------:R-:W-:Y:S02]  /*1310*/  LEA R226, R8, UR61, 0x1 ;  /* 0x0000003d08e27c11 */ /* 0x000fe4000f8e08ff */
[----:B------:R-:W-:Y:S02]  /*1320*/  LEA R225, R10, UR61, 0x1 ;  /* 0x0000003d0ae17c11 */ /* 0x000fe4000f8e08ff */
[----:B------:R-:W-:-:S02]  /*1330*/  LEA R229, R4, UR61, 0x1 ;  /* 0x0000003d04e57c11 */ /* 0x000fc4000f8e08ff */
[----:B------:R-:W-:-:S07]  /*1340*/  LEA R227, R6, UR61, 0x1 ;  /* 0x0000003d06e37c11 */ /* 0x000fce000f8e08ff */
.L_x_817:
[----:B0--34-:R-:W0:Y:S01]  /*1350*/  LDC.64 R4, c[0x0][0xc88] ;  /* 0x00032200ff047b82 */ /* 0x019e220000000a00 */
[----:B------:R-:W-:Y:S01]  /*1360*/  ULDC.64 UR4, c[0x0][0xa28] ;  /* 0x00028a0000047ab9 */ /* 0x000fe20000000a00 */
[----:B------:R-:W-:Y:S01]  /*1370*/  ULDC.64 UR8, c[0x0][0xa18] ;  /* 0x0002860000087ab9 */ /* 0x000fe20000000a00 */
[----:B------:R-:W-:Y:S01]  /*1380*/  ULDC.64 UR6, c[0x0][0xa08] ;  /* 0x0002820000067ab9 */ /* 0x000fe20000000a00 */
[----:B0-----:R-:W-:-:S05]  /*1390*/  IMAD.WIDE R4, R127, 0x4, R4 ;  /* 0x000000047f047825 */ /* 0x001fca00078e0204 */
[----:B--2---:R-:W2:Y:S01]  /*13a0*/  LDG.E R203, desc[UR42][R4.64] ;  /* 0x0000002a04cb7981 */ /* 0x004ea2000c1e1900 */
[----:B------:R-:W-:Y:S01]  /*13b0*/  ISETP.NE.U32.AND P2, PT, RZ, UR4, PT ;  /* 0x00000004ff007c0c */ /* 0x000fe2000bf45070 */
[----:B------:R-:W-:Y:S01]  /*13c0*/  IMAD.MOV.U32 R29, RZ, RZ, RZ ;  /* 0x000000ffff1d7224 */ /* 0x000fe200078e00ff */
[----:B------:R-:W-:Y:S02]  /*13d0*/  ISETP.NE.U32.AND P1, PT, RZ, UR8, PT ;  /* 0x00000008ff007c0c */ /* 0x000fe4000bf25070 */
[----:B------:R-:W-:Y:S02]  /*13e0*/  ISETP.NE.AND.EX P2, PT, RZ, UR5, PT, P2 ;  /* 0x00000005ff007c0c */ /* 0x000fe4000bf45320 */
[----:B------:R-:W-:Y:S02]  /*13f0*/  ISETP.NE.AND.EX P1, PT, RZ, UR9, PT, P1 ;  /* 0x00000009ff007c0c */ /* 0x000fe4000bf25310 */
[----:B------:R-:W-:Y:S02]  /*1400*/  ISETP.NE.U32.AND P0, PT, RZ, UR6, PT ;  /* 0x00000006ff007c0c */ /* 0x000fe4000bf05070 */
[----:B------:R-:W-:-:S02]  /*1410*/  MOV R3, RZ ;  /* 0x000000ff00037202 */ /* 0x000fc40000000f00 */
[----:B------:R-:W-:Y:S02]  /*1420*/  ISETP.NE.AND.EX P0, PT, RZ, UR7, PT, P0 ;  /* 0x00000007ff007c0c */ /* 0x000fe4000bf05300 */
[----:B--2---:R-:W-:Y:S01]  /*1430*/  SHF.R.S32.HI R208, RZ, 0x1f, R203 ;  /* 0x0000001fffd07819 */ /* 0x004fe200000114cb */
[C---:B------:R-:W-:Y:S02]  /*1440*/  IMAD.SHL.U32 R201, R203.reuse, 0x4, RZ ;  /* 0x00000004cbc97824 */ /* 0x040fe400078e00ff */
[C---:B------:R-:W-:Y:S02]  /*1450*/  @P2 LEA R4, P3, R203.reuse, UR4, 0x2 ;  /* 0x00000004cb042c11 */ /* 0x040fe4000f8610ff */
[C-C-:B------:R-:W-:Y:S02]  /*1460*/  SHF.L.U64.HI R202, R203.reuse, 0x2, R208.reuse ;  /* 0x00000002cbca7819 */ /* 0x140fe400000102d0 */
[----:B------:R-:W-:Y:S01]  /*1470*/  @P2 LEA.HI.X R5, R203, UR5, R208, 0x2, P3 ;  /* 0x00000005cb052c11 */ /* 0x000fe200098f14d0 */
[----:B------:R-:W-:Y:S01]  /*1480*/  ULDC UR4, c[0x0][0x288] ;  /* 0x0000a20000047ab9 */ /* 0x000fe20000000800 */
[----:B------:R-:W-:-:S03]  /*1490*/  IADD3 R8, P4, R201, UR6, RZ ;  /* 0x00000006c9087c10 */ /* 0x000fc6000ff9e0ff */
[----:B------:R0:W5:Y:S01]  /*14a0*/  @P2 LDG.E R3, desc[UR42][R4.64] ;  /* 0x0000002a04032981 */ /* 0x000162000c1e1900 */
[----:B------:R-:W-:Y:S01]  /*14b0*/  @P1 IADD3 R6, P2, R201, UR8, RZ ;  /* 0x00000008c9061c10 */ /* 0x000fe2000ff5e0ff */
[----:B------:R-:W-:Y:S01]  /*14c0*/  IMAD.U32 R149, RZ, RZ, UR4 ;  /* 0x00000004ff957e24 */ /* 0x000fe2000f8e00ff */
[C---:B------:R-:W-:Y:S01]  /*14d0*/  IADD3.X R9, R202.reuse, UR7, RZ, P4, !PT ;  /* 0x00000007ca097c10 */ /* 0x040fe2000a7fe4ff */
[----:B------:R-:W-:Y:S01]  /*14e0*/  ULDC.64 UR4, c[0x0][0x418] ;  /* 0x0001060000047ab9 */ /* 0x000fe20000000a00 */
[----:B------:R-:W-:-:S03]  /*14f0*/  @P1 IADD3.X R7, R202, UR9, RZ, P2, !PT ;  /* 0x00000009ca071c10 */ /* 0x000fc600097fe4ff */
[----:B------:R0:W5:Y:S01]  /*1500*/  @P0 LDG.E R29, desc[UR42][R8.64] ;  /* 0x0000002a081d0981 */ /* 0x000162000c1e1900 */
[----:B------:R-:W-:Y:S01]  /*1510*/  UISETP.NE.U32.AND UP0, UPT, UR4, URZ, UPT ;  /* 0x0000003f0400728c */ /* 0x000fe2000bf05070 */
[----:B------:R-:W-:Y:S02]  /*1520*/  ULDC.64 UR8, c[0x0][0xa20] ;  /* 0x0002880000087ab9 */ /* 0x000fe40000000a00 */
[----:B------:R0:W5:Y:S01]  /*1530*/  @P1 LDG.E R149, desc[UR42][R6.64] ;  /* 0x0000002a06951981 */ /* 0x000162000c1e1900 */
[----:B------:R-:W-:Y:S01]  /*1540*/  UISETP.NE.AND.EX UP0, UPT, UR5, URZ, UPT, UP0 ;  /* 0x0000003f0500728c */ /* 0x000fe2000bf05300 */
[----:B------:R-:W-:Y:S01]  /*1550*/  ULDC UR4, c[0x0][0x424] ;  /* 0x0001090000047ab9 */ /* 0x000fe20000000800 */
[----:B------:R-:W-:Y:S02]  /*1560*/  ISETP.NE.U32.AND P2, PT, RZ, UR8, PT ;  /* 0x00000008ff007c0c */ /* 0x000fe4000bf45070 */
[----:B------:R-:W-:Y:S01]  /*1570*/  USEL UR4, UR4, 0x1, UP0 ;  /* 0x0000000104047887 */ /* 0x000fe20008000000 */
[----:B------:R-:W-:Y:S01]  /*1580*/  ULDC UR5, c[0x0][0x2f0] ;  /* 0x0000bc0000057ab9 */ /* 0x000fe20000000800 */
[----:B------:R-:W-:-:S02]  /*1590*/  ISETP.NE.AND.EX P2, PT, RZ, UR9, PT, P2 ;  /* 0x00000009ff007c0c */ /* 0x000fc4000bf45320 */
[----:B------:R-:W-:-:S03]  /*15a0*/  UIMAD UR4, UR4, UR5, URZ ;  /* 0x00000005040472a4 */ /* 0x000fc6000f8e023f */
[----:B------:R-:W-:Y:S01]  /*15b0*/  ULDC UR5, c[0x0][0x348] ;  /* 0x0000d20000057ab9 */ /* 0x000fe20000000800 */
[----:B------:R-:W-:Y:S01]  /*15c0*/  MOV R206, R125 ;  /* 0x0000007d00ce7202 */ /* 0x000fe20000000f00 */
[----:B------:R-:W-:Y:S02]  /*15d0*/  IMAD.MOV.U32 R200, RZ, RZ, R126 ;  /* 0x000000ffffc87224 */ /* 0x000fe400078e007e */
[----:B------:R-:W-:Y:S01]  /*15e0*/  IMAD.MOV.U32 R27, RZ, RZ, R203 ;  /* 0x000000ffff1b7224 */ /* 0x000fe200078e00cb */
[----:B0-----:R-:W-:Y:S06]  /*15f0*/  @P1 BRA `(.L_x_613) ;  /* 0x0000000000241947 */ /* 0x001fec0003800000 */
[----:B------:R-:W-:Y:S02]  /*1600*/  ULDC.64 UR6, c[0x0][0xa00] ;  /* 0x0002800000067ab9 */ /* 0x000fe40000000a00 */
[----:B------:R-:W-:-:S04]  /*1610*/  ISETP.NE.U32.AND P1, PT, RZ, UR6, PT ;  /* 0x00000006ff007c0c */ /* 0x000fc8000bf25070 */
[----:B------:R-:W-:-:S13]  /*1620*/  ISETP.NE.AND.EX P1, PT, RZ, UR7, PT, P1 ;  /* 0x00000007ff007c0c */ /* 0x000fda000bf25310 */
[----:B------:R-:W-:Y:S05]  /*1630*/  @!P1 BRA `(.L_x_613) ;  /* 0x0000000000149947 */ /* 0x000fea0003800000 */
[----:B------:R-:W0:Y:S02]  /*1640*/  LDC.64 R4, c[0x0][0xa00] ;  /* 0x00028000ff047b82 */ /* 0x000e240000000a00 */
[----:B0-----:R-:W-:-:S05]  /*1650*/  IMAD.WIDE R4, R27, 0x4, R4 ;  /* 0x000000041b047825 */ /* 0x001fca00078e0204 */
[----:B-----5:R-:W2:Y:S04]  /*1660*/  LDG.E R149, desc[UR42][R4.64] ;  /* 0x0000002a04957981 */ /* 0x020ea8000c1e1900 */
[----:B------:R-:W2:Y:S02]  /*1670*/  LDG.E R0, desc[UR42][R4.64+0x4] ;  /* 0x0000042a04007981 */ /* 0x000ea4000c1e1900 */
[----:B--2---:R-:W-:-:S07]  /*1680*/  IADD3 R149, -R149, R0, RZ ;  /* 0x0000000095957210 */ /* 0x004fce0007ffe1ff */
.L_x_613:
[----:B------:R-:W-:Y:S02]  /*1690*/  IMAD.U32 R25, RZ, RZ, UR5 ;  /* 0x00000005ff197e24 */ /* 0x000fe4000f8e00ff */
[----:B------:R-:W-:Y:S01]  /*16a0*/  IMAD.U32 R26, RZ, RZ, UR4 ;  /* 0x00000004ff1a7e24 */ /* 0x000fe2000f8e00ff */
[----:B------:R-:W-:Y:S06]  /*16b0*/  @!P2 BRA `(.L_x_614) ;  /* 0x000000000010a947 */ /* 0x000fec0003800000 */
[----:B------:R-:W-:-:S04]  /*16c0*/  IADD3 R4, P0, R201, UR8, RZ ;  /* 0x00000008c9047c10 */ /* 0x000fc8000ff1e0ff */
[----:B------:R-:W-:-:S05]  /*16d0*/  IADD3.X R5, R202, UR9, RZ, P0, !PT ;  /* 0x00000009ca057c10 */ /* 0x000fca00087fe4ff */
[----:B------:R0:W5:Y:S01]  /*16e0*/  LDG.E R26, desc[UR42][R4.64] ;  /* 0x0000002a041a7981 */ /* 0x000162000c1e1900 */
[----:B------:R-:W-:Y:S05]  /*16f0*/  BRA `(.L_x_615) ;  /* 0x0000000000107947 */ /* 0x000fea0003800000 */
.L_x_614:
[----:B------:R-:W-:Y:S05]  /*1700*/  @!P0 BRA `(.L_x_615) ;  /* 0x00000000000c8947 */ /* 0x000fea0003800000 */
[----:B------:R-:W2:Y:S04]  /*1710*/  LDG.E R5, desc[UR42][R8.64] ;  /* 0x0000002a08057981 */ /* 0x000ea8000c1e1900 */
[----:B------:R-:W2:Y:S02]  /*1720*/  LDG.E R26, desc[UR42][R8.64+0x4] ;  /* 0x0000042a081a7981 */ /* 0x000ea4000c1e1900 */
[----:B--2---:R-:W-:-:S07]  /*1730*/  IADD3 R26, -R5, R26, RZ ;  /* 0x0000001a051a7210 */ /* 0x004fce0007ffe1ff */
.L_x_615:
[----:B------:R-:W-:Y:S02]  /*1740*/  ULDC.64 UR4, c[0x0][0xa10] ;  /* 0x0002840000047ab9 */ /* 0x000fe40000000a00 */
[----:B------:R-:W-:-:S04]  /*1750*/  ISETP.NE.U32.AND P0, PT, RZ, UR4, PT ;  /* 0x00000004ff007c0c */ /* 0x000fc8000bf05070 */
[----:B------:R-:W-:Y:S01]  /*1760*/  ISETP.NE.AND.EX P0, PT, RZ, UR5, PT, P0 ;  /* 0x00000005ff007c0c */ /* 0x000fe2000bf05300 */
[----:B------:R-:W-:-:S12]  /*1770*/  ULDC.64 UR4, c[0x0][0xa30] ;  /* 0x00028c0000047ab9 */ /* 0x000fd80000000a00 */
[----:B0-----:R-:W0:Y:S02]  /*1780*/  @P0 LDC.64 R4, c[0x0][0xa10] ;  /* 0x00028400ff040b82 */ /* 0x001e240000000a00 */
[----:B0-----:R-:W-:-:S05]  /*1790*/  @P0 IMAD.WIDE R4, R27, 0x4, R4 ;  /* 0x000000041b040825 */ /* 0x001fca00078e0204 */
[----:B------:R-:W2:Y:S04]  /*17a0*/  @P0 LDG.E R0, desc[UR42][R4.64] ;  /* 0x0000002a04000981 */ /* 0x000ea8000c1e1900 */
[----:B------:R-:W2:Y:S01]  /*17b0*/  @P0 LDG.E R9, desc[UR42][R4.64+0x4] ;  /* 0x0000042a04090981 */ /* 0x000ea2000c1e1900 */
[----:B------:R-:W-:Y:S01]  /*17c0*/  ISETP.NE.U32.AND P1, PT, RZ, UR4, PT ;  /* 0x00000004ff007c0c */ /* 0x000fe2000bf25070 */
[----:B-----5:R-:W-:-:S03]  /*17d0*/  IMAD.MOV.U32 R144, RZ, RZ, R26 ;  /* 0x000000ffff907224 */ /* 0x020fc600078e001a */
[----:B------:R-:W-:-:S13]  /*17e0*/  ISETP.NE.AND.EX P1, PT, RZ, UR5, PT, P1 ;  /* 0x00000005ff007c0c */ /* 0x000fda000bf25310 */
[----:B------:R-:W-:-:S04]  /*17f0*/  @P1 IADD3 R6, P2, R201, UR4, RZ ;  /* 0x00000004c9061c10 */ /* 0x000fc8000ff5e0ff */
[----:B------:R-:W-:-:S05]  /*1800*/  @P1 IADD3.X R7, R202, UR5, RZ, P2, !PT ;  /* 0x00000005ca071c10 */ /* 0x000fca00097fe4ff */
[----:B------:R0:W5:Y:S01]  /*1810*/  @P1 LDG.E R144, desc[UR42][R6.64] ;  /* 0x0000002a06901981 */ /* 0x000162000c1e1900 */
[----:B------:R-:W-:Y:S01]  /*1820*/  IMAD.IADD R8, R26, 0x1, -R3 ;  /* 0x000000011a087824 */ /* 0x000fe200078e0a03 */
[----:B------:R-:W-:-:S04]  /*1830*/  PLOP3.LUT P2, PT, PT, PT, PT, 0x80, 0x0 ;  /* 0x000000000000781c */ /* 0x000fc80003f4f070 */
[----:B------:R-:W-:-:S04]  /*1840*/  IADD3 R123, -R8, RZ, RZ ;  /* 0x000000ff087b7210 */ /* 0x000fc80007ffe1ff */
[----:B------:R-:W-:Y:S02]  /*1850*/  VIMNMX R123, RZ, R123, !PT ;  /* 0x0000007bff7b7248 */ /* 0x000fe40007fe0100 */
[----:B--2---:R-:W-:-:S05]  /*1860*/  @P0 IADD3 R25, -R0, R9, RZ ;  /* 0x0000000900190210 */ /* 0x004fca0007ffe1ff */
[----:B------:R-:W-:-:S04]  /*1870*/  IMAD.IADD R150, R8, 0x1, R25 ;  /* 0x0000000108967824 */ /* 0x000fc800078e0219 */
[----:B------:R-:W-:-:S05]  /*1880*/  VIADD R0, R150, 0x7f ;  /* 0x0000007f96007836 */ /* 0x000fca0000000000 */
[----:B------:R-:W-:-:S04]  /*1890*/  SHF.R.S32.HI R3, RZ, 0x1f, R0 ;  /* 0x0000001fff037819 */ /* 0x000fc80000011400 */
[----:B------:R-:W-:-:S04]  /*18a0*/  LEA.HI R3, R3, R0, RZ, 0x7 ;  /* 0x0000000003037211 */ /* 0x000fc800078f38ff */
[----:B------:R-:W-:Y:S02]  /*18b0*/  LOP3.LUT R0, R3, 0xffffff80, RZ, 0xc0, !PT ;  /* 0xffffff8003007812 */ /* 0x000fe400078ec0ff */
[----:B------:R-:W-:Y:S02]  /*18c0*/  SHF.R.S32.HI R210, RZ, 0x7, R3 ;  /* 0x00000007ffd27819 */ /* 0x000fe40000011403 */
[----:B------:R-:W-:-:S04]  /*18d0*/  VIADDMNMX R0, R0, -R8, R25, PT ;  /* 0x8000000800007246 */ /* 0x000fc80003800119 */
[----:B------:R-:W-:Y:S02]  /*18e0*/  ISETP.GT.AND P0, PT, R0, R123, PT ;  /* 0x0000007b0000720c */ /* 0x000fe40003f04270 */
[----:B------:R-:W-:-:S05]  /*18f0*/  SHF.R.U32.HI R123, RZ, 0x7, R123 ;  /* 0x00000007ff7b7819 */ /* 0x000fca000001167b */
[----:B------:R-:W-:-:S06]  /*1900*/  IMAD.MOV.U32 R24, RZ, RZ, R123 ;  /* 0x000000ffff187224 */ /* 0x000fcc00078e007b */
[----:B------:R-:W-:-:S05]  /*1910*/  @P0 VIADD R0, R0, 0x7f ;  /* 0x0000007f00000836 */ /* 0x000fca0000000000 */
[----:B------:R-:W-:-:S04]  /*1920*/  @P0 SHF.R.S32.HI R5, RZ, 0x1f, R0 ;  /* 0x0000001fff050819 */ /* 0x000fc80000011400 */
[----:B------:R-:W-:-:S04]  /*1930*/  @P0 LEA.HI R5, R5, R0, RZ, 0x7 ;  /* 0x0000000005050211 */ /* 0x000fc800078f38ff */
[----:B------:R-:W-:-:S04]  /*1940*/  @P0 SHF.R.S32.HI R24, RZ, 0x7, R5 ;  /* 0x00000007ff180819 */ /* 0x000fc80000011405 */
[----:B------:R-:W-:-:S13]  /*1950*/  ISETP.GT.AND P0, PT, R24, R123, PT ;  /* 0x0000007b1800720c */ /* 0x000fda0003f04270 */
[----:B0-----:R-:W-:Y:S05]  /*1960*/  @!P0 BRA `(.L_x_616) ;  /* 0x00000088004c8947 */ /* 0x001fea0003800000 */
[----:B------:R-:W-:Y:S01]  /*1970*/  IADD3 R116, R2, 0x1c400, RZ ;  /* 0x0001c40002747810 */ /* 0x000fe20007ffe0ff */
[----:B------:R-:W-:Y:S03]  /*1980*/  BSSY B6, `(.L_x_617) ;  /* 0x0000013000067945 */ /* 0x000fe60003800000 */
[----:B------:R-:W-:-:S13]  /*1990*/  LOP3.LUT P0, RZ, R116, 0x3ff, RZ, 0xc0, !PT ;  /* 0x000003ff74ff7812 */ /* 0x000fda000780c0ff */
[----:B------:R-:W-:Y:S05]  /*19a0*/  @!P0 BRA `(.L_x_618) ;  /* 0x0000000000408947 */ /* 0x000fea0003800000 */
        /* <DEDUP_REMOVED lines=9> */
[----:B------:R-:W-:Y:S01]  /*1a40*/  IMAD.U32 R7, RZ, RZ, UR5 ;  /* 0x00000005ff077e24 */ /* 0x000fe2000f8e00ff */
[----:B------:R-:W-:Y:S01]  /*1a50*/  MOV R11, UR7 ;  /* 0x00000007000b7c02 */ /* 0x000fe20008000f00 */
[----:B------:R-:W-:Y:S01]  /*1a60*/  IMAD.MOV.U32 R8, RZ, RZ, 0x70 ;  /* 0x00000070ff087424 */ /* 0x000fe200078e00ff */
[----:B------:R-:W-:Y:S01]  /*1a70*/  MOV R13, RZ ;  /* 0x000000ff000d7202 */ /* 0x000fe20000000f00 */
[----:B0-----:R-:W-:-:S07]  /*1a80*/  IMAD.MOV.U32 R12, RZ, RZ, 0x1 ;  /* 0x00000001ff0c7424 */ /* 0x001fce00078e00ff */
[----:B------:R-:W-:-:S07]  /*1a90*/  LEPC R20, `(.L_x_618) ;  /* 0x000000001014794e */ /* 0x000fce0000000000 */
[----:B-1---5:R-:W-:Y:S05]  /*1aa0*/  CALL.ABS.NOINC R14 ;  /* 0x000000000e007343 */ /* 0x022fea0003c00000 */
.L_x_618:
[----:B------:R-:W-:Y:S05]  /*1ab0*/  BSYNC B6 ;  /* 0x0000000000067941 */ /* 0x000fea0003800000 */
.L_x_617:
[----:B------:R-:W-:Y:S01]  /*1ac0*/  VIADD R115, R2, 0x400 ;  /* 0x0000040002737836 */ /* 0x000fe20000000000 */
[----:B------:R-:W-:Y:S04]  /*1ad0*/  BSSY B6, `(.L_x_619) ;  /* 0x0000013000067945 */ /* 0x000fe80003800000 */
[----:B------:R-:W-:-:S13]  /*1ae0*/  LOP3.LUT P0, RZ, R115, 0x3ff, RZ, 0xc0, !PT ;  /* 0x000003ff73ff7812 */ /* 0x000fda000780c0ff */
[----:B------:R-:W-:Y:S05]  /*1af0*/  @!P0 BRA `(.L_x_620) ;  /* 0x0000000000408947 */ /* 0x000fea0003800000 */
[----:B------:R-:W-:Y:S01]  /*1b00*/  MOV R0, 0x0 ;  /* 0x0000000000007802 */ /* 0x000fe20000000f00 */
[----:B------:R-:W-:Y:S01]  /*1b10*/  ULDC.64 UR4, c[0x4][0xb8] ;  /* 0x01002e0000047ab9 */ /* 0x000fe20000000a00 */
[----:B------:R-:W-:Y:S01]  /*1b20*/  ULDC.64 UR6, c[0x4][0xc0] ;  /* 0x0100300000067ab9 */ /* 0x000fe20000000a00 */
[----:B------:R-:W-:Y:S01]  /*1b30*/  IMAD.U32 R4, RZ, RZ, UR4 ;  /* 0x00000004ff047e24 */ /* 0x000fe2000f8e00ff */
[----:B------:R0:W1:Y:S01]  /*1b40*/  LDC.64 R14, c[0x4][R0] ;  /* 0x01000000000e7b82 */ /* 0x0000620000000a00 */
[----:B------:R-:W-:Y:S01]  /*1b50*/  MOV R5, UR5 ;  /* 0x0000000500057c02 */ /* 0x000fe20008000f00 */
[----:B------:R-:W-:Y:S01]  /*1b60*/  ULDC.64 UR4, c[0x4][0x18] ;  /* 0x0100060000047ab9 */ /* 0x000fe20000000a00 */
[----:B------:R-:W-:Y:S01]  /*1b70*/  IMAD.U32 R6, RZ, RZ, UR6 ;  /* 0x00000006ff067e24 */ /* 0x000fe2000f8e00ff */
[----:B------:R-:W-:Y:S01]  /*1b80*/  MOV R10, UR4 ;  /* 0x00000004000a7c02 */ /* 0x000fe20008000f00 */
[----:B------:R-:W-:Y:S01]  /*1b90*/  IMAD.U32 R7, RZ, RZ, UR7 ;  /* 0x00000007ff077e24 */ /* 0x000fe2000f8e00ff */
[----:B------:R-:W-:Y:S01]  /*1ba0*/  MOV R12, 0x1 ;  /* 0x00000001000c7802 */ /* 0x000fe20000000f00 */
[----:B------:R-:W-:-:S02]  /*1bb0*/  IMAD.U32 R11, RZ, RZ, UR5 ;  /* 0x00000005ff0b7e24 */ /* 0x000fc4000f8e00ff */
[----:B------:R-:W-:Y:S02]  /*1bc0*/  IMAD.MOV.U32 R8, RZ, RZ, 0x70 ;  /* 0x00000070ff087424 */ /* 0x000fe400078e00ff */
[----:B0-----:R-:W-:-:S07]  /*1bd0*/  IMAD.MOV.U32 R13, RZ, RZ, RZ ;  /* 0x000000ffff0d7224 */ /* 0x001fce00078e00ff */
[----:B------:R-:W-:-:S07]  /*1be0*/  LEPC R20, `(.L_x_620) ;  /* 0x000000001014794e */ /* 0x000fce0000000000 */
[----:B-1---5:R-:W-:Y:S05]  /*1bf0*/  CALL.ABS.NOINC R14 ;  /* 0x000000000e007343 */ /* 0x022fea0003c00000 */
.L_x_620:
[----:B------:R-:W-:Y:S05]  /*1c00*/  BSYNC B6 ;  /* 0x0000000000067941 */ /* 0x000fea0003800000 */
.L_x_619:
[----:B------:R-:W-:Y:S01]  /*1c10*/  ULDC.64 UR4, c[0x0][0x9f8] ;  /* 0x00027e0000047ab9 */ /* 0x000fe20000000a00 */
[----:B------:R-:W2:Y:S01]  /*1c20*/  LDL.LU R20, [R1+0x10] ;  /* 0x0000100001147983 */ /* 0x000ea20000300800 */
[----:B------:R-:W-:Y:S01]  /*1c30*/  ISETP.NE.U32.AND P0, PT, RZ, UR4, PT ;  /* 0x00000004ff007c0c */ /* 0x000fe2000bf05070 */
[----:B------:R-:W0:Y:S01]  /*1c40*/  LDC.64 R134, c[0x0][0x300] ;  /* 0x0000c000ff867b82 */ /* 0x000e220000000a00 */
[----:B------:R-:W-:Y:S01]  /*1c50*/  SHF.R.S32.HI R8, RZ, 0x1f, R126 ;  /* 0x0000001fff087819 */ /* 0x000fe2000001147e */
[----:B------:R-:W-:Y:S01]  /*1c60*/  ULDC.64 UR6, c[0x0][0x330] ;  /* 0x0000cc0000067ab9 */ /* 0x000fe20000000a00 */
[----:B------:R-:W-:Y:S01]  /*1c70*/  ISETP.NE.AND.EX P0, PT, RZ, UR5, PT, P0 ;  /* 0x00000005ff007c0c */ /* 0x000fe2000bf05300 */
[C---:B------:R-:W-:Y:S01]  /*1c80*/  VIADD R101, R18.reuse, 0x20 ;  /* 0x0000002012657836 */ /* 0x040fe20000000000 */
[C---:B------:R-:W-:Y:S02]  /*1c90*/  IADD3 R0, R18.reuse, 0x80, RZ ;  /* 0x0000008012007810 */ /* 0x040fe40007ffe0ff */
[----:B------:R-:W-:Y:S01]  /*1ca0*/  SHF.R.S32.HI R19, RZ, 0x1f, R18 ;  /* 0x0000001fff137819 */ /* 0x000fe20000011412 */
[----:B------:R-:W-:Y:S01]  /*1cb0*/  IMAD.IADD R118, R29, 0x1, R26 ;  /* 0x000000011d767824 */ /* 0x000fe200078e021a */
[C---:B------:R-:W-:Y:S01]  /*1cc0*/  IADD3 R100, R18.reuse, 0x40, RZ ;  /* 0x0000004012647810 */ /* 0x040fe20007ffe0ff */
[----:B------:R-:W-:Y:S01]  /*1cd0*/  VIADD R99, R18, 0x60 ;  /* 0x0000006012637836 */ /* 0x000fe20000000000 */
[----:B------:R-:W1:Y:S05]  /*1ce0*/  LDC.64 R36, c[0x0][0x408] ;  /* 0x00010200ff247b82 */ /* 0x000e6a0000000a00 */
[----:B------:R-:W-:Y:S01]  /*1cf0*/  @P0 IADD3 R4, P1, R201, UR4, RZ ;  /* 0x00000004c9040c10 */ /* 0x000fe2000ff3e0ff */
[----:B------:R-:W-:-:S02]  /*1d00*/  ULDC UR4, c[0x0][0x2f4] ;  /* 0x0000bd0000047ab9 */ /* 0x000fc40000000800 */
[----:B------:R-:W3:Y:S01]  /*1d10*/  LDC R21, c[0x0][0x3f4] ;  /* 0x0000fd00ff157b82 */ /* 0x000ee20000000800 */
[----:B------:R-:W-:-:S05]  /*1d20*/  @P0 IADD3.X R5, R202, UR5, RZ, P1, !PT ;  /* 0x00000005ca050c10 */ /* 0x000fca0008ffe4ff */
[----:B------:R4:W2:Y:S01]  /*1d30*/  @P0 LDG.E R27, desc[UR42][R4.64] ;  /* 0x0000002a041b0981 */ /* 0x0008a2000c1e1900 */
[----:B------:R-:W-:Y:S01]  /*1d40*/  ISETP.GE.AND P3, PT, R0, UR4, PT ;  /* 0x0000000400007c0c */ /* 0x000fe2000bf66270 */
[----:B------:R-:W-:Y:S01]  /*1d50*/  IMAD R3, R8, UR6, RZ ;  /* 0x0000000608037c24 */ /* 0x000fe2000f8e02ff */
[----:B------:R-:W-:Y:S01]  /*1d60*/  ISETP.GE.AND P1, PT, R101, UR4, PT ;  /* 0x0000000465007c0c */ /* 0x000fe2000bf26270 */
[C---:B------:R-:W-:Y:S01]  /*1d70*/  VIADD R0, R18.reuse, 0xa0 ;  /* 0x000000a012007836 */ /* 0x040fe20000000000 */
[----:B------:R-:W-:Y:S01]  /*1d80*/  ISETP.GE.AND P0, PT, R18, UR4, PT ;  /* 0x0000000412007c0c */ /* 0x000fe2000bf06270 */
[C---:B------:R-:W-:Y:S01]  /*1d90*/  IMAD R3, R126.reuse, UR7, R3 ;  /* 0x000000077e037c24 */ /* 0x040fe2000f8e0203 */
[----:B------:R-:W-:Y:S01]  /*1da0*/  SEL R14, RZ, 0x10, P3 ;  /* 0x00000010ff0e7807 */ /* 0x000fe20001800000 */
[----:B------:R-:W-:Y:S01]  /*1db0*/  IMAD.WIDE.U32 R104, R126, UR6, R18 ;  /* 0x000000067e687c25 */ /* 0x000fe2000f8e0012 */
[----:B------:R-:W-:Y:S01]  /*1dc0*/  ISETP.GE.AND P2, PT, R0, UR4, PT ;  /* 0x0000000400007c0c */ /* 0x000fe2000bf46270 */
[----:B------:R-:W-:Y:S01]  /*1dd0*/  ULDC.64 UR6, c[0x0][0xa08] ;  /* 0x0002820000067ab9 */ /* 0x000fe20000000a00 */
[----:B----4-:R-:W-:Y:S01]  /*1de0*/  SEL R4, RZ, 0xffffffff, P1 ;  /* 0xffffffffff047807 */ /* 0x010fe20000800000 */
[----:B------:R-:W-:Y:S01]  /*1df0*/  IMAD.IADD R105, R105, 0x1, R3 ;  /* 0x0000000169697824 */ /* 0x000fe200078e0203 */
[----:B------:R-:W-:Y:S01]  /*1e00*/  SHF.R.S32.HI R0, RZ, 0x1f, R118 ;  /* 0x0000001fff007819 */ /* 0x000fe20000011476 */
[----:B-1----:R-:W-:Y:S01]  /*1e10*/  IMAD.WIDE.U32 R108, R17, R36, R18 ;  /* 0x00000024116c7225 */ /* 0x002fe200078e0012 */
[----:B------:R-:W-:-:S02]  /*1e20*/  SEL R3, RZ, 0x1, P0 ;  /* 0x00000001ff037807 */ /* 0x000fc40000000000 */
[----:B------:R-:W-:Y:S01]  /*1e30*/  SHF.L.U32 R4, R4, 0x1, RZ ;  /* 0x0000000104047819 */ /* 0x000fe200000006ff */
[-C--:B0-----:R-:W-:Y:S01]  /*1e40*/  IMAD R9, R0, R134.reuse, RZ ;  /* 0x0000008600097224 */ /* 0x081fe200078e02ff */
[----:B------:R-:W-:Y:S01]  /*1e50*/  ISETP.GE.AND P0, PT, R100, UR4, PT ;  /* 0x0000000464007c0c */ /* 0x000fe2000bf06270 */
[----:B------:R-:W-:Y:S01]  /*1e60*/  IMAD.MOV.U32 R124, RZ, RZ, 0x20 ;  /* 0x00000020ff7c7424 */ /* 0x000fe200078e00ff */
[----:B------:R-:W-:Y:S01]  /*1e70*/  ISETP.GE.AND P1, PT, R99, UR4, PT ;  /* 0x0000000463007c0c */ /* 0x000fe2000bf26270 */
[----:B------:R-:W-:Y:S01]  /*1e80*/  IMAD R9, R118, R135, R9 ;  /* 0x0000008776097224 */ /* 0x000fe200078e0209 */
[----:B------:R-:W-:Y:S01]  /*1e90*/  LOP3.LUT R3, R4, 0x2, R3, 0xe2, !PT ;  /* 0x0000000204037812 */ /* 0x000fe200078ee203 */
[----:B------:R-:W-:Y:S01]  /*1ea0*/  IMAD.WIDE.U32 R4, R118, R134, RZ ;  /* 0x0000008676047225 */ /* 0x000fe200078e00ff */
[----:B------:R-:W-:Y:S01]  /*1eb0*/  SEL R6, RZ, 0x4, P0 ;  /* 0x00000004ff067807 */ /* 0x000fe20000000000 */
[----:B------:R-:W-:Y:S01]  /*1ec0*/  ULDC.64 UR4, c[0x0][0x308] ;  /* 0x0000c20000047ab9 */ /* 0x000fe20000000a00 */
[----:B------:R-:W-:Y:S01]  /*1ed0*/  SEL R7, RZ, 0x8, P1 ;  /* 0x00000008ff077807 */ /* 0x000fe20000800000 */
[----:B------:R-:W-:Y:S01]  /*1ee0*/  IMAD.IADD R5, R5, 0x1, R9 ;  /* 0x0000000105057824 */ /* 0x000fe200078e0209 */
[----:B------:R-:W-:Y:S01]  /*1ef0*/  ISETP.NE.U32.AND P0, PT, RZ, UR6, PT ;  /* 0x00000006ff007c0c */ /* 0x000fe2000bf05070 */
[----:B---3--:R-:W-:Y:S01]  /*1f00*/  IMAD.SHL.U32 R122, R21, 0x2, RZ ;  /* 0x00000002157a7824 */ /* 0x008fe200078e00ff */
[----:B------:R-:W-:Y:S01]  /*1f10*/  LOP3.LUT R3, R7, R3, R6, 0xfe, !PT ;  /* 0x0000000307037212 */ /* 0x000fe200078efe06 */
[----:B------:R-:W-:Y:S01]  /*1f20*/  IMAD R7, R8, UR4, RZ ;  /* 0x0000000408077c24 */ /* 0x000fe2000f8e02ff */
[----:B------:R-:W-:Y:S01]  /*1f30*/  ISETP.NE.AND.EX P0, PT, RZ, UR7, PT, P0 ;  /* 0x00000007ff007c0c */ /* 0x000fe2000bf05300 */
[----:B------:R-:W-:Y:S01]  /*1f40*/  IMAD.SHL.U32 R39, R134, 0x80, RZ ;  /* 0x0000008086277824 */ /* 0x000fe200078e00ff */
[----:B------:R-:W-:Y:S01]  /*1f50*/  LOP3.LUT R14, R3, R14, RZ, 0xfc, !PT ;  /* 0x0000000e030e7212 */ /* 0x000fe200078efcff */
[C---:B------:R-:W-:Y:S01]  /*1f60*/  IMAD R9, R126.reuse, UR5, R7 ;  /* 0x000000057e097c24 */ /* 0x040fe2000f8e0207 */
[----:B------:R-:W-:Y:S01]  /*1f70*/  SHF.R.S32.HI R145, RZ, 0x1f, R17 ;  /* 0x0000001fff917819 */ /* 0x000fe20000011411 */
[----:B------:R-:W-:Y:S01]  /*1f80*/  IMAD.WIDE.U32 R6, R126, UR4, R4 ;  /* 0x000000047e067c25 */ /* 0x000fe2000f8e0004 */
[----:B------:R-:W-:Y:S01]  /*1f90*/  ULDC.64 UR4, c[0x0][0x310] ;  /* 0x0000c40000047ab9 */ /* 0x000fe20000000a00 */
[----:B------:R-:W0:Y:S01]  /*1fa0*/  LDC.64 R4, c[0x0][0x3f8] ;  /* 0x0000fe00ff047b82 */ /* 0x000e220000000a00 */
[--C-:B------:R-:W-:Y:S01]  /*1fb0*/  SHF.R.S32.HI R23, RZ, 0x1f, R22.reuse ;  /* 0x0000001fff177819 */ /* 0x100fe20000011416 */
[----:B------:R-:W-:Y:S01]  /*1fc0*/  IMAD.IADD R7, R7, 0x1, R9 ;  /* 0x0000000107077824 */ /* 0x000fe200078e0209 */
[-C--:B------:R-:W-:Y:S01]  /*1fd0*/  ISETP.GE.AND P4, PT, R100, R21.reuse, PT ;  /* 0x000000156400720c */ /* 0x080fe20003f86270 */
[-C--:B------:R-:W-:Y:S01]  /*1fe0*/  IMAD R10, R145, R36.reuse, RZ ;  /* 0x00000024910a7224 */ /* 0x080fe200078e02ff */
[----:B------:R-:W-:Y:S01]  /*1ff0*/  ISETP.GE.AND P1, PT, R101, R21, PT ;  /* 0x000000156500720c */ /* 0x000fe20003f26270 */
[----:B------:R-:W-:Y:S01]  /*2000*/  IMAD.WIDE.U32 R106, R17, R36, R22 ;  /* 0x00000024116a7225 */ /* 0x000fe200078e0016 */
[----:B------:R-:W-:-:S02]  /*2010*/  LOP3.LUT P3, RZ, R213, 0x4, RZ, 0xc0, !PT ;  /* 0x00000004d5ff7812 */ /* 0x000fc4000786c0ff */
[----:B------:R-:W-:Y:S01]  /*2020*/  SHF.L.U64.HI R130, R134, 0x7, R135 ;  /* 0x0000000786827819 */ /* 0x000fe20000010287 */
[----:B------:R-:W-:Y:S01]  /*2030*/  IMAD R9, R17, R37, R10 ;  /* 0x0000002511097224 */ /* 0x000fe200078e020a */
[----:B------:R-:W-:Y:S02]  /*2040*/  SEL R124, R124, 0xffffffe0, !P3 ;  /* 0xffffffe07c7c7807 */ /* 0x000fe40005800000 */
[----:B------:R-:W-:Y:S01]  /*2050*/  SHF.L.U32 R136, R134, 0x6, RZ ;  /* 0x0000000686887819 */ /* 0x000fe200000006ff */
[----:B------:R-:W-:Y:S01]  /*2060*/  IMAD.IADD R109, R9, 0x1, R109 ;  /* 0x00000001096d7824 */ /* 0x000fe200078e026d */
[----:B------:R-:W-:Y:S02]  /*2070*/  IADD3 R107, R107, R9, RZ ;  /* 0x000000096b6b7210 */ /* 0x000fe40007ffe0ff */
[----:B------:R-:W-:Y:S01]  /*2080*/  SEL R9, R21, RZ, P4 ;  /* 0x000000ff15097207 */ /* 0x000fe20002000000 */
[----:B-----5:R-:W-:Y:S01]  /*2090*/  IMAD.WIDE.U32 R108, R144, R36, R108 ;  /* 0x00000024906c7225 */ /* 0x020fe200078e006c */
[----:B------:R-:W-:-:S02]  /*20a0*/  SHF.L.U64.HI R38, R36, 0x6, R37 ;  /* 0x0000000624267819 */ /* 0x000fc40000010225 */
[----:B------:R-:W-:Y:S01]  /*20b0*/  SHF.R.S32.HI R146, RZ, 0x1f, R205 ;  /* 0x0000001fff927819 */ /* 0x000fe200000114cd */
[----:B------:R-:W-:Y:S02]  /*20c0*/  IMAD.IADD R9, R100, 0x1, R9 ;  /* 0x0000000164097824 */ /* 0x000fe400078e0209 */
[CC--:B0-----:R-:W-:Y:S01]  /*20d0*/  IMAD.WIDE.U32 R110, R17.reuse, R4.reuse, R22 ;  /* 0x00000004116e7225 */ /* 0x0c1fe200078e0016 */
[C-C-:B------:R-:W-:Y:S02]  /*20e0*/  SHF.L.U64.HI R131, R4.reuse, 0x7, R5.reuse ;  /* 0x0000000704837819 */ /* 0x140fe40000010205 */
[C---:B------:R-:W-:Y:S01]  /*20f0*/  SHF.L.U64.HI R35, R4.reuse, 0x6, R5 ;  /* 0x0000000604237819 */ /* 0x040fe20000010205 */
[----:B------:R-:W-:Y:S01]  /*2100*/  IMAD.WIDE.U32 R112, R17, R4, R18 ;  /* 0x0000000411707225 */ /* 0x000fe200078e0012 */
[----:B------:R-:W-:-:S03]  /*2110*/  SHF.L.U32 R34, R4, 0x7, RZ ;  /* 0x0000000704227819 */ /* 0x000fc600000006ff */
[----:B------:R-:W-:Y:S02]  /*2120*/  IMAD.SHL.U32 R33, R4, 0x40, RZ ;  /* 0x0000004004217824 */ /* 0x000fe400078e00ff */
[----:B------:R-:W-:Y:S01]  /*2130*/  IMAD.WIDE.U32 R106, R144, R36, R106 ;  /* 0x00000024906a7225 */ /* 0x000fe200078e006a */
[----:B--2---:R-:W-:-:S04]  /*2140*/  LOP3.LUT R20, R20, 0xfffffffe, RZ, 0xc0, !PT ;  /* 0xfffffffe14147812 */ /* 0x004fc800078ec0ff */
[----:B------:R-:W-:Y:S02]  /*2150*/  @P4 LOP3.LUT R20, R20, 0x1, RZ, 0xfc, !PT ;  /* 0x0000000114144812 */ /* 0x000fe400078efcff */
[----:B------:R-:W-:-:S03]  /*2160*/  IADD3 R118, P4, R17, R118, RZ ;  /* 0x0000007611767210 */ /* 0x000fc60007f9e0ff */
[----:B------:R0:W-:Y:S01]  /*2170*/  STL [R1+0x10], R20 ;  /* 0x0000101401007387 */ /* 0x0001e20000100800 */
[----:B------:R-:W-:Y:S02]  /*2180*/  IADD3.X R119, R0, R145, RZ, P4, !PT ;  /* 0x0000009100777210 */ /* 0x000fe400027fe4ff */
[----:B0-----:R-:W-:-:S04]  /*2190*/  SHF.R.S32.HI R20, RZ, 0x1f, R9 ;  /* 0x0000001fff147819 */ /* 0x001fc80000011409 */
[----:B------:R-:W-:Y:S02]  /*21a0*/  LEA.HI R40, R20, R9, RZ, 0x3 ;  /* 0x0000000914287211 */ /* 0x000fe400078f18ff */
[----:B------:R-:W-:Y:S02]  /*21b0*/  SHF.R.S32.HI R3, RZ, 0x1f, R27 ;  /* 0x0000001fff037819 */ /* 0x000fe4000001141b */
[--C-:B------:R-:W-:Y:S02]  /*21c0*/  LOP3.LUT R26, R191, 0x38, R40.reuse, 0xf8, !PT ;  /* 0x00000038bf1a7812 */ /* 0x100fe400078ef828 */
[----:B------:R-:W-:Y:S02]  /*21d0*/  SEL R8, R3, RZ, !P0 ;  /* 0x000000ff03087207 */ /* 0x000fe40004000000 */
[----:B------:R-:W-:Y:S02]  /*21e0*/  SEL R3, R27, RZ, !P0 ;  /* 0x000000ff1b037207 */ /* 0x000fe40004000000 */
[----:B------:R-:W0:Y:S01]  /*21f0*/  S2R R27, SR_TID.X ;  /* 0x00000000001b7919 */ /* 0x000e220000002100 */
[----:B------:R-:W-:Y:S01]  /*2200*/  IMAD R12, R8, UR4, RZ ;  /* 0x00000004080c7c24 */ /* 0x000fe2000f8e02ff */
[----:B------:R-:W-:Y:S01]  /*2210*/  LOP3.LUT R15, R185, 0x38, R40, 0xf8, !PT ;  /* 0x00000038b90f7812 */ /* 0x000fe200078ef828 */
[----:B------:R-:W-:-:S03]  /*2220*/  IMAD.WIDE.U32 R102, R3, UR4, R6 ;  /* 0x0000000403667c25 */ /* 0x000fc6000f8e0006 */
[----:B------:R-:W-:Y:S01]  /*2230*/  LOP3.LUT R138, R15, R230, RZ, 0x3c, !PT ;  /* 0x000000e60f8a7212 */ /* 0x000fe200078e3cff */
[----:B------:R-:W-:Y:S01]  /*2240*/  IMAD R97, R3, UR5, R12 ;  /* 0x0000000503617c24 */ /* 0x000fe2000f8e020c */
[----:B------:R-:W-:Y:S01]  /*2250*/  ULDC.64 UR4, c[0x0][0x338] ;  /* 0x0000ce0000047ab9 */ /* 0x000fe20000000a00 */
[-C--:B------:R-:W-:Y:S01]  /*2260*/  IMAD R12, R145, R134.reuse, RZ ;  /* 0x00000086910c7224 */ /* 0x080fe200078e02ff */
[----:B------:R-:W-:Y:S01]  /*2270*/  LOP3.LUT R15, R40, 0xfffffff8, RZ, 0xc0, !PT ;  /* 0xfffffff8280f7812 */ /* 0x000fe200078ec0ff */
[----:B------:R-:W-:-:S04]  /*2280*/  IMAD.WIDE.U32 R6, R17, R134, R18 ;  /* 0x0000008611067225 */ /* 0x000fc800078e0012 */
[----:B------:R-:W-:Y:S01]  /*2290*/  IMAD R12, R17, R135, R12 ;  /* 0x00000087110c7224 */ /* 0x000fe200078e020c */
[----:B------:R-:W-:Y:S01]  /*22a0*/  IADD3 R98, P0, R102, R6, RZ ;  /* 0x0000000666627210 */ /* 0x000fe20007f1e0ff */
[----:B------:R-:W-:Y:S01]  /*22b0*/  IMAD.IADD R97, R103, 0x1, R97 ;  /* 0x0000000167617824 */ /* 0x000fe200078e0261 */
[----:B------:R-:W-:Y:S01]  /*22c0*/  SHF.L.U64.HI R135, R134, 0x6, R135 ;  /* 0x0000000686877819 */ /* 0x000fe20000010287 */
[----:B------:R-:W-:Y:S01]  /*22d0*/  IMAD R8, R8, UR4, RZ ;  /* 0x0000000408087c24 */ /* 0x000fe2000f8e02ff */
[----:B------:R-:W-:Y:S01]  /*22e0*/  SHF.L.U64.HI R134, R36, 0x7, R37 ;  /* 0x0000000724867819 */ /* 0x000fe20000010225 */
[----:B------:R-:W-:Y:S01]  /*22f0*/  IMAD.WIDE.U32 R104, R3, UR4, R104 ;  /* 0x0000000403687c25 */ /* 0x000fe2000f8e0068 */
[----:B------:R-:W-:Y:S02]  /*2300*/  IADD3.X R96, R97, R7, R12, P0, !PT ;  /* 0x0000000761607210 */ /* 0x000fe400007fe40c */
[----:B------:R-:W-:Y:S01]  /*2310*/  ISETP.GE.AND P0, PT, R18, R21, PT ;  /* 0x000000151200720c */ /* 0x000fe20003f06270 */
[----:B------:R-:W-:-:S02]  /*2320*/  IMAD R41, R3, UR5, R8 ;  /* 0x0000000503297c24 */ /* 0x000fc4000f8e0208 */
[----:B------:R-:W-:Y:S01]  /*2330*/  IMAD R6, R145, R4, RZ ;  /* 0x0000000491067224 */ /* 0x000fe200078e02ff */
[----:B------:R-:W-:-:S03]  /*2340*/  SEL R3, R21, RZ, P0 ;  /* 0x000000ff15037207 */ /* 0x000fc60000000000 */
[----:B------:R-:W-:Y:S01]  /*2350*/  IMAD R7, R17, R5, R6 ;  /* 0x0000000511077224 */ /* 0x000fe200078e0206 */
[----:B------:R-:W-:Y:S01]  /*2360*/  SEL R6, R21, RZ, P1 ;  /* 0x000000ff15067207 */ /* 0x000fe20000800000 */
[----:B------:R-:W-:Y:S01]  /*2370*/  IMAD.IADD R3, R18, 0x1, R3 ;  /* 0x0000000112037824 */ /* 0x000fe200078e0203 */
[----:B0-----:R-:W-:Y:S01]  /*2380*/  SHF.R.U32.HI R27, RZ, 0x7, R27 ;  /* 0x00000007ff1b7819 */ /* 0x001fe2000001161b */
[----:B------:R-:W-:Y:S01]  /*2390*/  IMAD.IADD R113, R7, 0x1, R113 ;  /* 0x0000000107717824 */ /* 0x000fe200078e0271 */
[----:B------:R-:W-:Y:S02]  /*23a0*/  IADD3 R111, R111, R7, RZ ;  /* 0x000000076f6f7210 */ /* 0x000fe40007ffe0ff */
[----:B------:R-:W-:Y:S01]  /*23b0*/  IADD3 R7, R101, R6, RZ ;  /* 0x0000000665077210 */ /* 0x000fe20007ffe0ff */
[CC--:B------:R-:W-:Y:S01]  /*23c0*/  IMAD.WIDE.U32 R112, R144.reuse, R4.reuse, R112 ;  /* 0x0000000490707225 */ /* 0x0c0fe200078e0070 */
[----:B------:R-:W-:Y:S02]  /*23d0*/  SHF.R.S32.HI R6, RZ, 0x1f, R3 ;  /* 0x0000001fff067819 */ /* 0x000fe40000011403 */
[----:B------:R-:W-:Y:S01]  /*23e0*/  SHF.R.S32.HI R10, RZ, 0x1f, R7 ;  /* 0x0000001fff0a7819 */ /* 0x000fe20000011407 */
[----:B------:R-:W-:Y:S01]  /*23f0*/  IMAD.WIDE.U32 R110, R144, R4, R110 ;  /* 0x00000004906e7225 */ /* 0x000fe200078e006e */
[----:B------:R-:W-:-:S02]  /*2400*/  LEA.HI R8, R6, R3, RZ, 0x3 ;  /* 0x0000000306087211 */ /* 0x000fc400078f18ff */
[----:B------:R-:W-:Y:S02]  /*2410*/  LEA.HI R3, R6, R3, RZ, 0x6 ;  /* 0x0000000306037211 */ /* 0x000fe400078f30ff */
[----:B------:R-:W-:Y:S02]  /*2420*/  LEA.HI R6, R20, R9, RZ, 0x6 ;  /* 0x0000000914067211 */ /* 0x000fe400078f30ff */
[--C-:B------:R-:W-:Y:S01]  /*2430*/  LOP3.LUT R9, R185, 0x38, R8.reuse, 0xf8, !PT ;  /* 0x00000038b9097812 */ /* 0x100fe200078ef808 */
[----:B------:R-:W-:Y:S01]  /*2440*/  IMAD.SHL.U32 R3, R3, 0x80, RZ ;  /* 0x0000008003037824 */ /* 0x000fe200078e00ff */
[----:B------:R-:W-:Y:S01]  /*2450*/  LEA.HI R12, R10, R7, RZ, 0x3 ;  /* 0x000000070a0c7211 */ /* 0x000fe200078f18ff */
[----:B------:R-:W-:Y:S01]  /*2460*/  IMAD.SHL.U32 R11, R6, 0x80, RZ ;  /* 0x00000080060b7824 */ /* 0x000fe200078e00ff */
[----:B------:R-:W-:Y:S02]  /*2470*/  LOP3.LUT R6, R191, 0x38, R8, 0xf8, !PT ;  /* 0x00000038bf067812 */ /* 0x000fe400078ef808 */
[----:B------:R-:W-:-:S02]  /*2480*/  LOP3.LUT R3, R3, 0xffffe000, RZ, 0xc0, !PT ;  /* 0xffffe00003037812 */ /* 0x000fc400078ec0ff */
[----:B------:R-:W-:Y:S02]  /*2490*/  LOP3.LUT R20, R9, R230, RZ, 0x3c, !PT ;  /* 0x000000e609147212 */ /* 0x000fe400078e3cff */
[----:B------:R-:W-:Y:S01]  /*24a0*/  LEA.HI R7, R10, R7, RZ, 0x6 ;  /* 0x000000070a077211 */ /* 0x000fe200078f30ff */
[----:B------:R-:W-:Y:S01]  /*24b0*/  IMAD R143, R192, 0x200, R3 ;  /* 0x00000200c08f7824 */ /* 0x000fe200078e0203 */
[----:B------:R-:W-:Y:S02]  /*24c0*/  LOP3.LUT R6, R6, R193, RZ, 0x3c, !PT ;  /* 0x000000c106067212 */ /* 0x000fe400078e3cff */
[----:B------:R-:W-:Y:S02]  /*24d0*/  IADD3 R141, R20, R3, R195 ;  /* 0x00000003148d7210 */ /* 0x000fe40007ffe0c3 */
[----:B------:R-:W-:Y:S01]  /*24e0*/  LOP3.LUT R10, R191, 0x38, R12, 0xf8, !PT ;  /* 0x00000038bf0a7812 */ /* 0x000fe200078ef80c */
[----:B------:R-:W-:Y:S01]  /*24f0*/  IMAD.IADD R143, R143, 0x1, R6 ;  /* 0x000000018f8f7824 */ /* 0x000fe200078e0206 */
[----:B------:R-:W-:-:S02]  /*2500*/  SHF.R.S32.HI R3, RZ, 0x1f, R144 ;  /* 0x0000001fff037819 */ /* 0x000fc40000011490 */
[----:B------:R-:W-:Y:S02]  /*2510*/  SHF.L.U32 R7, R7, 0x7, RZ ;  /* 0x0000000707077819 */ /* 0x000fe400000006ff */
[----:B------:R-:W-:Y:S01]  /*2520*/  LOP3.LUT R13, R185, 0x38, R12, 0xf8, !PT ;  /* 0x00000038b90d7812 */ /* 0x000fe200078ef80c */
[C---:B------:R-:W-:Y:S01]  /*2530*/  IMAD R6, R3.reuse, R36, RZ ;  /* 0x0000002403067224 */ /* 0x040fe200078e02ff */
[----:B------:R-:W-:Y:S01]  /*2540*/  LOP3.LUT R9, R10, R193, RZ, 0x3c, !PT ;  /* 0x000000c10a097212 */ /* 0x000fe200078e3cff */
[----:B------:R-:W-:Y:S01]  /*2550*/  IMAD R3, R3, R4, RZ ;  /* 0x0000000403037224 */ /* 0x000fe200078e02ff */
[----:B------:R-:W-:Y:S02]  /*2560*/  LOP3.LUT R7, R7, 0xffffe000, RZ, 0xc0, !PT ;  /* 0xffffe00007077812 */ /* 0x000fe400078ec0ff */
[----:B------:R-:W-:Y:S02]  /*2570*/  LOP3.LUT R10, R13, R230, RZ, 0x3c, !PT ;  /* 0x000000e60d0a7212 */ /* 0x000fe400078e3cff */
[----:B------:R-:W-:-:S02]  /*2580*/  LOP3.LUT R4, R191, 0x18, R18, 0xf8, !PT ;  /* 0x00000018bf047812 */ /* 0x000fc400078ef812 */
[-C--:B------:R-:W-:Y:S02]  /*2590*/  IADD3 R139, R10, R7.reuse, R195 ;  /* 0x000000070a8b7210 */ /* 0x080fe40007ffe0c3 */
[----:B------:R-:W-:Y:S01]  /*25a0*/  LEA R142, R192, R7, 0x9 ;  /* 0x00000007c08e7211 */ /* 0x000fe200078e48ff */
[----:B------:R-:W-:Y:S01]  /*25b0*/  IMAD R7, R144, R5, R3 ;  /* 0x0000000590077224 */ /* 0x000fe200078e0203 */
[----:B------:R-:W-:Y:S02]  /*25c0*/  LOP3.LUT R3, R4, R193, RZ, 0x3c, !PT ;  /* 0x000000c104037212 */ /* 0x000fe400078e3cff */
[----:B------:R-:W-:Y:S01]  /*25d0*/  LOP3.LUT R11, R11, 0xffffe000, RZ, 0xc0, !PT ;  /* 0xffffe0000b0b7812 */ /* 0x000fe200078ec0ff */
[----:B------:R-:W-:Y:S01]  /*25e0*/  IMAD.IADD R29, R111, 0x1, R7 ;  /* 0x000000016f1d7824 */ /* 0x000fe200078e0207 */
[----:B------:R-:W-:Y:S01]  /*25f0*/  IADD3 R142, R142, R9, RZ ;  /* 0x000000098e8e7210 */ /* 0x000fe20007ffe0ff */
[----:B------:R-:W-:Y:S01]  /*2600*/  IMAD R32, R192, 0x200, R3 ;  /* 0x00000200c0207824 */ /* 0x000fe200078e0203 */
[----:B------:R-:W-:Y:S01]  /*2610*/  SEL R3, RZ, 0x20, P2 ;  /* 0x00000020ff037807 */ /* 0x000fe20001000000 */
[----:B------:R-:W-:Y:S01]  /*2620*/  IMAD R9, R144, R37, R6 ;  /* 0x0000002590097224 */ /* 0x000fe200078e0206 */
[----:B------:R-:W-:Y:S01]  /*2630*/  LOP3.LUT R13, R26, R193, RZ, 0x3c, !PT ;  /* 0x000000c11a0d7212 */ /* 0x000fe200078e3cff */
[----:B------:R-:W-:Y:S01]  /*2640*/  IMAD R140, R192, 0x200, R11 ;  /* 0x00000200c08c7824 */ /* 0x000fe200078e020b */
[----:B------:R-:W-:Y:S01]  /*2650*/  IADD3 R151, R27, 0x8, RZ ;  /* 0x000000081b977810 */ /* 0x000fe20007ffe0ff */
[----:B------:R-:W-:Y:S01]  /*2660*/  IMAD.SHL.U32 R37, R36, 0x80, RZ ;  /* 0x0000008024257824 */ /* 0x000fe200078e00ff */
[----:B------:R-:W-:Y:S01]  /*2670*/  LOP3.LUT R27, R8, 0xfffffff8, RZ, 0xc0, !PT ;  /* 0xfffffff8081b7812 */ /* 0x000fe200078ec0ff */
[----:B------:R-:W-:Y:S01]  /*2680*/  IMAD.IADD R140, R140, 0x1, R13 ;  /* 0x000000018c8c7824 */ /* 0x000fe200078e020d */
[----:B------:R-:W-:Y:S01]  /*2690*/  LOP3.LUT R21, R12, 0xfffffff8, RZ, 0xc0, !PT ;  /* 0xfffffff80c157812 */ /* 0x000fe200078ec0ff */
[----:B------:R-:W-:Y:S01]  /*26a0*/  IMAD.IADD R31, R107, 0x1, R9 ;  /* 0x000000016b1f7824 */ /* 0x000fe200078e0209 */
[----:B------:R-:W-:Y:S01]  /*26b0*/  LOP3.LUT R3, R14, R3, RZ, 0xfc, !PT ;  /* 0x000000030e037212 */ /* 0x000fe200078efcff */
[----:B------:R-:W-:Y:S01]  /*26c0*/  IMAD.IADD R28, R7, 0x1, R113 ;  /* 0x00000001071c7824 */ /* 0x000fe200078e0271 */
[----:B------:R-:W-:Y:S01]  /*26d0*/  IADD3 R138, R138, R11, R195 ;  /* 0x0000000b8a8a7210 */ /* 0x000fe20007ffe0c3 */
[----:B------:R-:W-:Y:S01]  /*26e0*/  IMAD.SHL.U32 R36, R36, 0x40, RZ ;  /* 0x0000004024247824 */ /* 0x000fe200078e00ff */
[----:B------:R-:W-:Y:S01]  /*26f0*/  IADD3 R30, R9, R109, RZ ;  /* 0x0000006d091e7210 */ /* 0x000fe20007ffe0ff */
[----:B------:R-:W-:Y:S01]  /*2700*/  IMAD.IADD R137, R124, 0x1, R32 ;  /* 0x000000017c897824 */ /* 0x000fe200078e0220 */
[----:B------:R-:W-:-:S02]  /*2710*/  SHF.R.S32.HI R114, RZ, 0x3, R8 ;  /* 0x00000003ff727819 */ /* 0x000fc40000011408 */
[----:B------:R-:W-:Y:S02]  /*2720*/  SHF.R.S32.HI R26, RZ, 0x3, R12 ;  /* 0x00000003ff1a7819 */ /* 0x000fe4000001140c */
[----:B------:R-:W-:Y:S02]  /*2730*/  SHF.R.S32.HI R20, RZ, 0x3, R40 ;  /* 0x00000003ff147819 */ /* 0x000fe40000011428 */
[----:B------:R-:W-:Y:S02]  /*2740*/  LOP3.LUT R14, R14, 0x1, RZ, 0xc0, !PT ;  /* 0x000000010e0e7812 */ /* 0x000fe400078ec0ff */
[----:B------:R-:W-:Y:S02]  /*2750*/  SHF.R.S32.HI R13, RZ, 0x1f, R27 ;  /* 0x0000001fff0d7819 */ /* 0x000fe4000001141b */
[----:B------:R-:W-:Y:S02]  /*2760*/  SHF.R.S32.HI R12, RZ, 0x1f, R21 ;  /* 0x0000001fff0c7819 */ /* 0x000fe40000011415 */
[----:B------:R-:W-:-:S02]  /*2770*/  SHF.R.S32.HI R11, RZ, 0x1f, R15 ;  /* 0x0000001fff0b7819 */ /* 0x000fc4000001140f */
[C---:B------:R-:W-:Y:S02]  /*2780*/  LOP3.LUT R10, R3.reuse, 0x2, RZ, 0xc0, !PT ;  /* 0x00000002030a7812 */ /* 0x040fe400078ec0ff */
[C---:B------:R-:W-:Y:S02]  /*2790*/  LOP3.LUT R9, R3.reuse, 0x4, RZ, 0xc0, !PT ;  /* 0x0000000403097812 */ /* 0x040fe400078ec0ff */
[C---:B------:R-:W-:Y:S02]  /*27a0*/  LOP3.LUT R8, R3.reuse, 0x8, RZ, 0xc0, !PT ;  /* 0x0000000803087812 */ /* 0x040fe400078ec0ff */
[C---:B------:R-:W-:Y:S02]  /*27b0*/  LOP3.LUT R7, R3.reuse, 0x10, RZ, 0xc0, !PT ;  /* 0x0000001003077812 */ /* 0x040fe400078ec0ff */
[----:B------:R-:W-:Y:S02]  /*27c0*/  LOP3.LUT R6, R3, 0x20, RZ, 0xc0, !PT ;  /* 0x0000002003067812 */ /* 0x000fe400078ec0ff */
[----:B------:R-:W-:-:S07]  /*27d0*/  IADD3 R5, R105, R41, RZ ;  /* 0x0000002969057210 */ /* 0x000fce0007ffe0ff */
.L_x_720:
[----:B0-2---:R-:W2:Y:S01]  /*27e0*/  LDL.LU R42, [R1+0x10] ;  /* 0x00001000012a7983 */ /* 0x005ea20000300800 */
[----:B------:R-:W-:Y:S01]  /*27f0*/  VIADD R40, R24, 0xffffffff ;  /* 0xffffffff18287836 */ /* 0x000fe20000000000 */
[----:B------:R-:W0:Y:S01]  /*2800*/  LDC.64 R120, c[0x0][0x2e8] ;  /* 0x0000ba00ff787b82 */ /* 0x000e220000000a00 */
[----:B------:R-:W-:Y:S01]  /*2810*/  IMAD R51, R16, 0x6000, R32 ;  /* 0x0000600010337824 */ /* 0x000fe200078e0220 */
[----:B------:R-:W-:Y:S05]  /*2820*/  YIELD ;  /* 0x0000000000007946 */ /* 0x000fea0003800000 */
[----:B------:R-:W-:Y:S01]  /*2830*/  SHF.R.S32.HI R41, RZ, 0x1f, R40 ;  /* 0x0000001fff297819 */ /* 0x000fe20000011428 */
[-C--:B------:R-:W-:Y:S01]  /*2840*/  IMAD R0, R130, R40.reuse, RZ ;  /* 0x0000002882007224 */ /* 0x080fe200078e02ff */
[----:B------:R-:W1:Y:S01]  /*2850*/  LDC R117, c[0x0][0x3f4] ;  /* 0x0000fd00ff757b82 */ /* 0x000e620000000800 */
[----:B------:R-:W-:Y:S01]  /*2860*/  IMAD.WIDE.U32 R126, R39, R40, RZ ;  /* 0x00000028277e7225 */ /* 0x000fe200078e00ff */
[----:B------:R-:W-:Y:S03]  /*2870*/  BSSY B0, `(.L_x_621) ;  /* 0x0000740000007945 */ /* 0x000fe60003800000 */
[----:B------:R-:W-:Y:S01]  /*2880*/  IMAD R3, R41, R39, R0 ;  /* 0x0000002729037224 */ /* 0x000fe200078e0200 */
[CC--:B------:R-:W-:Y:S01]  /*2890*/  IADD3 R0, P3, P4, R98.reuse, R126.reuse, R136 ;  /* 0x0000007e62007210 */ /* 0x0c0fe20007c7e088 */
[----:B------:R-:W-:Y:S01]  /*28a0*/  IMAD R51, R51, 0x2, R116 ;  /* 0x0000000233337824 */ /* 0x000fe200078e0274 */
[----:B------:R-:W-:Y:S01]  /*28b0*/  IADD3 R4, P5, R98, R126, RZ ;  /* 0x0000007e62047210 */ /* 0x000fe20007fbe0ff */
[----:B------:R-:W-:-:S05]  /*28c0*/  IMAD.IADD R92, R127, 0x1, R3 ;  /* 0x000000017f5c7824 */ /* 0x000fca00078e0203 */
[----:B------:R-:W-:Y:S02]  /*28d0*/  IADD3.X R3, R96, R92, R135, P3, P4 ;  /* 0x0000005c60037210 */ /* 0x000fe40001fe8487 */
[----:B------:R-:W-:Y:S02]  /*28e0*/  ISETP.GT.AND P3, PT, R40, R123, PT ;  /* 0x0000007b2800720c */ /* 0x000fe40003f64270 */
[----:B0-----:R-:W-:Y:S02]  /*28f0*/  LEA R52, P2, R4, R120, 0x1 ;  /* 0x0000007804347211 */ /* 0x001fe400078408ff */
[----:B------:R-:W-:Y:S02]  /*2900*/  IADD3.X R24, R92, R96, RZ, P5, !PT ;  /* 0x000000605c187210 */ /* 0x000fe40002ffe4ff */
[----:B------:R-:W-:Y:S02]  /*2910*/  LEA R48, P5, R0, R120, 0x1 ;  /* 0x0000007800307211 */ /* 0x000fe400078a08ff */
[----:B------:R-:W-:-:S02]  /*2920*/  LEA.HI.X R53, R4, R121, R24, 0x1, P2 ;  /* 0x0000007904357211 */ /* 0x000fc400010f0c18 */
[----:B-1----:R-:W-:Y:S02]  /*2930*/  ISETP.GE.AND P2, PT, R117, 0x1, PT ;  /* 0x000000017500780c */ /* 0x002fe40003f46270 */
[----:B------:R-:W-:Y:S01]  /*2940*/  LEA.HI.X R49, R0, R121, R3, 0x1, P5 ;  /* 0x0000007900317211 */ /* 0x000fe200028f0c03 */
[----:B------:R-:W-:Y:S01]  /*2950*/  IMAD R3, R16, 0x6000, R137 ;  /* 0x0000600010037824 */ /* 0x000fe200078e0289 */
[----:B------:R-:W-:-:S03]  /*2960*/  MOV R24, R40 ;  /* 0x0000002800187202 */ /* 0x000fc60000000f00 */
[----:B------:R-:W-:Y:S01]  /*2970*/  IMAD R50, R3, 0x2, R116 ;  /* 0x0000000203327824 */ /* 0x000fe200078e0274 */
[----:B--2---:R-:W-:-:S04]  /*2980*/  LOP3.LUT R42, R42, 0xfffffffd, RZ, 0xc0, !PT ;  /* 0xfffffffd2a2a7812 */ /* 0x004fc800078ec0ff */
[----:B------:R-:W-:-:S05]  /*2990*/  @P3 LOP3.LUT R42, R42, 0x2, RZ, 0xfc, !PT ;  /* 0x000000022a2a3812 */ /* 0x000fca00078efcff */
[----:B------:R0:W-:Y:S01]  /*29a0*/  STL [R1+0x10], R42 ;  /* 0x0000102a01007387 */ /* 0x0001e20000100800 */
[----:B------:R-:W-:Y:S05]  /*29b0*/  @!P2 BRA `(.L_x_622) ;  /* 0x0000006c00d4a947 */ /* 0x000fea0003800000 */
[----:B------:R-:W-:Y:S01]  /*29c0*/  ULDC.U8 UR4, c[0x0][0x410] ;  /* 0x0001040000047ab9 */ /* 0x000fe20000000000 */
[-C--:B------:R-:W-:Y:S01]  /*29d0*/  IMAD R3, R131, R40.reuse, RZ ;  /* 0x0000002883037224 */ /* 0x080fe200078e02ff */
[----:B------:R-:W-:Y:S01]  /*29e0*/  ISETP.NE.AND P2, PT, RZ, UR4, PT ;  /* 0x00000004ff007c0c */ /* 0x000fe2000bf45270 */
[----:B------:R-:W-:Y:S02]  /*29f0*/  IMAD R0, R134, R40, RZ ;  /* 0x0000002886007224 */ /* 0x000fe400078e02ff */
[----:B------:R-:W-:Y:S02]  /*2a00*/  IMAD R3, R41, R34, R3 ;  /* 0x0000002229037224 */ /* 0x000fe400078e0203 */
[----:B------:R-:W-:Y:S02]  /*2a10*/  IMAD R4, R24, -0x80, R25 ;  /* 0xffffff8018047824 */ /* 0x000fe400078e0219 */
[----:B------:R-:W-:-:S03]  /*2a20*/  IMAD.WIDE.U32 R90, R34, R40, RZ ;  /* 0x00000028225a7225 */ /* 0x000fc600078e00ff */
[----:B------:R-:W-:Y:S01]  /*2a30*/  VIMNMX R4, R4, 0x80, PT ;  /* 0x0000008004047848 */ /* 0x000fe20003fe0100 */
[----:B------:R-:W-:Y:S02]  /*2a40*/  IMAD R41, R41, R37, R0 ;  /* 0x0000002529297224 */ /* 0x000fe400078e0200 */
[----:B------:R-:W-:-:S04]  /*2a50*/  IMAD.WIDE.U32 R88, R37, R40, RZ ;  /* 0x0000002825587225 */ /* 0x000fc800078e00ff */
[----:B------:R-:W-:Y:S02]  /*2a60*/  IMAD.IADD R0, R91, 0x1, R3 ;  /* 0x000000015b007824 */ /* 0x000fe400078e0203 */
[----:B------:R-:W-:Y:S01]  /*2a70*/  IMAD.IADD R3, R89, 0x1, R41 ;  /* 0x0000000159037824 */ /* 0x000fe200078e0229 */
[----:B------:R-:W-:Y:S06]  /*2a80*/  @!P2 BRA `(.L_x_623) ;  /* 0x0000003000cca947 */ /* 0x000fec0003800000 */
[----:B------:R-:W-:Y:S01]  /*2a90*/  ISETP.GE.AND P3, PT, R17, R4, PT ;  /* 0x000000041100720c */ /* 0x000fe20003f66270 */
[----:B------:R-:W-:Y:S01]  /*2aa0*/  BSSY B1, `(.L_x_624) ;  /* 0x0000037000017945 */ /* 0x000fe20003800000 */
        /* <DEDUP_REMOVED lines=12> */
[----:B------:R-:W-:Y:S01]  /*2b70*/  CS2R R128, SRZ ;  /* 0x0000000000807805 */ /* 0x000fe2000001ff00 */
[----:B------:R-:W-:Y:S06]  /*2b80*/  @P3 BRA `(.L_x_625) ;  /* 0x0000000000a03947 */ /* 0x000fec0003800000 */
[----:B------:R-:W-:Y:S01]  /*2b90*/  IADD3 R41, P4, R110, R90, RZ ;  /* 0x0000005a6e297210 */ /* 0x000fe20007f9e0ff */
[----:B------:R-:W-:Y:S01]  /*2ba0*/  ULDC.64 UR4, c[0x0][0x3e8] ;  /* 0x0000fa0000047ab9 */ /* 0x000fe20000000a00 */
[----:B------:R-:W-:Y:S01]  /*2bb0*/  IADD3 R43, P2, R106, R88, RZ ;  /* 0x000000586a2b7210 */ /* 0x000fe20007f5e0ff */
[----:B------:R-:W-:Y:S01]  /*2bc0*/  ULDC.64 UR6, c[0x0][0x400] ;  /* 0x0001000000067ab9 */ /* 0x000fe20000000a00 */
[----:B0-----:R-:W-:Y:S02]  /*2bd0*/  IADD3.X R42, R0, R29, RZ, P4, !PT ;  /* 0x0000001d002a7210 */ /* 0x001fe400027fe4ff */
[----:B------:R-:W-:Y:S02]  /*2be0*/  CS2R R126, SRZ ;  /* 0x00000000007e7805 */ /* 0x000fe4000001ff00 */
[----:B------:R-:W-:Y:S01]  /*2bf0*/  LEA R40, P4, R41, UR4, 0x1 ;  /* 0x0000000429287c11 */ /* 0x000fe2000f8808ff */
[----:B------:R-:W-:Y:S01]  /*2c00*/  IMAD.X R46, R3, 0x1, R31, P2 ;  /* 0x00000001032e7824 */ /* 0x000fe200010e061f */
[----:B------:R-:W-:-:S02]  /*2c10*/  ISETP.GE.AND P2, PT, R22, R117, PT ;  /* 0x000000751600720c */ /* 0x000fc40003f46270 */
[----:B------:R-:W-:Y:S02]  /*2c20*/  CS2R R94, SRZ ;  /* 0x00000000005e7805 */ /* 0x000fe4000001ff00 */
[----:B------:R-:W-:Y:S02]  /*2c30*/  LEA.HI.X R41, R41, UR5, R42, 0x1, P4 ;  /* 0x0000000529297c11 */ /* 0x000fe4000a0f0c2a */
[----:B------:R-:W-:Y:S02]  /*2c40*/  CS2R R128, SRZ ;  /* 0x0000000000807805 */ /* 0x000fe4000001ff00 */
[C---:B------:R-:W-:Y:S02]  /*2c50*/  LEA R42, P4, R43.reuse, UR6, 0x1 ;  /* 0x000000062b2a7c11 */ /* 0x040fe4000f8808ff */
[----:B------:R-:W-:Y:S02]  /*2c60*/  CS2R R120, SRZ ;  /* 0x0000000000787805 */ /* 0x000fe4000001ff00 */
[----:B------:R-:W-:-:S02]  /*2c70*/  LEA.HI.X R43, R43, UR7, R46, 0x1, P4 ;  /* 0x000000072b2b7c11 */ /* 0x000fc4000a0f0c2e */
[-C--:B------:R-:W-:Y:S01]  /*2c80*/  ISETP.GE.AND P4, PT, R187, R117.reuse, PT ;  /* 0x00000075bb00720c */ /* 0x080fe20003f86270 */
[----:B------:R1:W5:Y:S04]  /*2c90*/  @!P2 LDG.E.64 R126, desc[UR42][R40.64] ;  /* 0x0000002a287ea981 */ /* 0x000368000c1e1b00 */
[----:B------:R1:W5:Y:S01]  /*2ca0*/  @!P2 LDG.E.64 R128, desc[UR42][R42.64] ;  /* 0x0000002a2a80a981 */ /* 0x000362000c1e1b00 */
[----:B------:R-:W-:-:S07]  /*2cb0*/  ISETP.GE.AND P2, PT, R186, R117, PT ;  /* 0x00000075ba00720c */ /* 0x000fce0003f46270 */
[----:B------:R1:W5:Y:S04]  /*2cc0*/  @!P4 LDG.E.64 R94, desc[UR42][R40.64+0x20] ;  /* 0x0000202a285ec981 */ /* 0x000368000c1e1b00 */
[----:B------:R1:W5:Y:S01]  /*2cd0*/  @!P4 LDG.E.64 R120, desc[UR42][R42.64+0x20] ;  /* 0x0000202a2a78c981 */ /* 0x000362000c1e1b00 */
[----:B------:R-:W-:Y:S02]  /*2ce0*/  ISETP.GE.AND P4, PT, R189, R117, PT ;  /* 0x00000075bd00720c */ /* 0x000fe40003f86270 */
[----:B------:R-:W-:Y:S02]  /*2cf0*/  CS2R R86, SRZ ;  /* 0x0000000000567805 */ /* 0x000fe4000001ff00 */
[----:B------:R-:W-:Y:S02]  /*2d00*/  CS2R R92, SRZ ;  /* 0x00000000005c7805 */ /* 0x000fe4000001ff00 */
[----:B------:R-:W-:-:S02]  /*2d10*/  CS2R R82, SRZ ;  /* 0x0000000000527805 */ /* 0x000fc4000001ff00 */
[----:B------:R-:W-:Y:S01]  /*2d20*/  CS2R R84, SRZ ;  /* 0x0000000000547805 */ /* 0x000fe2000001ff00 */
[----:B------:R1:W5:Y:S04]  /*2d30*/  @!P2 LDG.E.64 R86, desc[UR42][R40.64+0x40] ;  /* 0x0000402a2856a981 */ /* 0x000368000c1e1b00 */
[----:B------:R1:W5:Y:S01]  /*2d40*/  @!P2 LDG.E.64 R92, desc[UR42][R42.64+0x40] ;  /* 0x0000402a2a5ca981 */ /* 0x000362000c1e1b00 */
[----:B------:R-:W-:-:S03]  /*2d50*/  ISETP.GE.AND P2, PT, R188, R117, PT ;  /* 0x00000075bc00720c */ /* 0x000fc60003f46270 */
        /* <DEDUP_REMOVED lines=8> */
[----:B------:R1:W5:Y:S04]  /*2de0*/  @!P2 LDG.E.64 R80, desc[UR42][R42.64+0x80] ;  /* 0x0000802a2a50a981 */ /* 0x000368000c1e1b00 */
[----:B------:R1:W5:Y:S04]  /*2df0*/  @!P4 LDG.E.64 R74, desc[UR42][R40.64+0xa0] ;  /* 0x0000a02a284ac981 */ /* 0x000368000c1e1b00 */
[----:B------:R1:W5:Y:S02]  /*2e00*/  @!P4 LDG.E.64 R76, desc[UR42][R42.64+0xa0] ;  /* 0x0000a02a2a4cc981 */ /* 0x000364000c1e1b00 */
.L_x_625:
[----:B------:R-:W-:Y:S05]  /*2e10*/  BSYNC B1 ;  /* 0x0000000000017941 */ /* 0x000fea0003800000 */
.L_x_624:
        /* <DEDUP_REMOVED lines=11> */
[----:B------:R-:W-:Y:S01]  /*2ed0*/  CS2R R68, SRZ ;  /* 0x0000000000447805 */ /* 0x000fe2000001ff00 */
[----:B-----5:R-:W-:Y:S01]  /*2ee0*/  IMAD.MOV.U32 R132, RZ, RZ, R74 ;  /* 0x000000ffff847224 */ /* 0x020fe200078e004a */
[----:B------:R-:W-:-:S02]  /*2ef0*/  MOV R133, R75 ;  /* 0x0000004b00857202 */ /* 0x000fc40000000f00 */
[----:B------:R-:W-:Y:S01]  /*2f00*/  CS2R R72, SRZ ;  /* 0x0000000000487805 */ /* 0x000fe2000001ff00 */
[----:B------:R-:W-:Y:S06]  /*2f10*/  @P4 BRA `(.L_x_627) ;  /* 0x0000000000a04947 */ /* 0x000fec0003800000 */
[----:B------:R-:W-:Y:S01]  /*2f20*/  IADD3 R90, P2, P5, R110, R90, R33 ;  /* 0x0000005a6e5a7210 */ /* 0x000fe20007d5e021 */
[----:B------:R-:W-:Y:S01]  /*2f30*/  ULDC.64 UR4, c[0x0][0x3e8] ;  /* 0x0000fa0000047ab9 */ /* 0x000fe20000000a00 */
[----:B------:R-:W-:Y:S01]  /*2f40*/  ULDC.64 UR6, c[0x0][0x400] ;  /* 0x0001000000067ab9 */ /* 0x000fe20000000a00 */
[----:B------:R-:W-:Y:S02]  /*2f50*/  CS2R R70, SRZ ;  /* 0x0000000000467805 */ /* 0x000fe4000001ff00 */
[----:B-1----:R-:W-:Y:S02]  /*2f60*/  IADD3.X R41, R29, R0, R35, P2, P5 ;  /* 0x000000001d297210 */ /* 0x002fe400017ea423 */
[----:B------:R-:W-:Y:S02]  /*2f70*/  CS2R R72, SRZ ;  /* 0x0000000000487805 */ /* 0x000fe4000001ff00 */
[----:B------:R-:W-:-:S04]  /*2f80*/  IADD3 R88, P2, P5, R106, R88, R36 ;  /* 0x000000586a587210 */ /* 0x000fc80007d5e024 */
[----:B------:R-:W-:Y:S02]  /*2f90*/  IADD3.X R3, R31, R3, R38, P2, P5 ;  /* 0x000000031f037210 */ /* 0x000fe400017ea426 */
[----:B------:R-:W-:-:S04]  /*2fa0*/  LEA R40, P2, R90, UR4, 0x1 ;  /* 0x000000045a287c11 */ /* 0x000fc8000f8408ff */
[----:B------:R-:W-:Y:S02]  /*2fb0*/  LEA.HI.X R41, R90, UR5, R41, 0x1, P2 ;  /* 0x000000055a297c11 */ /* 0x000fe400090f0c29 */
[----:B0-----:R-:W-:-:S04]  /*2fc0*/  LEA R42, P2, R88, UR6, 0x1 ;  /* 0x00000006582a7c11 */ /* 0x001fc8000f8408ff */
[----:B------:R-:W-:Y:S02]  /*2fd0*/  LEA.HI.X R43, R88, UR7, R3, 0x1, P2 ;  /* 0x00000007582b7c11 */ /* 0x000fe400090f0c03 */
[----:B------:R-:W-:Y:S02]  /*2fe0*/  ISETP.GE.AND P2, PT, R22, R117, PT ;  /* 0x000000751600720c */ /* 0x000fe40003f46270 */
[----:B------:R-:W-:Y:S02]  /*2ff0*/  CS2R R66, SRZ ;  /* 0x0000000000427805 */ /* 0x000fe4000001ff00 */
[----:B------:R-:W-:-:S09]  /*3000*/  CS2R R68, SRZ ;  /* 0x0000000000447805 */ /* 0x000fd2000001ff00 */
[----:B------:R2:W5:Y:S04]  /*3010*/  @!P2 LDG.E.64 R70, desc[UR42][R40.64] ;  /* 0x0000002a2846a981 */ /* 0x000568000c1e1b00 */
[----:B------:R2:W5:Y:S01]  /*3020*/  @!P2 LDG.E.64 R72, desc[UR42][R42.64] ;  /* 0x0000002a2a48a981 */ /* 0x000562000c1e1b00 */
        /* <DEDUP_REMOVED lines=20> */
[----:B------:R-:W-:-:S13]  /*3170*/  ISETP.GE.AND P2, PT, R190, R117, PT ;  /* 0x00000075be00720c */ /* 0x000fda0003f46270 */
[----:B------:R2:W5:Y:S04]  /*3180*/  @!P2 LDG.E.64 R44, desc[UR42][R40.64+0xa0] ;  /* 0x0000a02a282ca981 */ /* 0x000568000c1e1b00 */
[----:B------:R2:W5:Y:S02]  /*3190*/  @!P2 LDG.E.64 R46, desc[UR42][R42.64+0xa0] ;  /* 0x0000a02a2a2ea981 */ /* 0x000564000c1e1b00 */
.L_x_627:
[----:B------:R-:W-:Y:S05]  /*31a0*/  BSYNC B1 ;  /* 0x0000000000017941 */ /* 0x000fea0003800000 */
.L_x_626:
[----:B------:R-:W-:Y:S01]  /*31b0*/  IMAD.MOV.U32 R0, RZ, RZ, R78 ;  /* 0x000000ffff007224 */ /* 0x000fe200078e004e */
[----:B-12---:R-:W-:Y:S01]  /*31c0*/  MOV R40, R82 ;  /* 0x0000005200287202 */ /* 0x006fe20000000f00 */
[----:B------:R-:W-:Y:S01]  /*31d0*/  IMAD.MOV.U32 R3, RZ, RZ, R79 ;  /* 0x000000ffff037224 */ /* 0x000fe200078e004f */
[----:B------:R-:W-:Y:S01]  /*31e0*/  PRMT R158, R133, 0x5410, R132 ;  /* 0x00005410859e7816 */ /* 0x000fe20000000084 */
[----:B------:R-:W-:Y:S01]  /*31f0*/  IMAD.MOV.U32 R41, RZ, RZ, R94 ;  /* 0x000000ffff297224 */ /* 0x000fe200078e005e */
[----:B------:R-:W-:Y:S01]  /*3200*/  PRMT R164, R164, 0x5410, R40 ;  /* 0x00005410a4a47816 */ /* 0x000fe20000000028 */
[----:B------:R-:W-:Y:S01]  /*3210*/  UISETP.NE.AND UP0, UPT, UR37, 0x3, UPT ;  /* 0x000000032500788c */ /* 0x000fe2000bf05270 */
[----:B------:R-:W-:Y:S01]  /*3220*/  PRMT R161, R0, 0x5410, R3 ;  /* 0x0000541000a17816 */ /* 0x000fe20000000003 */
[----:B------:R-:W-:Y:S01]  /*3230*/  IMAD.MOV.U32 R3, RZ, RZ, R86 ;  /* 0x000000ffff037224 */ /* 0x000fe200078e0056 */
[----:B------:R-:W-:Y:S01]  /*3240*/  MOV R40, R87 ;  /* 0x0000005700287202 */ /* 0x000fe20000000f00 */
[----:B------:R-:W-:Y:S01]  /*3250*/  IMAD.MOV.U32 R0, RZ, RZ, R83 ;  /* 0x000000ffff007224 */ /* 0x000fe200078e0053 */
[----:B------:R-:W-:Y:S01]  /*3260*/  PRMT R166, R41, 0x7610, R166 ;  /* 0x0000761029a67816 */ /* 0x000fe200000000a6 */
[----:B------:R-:W-:Y:S01]  /*3270*/  IMAD.MOV.U32 R41, RZ, RZ, R76 ;  /* 0x000000ffff297224 */ /* 0x000fe200078e004c */
[----:B------:R-:W-:Y:S01]  /*3280*/  PRMT R165, R3, 0x5410, R40 ;  /* 0x0000541003a57816 */ /* 0x000fe20000000028 */
[----:B------:R-:W-:Y:S01]  /*3290*/  IMAD.MOV.U32 R40, RZ, RZ, R127 ;  /* 0x000000ffff287224 */ /* 0x000fe200078e007f */
[----:B------:R-:W-:Y:S01]  /*32a0*/  PRMT R164, R0, 0x7610, R164 ;  /* 0x0000761000a47816 */ /* 0x000fe200000000a4 */
[----:B------:R-:W-:Y:S01]  /*32b0*/  IMAD.MOV.U32 R0, RZ, RZ, R95 ;  /* 0x000000ffff007224 */ /* 0x000fe200078e005f */
[----:B------:R-:W-:-:S02]  /*32c0*/  MOV R3, R126 ;  /* 0x0000007e00037202 */ /* 0x000fc40000000f00 */
[----:B------:R-:W-:Y:S01]  /*32d0*/  PRMT R167, R40, 0x7610, R167 ;  /* 0x0000761028a77816 */ /* 0x000fe200000000a7 */
[----:B------:R-:W-:Y:S01]  /*32e0*/  IMAD.MOV.U32 R40, RZ, RZ, R81 ;  /* 0x000000ffff287224 */ /* 0x000fe200078e0051 */
[----:B------:R-:W-:Y:S01]  /*32f0*/  PRMT R155, R3, 0x7610, R155 ;  /* 0x00007610039b7816 */ /* 0x000fe2000000009b */
[----:B------:R-:W-:Y:S01]  /*3300*/  IMAD.MOV.U32 R3, RZ, RZ, R80 ;  /* 0x000000ffff037224 */ /* 0x000fe200078e0050 */
[----:B------:R-:W-:Y:S02]  /*3310*/  PRMT R166, R166, 0x5410, R0 ;  /* 0x00005410a6a67816 */ /* 0x000fe40000000000 */
[----:B------:R-:W-:Y:S02]  /*3320*/  PRMT R159, R41, 0x7610, R159 ;  /* 0x00007610299f7816 */ /* 0x000fe4000000009f */
[----:B------:R-:W-:Y:S02]  /*3330*/  MOV R0, R77 ;  /* 0x0000004d00007202 */ /* 0x000fe40000000f00 */
[----:B------:R-:W-:-:S02]  /*3340*/  MOV R41, R84 ;  /* 0x0000005400297202 */ /* 0x000fc40000000f00 */
[----:B------:R-:W-:Y:S01]  /*3350*/  PRMT R159, R159, 0x5410, R0 ;  /* 0x000054109f9f7816 */ /* 0x000fe20000000000 */
[----:B------:R-:W-:Y:S01]  /*3360*/  IMAD.MOV.U32 R0, RZ, RZ, R85 ;  /* 0x000000ffff007224 */ /* 0x000fe200078e0055 */
[----:B------:R-:W-:Y:S01]  /*3370*/  PRMT R162, R3, 0x5410, R40 ;  /* 0x0000541003a27816 */ /* 0x000fe20000000028 */
[----:B------:R-:W-:Y:S01]  /*3380*/  IMAD.MOV.U32 R3, RZ, RZ, R92 ;  /* 0x000000ffff037224 */ /* 0x000fe200078e005c */
[----:B------:R-:W-:Y:S01]  /*3390*/  PRMT R167, R167, 0x5410, R41 ;  /* 0x00005410a7a77816 */ /* 0x000fe20000000029 */
[----:B------:R-:W-:Y:S01]  /*33a0*/  IMAD.MOV.U32 R41, RZ, RZ, R120 ;  /* 0x000000ffff297224 */ /* 0x000fe200078e0078 */
[----:B------:R-:W-:Y:S02]  /*33b0*/  MOV R40, R93 ;  /* 0x0000005d00287202 */ /* 0x000fe40000000f00 */
[----:B------:R-:W-:Y:S01]  /*33c0*/  PRMT R168, R0, 0x5410, R3 ;  /* 0x0000541000a87816 */ /* 0x000fe20000000003 */
[----:B------:R-:W-:Y:S01]  /*33d0*/  IMAD.MOV.U32 R3, RZ, RZ, R129 ;  /* 0x000000ffff037224 */ /* 0x000fe200078e0081 */
[----:B------:R-:W-:Y:S01]  /*33e0*/  PRMT R169, R40, 0x5410, R41 ;  /* 0x0000541028a97816 */ /* 0x000fe20000000029 */
[----:B------:R-:W-:Y:S01]  /*33f0*/  IMAD.MOV.U32 R41, RZ, RZ, R121 ;  /* 0x000000ffff297224 */ /* 0x000fe200078e0079 */
[----:B------:R-:W-:Y:S01]  /*3400*/  MOV R40, R128 ;  /* 0x0000008000287202 */ /* 0x000fe20000000f00 */
[----:B-----5:R-:W-:Y:S01]  /*3410*/  IMAD.MOV.U32 R0, RZ, RZ, R44 ;  /* 0x000000ffff007224 */ /* 0x020fe200078e002c */
[----:B------:R-:W-:-:S02]  /*3420*/  PLOP3.LUT P2, PT, PT, PT, UP0, 0x80, 0x0 ;  /* 0x000000000000781c */ /* 0x000fc40003f4f008 */
[----:B------:R-:W-:Y:S01]  /*3430*/  PRMT R170, R41, 0x5410, R3 ;  /* 0x0000541029aa7816 */ /* 0x000fe20000000003 */
[----:B------:R-:W-:Y:S01]  /*3440*/  IMAD.MOV.U32 R3, RZ, RZ, R55 ;  /* 0x000000ffff037224 */ /* 0x000fe200078e0037 */
[----:B------:R-:W-:Y:S01]  /*3450*/  PRMT R155, R155, 0x5410, R40 ;  /* 0x000054109b9b7816 */ /* 0x000fe20000000028 */
[----:B------:R-:W-:Y:S01]  /*3460*/  IMAD.MOV.U32 R40, RZ, RZ, R54 ;  /* 0x000000ffff287224 */ /* 0x000fe200078e0036 */
[----:B------:R-:W-:Y:S02]  /*3470*/  PRMT R88, R88, 0x5410, R0 ;  /* 0x0000541058587816 */ /* 0x000fe40000000000 */
[----:B------:R-:W-:Y:S02]  /*3480*/  MOV R0, R58 ;  /* 0x0000003a00007202 */ /* 0x000fe40000000f00 */
[----:B------:R-:W-:Y:S01]  /*3490*/  PRMT R90, R3, 0x5410, R40 ;  /* 0x00005410035a7816 */ /* 0x000fe20000000028 */
[----:B------:R-:W-:Y:S01]  /*34a0*/  IMAD.MOV.U32 R40, RZ, RZ, R62 ;  /* 0x000000ffff287224 */ /* 0x000fe200078e003e */
[----:B------:R-:W-:Y:S01]  /*34b0*/  PRMT R132, R132, 0x5410, R0 ;  /* 0x0000541084847816 */ /* 0x000fe20000000000 */
[----:B------:R-:W-:Y:S01]  /*34c0*/  IMAD.MOV.U32 R0, RZ, RZ, R66 ;  /* 0x000000ffff007224 */ /* 0x000fe200078e0042 */
[----:B------:R-:W-:-:S02]  /*34d0*/  MOV R3, R63 ;  /* 0x0000003f00037202 */ /* 0x000fc40000000f00 */
[----:B------:R-:W-:Y:S02]  /*34e0*/  MOV R41, R45 ;  /* 0x0000002d00297202 */ /* 0x000fe40000000f00 */
        /* <DEDUP_REMOVED lines=11> */
[----:B------:R-:W-:Y:S01]  /*35a0*/  PRMT R89, R0, 0x7610, R89 ;  /* 0x0000761000597816 */ /* 0x000fe20000000059 */
[----:B------:R-:W-:Y:S01]  /*35b0*/  IMAD.MOV.U32 R3, RZ, RZ, R57 ;  /* 0x000000ffff037224 */ /* 0x000fe200078e0039 */
[----:B------:R-:W-:-:S02]  /*35c0*/  MOV R0, R60 ;  /* 0x0000003c00007202 */ /* 0x000fc40000000f00 */
[----:B------:R-:W-:Y:S02]  /*35d0*/  PRMT R156, R156, 0x5410, R41 ;  /* 0x000054109c9c7816 */ /* 0x000fe40000000029 */
[----:B------:R-:W-:Y:S01]  /*35e0*/  PRMT R91, R40, 0x5410, R3 ;  /* 0x00005410285b7816 */ /* 0x000fe20000000003 */
[----:B------:R-:W-:Y:S01]  /*35f0*/  IMAD.MOV.U32 R3, RZ, RZ, R64 ;  /* 0x000000ffff037224 */ /* 0x000fe200078e0040 */
[----:B------:R-:W-:Y:S01]  /*3600*/  PRMT R133, R0, 0x7610, R133 ;  /* 0x0000761000857816 */ /* 0x000fe20000000085 */
[----:B------:R-:W-:Y:S01]  /*3610*/  IMAD.MOV.U32 R40, RZ, RZ, R61 ;  /* 0x000000ffff287224 */ /* 0x000fe200078e003d */
[----:B------:R-:W-:Y:S02]  /*3620*/  MOV R41, R47 ;  /* 0x0000002f00297202 */ /* 0x000fe40000000f00 */
[----:B------:R-:W-:Y:S02]  /*3630*/  MOV R0, R65 ;  /* 0x0000004100007202 */ /* 0x000fe40000000f00 */
[----:B------:R-:W-:Y:S01]  /*3640*/  PRMT R89, R89, 0x5410, R41 ;  /* 0x0000541059597816 */ /* 0x000fe20000000029 */
[----:B------:R-:W-:Y:S01]  /*3650*/  IMAD.MOV.U32 R41, RZ, RZ, R73 ;  /* 0x000000ffff297224 */ /* 0x000fe200078e0049 */
[----:B------:R-:W-:Y:S01]  /*3660*/  PRMT R152, R3, 0x5410, R0 ;  /* 0x0000541003987816 */ /* 0x000fe20000000000 */
[----:B------:R-:W-:Y:S01]  /*3670*/  IMAD.MOV.U32 R0, RZ, RZ, R68 ;  /* 0x000000ffff007224 */ /* 0x000fe200078e0044 */
[----:B------:R-:W-:Y:S01]  /*3680*/  PRMT R133, R133, 0x5410, R40 ;  /* 0x0000541085857816 */ /* 0x000fe20000000028 */
[----:B------:R-:W-:Y:S01]  /*3690*/  IMAD.MOV.U32 R3, RZ, RZ, R69 ;  /* 0x000000ffff037224 */ /* 0x000fe200078e0045 */
[----:B------:R-:W-:-:S04]  /*36a0*/  MOV R40, R72 ;  /* 0x0000004800287202 */ /* 0x000fc80000000f00 */
[----:B------:R-:W-:Y:S02]  /*36b0*/  PRMT R160, R0, 0x5410, R3 ;  /* 0x0000541000a07816 */ /* 0x000fe40000000003 */
[----:B------:R-:W-:Y:S01]  /*36c0*/  PRMT R163, R40, 0x5410, R41 ;  /* 0x0000541028a37816 */ /* 0x000fe20000000029 */
[----:B------:R-:W-:Y:S06]  /*36d0*/  @!P2 BRA `(.L_x_628) ;  /* 0x000000000004a947 */ /* 0x000fec0003800000 */
[----:B------:R-:W-:Y:S01]  /*36e0*/  BPT.TRAP 0x1 ;  /* 0x000000040000795c */ /* 0x000fe20000300000 */
.L_x_628:
[----:B------:R-:W-:Y:S01]  /*36f0*/  IMAD R3, R16, 0x8, R2 ;  /* 0x0000000810037824 */ /* 0x000fe200078e0202 */
[----:B------:R-:W-:Y:S01]  /*3700*/  SHF.L.U32 R0, R184, 0x1f, RZ ;  /* 0x0000001fb8007819 */ /* 0x000fe200000006ff */
[----:B------:R-:W-:Y:S03]  /*3710*/  BSSY B1, `(.L_x_629) ;  /* 0x0000003000017945 */ /* 0x000fe60003800000 */
[----:B------:R-:W1:Y:S02]  /*3720*/  SYNCS.PHASECHK.TRANS64.TRYWAIT P5, [R3+URZ+0x34890], R0 ;  /* 0x03489000030075a7 */ /* 0x000e6400080a017f */
[----:B-1----:R-:W-:Y:S05]  /*3730*/  @!P5 BRA `(.L_x_630) ;  /* 0x000001cc0090d947 */ /* 0x002fea0003800000 */
.L_x_978:
[----:B------:R-:W-:Y:S05]  /*3740*/  BSYNC B1 ;  /* 0x0000000000017941 */ /* 0x000fea0003800000 */
.L_x_629:
[----:B------:R-:W-:Y:S04]  /*3750*/  BSSY B1, `(.L_x_631) ;  /* 0x0000133000017945 */ /* 0x000fe80003800000 */
[----:B------:R-:W-:Y:S05]  /*3760*/  @P3 BRA `(.L_x_632) ;  /* 0x0000001000c43947 */ /* 0x000fea0003800000 */
[----:B------:R-:W-:Y:S01]  /*3770*/  ISETP.NE.AND P3, PT, R14, RZ, PT ;  /* 0x000000ff0e00720c */ /* 0x000fe20003f65270 */
[----:B------:R-:W-:-:S12]  /*3780*/  BSSY B2, `(.L_x_633) ;  /* 0x0000034000027945 */ /* 0x000fd80003800000 */
[----:B------:R-:W-:Y:S05]  /*3790*/  @!P3 BRA `(.L_x_634) ;  /* 0x0000000000c8b947 */ /* 0x000fea0003800000 */
[----:B0-----:R0:W2:Y:S01]  /*37a0*/  LDS.128 R40, [R51] ;  /* 0x0000000033287984 */ /* 0x0010a20000000c00 */
[----:B------:R-:W-:Y:S01]  /*37b0*/  ISETP.GE.AND P3, PT, R22, R117, PT ;  /* 0x000000751600720c */ /* 0x000fe20003f66270 */
[----:B------:R-:W-:-:S12]  /*37c0*/  BSSY B3, `(.L_x_635) ;  /* 0x000002e000037945 */ /* 0x000fd80003800000 */
[----:B0-----:R-:W-:Y:S05]  /*37d0*/  @P3 BRA `(.L_x_636) ;  /* 0x0000000000b03947 */ /* 0x001fea0003800000 */
[----:B------:R-:W-:Y:S02]  /*37e0*/  SHF.R.U64 R148, R128, 0x10, R129 ;  /* 0x0000001080947819 */ /* 0x000fe40000001281 */
[----:B--2---:R-:W-:Y:S02]  /*37f0*/  MOV R128, R41 ;  /* 0x0000002900807202 */ /* 0x004fe40000000f00 */
[----:B------:R-:W-:Y:S01]  /*3800*/  SHF.R.U64 R126, R126, 0x10, R127 ;  /* 0x000000107e7e7819 */ /* 0x000fe2000000127f */
[----:B------:R-:W-:Y:S01]  /*3810*/  HADD2.F32 R148, -RZ, R148.H0_H0 ;  /* 0x20000094ff947230 */ /* 0x000fe20000004100 */
[----:B------:R-:W-:Y:S01]  /*3820*/  SHF.R.U32.HI R129, RZ, 0x10, R129 ;  /* 0x00000010ff817819 */ /* 0x000fe20000011681 */
[--C-:B------:R-:W-:Y:S02]  /*3830*/  HADD2.F32 R41, -RZ, R128.reuse.H1_H1 ;  /* 0x30000080ff297230 */ /* 0x100fe40000004100 */
[----:B------:R-:W-:Y:S02]  /*3840*/  HADD2.F32 R153, -RZ, R128.H0_H0 ;  /* 0x20000080ff997230 */ /* 0x000fe40000004100 */
[----:B------:R-:W-:-:S02]  /*3850*/  HADD2.F32 R126, -RZ, R126.H0_H0 ;  /* 0x2000007eff7e7230 */ /* 0x000fc40000004100 */
[-C--:B------:R-:W-:Y:S01]  /*3860*/  FMUL.FTZ R128, R41, R148.reuse ;  /* 0x0000009429807220 */ /* 0x080fe20000410000 */
[----:B------:R-:W-:-:S03]  /*3870*/  FMUL.FTZ R148, R153, R148 ;  /* 0x0000009499947220 */ /* 0x000fc60000410000 */
[-C--:B------:R-:W-:Y:S01]  /*3880*/  FFMA.FTZ R128, R153, R126.reuse, -R128 ;  /* 0x0000007e99807223 */ /* 0x080fe20000010880 */
[----:B------:R-:W-:Y:S02]  /*3890*/  HADD2.F32 R153, -RZ, R155.H1_H1 ;  /* 0x3000009bff997230 */ /* 0x000fe40000004100 */
[----:B------:R-:W-:Y:S01]  /*38a0*/  FFMA.FTZ R41, R41, R126, R148 ;  /* 0x0000007e29297223 */ /* 0x000fe20000010094 */
[----:B------:R-:W-:Y:S01]  /*38b0*/  IMAD.MOV.U32 R148, RZ, RZ, R43 ;  /* 0x000000ffff947224 */ /* 0x000fe200078e002b */
[----:B------:R-:W-:Y:S01]  /*38c0*/  SHF.R.U32.HI R126, RZ, 0x10, R127 ;  /* 0x00000010ff7e7819 */ /* 0x000fe2000001167f */
[----:B------:R-:W-:Y:S02]  /*38d0*/  IMAD.MOV.U32 R127, RZ, RZ, R40 ;  /* 0x000000ffff7f7224 */ /* 0x000fe400078e0028 */
[----:B------:R-:W-:Y:S01]  /*38e0*/  HADD2.F32 R40, -RZ, R129.H0_H0 ;  /* 0x20000081ff287230 */ /* 0x000fe20000004100 */
[----:B------:R-:W-:Y:S01]  /*38f0*/  F2FP.F16.F32.PACK_AB R41, R41, R128 ;  /* 0x000000802929723e */ /* 0x000fe200000000ff */
[----:B------:R-:W-:-:S02]  /*3900*/  HADD2.F32 R43, -RZ, R148.H1_H1 ;  /* 0x30000094ff2b7230 */ /* 0x000fc40000004100 */
[----:B------:R-:W-:Y:S02]  /*3910*/  HADD2.F32 R129, -RZ, R148.H0_H0 ;  /* 0x20000094ff817230 */ /* 0x000fe40000004100 */
[----:B------:R-:W-:Y:S02]  /*3920*/  HADD2.F32 R126, -RZ, R126.H0_H0 ;  /* 0x2000007eff7e7230 */ /* 0x000fe40000004100 */
[-C--:B------:R-:W-:Y:S01]  /*3930*/  FMUL.FTZ R148, R43, R40.reuse ;  /* 0x000000282b947220 */ /* 0x080fe20000410000 */
[----:B------:R-:W-:-:S03]  /*3940*/  FMUL.FTZ R154, R129, R40 ;  /* 0x00000028819a7220 */ /* 0x000fc60000410000 */
[-C--:B------:R-:W-:Y:S01]  /*3950*/  FFMA.FTZ R40, R129, R126.reuse, -R148 ;  /* 0x0000007e81287223 */ /* 0x080fe20000010894 */
[--C-:B------:R-:W-:Y:S02]  /*3960*/  HADD2.F32 R148, -RZ, R127.reuse.H0_H0 ;  /* 0x2000007fff947230 */ /* 0x100fe40000004100 */
[----:B------:R-:W-:Y:S01]  /*3970*/  FFMA.FTZ R43, R43, R126, R154 ;  /* 0x0000007e2b2b7223 */ /* 0x000fe2000001009a */
[----:B------:R-:W-:Y:S01]  /*3980*/  MOV R126, R42 ;  /* 0x0000002a007e7202 */ /* 0x000fe20000000f00 */
[----:B------:R-:W-:Y:S02]  /*3990*/  HADD2.F32 R42, -RZ, R127.H1_H1 ;  /* 0x3000007fff2a7230 */ /* 0x000fe40000004100 */
[----:B------:R-:W-:Y:S01]  /*39a0*/  HADD2.F32 R129, -RZ, R155.H0_H0 ;  /* 0x2000009bff817230 */ /* 0x000fe20000004100 */
[----:B------:R-:W-:Y:S01]  /*39b0*/  F2FP.F16.F32.PACK_AB R43, R43, R40 ;  /* 0x000000282b2b723e */ /* 0x000fe200000000ff */
[----:B------:R-:W-:Y:S02]  /*39c0*/  HADD2.F32 R155, -RZ, R170.H1_H1 ;  /* 0x300000aaff9b7230 */ /* 0x000fe40000004100 */
[-C--:B------:R-:W-:Y:S01]  /*39d0*/  FMUL.FTZ R127, R42, R153.reuse ;  /* 0x000000992a7f7220 */ /* 0x080fe20000410000 */
[----:B------:R-:W-:-:S03]  /*39e0*/  FMUL.FTZ R153, R148, R153 ;  /* 0x0000009994997220 */ /* 0x000fc60000410000 */
[-C--:B------:R-:W-:Y:S01]  /*39f0*/  FFMA.FTZ R127, R148, R129.reuse, -R127 ;  /* 0x00000081947f7223 */ /* 0x080fe2000001087f */
[--C-:B------:R-:W-:Y:S02]  /*3a00*/  HADD2.F32 R148, -RZ, R126.reuse.H0_H0 ;  /* 0x2000007eff947230 */ /* 0x100fe40000004100 */
[----:B------:R-:W-:Y:S01]  /*3a10*/  FFMA.FTZ R42, R42, R129, R153 ;  /* 0x000000812a2a7223 */ /* 0x000fe20000010099 */
[----:B------:R-:W-:Y:S02]  /*3a20*/  HADD2.F32 R126, -RZ, R126.H1_H1 ;  /* 0x3000007eff7e7230 */ /* 0x000fe40000004100 */
[----:B------:R-:W-:Y:S02]  /*3a30*/  HADD2.F32 R129, -RZ, R167.H0_H0 ;  /* 0x200000a7ff817230 */ /* 0x000fe40000004100 */
[----:B------:R-:W-:Y:S01]  /*3a40*/  F2FP.F16.F32.PACK_AB R40, R42, R127 ;  /* 0x0000007f2a28723e */ /* 0x000fe200000000ff */
[-C--:B------:R-:W-:Y:S01]  /*3a50*/  FMUL.FTZ R153, R126, R155.reuse ;  /* 0x0000009b7e997220 */ /* 0x080fe20000410000 */
[----:B------:R-:W-:-:S03]  /*3a60*/  FMUL.FTZ R155, R148, R155 ;  /* 0x0000009b949b7220 */ /* 0x000fc60000410000 */
[-C--:B------:R-:W-:Y:S01]  /*3a70*/  FFMA.FTZ R153, R148, R129.reuse, -R153 ;  /* 0x0000008194997223 */ /* 0x080fe20000010899 */
[----:B------:R-:W-:-:S05]  /*3a80*/  FFMA.FTZ R126, R126, R129, R155 ;  /* 0x000000817e7e7223 */ /* 0x000fca000001009b */
[----:B------:R-:W-:-:S07]  /*3a90*/  F2FP.F16.F32.PACK_AB R42, R126, R153 ;  /* 0x000000997e2a723e */ /* 0x000fce00000000ff */
.L_x_636:
[----:B------:R-:W-:Y:S05]  /*3aa0*/  BSYNC B3 ;  /* 0x0000000000037941 */ /* 0x000fea0003800000 */
.L_x_635:
[----:B--2---:R2:W-:Y:S02]  /*3ab0*/  STG.E.128 desc[UR42][R52.64], R40 ;  /* 0x0000002834007986 */ /* 0x0045e4000c101d2a */
.L_x_634:
[----:B------:R-:W-:Y:S05]  /*3ac0*/  BSYNC B2 ;  /* 0x0000000000027941 */ /* 0x000fea0003800000 */
.L_x_633:
[----:B------:R-:W-:Y:S01]  /*3ad0*/  ISETP.NE.AND P3, PT, R10, RZ, PT ;  /* 0x000000ff0a00720c */ /* 0x000fe20003f65270 */
[----:B------:R-:W-:-:S12]  /*3ae0*/  BSSY B2, `(.L_x_637) ;  /* 0x0000030000027945 */ /* 0x000fd80003800000 */
[----:B------:R-:W-:Y:S05]  /*3af0*/  @!P3 BRA `(.L_x_638) ;  /* 0x0000000000b8b947 */ /* 0x000fea0003800000 */
[----:B0-2---:R0:W2:Y:S01]  /*3b00*/  LDS.128 R40, [R50] ;  /* 0x0000000032287984 */ /* 0x0050a20000000c00 */
[----:B------:R-:W-:Y:S01]  /*3b10*/  ISETP.GE.AND P3, PT, R187, R117, PT ;  /* 0x00000075bb00720c */ /* 0x000fe20003f66270 */
[----:B------:R-:W-:-:S12]  /*3b20*/  BSSY B3, `(.L_x_639) ;  /* 0x000002a000037945 */ /* 0x000fd80003800000 */
[----:B0-----:R-:W-:Y:S05]  /*3b30*/  @P3 BRA `(.L_x_640) ;  /* 0x0000000000a03947 */ /* 0x001fea0003800000 */
[----:B------:R-:W-:Y:S01]  /*3b40*/  SHF.R.U64 R120, R120, 0x10, R121 ;  /* 0x0000001078787819 */ /* 0x000fe20000001279 */
[----:B--2---:R-:W-:Y:S01]  /*3b50*/  HADD2.F32 R128, -RZ, R41.H0_H0 ;  /* 0x20000029ff807230 */ /* 0x004fe20000004100 */
[----:B------:R-:W-:Y:S01]  /*3b60*/  SHF.R.U64 R94, R94, 0x10, R95 ;  /* 0x000000105e5e7819 */ /* 0x000fe2000000125f */
[----:B------:R-:W-:Y:S01]  /*3b70*/  HADD2.F32 R126, -RZ, R43.H1_H1 ;  /* 0x3000002bff7e7230 */ /* 0x000fe20000004100 */
[----:B------:R-:W-:Y:S01]  /*3b80*/  SHF.R.U32.HI R121, RZ, 0x10, R121 ;  /* 0x00000010ff797819 */ /* 0x000fe20000011679 */
[----:B------:R-:W-:Y:S01]  /*3b90*/  HADD2.F32 R127, -RZ, R120.H0_H0 ;  /* 0x20000078ff7f7230 */ /* 0x000fe20000004100 */
[----:B------:R-:W-:Y:S01]  /*3ba0*/  SHF.R.U32.HI R95, RZ, 0x10, R95 ;  /* 0x00000010ff5f7819 */ /* 0x000fe2000001165f */
[----:B------:R-:W-:Y:S02]  /*3bb0*/  HADD2.F32 R120, -RZ, R41.H1_H1 ;  /* 0x30000029ff787230 */ /* 0x000fe40000004100 */
[----:B------:R-:W-:Y:S02]  /*3bc0*/  HADD2.F32 R129, -RZ, R94.H0_H0 ;  /* 0x2000005eff817230 */ /* 0x000fe40000004100 */
[----:B------:R-:W-:-:S02]  /*3bd0*/  HADD2.F32 R121, -RZ, R121.H0_H0 ;  /* 0x20000079ff797230 */ /* 0x000fc40000004100 */
[-C--:B------:R-:W-:Y:S01]  /*3be0*/  FMUL.FTZ R41, R120, R127.reuse ;  /* 0x0000007f78297220 */ /* 0x080fe20000410000 */
[C---:B------:R-:W-:Y:S01]  /*3bf0*/  FMUL.FTZ R127, R128.reuse, R127 ;  /* 0x0000007f807f7220 */ /* 0x040fe20000410000 */
[----:B------:R-:W-:Y:S02]  /*3c00*/  HADD2.F32 R153, -RZ, R95.H0_H0 ;  /* 0x2000005fff997230 */ /* 0x000fe40000004100 */
[----:B------:R-:W-:Y:S01]  /*3c10*/  FFMA.FTZ R41, R128, R129, -R41 ;  /* 0x0000008180297223 */ /* 0x000fe20000010829 */
[----:B------:R-:W-:Y:S02]  /*3c20*/  HADD2.F32 R128, -RZ, R43.H0_H0 ;  /* 0x2000002bff807230 */ /* 0x000fe40000004100 */
[----:B------:R-:W-:Y:S01]  /*3c30*/  FMUL.FTZ R43, R126, R121 ;  /* 0x000000797e2b7220 */ /* 0x000fe20000410000 */
[----:B------:R-:W-:Y:S01]  /*3c40*/  FFMA.FTZ R94, R120, R129, R127 ;  /* 0x00000081785e7223 */ /* 0x000fe2000001007f */
[----:B------:R-:W-:Y:S02]  /*3c50*/  HADD2.F32 R95, -RZ, R169.H1_H1 ;  /* 0x300000a9ff5f7230 */ /* 0x000fe40000004100 */
[----:B------:R-:W-:Y:S01]  /*3c60*/  FMUL.FTZ R121, R128, R121 ;  /* 0x0000007980797220 */ /* 0x000fe20000410000 */
[----:B------:R-:W-:-:S02]  /*3c70*/  HADD2.F32 R120, -RZ, R40.H1_H1 ;  /* 0x30000028ff787230 */ /* 0x000fc40000004100 */
[-C--:B------:R-:W-:Y:S01]  /*3c80*/  FFMA.FTZ R43, R128, R153.reuse, -R43 ;  /* 0x00000099802b7223 */ /* 0x080fe2000001082b */
[----:B------:R-:W-:Y:S02]  /*3c90*/  HADD2.F32 R128, -RZ, R40.H0_H0 ;  /* 0x20000028ff807230 */ /* 0x000fe40000004100 */
[----:B------:R-:W-:Y:S01]  /*3ca0*/  FFMA.FTZ R126, R126, R153, R121 ;  /* 0x000000997e7e7223 */ /* 0x000fe20000010079 */
[----:B------:R-:W-:Y:S02]  /*3cb0*/  HADD2.F32 R121, -RZ, R166.H0_H0 ;  /* 0x200000a6ff797230 */ /* 0x000fe40000004100 */
[-C--:B------:R-:W-:Y:S01]  /*3cc0*/  FMUL.FTZ R129, R120, R95.reuse ;  /* 0x0000005f78817220 */ /* 0x080fe20000410000 */
[----:B------:R-:W-:Y:S02]  /*3cd0*/  HADD2.F32 R40, -RZ, R170.H0_H0 ;  /* 0x200000aaff287230 */ /* 0x000fe40000004100 */
[----:B------:R-:W-:Y:S01]  /*3ce0*/  FMUL.FTZ R95, R128, R95 ;  /* 0x0000005f805f7220 */ /* 0x000fe20000410000 */
[----:B------:R-:W-:-:S02]  /*3cf0*/  HADD2.F32 R127, -RZ, R42.H1_H1 ;  /* 0x3000002aff7f7230 */ /* 0x000fc40000004100 */
[-C--:B------:R-:W-:Y:S01]  /*3d00*/  FFMA.FTZ R129, R128, R121.reuse, -R129 ;  /* 0x0000007980817223 */ /* 0x080fe20000010881 */
[----:B------:R-:W-:Y:S02]  /*3d10*/  HADD2.F32 R153, -RZ, R42.H0_H0 ;  /* 0x2000002aff997230 */ /* 0x000fe40000004100 */
[----:B------:R-:W-:Y:S01]  /*3d20*/  FFMA.FTZ R120, R120, R121, R95 ;  /* 0x0000007978787223 */ /* 0x000fe2000001005f */
[----:B------:R-:W-:Y:S02]  /*3d30*/  HADD2.F32 R128, -RZ, R166.H1_H1 ;  /* 0x300000a6ff807230 */ /* 0x000fe40000004100 */
[-C--:B------:R-:W-:Y:S01]  /*3d40*/  FMUL.FTZ R42, R127, R40.reuse ;  /* 0x000000287f2a7220 */ /* 0x080fe20000410000 */
[----:B------:R-:W-:Y:S01]  /*3d50*/  F2FP.F16.F32.PACK_AB R41, R94, R41 ;  /* 0x000000295e29723e */ /* 0x000fe200000000ff */
[C---:B------:R-:W-:Y:S01]  /*3d60*/  FMUL.FTZ R40, R153.reuse, R40 ;  /* 0x0000002899287220 */ /* 0x040fe20000410000 */
[----:B------:R-:W-:Y:S01]  /*3d70*/  F2FP.F16.F32.PACK_AB R43, R126, R43 ;  /* 0x0000002b7e2b723e */ /* 0x000fe200000000ff */
[----:B------:R-:W-:-:S02]  /*3d80*/  FFMA.FTZ R42, R153, R128, -R42 ;  /* 0x00000080992a7223 */ /* 0x000fc4000001082a */
[----:B------:R-:W-:Y:S01]  /*3d90*/  FFMA.FTZ R127, R127, R128, R40 ;  /* 0x000000807f7f7223 */ /* 0x000fe20000010028 */
[----:B------:R-:W-:-:S04]  /*3da0*/  F2FP.F16.F32.PACK_AB R40, R120, R129 ;  /* 0x000000817828723e */ /* 0x000fc800000000ff */
[----:B------:R-:W-:-:S07]  /*3db0*/  F2FP.F16.F32.PACK_AB R42, R127, R42 ;  /* 0x0000002a7f2a723e */ /* 0x000fce00000000ff */
.L_x_640:
[----:B------:R-:W-:Y:S05]  /*3dc0*/  BSYNC B3 ;  /* 0x0000000000037941 */ /* 0x000fea0003800000 */
.L_x_639:
[----:B--2---:R3:W-:Y:S02]  /*3dd0*/  STG.E.128 desc[UR42][R52.64+0x40], R40 ;  /* 0x0000402834007986 */ /* 0x0047e4000c101d2a */
.L_x_638:
[----:B------:R-:W-:Y:S05]  /*3de0*/  BSYNC B2 ;  /* 0x0000000000027941 */ /* 0x000fea0003800000 */
.L_x_637:
[----:B------:R-:W-:Y:S01]  /*3df0*/  ISETP.NE.AND P3, PT, R9, RZ, PT ;  /* 0x000000ff0900720c */ /* 0x000fe20003f65270 */
[----:B------:R-:W-:-:S12]  /*3e00*/  BSSY B2, `(.L_x_641) ;  /* 0x0000031000027945 */ /* 0x000fd80003800000 */
[----:B------:R-:W-:Y:S05]  /*3e10*/  @!P3 BRA `(.L_x_642) ;  /* 0x0000000000bcb947 */ /* 0x000fea0003800000 */
[----:B0-23--:R0:W2:Y:S01]  /*3e20*/  LDS.128 R40, [R51+0x4000] ;  /* 0x0040000033287984 */ /* 0x00d0a20000000c00 */
[----:B------:R-:W-:Y:S01]  /*3e30*/  ISETP.GE.AND P3, PT, R186, R117, PT ;  /* 0x00000075ba00720c */ /* 0x000fe20003f66270 */
[----:B------:R-:W-:-:S12]  /*3e40*/  BSSY B3, `(.L_x_643) ;  /* 0x000002b000037945 */ /* 0x000fd80003800000 */
[----:B0-----:R-:W-:Y:S05]  /*3e50*/  @P3 BRA `(.L_x_644) ;  /* 0x0000000000a43947 */ /* 0x001fea0003800000 */
[----:B------:R-:W-:Y:S01]  /*3e60*/  SHF.R.U64 R94, R86, 0x10, R87 ;  /* 0x00000010565e7819 */ /* 0x000fe20000001257 */
[----:B--2---:R-:W-:Y:S01]  /*3e70*/  HADD2.F32 R120, -RZ, R43.H0_H0 ;  /* 0x2000002bff787230 */ /* 0x004fe20000004100 */
[----:B------:R-:W-:Y:S01]  /*3e80*/  SHF.R.U32.HI R95, RZ, 0x10, R93 ;  /* 0x00000010ff5f7819 */ /* 0x000fe2000001165d */
[----:B------:R-:W-:Y:S01]  /*3e90*/  HADD2.F32 R127, -RZ, R165.H1_H1 ;  /* 0x300000a5ff7f7230 */ /* 0x000fe20000004100 */
[----:B------:R-:W-:Y:S01]  /*3ea0*/  SHF.R.U32.HI R86, RZ, 0x10, R87 ;  /* 0x00000010ff567819 */ /* 0x000fe20000011657 */
[----:B------:R-:W-:Y:S01]  /*3eb0*/  HADD2.F32 R94, -RZ, R94.H0_H0 ;  /* 0x2000005eff5e7230 */ /* 0x000fe20000004100 */
[----:B------:R-:W-:Y:S01]  /*3ec0*/  SHF.R.U64 R87, R92, 0x10, R93 ;  /* 0x000000105c577819 */ /* 0x000fe2000000125d */
[----:B------:R-:W-:Y:S02]  /*3ed0*/  HADD2.F32 R95, -RZ, R95.H0_H0 ;  /* 0x2000005fff5f7230 */ /* 0x000fe40000004100 */
[----:B------:R-:W-:Y:S02]  /*3ee0*/  HADD2.F32 R92, -RZ, R43.H1_H1 ;  /* 0x3000002bff5c7230 */ /* 0x000fe40000004100 */
[----:B------:R-:W-:-:S02]  /*3ef0*/  HADD2.F32 R126, -RZ, R87.H0_H0 ;  /* 0x20000057ff7e7230 */ /* 0x000fc40000004100 */
[--C-:B------:R-:W-:Y:S02]  /*3f00*/  HADD2.F32 R87, -RZ, R41.reuse.H1_H1 ;  /* 0x30000029ff577230 */ /* 0x100fe40000004100 */
[-C--:B------:R-:W-:Y:S01]  /*3f10*/  FMUL.FTZ R43, R92, R95.reuse ;  /* 0x0000005f5c2b7220 */ /* 0x080fe20000410000 */
[----:B------:R-:W-:Y:S02]  /*3f20*/  HADD2.F32 R41, -RZ, R41.H0_H0 ;  /* 0x20000029ff297230 */ /* 0x000fe40000004100 */
[C---:B------:R-:W-:Y:S01]  /*3f30*/  FMUL.FTZ R95, R120.reuse, R95 ;  /* 0x0000005f785f7220 */ /* 0x040fe20000410000 */
[----:B------:R-:W-:Y:S02]  /*3f40*/  HADD2.F32 R93, -RZ, R86.H0_H0 ;  /* 0x20000056ff5d7230 */ /* 0x000fe40000004100 */
[-C--:B------:R-:W-:Y:S01]  /*3f50*/  FMUL.FTZ R86, R87, R126.reuse ;  /* 0x0000007e57567220 */ /* 0x080fe20000410000 */
[----:B------:R-:W-:Y:S02]  /*3f60*/  FMUL.FTZ R126, R41, R126 ;  /* 0x0000007e297e7220 */ /* 0x000fe40000410000 */
[-C--:B------:R-:W-:Y:S01]  /*3f70*/  FFMA.FTZ R43, R120, R93.reuse, -R43 ;  /* 0x0000005d782b7223 */ /* 0x080fe2000001082b */
[----:B------:R-:W-:Y:S01]  /*3f80*/  FFMA.FTZ R92, R92, R93, R95 ;  /* 0x0000005d5c5c7223 */ /* 0x000fe2000001005f */
[----:B------:R-:W-:-:S02]  /*3f90*/  HADD2.F32 R93, -RZ, R168.H1_H1 ;  /* 0x300000a8ff5d7230 */ /* 0x000fc40000004100 */
[-C--:B------:R-:W-:Y:S01]  /*3fa0*/  FFMA.FTZ R41, R41, R94.reuse, -R86 ;  /* 0x0000005e29297223 */ /* 0x080fe20000010856 */
[--C-:B------:R-:W-:Y:S02]  /*3fb0*/  HADD2.F32 R95, -RZ, R40.reuse.H1_H1 ;  /* 0x30000028ff5f7230 */ /* 0x100fe40000004100 */
[----:B------:R-:W-:Y:S01]  /*3fc0*/  FFMA.FTZ R86, R87, R94, R126 ;  /* 0x0000005e57567223 */ /* 0x000fe2000001007e */
[----:B------:R-:W-:Y:S01]  /*3fd0*/  HADD2.F32 R120, -RZ, R40.H0_H0 ;  /* 0x20000028ff787230 */ /* 0x000fe20000004100 */
[----:B------:R-:W-:Y:S01]  /*3fe0*/  F2FP.F16.F32.PACK_AB R43, R92, R43 ;  /* 0x0000002b5c2b723e */ /* 0x000fe200000000ff */
[----:B------:R-:W-:Y:S02]  /*3ff0*/  HADD2.F32 R87, -RZ, R169.H0_H0 ;  /* 0x200000a9ff577230 */ /* 0x000fe40000004100 */
[-C--:B------:R-:W-:Y:S01]  /*4000*/  FMUL.FTZ R121, R95, R93.reuse ;  /* 0x0000005d5f797220 */ /* 0x080fe20000410000 */
[--C-:B------:R-:W-:Y:S02]  /*4010*/  HADD2.F32 R40, -RZ, R42.reuse.H1_H1 ;  /* 0x3000002aff287230 */ /* 0x100fe40000004100 */
[----:B------:R-:W-:Y:S01]  /*4020*/  FMUL.FTZ R126, R120, R93 ;  /* 0x0000005d787e7220 */ /* 0x000fe20000410000 */
[----:B------:R-:W-:Y:S01]  /*4030*/  HADD2.F32 R94, -RZ, R165.H0_H0 ;  /* 0x200000a5ff5e7230 */ /* 0x000fe20000004100 */
[----:B------:R-:W-:Y:S01]  /*4040*/  F2FP.F16.F32.PACK_AB R41, R86, R41 ;  /* 0x000000295629723e */ /* 0x000fe200000000ff */
[----:B------:R-:W-:-:S02]  /*4050*/  HADD2.F32 R42, -RZ, R42.H0_H0 ;  /* 0x2000002aff2a7230 */ /* 0x000fc40000004100 */
[-C--:B------:R-:W-:Y:S01]  /*4060*/  FMUL.FTZ R93, R40, R87.reuse ;  /* 0x00000057285d7220 */ /* 0x080fe20000410000 */
[-C--:B------:R-:W-:Y:S01]  /*4070*/  FFMA.FTZ R121, R120, R94.reuse, -R121 ;  /* 0x0000005e78797223 */ /* 0x080fe20000010879 */
[----:B------:R-:W-:Y:S01]  /*4080*/  FFMA.FTZ R126, R95, R94, R126 ;  /* 0x0000005e5f7e7223 */ /* 0x000fe2000001007e */
[C---:B------:R-:W-:Y:S01]  /*4090*/  FMUL.FTZ R87, R42.reuse, R87 ;  /* 0x000000572a577220 */ /* 0x040fe20000410000 */
[----:B------:R-:W-:-:S03]  /*40a0*/  FFMA.FTZ R93, R42, R127, -R93 ;  /* 0x0000007f2a5d7223 */ /* 0x000fc6000001085d */
[----:B------:R-:W-:Y:S01]  /*40b0*/  FFMA.FTZ R40, R40, R127, R87 ;  /* 0x0000007f28287223 */ /* 0x000fe20000010057 */
[----:B------:R-:W-:-:S04]  /*40c0*/  F2FP.F16.F32.PACK_AB R126, R126, R121 ;  /* 0x000000797e7e723e */ /* 0x000fc800000000ff */
[----:B------:R-:W-:Y:S01]  /*40d0*/  F2FP.F16.F32.PACK_AB R42, R40, R93 ;  /* 0x0000005d282a723e */ /* 0x000fe200000000ff */
[----:B------:R-:W-:-:S07]  /*40e0*/  IMAD.MOV.U32 R40, RZ, RZ, R126 ;  /* 0x000000ffff287224 */ /* 0x000fce00078e007e */
.L_x_644:
[----:B------:R-:W-:Y:S05]  /*40f0*/  BSYNC B3 ;  /* 0x0000000000037941 */ /* 0x000fea0003800000 */
.L_x_643:
[----:B--2---:R4:W-:Y:S02]  /*4100*/  STG.E.128 desc[UR42][R52.64+0x80], R40 ;  /* 0x0000802834007986 */ /* 0x0049e4000c101d2a */
.L_x_642:
[----:B------:R-:W-:Y:S05]  /*4110*/  BSYNC B2 ;  /* 0x0000000000027941 */ /* 0x000fea0003800000 */
.L_x_641:
[----:B------:R-:W-:Y:S01]  /*4120*/  ISETP.NE.AND P3, PT, R8, RZ, PT ;  /* 0x000000ff0800720c */ /* 0x000fe20003f65270 */
[----:B------:R-:W-:-:S12]  /*4130*/  BSSY B2, `(.L_x_645) ;  /* 0x0000031000027945 */ /* 0x000fd80003800000 */
[----:B------:R-:W-:Y:S05]  /*4140*/  @!P3 BRA `(.L_x_646) ;  /* 0x0000000000bcb947 */ /* 0x000fea0003800000 */
[----:B0-234-:R0:W2:Y:S01]  /*4150*/  LDS.128 R40, [R50+0x4000] ;  /* 0x0040000032287984 */ /* 0x01d0a20000000c00 */
[----:B------:R-:W-:Y:S01]  /*4160*/  ISETP.GE.AND P3, PT, R189, R117, PT ;  /* 0x00000075bd00720c */ /* 0x000fe20003f66270 */
[----:B------:R-:W-:-:S12]  /*4170*/  BSSY B3, `(.L_x_647) ;  /* 0x000002b000037945 */ /* 0x000fd80003800000 */
[----:B0-----:R-:W-:Y:S05]  /*4180*/  @P3 BRA `(.L_x_648) ;  /* 0x0000000000a43947 */ /* 0x001fea0003800000 */
[----:B------:R-:W-:Y:S01]  /*4190*/  SHF.R.U64 R86, R82, 0x10, R83 ;  /* 0x0000001052567819 */ /* 0x000fe20000001253 */
[----:B--2---:R-:W-:Y:S01]  /*41a0*/  HADD2.F32 R92, -RZ, R43.H0_H0 ;  /* 0x2000002bff5c7230 */ /* 0x004fe20000004100 */
[----:B------:R-:W-:Y:S01]  /*41b0*/  SHF.R.U32.HI R87, RZ, 0x10, R85 ;  /* 0x00000010ff577819 */ /* 0x000fe20000011655 */
[----:B------:R-:W-:Y:S01]  /*41c0*/  HADD2.F32 R95, -RZ, R164.H0_H0 ;  /* 0x200000a4ff5f7230 */ /* 0x000fe20000004100 */
        /* <DEDUP_REMOVED lines=23> */
[----:B------:R-:W-:Y:S02]  /*4340*/  HADD2.F32 R40, -RZ, R42.H1_H1 ;  /* 0x3000002aff287230 */ /* 0x000fe40000004100 */
[----:B------:R-:W-:Y:S01]  /*4350*/  FMUL.FTZ R94, R92, R85 ;  /* 0x000000555c5e7220 */ /* 0x000fe20000410000 */
[----:B------:R-:W-:Y:S01]  /*4360*/  HADD2.F32 R86, -RZ, R164.H1_H1 ;  /* 0x300000a4ff567230 */ /* 0x000fe20000004100 */
        /* <DEDUP_REMOVED lines=11> */
.L_x_648:
[----:B------:R-:W-:Y:S05]  /*4420*/  BSYNC B3 ;  /* 0x0000000000037941 */ /* 0x000fea0003800000 */
.L_x_647:
[----:B--2---:R0:W-:Y:S02]  /*4430*/  STG.E.128 desc[UR42][R52.64+0xc0], R40 ;  /* 0x0000c02834007986 */ /* 0x0041e4000c101d2a */
.L_x_646:
[----:B------:R-:W-:Y:S05]  /*4440*/  BSYNC B2 ;  /* 0x0000000000027941 */ /* 0x000fea0003800000 */
.L_x_645:
[----:B------:R-:W-:Y:S01]  /*4450*/  ISETP.NE.AND P3, PT, R7, RZ, PT ;  /* 0x000000ff0700720c */ /* 0x000fe20003f65270 */
[----:B------:R-:W-:-:S12]  /*4460*/  BSSY B2, `(.L_x_649) ;  /* 0x0000030000027945 */ /* 0x000fd80003800000 */
[----:B------:R-:W-:Y:S05]  /*4470*/  @!P3 BRA `(.L_x_650) ;  /* 0x0000000000b8b947 */ /* 0x000fea0003800000 */
[----:B0-234-:R0:W2:Y:S01]  /*4480*/  LDS.128 R40, [R51+0x8000] ;  /* 0x0080000033287984 */ /* 0x01d0a20000000c00 */
[----:B------:R-:W-:Y:S01]  /*4490*/  ISETP.GE.AND P3, PT, R188, R117, PT ;  /* 0x00000075bc00720c */ /* 0x000fe20003f66270 */
[----:B------:R-:W-:-:S12]  /*44a0*/  BSSY B3, `(.L_x_651) ;  /* 0x000002a000037945 */ /* 0x000fd80003800000 */
[----:B0-----:R-:W-:Y:S05]  /*44b0*/  @P3 BRA `(.L_x_652) ;  /* 0x0000000000a03947 */ /* 0x001fea0003800000 */
[--C-:B------:R-:W-:Y:S01]  /*44c0*/  SHF.R.U64 R80, R80, 0x10, R81.reuse ;  /* 0x0000001050507819 */ /* 0x100fe20000001251 */
[----:B--2---:R-:W-:Y:S01]  /*44d0*/  HADD2.F32 R82, -RZ, R43.H1_H1 ;  /* 0x3000002bff527230 */ /* 0x004fe20000004100 */
[----:B------:R-:W-:Y:S01]  /*44e0*/  SHF.R.U32.HI R81, RZ, 0x10, R81 ;  /* 0x00000010ff517819 */ /* 0x000fe20000011651 */
[----:B------:R-:W-:Y:S01]  /*44f0*/  HADD2.F32 R83, -RZ, R41.H1_H1 ;  /* 0x30000029ff537230 */ /* 0x000fe20000004100 */
[--C-:B------:R-:W-:Y:S01]  /*4500*/  SHF.R.U64 R78, R78, 0x10, R79.reuse ;  /* 0x000000104e4e7819 */ /* 0x100fe2000000124f */
[----:B------:R-:W-:Y:S01]  /*4510*/  HADD2.F32 R80, -RZ, R80.H0_H0 ;  /* 0x20000050ff507230 */ /* 0x000fe20000004100 */
[----:B------:R-:W-:Y:S01]  /*4520*/  SHF.R.U32.HI R79, RZ, 0x10, R79 ;  /* 0x00000010ff4f7819 */ /* 0x000fe2000001164f */
[----:B------:R-:W-:Y:S02]  /*4530*/  HADD2.F32 R81, -RZ, R81.H0_H0 ;  /* 0x20000051ff517230 */ /* 0x000fe40000004100 */
[----:B------:R-:W-:Y:S02]  /*4540*/  HADD2.F32 R84, -RZ, R43.H0_H0 ;  /* 0x2000002bff547230 */ /* 0x000fe40000004100 */
[----:B------:R-:W-:Y:S01]  /*4550*/  FMUL.FTZ R86, R83, R80 ;  /* 0x0000005053567220 */ /* 0x000fe20000410000 */
[----:B------:R-:W-:-:S02]  /*4560*/  HADD2.F32 R41, -RZ, R41.H0_H0 ;  /* 0x20000029ff297230 */ /* 0x000fc40000004100 */
[-C--:B------:R-:W-:Y:S01]  /*4570*/  FMUL.FTZ R43, R82, R81.reuse ;  /* 0x00000051522b7220 */ /* 0x080fe20000410000 */
[----:B------:R-:W-:Y:S02]  /*4580*/  HADD2.F32 R79, -RZ, R79.H0_H0 ;  /* 0x2000004fff4f7230 */ /* 0x000fe40000004100 */
[C---:B------:R-:W-:Y:S01]  /*4590*/  FMUL.FTZ R81, R84.reuse, R81 ;  /* 0x0000005154517220 */ /* 0x040fe20000410000 */
[----:B------:R-:W-:Y:S02]  /*45a0*/  HADD2.F32 R78, -RZ, R78.H0_H0 ;  /* 0x2000004eff4e7230 */ /* 0x000fe40000004100 */
[C---:B------:R-:W-:Y:S01]  /*45b0*/  FMUL.FTZ R80, R41.reuse, R80 ;  /* 0x0000005029507220 */ /* 0x040fe20000410000 */
[----:B------:R-:W-:Y:S02]  /*45c0*/  HADD2.F32 R85, -RZ, R42.H0_H0 ;  /* 0x2000002aff557230 */ /* 0x000fe40000004100 */
[-C--:B------:R-:W-:Y:S01]  /*45d0*/  FFMA.FTZ R43, R84, R79.reuse, -R43 ;  /* 0x0000004f542b7223 */ /* 0x080fe2000001082b */
[----:B------:R-:W-:Y:S01]  /*45e0*/  FFMA.FTZ R82, R82, R79, R81 ;  /* 0x0000004f52527223 */ /* 0x000fe20000010051 */
[-C--:B------:R-:W-:Y:S01]  /*45f0*/  FFMA.FTZ R86, R41, R78.reuse, -R86 ;  /* 0x0000004e29567223 */ /* 0x080fe20000010856 */
[----:B------:R-:W-:Y:S01]  /*4600*/  FFMA.FTZ R83, R83, R78, R80 ;  /* 0x0000004e53537223 */ /* 0x000fe20000010050 */
[----:B------:R-:W-:-:S02]  /*4610*/  HADD2.F32 R79, -RZ, R40.H1_H1 ;  /* 0x30000028ff4f7230 */ /* 0x000fc40000004100 */
[----:B------:R-:W-:Y:S01]  /*4620*/  HADD2.F32 R78, -RZ, R162.H0_H0 ;  /* 0x200000a2ff4e7230 */ /* 0x000fe20000004100 */
[----:B------:R-:W-:Y:S01]  /*4630*/  F2FP.F16.F32.PACK_AB R43, R82, R43 ;  /* 0x0000002b522b723e */ /* 0x000fe200000000ff */
[----:B------:R-:W-:Y:S02]  /*4640*/  HADD2.F32 R40, -RZ, R40.H0_H0 ;  /* 0x20000028ff287230 */ /* 0x000fe40000004100 */
[----:B------:R-:W-:Y:S02]  /*4650*/  HADD2.F32 R162, -RZ, R162.H1_H1 ;  /* 0x300000a2ffa27230 */ /* 0x000fe40000004100 */
[-C--:B------:R-:W-:Y:S01]  /*4660*/  FMUL.FTZ R87, R79, R78.reuse ;  /* 0x0000004e4f577220 */ /* 0x080fe20000410000 */
[----:B------:R-:W-:Y:S02]  /*4670*/  HADD2.F32 R81, -RZ, R42.H1_H1 ;  /* 0x3000002aff517230 */ /* 0x000fe40000004100 */
[----:B------:R-:W-:Y:S01]  /*4680*/  FMUL.FTZ R80, R40, R78 ;  /* 0x0000004e28507220 */ /* 0x000fe20000410000 */
[----:B------:R-:W-:-:S02]  /*4690*/  HADD2.F32 R41, -RZ, R161.H0_H0 ;  /* 0x200000a1ff297230 */ /* 0x000fc40000004100 */
[----:B------:R-:W-:Y:S02]  /*46a0*/  HADD2.F32 R42, -RZ, R161.H1_H1 ;  /* 0x300000a1ff2a7230 */ /* 0x000fe40000004100 */
[-C--:B------:R-:W-:Y:S01]  /*46b0*/  FMUL.FTZ R78, R81, R162.reuse ;  /* 0x000000a2514e7220 */ /* 0x080fe20000410000 */
[----:B------:R-:W-:Y:S01]  /*46c0*/  FMUL.FTZ R162, R85, R162 ;  /* 0x000000a255a27220 */ /* 0x000fe20000410000 */
[-C--:B------:R-:W-:Y:S01]  /*46d0*/  FFMA.FTZ R87, R40, R41.reuse, -R87 ;  /* 0x0000002928577223 */ /* 0x080fe20000010857 */
[----:B------:R-:W-:Y:S01]  /*46e0*/  FFMA.FTZ R80, R79, R41, R80 ;  /* 0x000000294f507223 */ /* 0x000fe20000010050 */
[-C--:B------:R-:W-:Y:S01]  /*46f0*/  FFMA.FTZ R78, R85, R42.reuse, -R78 ;  /* 0x0000002a554e7223 */ /* 0x080fe2000001084e */
[----:B------:R-:W-:Y:S01]  /*4700*/  FFMA.FTZ R81, R81, R42, R162 ;  /* 0x0000002a51517223 */ /* 0x000fe200000100a2 */
[----:B------:R-:W-:Y:S02]  /*4710*/  F2FP.F16.F32.PACK_AB R41, R83, R86 ;  /* 0x000000565329723e */ /* 0x000fe400000000ff */
[----:B------:R-:W-:-:S02]  /*4720*/  F2FP.F16.F32.PACK_AB R40, R80, R87 ;  /* 0x000000575028723e */ /* 0x000fc400000000ff */
[----:B------:R-:W-:-:S07]  /*4730*/  F2FP.F16.F32.PACK_AB R42, R81, R78 ;  /* 0x0000004e512a723e */ /* 0x000fce00000000ff */
.L_x_652:
[----:B------:R-:W-:Y:S05]  /*4740*/  BSYNC B3 ;  /* 0x0000000000037941 */ /* 0x000fea0003800000 */
.L_x_651:
[----:B--2---:R0:W-:Y:S02]  /*4750*/  STG.E.128 desc[UR42][R52.64+0x100], R40 ;  /* 0x0001002834007986 */ /* 0x0041e4000c101d2a */
.L_x_650:
[----:B------:R-:W-:Y:S05]  /*4760*/  BSYNC B2 ;  /* 0x0000000000027941 */ /* 0x000fea0003800000 */
.L_x_649:
[----:B------:R-:W-:-:S13]  /*4770*/  ISETP.NE.AND P3, PT, R6, RZ, PT ;  /* 0x000000ff0600720c */ /* 0x000fda0003f65270 */
[----:B------:R-:W-:Y:S05]  /*4780*/  @!P3 BRA `(.L_x_632) ;  /* 0x0000000000bcb947 */ /* 0x000fea0003800000 */
[----:B0-234-:R0:W2:Y:S01]  /*4790*/  LDS.128 R40, [R50+0x8000] ;  /* 0x0080000032287984 */ /* 0x01d0a20000000c00 */
[----:B------:R-:W-:Y:S01]  /*47a0*/  ISETP.GE.AND P3, PT, R190, R117, PT ;  /* 0x00000075be00720c */ /* 0x000fe20003f66270 */
[----:B------:R-:W-:-:S12]  /*47b0*/  BSSY B2, `(.L_x_653) ;  /* 0x000002b000027945 */ /* 0x000fd80003800000 */
[----:B0-----:R-:W-:Y:S05]  /*47c0*/  @P3 BRA `(.L_x_654) ;  /* 0x0000000000a43947 */ /* 0x001fea0003800000 */
[----:B------:R-:W-:Y:S02]  /*47d0*/  SHF.R.U64 R78, R74, 0x10, R75 ;  /* 0x000000104a4e7819 */ /* 0x000fe4000000124b */
[----:B------:R-:W-:Y:S01]  /*47e0*/  SHF.R.U64 R79, R76, 0x10, R77 ;  /* 0x000000104c4f7819 */ /* 0x000fe2000000124d */
[----:B--2---:R-:W-:Y:S01]  /*47f0*/  HADD2.F32 R76, -RZ, R41.H0_H0 ;  /* 0x20000029ff4c7230 */ /* 0x004fe20000004100 */
[----:B------:R-:W-:Y:S02]  /*4800*/  SHF.R.U32.HI R74, RZ, 0x10, R75 ;  /* 0x00000010ff4a7819 */ /* 0x000fe4000001164b */
[----:B------:R-:W-:Y:S01]  /*4810*/  SHF.R.U32.HI R82, RZ, 0x10, R77 ;  /* 0x00000010ff527819 */ /* 0x000fe2000001164d */
[----:B------:R-:W-:Y:S01]  /*4820*/  HADD2.F32 R79, -RZ, R79.H0_H0 ;  /* 0x2000004fff4f7230 */ /* 0x000fe20000004100 */
[----:B------:R-:W-:Y:S01]  /*4830*/  MOV R75, R43 ;  /* 0x0000002b004b7202 */ /* 0x000fe20000000f00 */
[----:B------:R-:W-:Y:S02]  /*4840*/  HADD2.F32 R43, -RZ, R78.H0_H0 ;  /* 0x2000004eff2b7230 */ /* 0x000fe40000004100 */
[----:B------:R-:W-:-:S02]  /*4850*/  HADD2.F32 R78, -RZ, R41.H1_H1 ;  /* 0x30000029ff4e7230 */ /* 0x000fc40000004100 */
[----:B------:R-:W-:Y:S02]  /*4860*/  HADD2.F32 R82, -RZ, R82.H0_H0 ;  /* 0x20000052ff527230 */ /* 0x000fe40000004100 */
[--C-:B------:R-:W-:Y:S02]  /*4870*/  HADD2.F32 R77, -RZ, R75.reuse.H1_H1 ;  /* 0x3000004bff4d7230 */ /* 0x100fe40000004100 */
[-C--:B------:R-:W-:Y:S01]  /*4880*/  FMUL.FTZ R41, R78, R79.reuse ;  /* 0x0000004f4e297220 */ /* 0x080fe20000410000 */
[----:B------:R-:W-:Y:S02]  /*4890*/  HADD2.F32 R75, -RZ, R75.H0_H0 ;  /* 0x2000004bff4b7230 */ /* 0x000fe40000004100 */
[C---:B------:R-:W-:Y:S01]  /*48a0*/  FMUL.FTZ R79, R76.reuse, R79 ;  /* 0x0000004f4c4f7220 */ /* 0x040fe20000410000 */
[----:B------:R-:W-:Y:S02]  /*48b0*/  HADD2.F32 R80, -RZ, R74.H0_H0 ;  /* 0x2000004aff507230 */ /* 0x000fe40000004100 */
[-C--:B------:R-:W-:Y:S01]  /*48c0*/  FMUL.FTZ R84, R77, R82.reuse ;  /* 0x000000524d547220 */ /* 0x080fe20000410000 */
[-C--:B------:R-:W-:Y:S01]  /*48d0*/  FFMA.FTZ R41, R76, R43.reuse, -R41 ;  /* 0x0000002b4c297223 */ /* 0x080fe20000010829 */
[C---:B------:R-:W-:Y:S01]  /*48e0*/  FMUL.FTZ R82, R75.reuse, R82 ;  /* 0x000000524b527220 */ /* 0x040fe20000410000 */
[----:B------:R-:W-:Y:S01]  /*48f0*/  FFMA.FTZ R74, R78, R43, R79 ;  /* 0x0000002b4e4a7223 */ /* 0x000fe2000001004f */
[----:B------:R-:W-:Y:S01]  /*4900*/  FFMA.FTZ R43, R75, R80, -R84 ;  /* 0x000000504b2b7223 */ /* 0x000fe20000010854 */
[----:B------:R-:W-:-:S02]  /*4910*/  HADD2.F32 R75, -RZ, R40.H1_H1 ;  /* 0x30000028ff4b7230 */ /* 0x000fc40000004100 */
[----:B------:R-:W-:Y:S01]  /*4920*/  FFMA.FTZ R76, R77, R80, R82 ;  /* 0x000000504d4c7223 */ /* 0x000fe20000010052 */
[--C-:B------:R-:W-:Y:S01]  /*4930*/  HADD2.F32 R79, -RZ, R159.reuse.H0_H0 ;  /* 0x2000009fff4f7230 */ /* 0x100fe20000004100 */
[----:B------:R-:W-:Y:S01]  /*4940*/  F2FP.F16.F32.PACK_AB R41, R74, R41 ;  /* 0x000000294a29723e */ /* 0x000fe200000000ff */
[----:B------:R-:W-:Y:S02]  /*4950*/  HADD2.F32 R40, -RZ, R40.H0_H0 ;  /* 0x20000028ff287230 */ /* 0x000fe40000004100 */
[--C-:B------:R-:W-:Y:S02]  /*4960*/  HADD2.F32 R77, -RZ, R42.reuse.H1_H1 ;  /* 0x3000002aff4d7230 */ /* 0x100fe40000004100 */
[-C--:B------:R-:W-:Y:S01]  /*4970*/  FMUL.FTZ R81, R75, R79.reuse ;  /* 0x0000004f4b517220 */ /* 0x080fe20000410000 */
[----:B------:R-:W-:Y:S02]  /*4980*/  HADD2.F32 R159, -RZ, R159.H1_H1 ;  /* 0x3000009fff9f7230 */ /* 0x000fe40000004100 */
[----:B------:R-:W-:Y:S01]  /*4990*/  FMUL.FTZ R80, R40, R79 ;  /* 0x0000004f28507220 */ /* 0x000fe20000410000 */
[----:B------:R-:W-:Y:S01]  /*49a0*/  HADD2.F32 R42, -RZ, R42.H0_H0 ;  /* 0x2000002aff2a7230 */ /* 0x000fe20000004100 */
[----:B------:R-:W-:Y:S01]  /*49b0*/  F2FP.F16.F32.PACK_AB R43, R76, R43 ;  /* 0x0000002b4c2b723e */ /* 0x000fe200000000ff */
[----:B------:R-:W-:-:S02]  /*49c0*/  HADD2.F32 R78, -RZ, R158.H1_H1 ;  /* 0x3000009eff4e7230 */ /* 0x000fc40000004100 */
[-C--:B------:R-:W-:Y:S01]  /*49d0*/  FMUL.FTZ R79, R77, R159.reuse ;  /* 0x0000009f4d4f7220 */ /* 0x080fe20000410000 */
[----:B------:R-:W-:Y:S02]  /*49e0*/  HADD2.F32 R158, -RZ, R158.H0_H0 ;  /* 0x2000009eff9e7230 */ /* 0x000fe40000004100 */
[----:B------:R-:W-:Y:S01]  /*49f0*/  FMUL.FTZ R82, R42, R159 ;  /* 0x0000009f2a527220 */ /* 0x000fe20000410000 */
[-C--:B------:R-:W-:Y:S01]  /*4a00*/  FFMA.FTZ R81, R40, R78.reuse, -R81 ;  /* 0x0000004e28517223 */ /* 0x080fe20000010851 */
[----:B------:R-:W-:Y:S01]  /*4a10*/  FFMA.FTZ R80, R75, R78, R80 ;  /* 0x0000004e4b507223 */ /* 0x000fe20000010050 */
[-C--:B------:R-:W-:Y:S01]  /*4a20*/  FFMA.FTZ R79, R42, R158.reuse, -R79 ;  /* 0x0000009e2a4f7223 */ /* 0x080fe2000001084f */
[----:B------:R-:W-:-:S03]  /*4a30*/  FFMA.FTZ R82, R77, R158, R82 ;  /* 0x0000009e4d527223 */ /* 0x000fc60000010052 */
[----:B------:R-:W-:Y:S02]  /*4a40*/  F2FP.F16.F32.PACK_AB R40, R80, R81 ;  /* 0x000000515028723e */ /* 0x000fe400000000ff */
[----:B------:R-:W-:-:S07]  /*4a50*/  F2FP.F16.F32.PACK_AB R42, R82, R79 ;  /* 0x0000004f522a723e */ /* 0x000fce00000000ff */
.L_x_654:
[----:B------:R-:W-:Y:S05]  /*4a60*/  BSYNC B2 ;  /* 0x0000000000027941 */ /* 0x000fea0003800000 */
.L_x_653:
[----:B--2---:R0:W-:Y:S02]  /*4a70*/  STG.E.128 desc[UR42][R52.64+0x140], R40 ;  /* 0x0001402834007986 */ /* 0x0041e4000c101d2a */
.L_x_632:
[----:B------:R-:W-:Y:S05]  /*4a80*/  BSYNC B1 ;  /* 0x0000000000017941 */ /* 0x000fea0003800000 */
.L_x_631:
[----:B------:R-:W-:Y:S05]  /*4a90*/  @P4 BRA `(.L_x_655) ;  /* 0x0000005000744947 */ /* 0x000fea0003800000 */
        /* <DEDUP_REMOVED lines=8> */
[----:B--2---:R-:W-:Y:S01]  /*4b20*/  IMAD.MOV.U32 R53, RZ, RZ, R43 ;  /* 0x000000ffff357224 */ /* 0x004fe200078e002b */
[----:B------:R-:W-:Y:S01]  /*4b30*/  SHF.R.U32.HI R75, RZ, 0x10, R71 ;  /* 0x00000010ff4b7819 */ /* 0x000fe20000011647 */
[----:B------:R-:W-:Y:S01]  /*4b40*/  IMAD.MOV.U32 R52, RZ, RZ, R40 ;  /* 0x000000ffff347224 */ /* 0x000fe200078e0028 */
[--C-:B------:R-:W-:Y:S01]  /*4b50*/  SHF.R.U64 R71, R72, 0x10, R73.reuse ;  /* 0x0000001048477819 */ /* 0x100fe20000001249 */
[--C-:B------:R-:W-:Y:S01]  /*4b60*/  HADD2.F32 R43, -RZ, R41.reuse.H1_H1 ;  /* 0x30000029ff2b7230 */ /* 0x100fe20000004100 */
[----:B------:R-:W-:Y:S01]  /*4b70*/  SHF.R.U32.HI R74, RZ, 0x10, R73 ;  /* 0x00000010ff4a7819 */ /* 0x000fe20000011649 */
[----:B------:R-:W-:Y:S02]  /*4b80*/  HADD2.F32 R40, -RZ, R41.H0_H0 ;  /* 0x20000029ff287230 */ /* 0x000fe40000004100 */
[----:B------:R-:W-:Y:S02]  /*4b90*/  HADD2.F32 R71, -RZ, R71.H0_H0 ;  /* 0x20000047ff477230 */ /* 0x000fe40000004100 */
[----:B------:R-:W-:-:S02]  /*4ba0*/  HADD2.F32 R74, -RZ, R74.H0_H0 ;  /* 0x2000004aff4a7230 */ /* 0x000fc40000004100 */
[--C-:B------:R-:W-:Y:S02]  /*4bb0*/  HADD2.F32 R41, -RZ, R53.reuse.H1_H1 ;  /* 0x30000035ff297230 */ /* 0x100fe40000004100 */
[-C--:B------:R-:W-:Y:S01]  /*4bc0*/  FMUL.FTZ R73, R43, R71.reuse ;  /* 0x000000472b497220 */ /* 0x080fe20000410000 */
[----:B------:R-:W-:Y:S02]  /*4bd0*/  HADD2.F32 R53, -RZ, R53.H0_H0 ;  /* 0x20000035ff357230 */ /* 0x000fe40000004100 */
[C---:B------:R-:W-:Y:S01]  /*4be0*/  FMUL.FTZ R76, R40.reuse, R71 ;  /* 0x00000047284c7220 */ /* 0x040fe20000410000 */
[----:B------:R-:W-:Y:S02]  /*4bf0*/  HADD2.F32 R70, -RZ, R70.H0_H0 ;  /* 0x20000046ff467230 */ /* 0x000fe40000004100 */
[-C--:B------:R-:W-:Y:S01]  /*4c00*/  FMUL.FTZ R78, R41, R74.reuse ;  /* 0x0000004a294e7220 */ /* 0x080fe20000410000 */
[----:B------:R-:W-:Y:S02]  /*4c10*/  HADD2.F32 R72, -RZ, R75.H0_H0 ;  /* 0x2000004bff487230 */ /* 0x000fe40000004100 */
[----:B------:R-:W-:Y:S01]  /*4c20*/  FMUL.FTZ R74, R53, R74 ;  /* 0x0000004a354a7220 */ /* 0x000fe20000410000 */
[-C--:B------:R-:W-:Y:S01]  /*4c30*/  FFMA.FTZ R40, R40, R70.reuse, -R73 ;  /* 0x0000004628287223 */ /* 0x080fe20000010849 */
[----:B------:R-:W-:-:S02]  /*4c40*/  FFMA.FTZ R73, R43, R70, R76 ;  /* 0x000000462b497223 */ /* 0x000fc4000001004c */
[-C--:B------:R-:W-:Y:S01]  /*4c50*/  FFMA.FTZ R77, R41, R72.reuse, R74 ;  /* 0x00000048294d7223 */ /* 0x080fe2000001004a */
[--C-:B------:R-:W-:Y:S02]  /*4c60*/  HADD2.F32 R70, -RZ, R163.reuse.H0_H0 ;  /* 0x200000a3ff467230 */ /* 0x100fe40000004100 */
[----:B------:R-:W-:Y:S01]  /*4c70*/  FFMA.FTZ R78, R53, R72, -R78 ;  /* 0x00000048354e7223 */ /* 0x000fe2000001084e */
[----:B------:R-:W-:Y:S02]  /*4c80*/  HADD2.F32 R41, -RZ, R52.H1_H1 ;  /* 0x30000034ff297230 */ /* 0x000fe40000004100 */
[----:B------:R-:W-:Y:S02]  /*4c90*/  HADD2.F32 R43, -RZ, R42.H1_H1 ;  /* 0x3000002aff2b7230 */ /* 0x000fe40000004100 */
[----:B------:R-:W-:Y:S02]  /*4ca0*/  HADD2.F32 R163, -RZ, R163.H1_H1 ;  /* 0x300000a3ffa37230 */ /* 0x000fe40000004100 */
[----:B------:R-:W-:Y:S01]  /*4cb0*/  FMUL.FTZ R71, R41, R70 ;  /* 0x0000004629477220 */ /* 0x000fe20000410000 */
[----:B------:R-:W-:-:S02]  /*4cc0*/  HADD2.F32 R52, -RZ, R52.H0_H0 ;  /* 0x20000034ff347230 */ /* 0x000fc40000004100 */
[----:B------:R-:W-:Y:S02]  /*4cd0*/  HADD2.F32 R42, -RZ, R42.H0_H0 ;  /* 0x2000002aff2a7230 */ /* 0x000fe40000004100 */
[-C--:B------:R-:W-:Y:S01]  /*4ce0*/  FMUL.FTZ R75, R43, R163.reuse ;  /* 0x000000a32b4b7220 */ /* 0x080fe20000410000 */
[--C-:B------:R-:W-:Y:S02]  /*4cf0*/  HADD2.F32 R53, -RZ, R157.reuse.H0_H0 ;  /* 0x2000009dff357230 */ /* 0x100fe40000004100 */
[----:B------:R-:W-:Y:S01]  /*4d00*/  FMUL.FTZ R70, R52, R70 ;  /* 0x0000004634467220 */ /* 0x000fe20000410000 */
[----:B------:R-:W-:Y:S02]  /*4d10*/  HADD2.F32 R157, -RZ, R157.H1_H1 ;  /* 0x3000009dff9d7230 */ /* 0x000fe40000004100 */
[----:B------:R-:W-:Y:S01]  /*4d20*/  FMUL.FTZ R72, R42, R163 ;  /* 0x000000a32a487220 */ /* 0x000fe20000410000 */
[-C--:B------:R-:W-:Y:S01]  /*4d30*/  FFMA.FTZ R71, R52, R53.reuse, -R71 ;  /* 0x0000003534477223 */ /* 0x080fe20000010847 */
[----:B------:R-:W-:Y:S01]  /*4d40*/  FFMA.FTZ R70, R41, R53, R70 ;  /* 0x0000003529467223 */ /* 0x000fe20000010046 */
[-C--:B------:R-:W-:Y:S01]  /*4d50*/  FFMA.FTZ R75, R42, R157.reuse, -R75 ;  /* 0x0000009d2a4b7223 */ /* 0x080fe2000001084b */
[----:B------:R-:W-:Y:S01]  /*4d60*/  FFMA.FTZ R72, R43, R157, R72 ;  /* 0x0000009d2b487223 */ /* 0x000fe20000010048 */
[----:B------:R-:W-:-:S02]  /*4d70*/  F2FP.F16.F32.PACK_AB R41, R73, R40 ;  /* 0x000000284929723e */ /* 0x000fc400000000ff */
[----:B------:R-:W-:Y:S02]  /*4d80*/  F2FP.F16.F32.PACK_AB R43, R77, R78 ;  /* 0x0000004e4d2b723e */ /* 0x000fe400000000ff */
[----:B------:R-:W-:Y:S02]  /*4d90*/  F2FP.F16.F32.PACK_AB R40, R70, R71 ;  /* 0x000000474628723e */ /* 0x000fe400000000ff */
[----:B------:R-:W-:-:S07]  /*4da0*/  F2FP.F16.F32.PACK_AB R42, R72, R75 ;  /* 0x0000004b482a723e */ /* 0x000fce00000000ff */
.L_x_659:
[----:B------:R-:W-:Y:S05]  /*4db0*/  BSYNC B2 ;  /* 0x0000000000027941 */ /* 0x000fea0003800000 */
.L_x_658:
[----:B--2---:R0:W-:Y:S02]  /*4dc0*/  STG.E.128 desc[UR42][R48.64], R40 ;  /* 0x0000002830007986 */ /* 0x0041e4000c101d2a */
.L_x_657:
[----:B------:R-:W-:Y:S05]  /*4dd0*/  BSYNC B1 ;  /* 0x0000000000017941 */ /* 0x000fea0003800000 */
.L_x_656:
        /* <DEDUP_REMOVED lines=8> */
[--C-:B--2---:R-:W-:Y:S01]  /*4e60*/  HADD2.F32 R53, -RZ, R43.reuse.H1_H1 ;  /* 0x3000002bff357230 */ /* 0x104fe20000004100 */
[----:B------:R-:W-:Y:S01]  /*4e70*/  SHF.R.U32.HI R71, RZ, 0x10, R67 ;  /* 0x00000010ff477819 */ /* 0x000fe20000011643 */
[----:B------:R-:W-:Y:S01]  /*4e80*/  HADD2.F32 R43, -RZ, R43.H0_H0 ;  /* 0x2000002bff2b7230 */ /* 0x000fe20000004100 */
[--C-:B------:R-:W-:Y:S01]  /*4e90*/  SHF.R.U64 R67, R68, 0x10, R69.reuse ;  /* 0x0000001044437819 */ /* 0x100fe20000001245 */
[----:B------:R-:W-:Y:S01]  /*4ea0*/  HADD2.F32 R66, -RZ, R66.H0_H0 ;  /* 0x20000042ff427230 */ /* 0x000fe20000004100 */
[----:B------:R-:W-:Y:S01]  /*4eb0*/  MOV R52, R42 ;  /* 0x0000002a00347202 */ /* 0x000fe20000000f00 */
[----:B------:R-:W-:Y:S01]  /*4ec0*/  HADD2.F32 R42, -RZ, R41.H1_H1 ;  /* 0x30000029ff2a7230 */ /* 0x000fe20000004100 */
[----:B------:R-:W-:Y:S01]  /*4ed0*/  SHF.R.U32.HI R70, RZ, 0x10, R69 ;  /* 0x00000010ff467819 */ /* 0x000fe20000011645 */
[----:B------:R-:W-:Y:S02]  /*4ee0*/  HADD2.F32 R67, -RZ, R67.H0_H0 ;  /* 0x20000043ff437230 */ /* 0x000fe40000004100 */
[----:B------:R-:W-:-:S02]  /*4ef0*/  HADD2.F32 R41, -RZ, R41.H0_H0 ;  /* 0x20000029ff297230 */ /* 0x000fc40000004100 */
[----:B------:R-:W-:Y:S02]  /*4f00*/  HADD2.F32 R70, -RZ, R70.H0_H0 ;  /* 0x20000046ff467230 */ /* 0x000fe40000004100 */
[CC--:B------:R-:W-:Y:S01]  /*4f10*/  FMUL.FTZ R72, R42.reuse, R67.reuse ;  /* 0x000000432a487220 */ /* 0x0c0fe20000410000 */
[----:B------:R-:W-:Y:S02]  /*4f20*/  HADD2.F32 R68, -RZ, R71.H0_H0 ;  /* 0x20000047ff447230 */ /* 0x000fe40000004100 */
[----:B------:R-:W-:Y:S01]  /*4f30*/  FMUL.FTZ R67, R41, R67 ;  /* 0x0000004329437220 */ /* 0x000fe20000410000 */
[----:B------:R-:W-:Y:S01]  /*4f40*/  FMUL.FTZ R74, R53, R70 ;  /* 0x00000046354a7220 */ /* 0x000fe20000410000 */
[-C--:B------:R-:W-:Y:S02]  /*4f50*/  FFMA.FTZ R72, R41, R66.reuse, -R72 ;  /* 0x0000004229487223 */ /* 0x080fe40000010848 */
[----:B------:R-:W-:Y:S01]  /*4f60*/  FFMA.FTZ R71, R42, R66, R67 ;  /* 0x000000422a477223 */ /* 0x000fe20000010043 */
[----:B------:R-:W-:Y:S01]  /*4f70*/  FMUL.FTZ R70, R43, R70 ;  /* 0x000000462b467220 */ /* 0x000fe20000410000 */
[----:B------:R-:W-:-:S02]  /*4f80*/  HADD2.F32 R66, -RZ, R160.H0_H0 ;  /* 0x200000a0ff427230 */ /* 0x000fc40000004100 */
[-C--:B------:R-:W-:Y:S01]  /*4f90*/  FFMA.FTZ R74, R43, R68.reuse, -R74 ;  /* 0x000000442b4a7223 */ /* 0x080fe2000001084a */
[----:B------:R-:W-:Y:S02]  /*4fa0*/  HADD2.F32 R67, -RZ, R160.H1_H1 ;  /* 0x300000a0ff437230 */ /* 0x000fe40000004100 */
[----:B------:R-:W-:Y:S01]  /*4fb0*/  FFMA.FTZ R75, R53, R68, R70 ;  /* 0x00000044354b7223 */ /* 0x000fe20000010046 */
[----:B------:R-:W-:Y:S02]  /*4fc0*/  HADD2.F32 R41, -RZ, R40.H1_H1 ;  /* 0x30000028ff297230 */ /* 0x000fe40000004100 */
[----:B------:R-:W-:Y:S02]  /*4fd0*/  HADD2.F32 R42, -RZ, R52.H1_H1 ;  /* 0x30000034ff2a7230 */ /* 0x000fe40000004100 */
[----:B------:R-:W-:Y:S02]  /*4fe0*/  HADD2.F32 R40, -RZ, R40.H0_H0 ;  /* 0x20000028ff287230 */ /* 0x000fe40000004100 */
[----:B------:R-:W-:Y:S01]  /*4ff0*/  FMUL.FTZ R69, R41, R66 ;  /* 0x0000004229457220 */ /* 0x000fe20000410000 */
[----:B------:R-:W-:-:S02]  /*5000*/  HADD2.F32 R52, -RZ, R52.H0_H0 ;  /* 0x20000034ff347230 */ /* 0x000fc40000004100 */
        /* <DEDUP_REMOVED lines=13> */
.L_x_663:
[----:B------:R-:W-:Y:S05]  /*50e0*/  BSYNC B2 ;  /* 0x0000000000027941 */ /* 0x000fea0003800000 */
.L_x_662:
[----:B--2---:R0:W-:Y:S02]  /*50f0*/  STG.E.128 desc[UR42][R48.64+0x40], R40 ;  /* 0x0000402830007986 */ /* 0x0041e4000c101d2a */
.L_x_661:
[----:B------:R-:W-:Y:S05]  /*5100*/  BSYNC B1 ;  /* 0x0000000000017941 */ /* 0x000fea0003800000 */
.L_x_660:
        /* <DEDUP_REMOVED lines=8> */
[----:B--2---:R-:W-:Y:S01]  /*5190*/  IMAD.MOV.U32 R52, RZ, RZ, R42 ;  /* 0x000000ffff347224 */ /* 0x004fe200078e002a */
[----:B------:R-:W-:Y:S01]  /*51a0*/  SHF.R.U32.HI R67, RZ, 0x10, R63 ;  /* 0x00000010ff437819 */ /* 0x000fe2000001163f */
[----:B------:R-:W-:Y:S01]  /*51b0*/  HADD2.F32 R42, -RZ, R41.H1_H1 ;  /* 0x30000029ff2a7230 */ /* 0x000fe20000004100 */
[--C-:B------:R-:W-:Y:S01]  /*51c0*/  SHF.R.U64 R63, R64, 0x10, R65.reuse ;  /* 0x00000010403f7819 */ /* 0x100fe20000001241 */
[--C-:B------:R-:W-:Y:S01]  /*51d0*/  HADD2.F32 R53, -RZ, R43.reuse.H1_H1 ;  /* 0x3000002bff357230 */ /* 0x100fe20000004100 */
[----:B------:R-:W-:Y:S01]  /*51e0*/  SHF.R.U32.HI R66, RZ, 0x10, R65 ;  /* 0x00000010ff427819 */ /* 0x000fe20000011641 */
[----:B------:R-:W-:Y:S02]  /*51f0*/  HADD2.F32 R43, -RZ, R43.H0_H0 ;  /* 0x2000002bff2b7230 */ /* 0x000fe40000004100 */
[----:B------:R-:W-:Y:S02]  /*5200*/  HADD2.F32 R63, -RZ, R63.H0_H0 ;  /* 0x2000003fff3f7230 */ /* 0x000fe40000004100 */
[----:B------:R-:W-:-:S02]  /*5210*/  HADD2.F32 R66, -RZ, R66.H0_H0 ;  /* 0x20000042ff427230 */ /* 0x000fc40000004100 */
[----:B------:R-:W-:Y:S02]  /*5220*/  HADD2.F32 R41, -RZ, R41.H0_H0 ;  /* 0x20000029ff297230 */ /* 0x000fe40000004100 */
[-C--:B------:R-:W-:Y:S01]  /*5230*/  FMUL.FTZ R68, R42, R63.reuse ;  /* 0x0000003f2a447220 */ /* 0x080fe20000410000 */
[----:B------:R-:W-:Y:S02]  /*5240*/  HADD2.F32 R62, -RZ, R62.H0_H0 ;  /* 0x2000003eff3e7230 */ /* 0x000fe40000004100 */
[-C--:B------:R-:W-:Y:S01]  /*5250*/  FMUL.FTZ R70, R53, R66.reuse ;  /* 0x0000004235467220 */ /* 0x080fe20000410000 */
[----:B------:R-:W-:Y:S02]  /*5260*/  HADD2.F32 R64, -RZ, R67.H0_H0 ;  /* 0x20000043ff407230 */ /* 0x000fe40000004100 */
[----:B------:R-:W-:Y:S01]  /*5270*/  FMUL.FTZ R66, R43, R66 ;  /* 0x000000422b427220 */ /* 0x000fe20000410000 */
[C---:B------:R-:W-:Y:S01]  /*5280*/  FMUL.FTZ R63, R41.reuse, R63 ;  /* 0x0000003f293f7220 */ /* 0x040fe20000410000 */
[----:B------:R-:W-:Y:S01]  /*5290*/  FFMA.FTZ R68, R41, R62, -R68 ;  /* 0x0000003e29447223 */ /* 0x000fe20000010844 */
[----:B------:R-:W-:-:S02]  /*52a0*/  HADD2.F32 R41, -RZ, R40.H1_H1 ;  /* 0x30000028ff297230 */ /* 0x000fc40000004100 */
[----:B------:R-:W-:Y:S01]  /*52b0*/  FFMA.FTZ R69, R53, R64, R66 ;  /* 0x0000004035457223 */ /* 0x000fe20000010042 */
[----:B------:R-:W-:Y:S01]  /*52c0*/  FFMA.FTZ R67, R42, R62, R63 ;  /* 0x0000003e2a437223 */ /* 0x000fe2000001003f */
[----:B------:R-:W-:Y:S02]  /*52d0*/  HADD2.F32 R53, -RZ, R152.H0_H0 ;  /* 0x20000098ff357230 */ /* 0x000fe40000004100 */
[----:B------:R-:W-:Y:S01]  /*52e0*/  FFMA.FTZ R70, R43, R64, -R70 ;  /* 0x000000402b467223 */ /* 0x000fe20000010846 */
[----:B------:R-:W-:Y:S02]  /*52f0*/  HADD2.F32 R40, -RZ, R40.H0_H0 ;  /* 0x20000028ff287230 */ /* 0x000fe40000004100 */
[----:B------:R-:W-:Y:S02]  /*5300*/  HADD2.F32 R63, -RZ, R152.H1_H1 ;  /* 0x30000098ff3f7230 */ /* 0x000fe40000004100 */
[----:B------:R-:W-:Y:S01]  /*5310*/  FMUL.FTZ R65, R41, R53 ;  /* 0x0000003529417220 */ /* 0x000fe20000410000 */
[----:B------:R-:W-:-:S02]  /*5320*/  HADD2.F32 R42, -RZ, R52.H1_H1 ;  /* 0x30000034ff2a7230 */ /* 0x000fc40000004100 */
[----:B------:R-:W-:Y:S01]  /*5330*/  FMUL.FTZ R62, R40, R53 ;  /* 0x00000035283e7220 */ /* 0x000fe20000410000 */
[----:B------:R-:W-:Y:S02]  /*5340*/  HADD2.F32 R52, -RZ, R52.H0_H0 ;  /* 0x20000034ff347230 */ /* 0x000fe40000004100 */
[--C-:B------:R-:W-:Y:S02]  /*5350*/  HADD2.F32 R43, -RZ, R147.reuse.H0_H0 ;  /* 0x20000093ff2b7230 */ /* 0x100fe40000004100 */
[-C--:B------:R-:W-:Y:S01]  /*5360*/  FMUL.FTZ R53, R42, R63.reuse ;  /* 0x0000003f2a357220 */ /* 0x080fe20000410000 */
        /* <DEDUP_REMOVED lines=10> */
.L_x_667:
[----:B------:R-:W-:Y:S05]  /*5410*/  BSYNC B2 ;  /* 0x0000000000027941 */ /* 0x000fea0003800000 */
.L_x_666:
[----:B--2---:R0:W-:Y:S02]  /*5420*/  STG.E.128 desc[UR42][R48.64+0x80], R40 ;  /* 0x0000802830007986 */ /* 0x0041e4000c101d2a */
.L_x_665:
[----:B------:R-:W-:Y:S05]  /*5430*/  BSYNC B1 ;  /* 0x0000000000017941 */ /* 0x000fea0003800000 */
.L_x_664:
        /* <DEDUP_REMOVED lines=10> */
[--C-:B------:R-:W-:Y:S01]  /*54e0*/  HADD2.F32 R42, -RZ, R41.reuse.H1_H1 ;  /* 0x30000029ff2a7230 */ /* 0x100fe20000004100 */
[--C-:B------:R-:W-:Y:S01]  /*54f0*/  SHF.R.U64 R59, R60, 0x10, R61.reuse ;  /* 0x000000103c3b7819 */ /* 0x100fe2000000123d */
[----:B------:R-:W-:Y:S01]  /*5500*/  HADD2.F32 R41, -RZ, R41.H0_H0 ;  /* 0x20000029ff297230 */ /* 0x000fe20000004100 */
[----:B------:R-:W-:Y:S01]  /*5510*/  SHF.R.U32.HI R62, RZ, 0x10, R61 ;  /* 0x00000010ff3e7819 */ /* 0x000fe2000001163d */
[----:B------:R-:W-:Y:S02]  /*5520*/  HADD2.F32 R58, -RZ, R58.H0_H0 ;  /* 0x2000003aff3a7230 */ /* 0x000fe40000004100 */
[----:B------:R-:W-:Y:S02]  /*5530*/  HADD2.F32 R59, -RZ, R59.H0_H0 ;  /* 0x2000003bff3b7230 */ /* 0x000fe40000004100 */
[----:B------:R-:W-:-:S02]  /*5540*/  HADD2.F32 R62, -RZ, R62.H0_H0 ;  /* 0x2000003eff3e7230 */ /* 0x000fc40000004100 */
[--C-:B------:R-:W-:Y:S02]  /*5550*/  HADD2.F32 R53, -RZ, R43.reuse.H1_H1 ;  /* 0x3000002bff357230 */ /* 0x100fe40000004100 */
[CC--:B------:R-:W-:Y:S01]  /*5560*/  FMUL.FTZ R64, R42.reuse, R59.reuse ;  /* 0x0000003b2a407220 */ /* 0x0c0fe20000410000 */
[C---:B------:R-:W-:Y:S01]  /*5570*/  FMUL.FTZ R59, R41.reuse, R59 ;  /* 0x0000003b293b7220 */ /* 0x040fe20000410000 */
[----:B------:R-:W-:Y:S02]  /*5580*/  HADD2.F32 R43, -RZ, R43.H0_H0 ;  /* 0x2000002bff2b7230 */ /* 0x000fe40000004100 */
[-C--:B------:R-:W-:Y:S01]  /*5590*/  FFMA.FTZ R64, R41, R58.reuse, -R64 ;  /* 0x0000003a29407223 */ /* 0x080fe20000010840 */
[----:B------:R-:W-:Y:S01]  /*55a0*/  FFMA.FTZ R61, R42, R58, R59 ;  /* 0x0000003a2a3d7223 */ /* 0x000fe2000001003b */
[----:B------:R-:W-:Y:S02]  /*55b0*/  HADD2.F32 R60, -RZ, R63.H0_H0 ;  /* 0x2000003fff3c7230 */ /* 0x000fe40000004100 */
[----:B------:R-:W-:Y:S01]  /*55c0*/  FMUL.FTZ R66, R53, R62 ;  /* 0x0000003e35427220 */ /* 0x000fe20000410000 */
[----:B------:R-:W-:-:S02]  /*55d0*/  HADD2.F32 R58, -RZ, R133.H0_H0 ;  /* 0x20000085ff3a7230 */ /* 0x000fc40000004100 */
[C---:B------:R-:W-:Y:S01]  /*55e0*/  FMUL.FTZ R62, R43.reuse, R62 ;  /* 0x0000003e2b3e7220 */ /* 0x040fe20000410000 */
[----:B------:R-:W-:Y:S02]  /*55f0*/  HADD2.F32 R133, -RZ, R133.H1_H1 ;  /* 0x30000085ff857230 */ /* 0x000fe40000004100 */
[-C--:B------:R-:W-:Y:S01]  /*5600*/  FFMA.FTZ R66, R43, R60.reuse, -R66 ;  /* 0x0000003c2b427223 */ /* 0x080fe20000010842 */
[----:B------:R-:W-:Y:S02]  /*5610*/  HADD2.F32 R41, -RZ, R40.H1_H1 ;  /* 0x30000028ff297230 */ /* 0x000fe40000004100 */
[----:B------:R-:W-:Y:S01]  /*5620*/  FFMA.FTZ R65, R53, R60, R62 ;  /* 0x0000003c35417223 */ /* 0x000fe2000001003e */
[----:B------:R-:W-:Y:S02]  /*5630*/  HADD2.F32 R42, -RZ, R52.H1_H1 ;  /* 0x30000034ff2a7230 */ /* 0x000fe40000004100 */
[----:B------:R-:W-:Y:S02]  /*5640*/  HADD2.F32 R40, -RZ, R40.H0_H0 ;  /* 0x20000028ff287230 */ /* 0x000fe40000004100 */
[----:B------:R-:W-:Y:S01]  /*5650*/  FMUL.FTZ R59, R41, R58 ;  /* 0x0000003a293b7220 */ /* 0x000fe20000410000 */
[----:B------:R-:W-:-:S02]  /*5660*/  HADD2.F32 R52, -RZ, R52.H0_H0 ;  /* 0x20000034ff347230 */ /* 0x000fc40000004100 */
[-C--:B------:R-:W-:Y:S01]  /*5670*/  FMUL.FTZ R63, R42, R133.reuse ;  /* 0x000000852a3f7220 */ /* 0x080fe20000410000 */
[--C-:B------:R-:W-:Y:S02]  /*5680*/  HADD2.F32 R43, -RZ, R132.reuse.H1_H1 ;  /* 0x30000084ff2b7230 */ /* 0x100fe40000004100 */
[----:B------:R-:W-:Y:S01]  /*5690*/  FMUL.FTZ R58, R40, R58 ;  /* 0x0000003a283a7220 */ /* 0x000fe20000410000 */
[----:B------:R-:W-:Y:S02]  /*56a0*/  HADD2.F32 R53, -RZ, R132.H0_H0 ;  /* 0x20000084ff357230 */ /* 0x000fe40000004100 */
        /* <DEDUP_REMOVED lines=9> */
.L_x_671:
[----:B------:R-:W-:Y:S05]  /*5740*/  BSYNC B2 ;  /* 0x0000000000027941 */ /* 0x000fea0003800000 */
.L_x_670:
[----:B--2---:R0:W-:Y:S02]  /*5750*/  STG.E.128 desc[UR42][R48.64+0xc0], R40 ;  /* 0x0000c02830007986 */ /* 0x0041e4000c101d2a */
.L_x_669:
[----:B------:R-:W-:Y:S05]  /*5760*/  BSYNC B1 ;  /* 0x0000000000017941 */ /* 0x000fea0003800000 */
.L_x_668:
        /* <DEDUP_REMOVED lines=13> */
[----:B------:R-:W-:Y:S01]  /*5840*/  SHF.R.U32.HI R56, RZ, 0x10, R57 ;  /* 0x00000010ff387819 */ /* 0x000fe20000011639 */
[----:B------:R-:W-:Y:S01]  /*5850*/  HADD2.F32 R54, -RZ, R54.H0_H0 ;  /* 0x20000036ff367230 */ /* 0x000fe20000004100 */
[----:B------:R-:W-:Y:S01]  /*5860*/  MOV R51, R42 ;  /* 0x0000002a00337202 */ /* 0x000fe20000000f00 */
[----:B------:R-:W-:Y:S02]  /*5870*/  HADD2.F32 R55, -RZ, R55.H0_H0 ;  /* 0x20000037ff377230 */ /* 0x000fe40000004100 */
[----:B------:R-:W-:-:S02]  /*5880*/  HADD2.F32 R56, -RZ, R56.H0_H0 ;  /* 0x20000038ff387230 */ /* 0x000fc40000004100 */
[--C-:B------:R-:W-:Y:S02]  /*5890*/  HADD2.F32 R42, -RZ, R41.reuse.H1_H1 ;  /* 0x30000029ff2a7230 */ /* 0x100fe40000004100 */
[----:B------:R-:W-:Y:S02]  /*58a0*/  HADD2.F32 R41, -RZ, R41.H0_H0 ;  /* 0x20000029ff297230 */ /* 0x000fe40000004100 */
[-C--:B------:R-:W-:Y:S01]  /*58b0*/  FMUL.FTZ R57, R43, R56.reuse ;  /* 0x000000382b397220 */ /* 0x080fe20000410000 */
[----:B------:R-:W-:Y:S01]  /*58c0*/  FMUL.FTZ R60, R52, R56 ;  /* 0x00000038343c7220 */ /* 0x000fe20000410000 */
[-C--:B------:R-:W-:Y:S01]  /*58d0*/  FMUL.FTZ R58, R42, R55.reuse ;  /* 0x000000372a3a7220 */ /* 0x080fe20000410000 */
[C---:B------:R-:W-:Y:S01]  /*58e0*/  FMUL.FTZ R55, R41.reuse, R55 ;  /* 0x0000003729377220 */ /* 0x040fe20000410000 */
[----:B------:R-:W-:Y:S02]  /*58f0*/  FFMA.FTZ R57, R52, R54, R57 ;  /* 0x0000003634397223 */ /* 0x000fe40000010039 */
[----:B------:R-:W-:Y:S01]  /*5900*/  FFMA.FTZ R58, R41, R53, -R58 ;  /* 0x00000035293a7223 */ /* 0x000fe2000001083a */
[----:B------:R-:W-:-:S02]  /*5910*/  HADD2.F32 R52, -RZ, R91.H0_H0 ;  /* 0x2000005bff347230 */ /* 0x000fc40000004100 */
[----:B------:R-:W-:Y:S01]  /*5920*/  FFMA.FTZ R55, R42, R53, R55 ;  /* 0x000000352a377223 */ /* 0x000fe20000010037 */
[----:B------:R-:W-:Y:S02]  /*5930*/  HADD2.F32 R91, -RZ, R91.H1_H1 ;  /* 0x3000005bff5b7230 */ /* 0x000fe40000004100 */
[----:B------:R-:W-:Y:S01]  /*5940*/  FFMA.FTZ R60, R43, R54, -R60 ;  /* 0x000000362b3c7223 */ /* 0x000fe2000001083c */
[--C-:B------:R-:W-:Y:S02]  /*5950*/  HADD2.F32 R41, -RZ, R40.reuse.H1_H1 ;  /* 0x30000028ff297230 */ /* 0x100fe40000004100 */
[--C-:B------:R-:W-:Y:S02]  /*5960*/  HADD2.F32 R42, -RZ, R51.reuse.H1_H1 ;  /* 0x30000033ff2a7230 */ /* 0x100fe40000004100 */
[----:B------:R-:W-:Y:S02]  /*5970*/  HADD2.F32 R40, -RZ, R40.H0_H0 ;  /* 0x20000028ff287230 */ /* 0x000fe40000004100 */
[----:B------:R-:W-:Y:S01]  /*5980*/  FMUL.FTZ R53, R41, R52 ;  /* 0x0000003429357220 */ /* 0x000fe20000410000 */
[----:B------:R-:W-:-:S02]  /*5990*/  HADD2.F32 R51, -RZ, R51.H0_H0 ;  /* 0x20000033ff337230 */ /* 0x000fc40000004100 */
[-C--:B------:R-:W-:Y:S01]  /*59a0*/  FMUL.FTZ R54, R42, R91.reuse ;  /* 0x0000005b2a367220 */ /* 0x080fe20000410000 */
[--C-:B------:R-:W-:Y:S02]  /*59b0*/  HADD2.F32 R43, -RZ, R90.reuse.H1_H1 ;  /* 0x3000005aff2b7230 */ /* 0x100fe40000004100 */
[C---:B------:R-:W-:Y:S01]  /*59c0*/  FMUL.FTZ R52, R40.reuse, R52 ;  /* 0x0000003428347220 */ /* 0x040fe20000410000 */
        /* <DEDUP_REMOVED lines=10> */
.L_x_675:
[----:B------:R-:W-:Y:S05]  /*5a70*/  BSYNC B2 ;  /* 0x0000000000027941 */ /* 0x000fea0003800000 */
.L_x_674:
[----:B--2---:R0:W-:Y:S02]  /*5a80*/  STG.E.128 desc[UR42][R48.64+0x100], R40 ;  /* 0x0001002830007986 */ /* 0x0041e4000c101d2a */
.L_x_673:
[----:B------:R-:W-:Y:S05]  /*5a90*/  BSYNC B1 ;  /* 0x0000000000017941 */ /* 0x000fea0003800000 */
.L_x_672:
[----:B------:R-:W-:-:S13]  /*5aa0*/  ISETP.NE.AND P3, PT, R6, RZ, PT ;  /* 0x000000ff0600720c */ /* 0x000fda0003f65270 */
        /* <DEDUP_REMOVED lines=46> */
.L_x_677:
[----:B------:R-:W-:Y:S05]  /*5d90*/  BSYNC B1 ;  /* 0x0000000000017941 */ /* 0x000fea0003800000 */
.L_x_676:
[----:B--2---:R0:W-:Y:S01]  /*5da0*/  STG.E.128 desc[UR42][R48.64+0x140], R40 ;  /* 0x0001402830007986 */ /* 0x0041e2000c101d2a */
[----:B------:R-:W-:Y:S05]  /*5db0*/  BRA `(.L_x_655) ;  /* 0x0000003c00ac7947 */ /* 0x000fea0003800000 */
.L_x_623:
[----:B------:R-:W-:Y:S01]  /*5dc0*/  ISETP.GE.AND P4, PT, R17, R4, PT ;  /* 0x000000041100720c */ /* 0x000fe20003f86270 */
[----:B------:R-:W-:Y:S01]  /*5dd0*/  BSSY B1, `(.L_x_678) ;  /* 0x000002e000017945 */ /* 0x000fe20003800000 */
[----:B------:R-:W-:Y:S02]  /*5de0*/  CS2R R66, SRZ ;  /* 0x0000000000427805 */ /* 0x000fe4000001ff00 */
[----:B0-----:R-:W-:Y:S02]  /*5df0*/  CS2R R42, SRZ ;  /* 0x00000000002a7805 */ /* 0x001fe4000001ff00 */
        /* <DEDUP_REMOVED lines=14> */
[----:B------:R-:W-:Y:S02]  /*5ee0*/  IADD3 R40, P3, R108, R88, RZ ;  /* 0x000000586c287210 */ /* 0x000fe40007f7e0ff */
[----:B------:R-:W-:Y:S02]  /*5ef0*/  CS2R R50, SRZ ;  /* 0x0000000000327805 */ /* 0x000fe4000001ff00 */
[----:B------:R-:W-:Y:S01]  /*5f00*/  CS2R R48, SRZ ;  /* 0x0000000000307805 */ /* 0x000fe2000001ff00 */
[----:B------:R-:W-:Y:S01]  /*5f10*/  IMAD.X R42, R0, 0x1, R28, P2 ;  /* 0x00000001002a7824 */ /* 0x000fe200010e061c */
[----:B------:R-:W-:Y:S02]  /*5f20*/  LEA R64, P2, R41, UR4, 0x1 ;  /* 0x0000000429407c11 */ /* 0x000fe4000f8408ff */
[----:B------:R-:W-:-:S02]  /*5f30*/  CS2R R62, SRZ ;  /* 0x00000000003e7805 */ /* 0x000fc4000001ff00 */
[----:B------:R-:W-:Y:S02]  /*5f40*/  CS2R R60, SRZ ;  /* 0x00000000003c7805 */ /* 0x000fe4000001ff00 */
[----:B------:R-:W-:Y:S01]  /*5f50*/  LEA.HI.X R65, R41, UR5, R42, 0x1, P2 ;  /* 0x0000000529417c11 */ /* 0x000fe200090f0c2a */
[----:B------:R-:W-:Y:S01]  /*5f60*/  ULDC.64 UR4, c[0x0][0x400] ;  /* 0x0001000000047ab9 */ /* 0x000fe20000000a00 */
[----:B------:R-:W-:Y:S02]  /*5f70*/  ISETP.GE.AND P2, PT, R18, R117, PT ;  /* 0x000000751200720c */ /* 0x000fe40003f46270 */
[----:B------:R-:W-:Y:S02]  /*5f80*/  IADD3.X R41, R3, R30, RZ, P3, !PT ;  /* 0x0000001e03297210 */ /* 0x000fe40001ffe4ff */
[----:B------:R-:W-:-:S04]  /*5f90*/  LEA R68, P3, R40, UR4, 0x1 ;  /* 0x0000000428447c11 */ /* 0x000fc8000f8608ff */
[----:B------:R-:W-:Y:S02]  /*5fa0*/  LEA.HI.X R69, R40, UR5, R41, 0x1, P3 ;  /* 0x0000000528457c11 */ /* 0x000fe400098f0c29 */
[----:B------:R-:W-:-:S03]  /*5fb0*/  ISETP.GE.AND P3, PT, R101, R117, PT ;  /* 0x000000756500720c */ /* 0x000fc60003f66270 */
[----:B------:R0:W5:Y:S04]  /*5fc0*/  @!P2 LDG.E.128 R48, desc[UR42][R64.64] ;  /* 0x0000002a4030a981 */ /* 0x000168000c1e1d00 */
[----:B------:R0:W5:Y:S01]  /*5fd0*/  @!P2 LDG.E.128 R60, desc[UR42][R68.64] ;  /* 0x0000002a443ca981 */ /* 0x000162000c1e1d00 */
[----:B------:R-:W-:Y:S02]  /*5fe0*/  ISETP.GE.AND P2, PT, R100, R117, PT ;  /* 0x000000756400720c */ /* 0x000fe40003f46270 */
        /* <DEDUP_REMOVED lines=8> */
[----:B------:R0:W5:Y:S04]  /*6070*/  @!P3 LDG.E.128 R44, desc[UR42][R64.64+0x40] ;  /* 0x0000402a402cb981 */ /* 0x000168000c1e1d00 */
[----:B------:R0:W5:Y:S04]  /*6080*/  @!P2 LDG.E.128 R40, desc[UR42][R64.64+0x80] ;  /* 0x0000802a4028a981 */ /* 0x000168000c1e1d00 */
[----:B------:R0:W5:Y:S04]  /*6090*/  @!P3 LDG.E.128 R56, desc[UR42][R68.64+0x40] ;  /* 0x0000402a4438b981 */ /* 0x000168000c1e1d00 */
[----:B------:R0:W5:Y:S02]  /*60a0*/  @!P2 LDG.E.128 R52, desc[UR42][R68.64+0x80] ;  /* 0x0000802a4434a981 */ /* 0x000164000c1e1d00 */
.L_x_679:
[----:B------:R-:W-:Y:S05]  /*60b0*/  BSYNC B1 ;  /* 0x0000000000017941 */ /* 0x000fea0003800000 */
.L_x_678:
[----:B------:R-:W-:Y:S01]  /*60c0*/  ISETP.GE.AND P3, PT, R205, R4, PT ;  /* 0x00000004cd00720c */ /* 0x000fe20003f66270 */
[----:B------:R-:W-:Y:S01]  /*60d0*/  BSSY B1, `(.L_x_680) ;  /* 0x000002e000017945 */ /* 0x000fe20003800000 */
[----:B0-----:R-:W-:Y:S02]  /*60e0*/  CS2R R64, SRZ ;  /* 0x0000000000407805 */ /* 0x001fe4000001ff00 */
        /* <DEDUP_REMOVED lines=10> */
[----:B------:R-:W-:Y:S01]  /*6190*/  CS2R R84, SRZ ;  /* 0x0000000000547805 */ /* 0x000fe2000001ff00 */
[----:B------:R-:W-:Y:S01]  /*61a0*/  IMAD.MOV.U32 R94, RZ, RZ, R43 ;  /* 0x000000ffff5e7224 */ /* 0x000fe200078e002b */
[----:B------:R-:W-:Y:S06]  /*61b0*/  @P3 BRA `(.L_x_681) ;  /* 0x00000000007c3947 */ /* 0x000fec0003800000 */
[----:B------:R-:W-:Y:S01]  /*61c0*/  IADD3 R90, P2, P5, R112, R90, R33 ;  /* 0x0000005a705a7210 */ /* 0x000fe20007d5e021 */
[----:B------:R-:W-:Y:S01]  /*61d0*/  ULDC.64 UR4, c[0x0][0x3e8] ;  /* 0x0000fa0000047ab9 */ /* 0x000fe20000000a00 */
[----:B------:R-:W-:Y:S01]  /*61e0*/  ULDC.64 UR6, c[0x0][0x400] ;  /* 0x0001000000067ab9 */ /* 0x000fe20000000a00 */
[----:B------:R-:W-:Y:S02]  /*61f0*/  CS2R R74, SRZ ;  /* 0x00000000004a7805 */ /* 0x000fe4000001ff00 */
[----:B------:R-:W-:Y:S02]  /*6200*/  IADD3.X R65, R28, R0, R35, P2, P5 ;  /* 0x000000001c417210 */ /* 0x000fe400017ea423 */
[----:B------:R-:W-:Y:S02]  /*6210*/  CS2R R72, SRZ ;  /* 0x0000000000487805 */ /* 0x000fe4000001ff00 */
[----:B------:R-:W-:Y:S02]  /*6220*/  IADD3 R0, P2, P5, R108, R88, R36 ;  /* 0x000000586c007210 */ /* 0x000fe40007d5e024 */
[----:B------:R-:W-:-:S02]  /*6230*/  CS2R R86, SRZ ;  /* 0x0000000000567805 */ /* 0x000fc4000001ff00 */
[----:B------:R-:W-:Y:S02]  /*6240*/  CS2R R84, SRZ ;  /* 0x0000000000547805 */ /* 0x000fe4000001ff00 */
[----:B------:R-:W-:Y:S02]  /*6250*/  IADD3.X R3, R30, R3, R38, P2, P5 ;  /* 0x000000031e037210 */ /* 0x000fe400017ea426 */
[----:B------:R-:W-:-:S04]  /*6260*/  LEA R88, P2, R90, UR4, 0x1 ;  /* 0x000000045a587c11 */ /* 0x000fc8000f8408ff */
[----:B------:R-:W-:Y:S02]  /*6270*/  LEA.HI.X R89, R90, UR5, R65, 0x1, P2 ;  /* 0x000000055a597c11 */ /* 0x000fe400090f0c41 */
[----:B------:R-:W-:-:S04]  /*6280*/  LEA R90, P2, R0, UR6, 0x1 ;  /* 0x00000006005a7c11 */ /* 0x000fc8000f8408ff */
[----:B------:R-:W-:Y:S02]  /*6290*/  LEA.HI.X R91, R0, UR7, R3, 0x1, P2 ;  /* 0x00000007005b7c11 */ /* 0x000fe400090f0c03 */
[----:B------:R-:W-:Y:S02]  /*62a0*/  ISETP.GE.AND P2, PT, R18, R117, PT ;  /* 0x000000751200720c */ /* 0x000fe40003f46270 */
[----:B------:R-:W-:Y:S02]  /*62b0*/  CS2R R70, SRZ ;  /* 0x0000000000467805 */ /* 0x000fe4000001ff00 */
[----:B------:R-:W-:Y:S02]  /*62c0*/  CS2R R68, SRZ ;  /* 0x0000000000447805 */ /* 0x000fe4000001ff00 */
[----:B------:R-:W-:Y:S02]  /*62d0*/  CS2R R82, SRZ ;  /* 0x0000000000527805 */ /* 0x000fe4000001ff00 */
[----:B------:R-:W-:-:S05]  /*62e0*/  CS2R R80, SRZ ;  /* 0x0000000000507805 */ /* 0x000fca000001ff00 */
[----:B------:R0:W5:Y:S04]  /*62f0*/  @!P2 LDG.E.128 R72, desc[UR42][R88.64] ;  /* 0x0000002a5848a981 */ /* 0x000168000c1e1d00 */
[----:B------:R0:W5:Y:S01]  /*6300*/  @!P2 LDG.E.128 R84, desc[UR42][R90.64] ;  /* 0x0000002a5a54a981 */ /* 0x000162000c1e1d00 */
[----:B------:R-:W-:Y:S02]  /*6310*/  ISETP.GE.AND P2, PT, R101, R117, PT ;  /* 0x000000756500720c */ /* 0x000fe40003f46270 */
[----:B------:R-:W-:Y:S02]  /*6320*/  CS2R R66, SRZ ;  /* 0x0000000000427805 */ /* 0x000fe4000001ff00 */
[----:B------:R-:W-:Y:S02]  /*6330*/  CS2R R64, SRZ ;  /* 0x0000000000407805 */ /* 0x000fe4000001ff00 */
[----:B------:R-:W-:-:S02]  /*6340*/  CS2R R78, SRZ ;  /* 0x00000000004e7805 */ /* 0x000fc4000001ff00 */
[----:B------:R-:W-:-:S05]  /*6350*/  CS2R R76, SRZ ;  /* 0x00000000004c7805 */ /* 0x000fca000001ff00 */
[----:B------:R0:W5:Y:S04]  /*6360*/  @!P2 LDG.E.128 R68, desc[UR42][R88.64+0x40] ;  /* 0x0000402a5844a981 */ /* 0x000168000c1e1d00 */
[----:B------:R0:W5:Y:S01]  /*6370*/  @!P2 LDG.E.128 R80, desc[UR42][R90.64+0x40] ;  /* 0x0000402a5a50a981 */ /* 0x000162000c1e1d00 */
[----:B------:R-:W-:-:S13]  /*6380*/  ISETP.GE.AND P2, PT, R100, R117, PT ;  /* 0x000000756400720c */ /* 0x000fda0003f46270 */
[----:B------:R0:W5:Y:S04]  /*6390*/  @!P2 LDG.E.128 R64, desc[UR42][R88.64+0x80] ;  /* 0x0000802a5840a981 */ /* 0x000168000c1e1d00 */
[----:B------:R0:W5:Y:S02]  /*63a0*/  @!P2 LDG.E.128 R76, desc[UR42][R90.64+0x80] ;  /* 0x0000802a5a4ca981 */ /* 0x000164000c1e1d00 */
.L_x_681:
[----:B------:R-:W-:Y:S05]  /*63b0*/  BSYNC B1 ;  /* 0x0000000000017941 */ /* 0x000fea0003800000 */
.L_x_680:
[----:B------:R-:W-:Y:S01]  /*63c0*/  IMAD.MOV.U32 R3, RZ, RZ, R41 ;  /* 0x000000ffff037224 */ /* 0x000fe200078e0029 */
[----:B------:R-:W-:Y:S01]  /*63d0*/  MOV R0, R40 ;  /* 0x0000002800007202 */ /* 0x000fe20000000f00 */
[----:B0-----:R-:W-:Y:S01]  /*63e0*/  IMAD.MOV.U32 R88, RZ, RZ, R46 ;  /* 0x000000ffff587224 */ /* 0x001fe200078e002e */
[----:B------:R-:W-:Y:S01]  /*63f0*/  MOV R89, R50 ;  /* 0x0000003200597202 */ /* 0x000fe20000000f00 */
[----:B------:R-:W-:Y:S01]  /*6400*/  UISETP.NE.AND UP0, UPT, UR37, 0x3, UPT ;  /* 0x000000032500788c */ /* 0x000fe2000bf05270 */
        /* <DEDUP_REMOVED lines=19> */
[----:B------:R-:W-:Y:S02]  /*6540*/  PRMT R173, R173, 0x5410, R0 ;  /* 0x00005410adad7816 */ /* 0x000fe40000000000 */
[----:B------:R-:W-:Y:S01]  /*6550*/  PRMT R174, R3, 0x5410, R88 ;  /* 0x0000541003ae7816 */ /* 0x000fe20000000058 */
[----:B------:R-:W-:Y:S01]  /*6560*/  IMAD.MOV.U32 R3, RZ, RZ, R56 ;  /* 0x000000ffff037224 */ /* 0x000fe200078e0038 */
[----:B------:R-:W-:Y:S01]  /*6570*/  PRMT R175, R175, 0x5410, R89 ;  /* 0x00005410afaf7816 */ /* 0x000fe20000000059 */
[----:B------:R-:W-:Y:S01]  /*6580*/  IMAD.MOV.U32 R88, RZ, RZ, R57 ;  /* 0x000000ffff587224 */ /* 0x000fe200078e0039 */
[----:B------:R-:W-:-:S02]  /*6590*/  MOV R0, R59 ;  /* 0x0000003b00007202 */ /* 0x000fc40000000f00 */
[----:B------:R-:W-:Y:S02]  /*65a0*/  MOV R89, R62 ;  /* 0x0000003e00597202 */ /* 0x000fe40000000f00 */
[----:B------:R-:W-:Y:S01]  /*65b0*/  PRMT R177, R177, 0x5410, R0 ;  /* 0x00005410b1b17816 */ /* 0x000fe20000000000 */
[----:B-----5:R-:W-:Y:S01]  /*65c0*/  IMAD.MOV.U32 R0, RZ, RZ, R66 ;  /* 0x000000ffff007224 */ /* 0x020fe200078e0042 */
[----:B------:R-:W-:Y:S02]  /*65d0*/  PRMT R176, R176, 0x5410, R3 ;  /* 0x00005410b0b07816 */ /* 0x000fe40000000003 */
        /* <DEDUP_REMOVED lines=14> */
[----:B------:R-:W-:Y:S01]  /*66c0*/  MOV R0, R74 ;  /* 0x0000004a00007202 */ /* 0x000fe20000000f00 */
[----:B------:R-:W-:Y:S01]  /*66d0*/  IMAD.MOV.U32 R3, RZ, RZ, R69 ;  /* 0x000000ffff037224 */ /* 0x000fe200078e0045 */
        /* <DEDUP_REMOVED lines=14> */
[----:B------:R-:W-:-:S02]  /*67c0*/  PLOP3.LUT P2, PT, PT, PT, UP0, 0x80, 0x0 ;  /* 0x000000000000781c */ /* 0x000fc40003f4f008 */
        /* <DEDUP_REMOVED lines=11> */
[----:B------:R-:W-:-:S02]  /*6880*/  PRMT R154, R154, 0x5410, R89 ;  /* 0x000054109a9a7816 */ /* 0x000fc40000000059 */
[----:B------:R-:W-:Y:S02]  /*6890*/  MOV R89, R86 ;  /* 0x0000005600597202 */ /* 0x000fe40000000f00 */
[----:B------:R-:W-:Y:S02]  /*68a0*/  MOV R0, R85 ;  /* 0x0000005500007202 */ /* 0x000fe40000000f00 */
[----:B------:R-:W-:Y:S02]  /*68b0*/  PRMT R171, R93, 0x5410, R94 ;  /* 0x000054105dab7816 */ /* 0x000fe4000000005e */
[----:B------:R-:W-:Y:S02]  /*68c0*/  PRMT R169, R89, 0x5410, R88 ;  /* 0x0000541059a97816 */ /* 0x000fe40000000058 */
[----:B------:R-:W-:Y:S01]  /*68d0*/  PRMT R170, R3, 0x5410, R0 ;  /* 0x0000541003aa7816 */ /* 0x000fe20000000000 */
[----:B------:R-:W-:Y:S06]  /*68e0*/  @!P2 BRA `(.L_x_682) ;  /* 0x000000000004a947 */ /* 0x000fec0003800000 */
[----:B------:R-:W-:Y:S01]  /*68f0*/  BPT.TRAP 0x1 ;  /* 0x000000040000795c */ /* 0x000fe20000300000 */
.L_x_682:
[----:B------:R-:W-:Y:S01]  /*6900*/  IMAD R3, R16, 0x8, R2 ;  /* 0x0000000810037824 */ /* 0x000fe200078e0202 */
[----:B------:R-:W-:Y:S01]  /*6910*/  SHF.L.U32 R0, R184, 0x1f, RZ ;  /* 0x0000001fb8007819 */ /* 0x000fe200000006ff */
[----:B------:R-:W0:Y:S01]  /*6920*/  LDC R147, c[0x0][0x2f4] ;  /* 0x0000bd00ff937b82 */ /* 0x000e220000000800 */
[----:B------:R-:W-:Y:S01]  /*6930*/  BSSY B1, `(.L_x_683) ;  /* 0x0000005000017945 */ /* 0x000fe20003800000 */
[----:B------:R-:W-:Y:S01]  /*6940*/  IMAD.MOV.U32 R127, RZ, RZ, R92 ;  /* 0x000000ffff7f7224 */ /* 0x000fe200078e005c */
[----:B------:R-:W1:Y:S05]  /*6950*/  SYNCS.PHASECHK.TRANS64.TRYWAIT P5, [R3+URZ+0x34890], R0 ;  /* 0x03489000030075a7 */ /* 0x000e6a00080a017f */
[----:B------:R-:W2:Y:S01]  /*6960*/  LDC.64 R128, c[0x0][0x300] ;  /* 0x0000c000ff807b82 */ /* 0x000ea20000000a00 */
[----:B-1----:R-:W-:Y:S05]  /*6970*/  @!P5 BRA `(.L_x_684) ;  /* 0x0000019c0014d947 */ /* 0x002fea0003800000 */
.L_x_979:
[----:B------:R-:W-:Y:S05]  /*6980*/  BSYNC B1 ;  /* 0x0000000000017941 */ /* 0x000fea0003800000 */
.L_x_683:
[----:B------:R-:W-:Y:S01]  /*6990*/  BSSY B1, `(.L_x_685) ;  /* 0x0000182000017945 */ /* 0x000fe20003800000 */
[----:B0-----:R-:W-:-:S03]  /*69a0*/  IADD3 R148, -R122, R147, RZ ;  /* 0x000000937a947210 */ /* 0x001fc60007ffe1ff */
[----:B------:R-:W-:Y:S05]  /*69b0*/  @P4 BRA `(.L_x_686) ;  /* 0x0000001400fc4947 */ /* 0x000fea0003800000 */
[----:B------:R-:W-:Y:S01]  /*69c0*/  ISETP.NE.AND P4, PT, R14, RZ, PT ;  /* 0x000000ff0e00720c */ /* 0x000fe20003f85270 */
[-C--:B--2---:R-:W-:Y:S01]  /*69d0*/  IMAD R156, R145, R128.reuse, RZ ;  /* 0x00000080919c7224 */ /* 0x084fe200078e02ff */
[----:B------:R-:W-:Y:S01]  /*69e0*/  BSSY B2, `(.L_x_687) ;  /* 0x0000082000027945 */ /* 0x000fe20003800000 */
[----:B------:R-:W-:-:S04]  /*69f0*/  IMAD.WIDE.U32 R132, R17, R128, R126 ;  /* 0x0000008011847225 */ /* 0x000fc800078e007e */
[----:B------:R-:W-:-:S04]  /*6a00*/  IMAD R156, R17, R129, R156 ;  /* 0x00000081119c7224 */ /* 0x000fc800078e029c */
[----:B------:R-:W-:Y:S02]  /*6a10*/  IMAD.IADD R156, R156, 0x1, R133 ;  /* 0x000000019c9c7824 */ /* 0x000fe400078e0285 */
[----:B------:R-:W-:Y:S05]  /*6a20*/  @!P4 BRA `(.L_x_688) ;  /* 0x0000000400f4c947 */ /* 0x000fea0003800000 */
[----:B------:R-:W-:Y:S01]  /*6a30*/  SEL R88, R122, R148, !P0 ;  /* 0x000000947a587207 */ /* 0x000fe20004000000 */
[----:B------:R-:W-:Y:S01]  /*6a40*/  BSSY B3, `(.L_x_689) ;  /* 0x000006f000037945 */ /* 0x000fe20003800000 */
[----:B------:R-:W-:Y:S02]  /*6a50*/  ISETP.GE.AND P4, PT, R18, R117, PT ;  /* 0x000000751200720c */ /* 0x000fe40003f86270 */
[----:B------:R-:W-:-:S04]  /*6a60*/  SHF.R.S32.HI R89, RZ, 0x1f, R88 ;  /* 0x0000001fff597819 */ /* 0x000fc80000011458 */
[----:B------:R-:W-:-:S04]  /*6a70*/  LEA.HI R89, R89, R88, RZ, 0x4 ;  /* 0x0000005859597211 */ /* 0x000fc800078f20ff */
[----:B------:R-:W-:-:S04]  /*6a80*/  LEA.HI.SX32 R160, R89, R114, 0x1c ;  /* 0x0000007259a07211 */ /* 0x000fc800078fe2ff */
[----:B------:R-:W-:-:S04]  /*6a90*/  SHF.R.S32.HI R88, RZ, 0x1f, R160 ;  /* 0x0000001fff587819 */ /* 0x000fc800000114a0 */
[----:B------:R-:W-:Y:S02]  /*6aa0*/  LEA.HI R88, R88, R160, RZ, 0x3 ;  /* 0x000000a058587211 */ /* 0x000fe400078f18ff */
[----:B------:R-:W-:-:S03]  /*6ab0*/  SHF.L.U32 R160, R160, 0x3, RZ ;  /* 0x00000003a0a07819 */ /* 0x000fc600000006ff */
[----:B------:R-:W-:Y:S01]  /*6ac0*/  IMAD.SHL.U32 R88, R88, 0x400, RZ ;  /* 0x0000040058587824 */ /* 0x000fe200078e00ff */
[----:B------:R-:W-:-:S04]  /*6ad0*/  LOP3.LUT R89, R191, 0x38, R160, 0xf8, !PT ;  /* 0x00000038bf597812 */ /* 0x000fc800078ef8a0 */
[----:B------:R-:W-:Y:S02]  /*6ae0*/  LOP3.LUT R88, R88, 0x7fffe000, RZ, 0xc0, !PT ;  /* 0x7fffe00058587812 */ /* 0x000fe400078ec0ff */
[----:B------:R-:W-:-:S03]  /*6af0*/  LOP3.LUT R89, R89, R193, RZ, 0x3c, !PT ;  /* 0x000000c159597212 */ /* 0x000fc600078e3cff */
[----:B------:R-:W-:-:S04]  /*6b00*/  IMAD R88, R192, 0x200, R88 ;  /* 0x00000200c0587824 */ /* 0x000fc800078e0258 */
[----:B------:R-:W-:-:S04]  /*6b10*/  IMAD.IADD R88, R88, 0x1, R89 ;  /* 0x0000000158587824 */ /* 0x000fc800078e0259 */
[C---:B------:R-:W-:Y:S02]  /*6b20*/  IMAD R92, R16.reuse, 0x6000, R88 ;  /* 0x00006000105c7824 */ /* 0x040fe400078e0258 */
[----:B------:R-:W-:Y:S02]  /*6b30*/  IMAD R88, R16, 0x6000, R143 ;  /* 0x0000600010587824 */ /* 0x000fe400078e028f */
[----:B------:R-:W-:-:S03]  /*6b40*/  IMAD R92, R92, 0x2, R2 ;  /* 0x000000025c5c7824 */ /* 0x000fc600078e0202 */
[----:B------:R-:W-:-:S03]  /*6b50*/  LEA R88, R88, R2, 0x1 ;  /* 0x0000000258587211 */ /* 0x000fc600078e08ff */
[----:B------:R-:W0:Y:S04]  /*6b60*/  LDS.128 R92, [R92+0x1c400] ;  /* 0x01c400005c5c7984 */ /* 0x000e280000000c00 */
[----:B------:R-:W2:Y:S01]  /*6b70*/  LDS.128 R88, [R88+0x1c400] ;  /* 0x01c4000058587984 */ /* 0x000ea20000000c00 */
[----:B------:R-:W-:Y:S05]  /*6b80*/  @P4 BRA `(.L_x_690) ;  /* 0x0000000400684947 */ /* 0x000fea0003800000 */
[----:B0-----:R-:W-:Y:S01]  /*6b90*/  IMAD.MOV.U32 R163, RZ, RZ, R93 ;  /* 0x000000ffffa37224 */ /* 0x001fe200078e005d */
[----:B--2---:R-:W-:Y:S01]  /*6ba0*/  MOV R162, R89 ;  /* 0x0000005900a27202 */ /* 0x004fe20000000f00 */
[----:B------:R-:W-:Y:S01]  /*6bb0*/  HADD2.F32 R161, -RZ, R161.H0_H0 ;  /* 0x200000a1ffa17230 */ /* 0x000fe20000004100 */
[--C-:B------:R-:W-:Y:S01]  /*6bc0*/  SHF.R.U64 R48, R48, 0x10, R49.reuse ;  /* 0x0000001030307819 */ /* 0x100fe20000001231 */
[----:B------:R-:W-:Y:S01]  /*6bd0*/  HADD2.F32 R164, -RZ, R164.H0_H0 ;  /* 0x200000a4ffa47230 */ /* 0x000fe20000004100 */
[----:B------:R-:W-:Y:S01]  /*6be0*/  SHF.R.U32.HI R49, RZ, 0x10, R49 ;  /* 0x00000010ff317819 */ /* 0x000fe20000011631 */
[----:B------:R-:W-:Y:S01]  /*6bf0*/  HADD2.F32 R89, -RZ, R163.H0_H0 ;  /* 0x200000a3ff597230 */ /* 0x000fe20000004100 */
[----:B------:R-:W-:Y:S01]  /*6c00*/  SHF.R.U64 R50, R50, 0x10, R51 ;  /* 0x0000001032327819 */ /* 0x000fe20000001233 */
[----:B------:R-:W-:Y:S02]  /*6c10*/  HADD2.F32 R165, -RZ, R162.H0_H0 ;  /* 0x200000a2ffa57230 */ /* 0x000fe40000004100 */
[----:B------:R-:W-:-:S02]  /*6c20*/  HADD2.F32 R49, -RZ, R49.H0_H0 ;  /* 0x20000031ff317230 */ /* 0x000fc40000004100 */
[-C--:B------:R-:W-:Y:S01]  /*6c30*/  FMUL.FTZ R93, R89, R161.reuse ;  /* 0x000000a1595d7220 */ /* 0x080fe20000410000 */
[----:B------:R-:W-:Y:S02]  /*6c40*/  HADD2.F32 R50, -RZ, R50.H0_H0 ;  /* 0x20000032ff327230 */ /* 0x000fe40000004100 */
[C---:B------:R-:W-:Y:S01]  /*6c50*/  FMUL.FTZ R161, R165.reuse, R161 ;  /* 0x000000a1a5a17220 */ /* 0x040fe20000410000 */
[----:B------:R-:W-:-:S03]  /*6c60*/  FFMA.FTZ R93, R165, R164, -R93 ;  /* 0x000000a4a55d7223 */ /* 0x000fc6000001085d */
[----:B------:R-:W-:Y:S01]  /*6c70*/  FFMA.FTZ R89, R89, R164, R161 ;  /* 0x000000a459597223 */ /* 0x000fe200000100a1 */
[--C-:B------:R-:W-:Y:S02]  /*6c80*/  SHF.R.U32.HI R164, RZ, 0x10, R61.reuse ;  /* 0x00000010ffa47819 */ /* 0x100fe4000001163d */
[----:B------:R-:W-:Y:S01]  /*6c90*/  SHF.R.U64 R161, R60, 0x10, R61 ;  /* 0x000000103ca17819 */ /* 0x000fe2000000123d */
[----:B------:R-:W-:Y:S02]  /*6ca0*/  HADD2.F32 R60, -RZ, R163.H1_H1 ;  /* 0x300000a3ff3c7230 */ /* 0x000fe40000004100 */
[----:B------:R-:W-:Y:S02]  /*6cb0*/  HADD2.F32 R164, -RZ, R164.H0_H0 ;  /* 0x200000a4ffa47230 */ /* 0x000fe40000004100 */
[----:B------:R-:W-:Y:S02]  /*6cc0*/  HADD2.F32 R61, -RZ, R162.H1_H1 ;  /* 0x300000a2ff3d7230 */ /* 0x000fe40000004100 */
[----:B------:R-:W-:-:S02]  /*6cd0*/  HADD2.F32 R161, -RZ, R161.H0_H0 ;  /* 0x200000a1ffa17230 */ /* 0x000fc40000004100 */
[-C--:B------:R-:W-:Y:S01]  /*6ce0*/  FMUL.FTZ R162, R60, R164.reuse ;  /* 0x000000a43ca27220 */ /* 0x080fe20000410000 */
[----:B------:R-:W-:-:S03]  /*6cf0*/  FMUL.FTZ R164, R61, R164 ;  /* 0x000000a43da47220 */ /* 0x000fc60000410000 */
[-C--:B------:R-:W-:Y:S01]  /*6d00*/  FFMA.FTZ R61, R61, R49.reuse, -R162 ;  /* 0x000000313d3d7223 */ /* 0x080fe200000108a2 */
[----:B------:R-:W-:Y:S02]  /*6d10*/  HADD2.F32 R162, -RZ, R179.H0_H0 ;  /* 0x200000b3ffa27230 */ /* 0x000fe40000004100 */
[----:B------:R-:W-:Y:S01]  /*6d20*/  FFMA.FTZ R49, R60, R49, R164 ;  /* 0x000000313c317223 */ /* 0x000fe200000100a4 */
[----:B------:R-:W-:Y:S02]  /*6d30*/  IMAD.MOV.U32 R60, RZ, RZ, R91 ;  /* 0x000000ffff3c7224 */ /* 0x000fe400078e005b */
[----:B------:R-:W-:Y:S01]  /*6d40*/  HADD2.F32 R164, -RZ, R181.H0_H0 ;  /* 0x200000b5ffa47230 */ /* 0x000fe20000004100 */
[----:B------:R-:W-:Y:S01]  /*6d50*/  F2FP.F16.F32.PACK_AB R61, R61, R93 ;  /* 0x0000005d3d3d723e */ /* 0x000fe200000000ff */
[----:B------:R-:W-:Y:S01]  /*6d60*/  HADD2.F32 R91, -RZ, R95.H0_H0 ;  /* 0x2000005fff5b7230 */ /* 0x000fe20000004100 */
[----:B------:R-:W-:Y:S01]  /*6d70*/  F2FP.F16.F32.PACK_AB R49, R49, R89 ;  /* 0x000000593131723e */ /* 0x000fe200000000ff */
[--C-:B------:R-:W-:Y:S01]  /*6d80*/  HADD2.F32 R163, -RZ, R60.reuse.H0_H0 ;  /* 0x2000003cffa37230 */ /* 0x100fe20000004100 */
[----:B------:R-:W-:Y:S01]  /*6d90*/  MOV R89, R61 ;  /* 0x0000003d00597202 */ /* 0x000fe20000000f00 */
[----:B------:R-:W-:-:S02]  /*6da0*/  HADD2.F32 R60, -RZ, R60.H1_H1 ;  /* 0x3000003cff3c7230 */ /* 0x000fc40000004100 */
[----:B------:R-:W-:Y:S01]  /*6db0*/  FMUL.FTZ R165, R91, R164 ;  /* 0x000000a45ba57220 */ /* 0x000fe20000410000 */
[----:B------:R-:W-:-:S03]  /*6dc0*/  IMAD.MOV.U32 R93, RZ, RZ, R49 ;  /* 0x000000ffff5d7224 */ /* 0x000fc600078e0031 */
[C---:B------:R-:W-:Y:S01]  /*6dd0*/  FFMA.FTZ R165, R163.reuse, R162, -R165 ;  /* 0x000000a2a3a57223 */ /* 0x040fe200000108a5 */
[----:B------:R-:W-:Y:S01]  /*6de0*/  FMUL.FTZ R163, R163, R164 ;  /* 0x000000a4a3a37220 */ /* 0x000fe20000410000 */
[----:B------:R-:W-:-:S03]  /*6df0*/  HADD2.F32 R164, -RZ, R181.H1_H1 ;  /* 0x300000b5ffa47230 */ /* 0x000fc60000004100 */
[----:B------:R-:W-:Y:S01]  /*6e00*/  FFMA.FTZ R163, R91, R162, R163 ;  /* 0x000000a25ba37223 */ /* 0x000fe200000100a3 */
[----:B------:R-:W-:Y:S02]  /*6e10*/  SHF.R.U32.HI R91, RZ, 0x10, R51 ;  /* 0x00000010ff5b7819 */ /* 0x000fe40000011633 */
[--C-:B------:R-:W-:Y:S01]  /*6e20*/  SHF.R.U64 R51, R62, 0x10, R63.reuse ;  /* 0x000000103e337819 */ /* 0x100fe2000000123f */
[----:B------:R-:W-:Y:S01]  /*6e30*/  HADD2.F32 R62, -RZ, R95.H1_H1 ;  /* 0x3000005fff3e7230 */ /* 0x000fe20000004100 */
[----:B------:R-:W-:Y:S01]  /*6e40*/  SHF.R.U32.HI R63, RZ, 0x10, R63 ;  /* 0x00000010ff3f7819 */ /* 0x000fe2000001163f */
[----:B------:R-:W-:Y:S02]  /*6e50*/  HADD2.F32 R95, -RZ, R91.H0_H0 ;  /* 0x2000005bff5f7230 */ /* 0x000fe40000004100 */
[----:B------:R-:W-:Y:S02]  /*6e60*/  HADD2.F32 R51, -RZ, R51.H0_H0 ;  /* 0x20000033ff337230 */ /* 0x000fe40000004100 */
[----:B------:R-:W-:-:S05]  /*6e70*/  HADD2.F32 R63, -RZ, R63.H0_H0 ;  /* 0x2000003fff3f7230 */ /* 0x000fca0000004100 */
[----:B------:R-:W-:-:S04]  /*6e80*/  FMUL.FTZ R91, R62, R63 ;  /* 0x0000003f3e5b7220 */ /* 0x000fc80000410000 */
[C---:B------:R-:W-:Y:S01]  /*6e90*/  FFMA.FTZ R91, R60.reuse, R95, -R91 ;  /* 0x0000005f3c5b7223 */ /* 0x040fe2000001085b */
[----:B------:R-:W-:Y:S01]  /*6ea0*/  FMUL.FTZ R60, R60, R63 ;  /* 0x0000003f3c3c7220 */ /* 0x000fe20000410000 */
[----:B------:R-:W-:-:S03]  /*6eb0*/  HADD2.F32 R63, -RZ, R179.H1_H1 ;  /* 0x300000b3ff3f7230 */ /* 0x000fc60000004100 */
[----:B------:R-:W-:Y:S01]  /*6ec0*/  FFMA.FTZ R60, R62, R95, R60 ;  /* 0x0000005f3e3c7223 */ /* 0x000fe2000001003c */
[----:B------:R-:W-:Y:S01]  /*6ed0*/  HADD2.F32 R62, -RZ, R92.H0_H0 ;  /* 0x2000005cff3e7230 */ /* 0x000fe20000004100 */
[----:B------:R-:W-:Y:S01]  /*6ee0*/  F2FP.F16.F32.PACK_AB R91, R91, R165 ;  /* 0x000000a55b5b723e */ /* 0x000fe200000000ff */
[--C-:B------:R-:W-:Y:S02]  /*6ef0*/  HADD2.F32 R95, -RZ, R88.reuse.H0_H0 ;  /* 0x20000058ff5f7230 */ /* 0x100fe40000004100 */
[----:B------:R-:W-:Y:S02]  /*6f00*/  HADD2.F32 R88, -RZ, R88.H1_H1 ;  /* 0x30000058ff587230 */ /* 0x000fe40000004100 */
[-C--:B------:R-:W-:Y:S01]  /*6f10*/  FMUL.FTZ R162, R62, R164.reuse ;  /* 0x000000a43ea27220 */ /* 0x080fe20000410000 */
[----:B------:R-:W-:Y:S01]  /*6f20*/  F2FP.F16.F32.PACK_AB R60, R60, R163 ;  /* 0x000000a33c3c723e */ /* 0x000fe200000000ff */
[C---:B------:R-:W-:Y:S02]  /*6f30*/  FMUL.FTZ R164, R95.reuse, R164 ;  /* 0x000000a45fa47220 */ /* 0x040fe40000410000 */
[----:B------:R-:W-:-:S02]  /*6f40*/  FFMA.FTZ R162, R95, R63, -R162 ;  /* 0x0000003f5fa27223 */ /* 0x000fc400000108a2 */
[----:B------:R-:W-:Y:S01]  /*6f50*/  FFMA.FTZ R164, R62, R63, R164 ;  /* 0x0000003f3ea47223 */ /* 0x000fe200000100a4 */
[----:B------:R-:W-:Y:S02]  /*6f60*/  HADD2.F32 R62, -RZ, R92.H1_H1 ;  /* 0x3000005cff3e7230 */ /* 0x000fe40000004100 */
[----:B------:R-:W-:Y:S02]  /*6f70*/  HADD2.F32 R63, -RZ, R48.H0_H0 ;  /* 0x20000030ff3f7230 */ /* 0x000fe40000004100 */
[--C-:B------:R-:W-:Y:S02]  /*6f80*/  HADD2.F32 R92, -RZ, R90.reuse.H0_H0 ;  /* 0x2000005aff5c7230 */ /* 0x100fe40000004100 */
[-C--:B------:R-:W-:Y:S01]  /*6f90*/  FMUL.FTZ R48, R62, R161.reuse ;  /* 0x000000a13e307220 */ /* 0x080fe20000410000 */
[C---:B------:R-:W-:Y:S01]  /*6fa0*/  FMUL.FTZ R161, R88.reuse, R161 ;  /* 0x000000a158a17220 */ /* 0x040fe20000410000 */
[----:B------:R-:W-:Y:S02]  /*6fb0*/  HADD2.F32 R90, -RZ, R90.H1_H1 ;  /* 0x3000005aff5a7230 */ /* 0x000fe40000004100 */
[-C--:B------:R-:W-:Y:S01]  /*6fc0*/  FFMA.FTZ R48, R88, R63.reuse, -R48 ;  /* 0x0000003f58307223 */ /* 0x080fe20000010830 */
[----:B------:R-:W-:Y:S01]  /*6fd0*/  FFMA.FTZ R62, R62, R63, R161 ;  /* 0x0000003f3e3e7223 */ /* 0x000fe200000100a1 */
[----:B------:R-:W-:-:S02]  /*6fe0*/  HADD2.F32 R161, -RZ, R180.H1_H1 ;  /* 0x300000b4ffa17230 */ /* 0x000fc40000004100 */
[----:B------:R-:W-:Y:S01]  /*6ff0*/  HADD2.F32 R63, -RZ, R94.H0_H0 ;  /* 0x2000005eff3f7230 */ /* 0x000fe20000004100 */
[----:B------:R-:W-:Y:S01]  /*7000*/  F2FP.F16.F32.PACK_AB R48, R48, R162 ;  /* 0x000000a23030723e */ /* 0x000fe200000000ff */
[----:B------:R-:W-:Y:S01]  /*7010*/  HADD2.F32 R88, -RZ, R178.H1_H1 ;  /* 0x300000b2ff587230 */ /* 0x000fe20000004100 */
[----:B------:R-:W-:Y:S01]  /*7020*/  F2FP.F16.F32.PACK_AB R62, R62, R164 ;  /* 0x000000a43e3e723e */ /* 0x000fe200000000ff */
[----:B------:R-:W-:Y:S02]  /*7030*/  HADD2.F32 R94, -RZ, R94.H1_H1 ;  /* 0x3000005eff5e7230 */ /* 0x000fe40000004100 */
[-C--:B------:R-:W-:Y:S01]  /*7040*/  FMUL.FTZ R95, R63, R161.reuse ;  /* 0x000000a13f5f7220 */ /* 0x080fe20000410000 */
[----:B------:R-:W-:-:S03]  /*7050*/  FMUL.FTZ R161, R92, R161 ;  /* 0x000000a15ca17220 */ /* 0x000fc60000410000 */
[-C--:B------:R-:W-:Y:S01]  /*7060*/  FFMA.FTZ R95, R92, R88.reuse, -R95 ;  /* 0x000000585c5f7223 */ /* 0x080fe2000001085f */
[----:B------:R-:W-:Y:S01]  /*7070*/  FFMA.FTZ R161, R63, R88, R161 ;  /* 0x000000583fa17223 */ /* 0x000fe200000100a1 */
[-C--:B------:R-:W-:Y:S01]  /*7080*/  FMUL.FTZ R63, R94, R51.reuse ;  /* 0x000000335e3f7220 */ /* 0x080fe20000410000 */
[C---:B------:R-:W-:Y:S01]  /*7090*/  FMUL.FTZ R51, R90.reuse, R51 ;  /* 0x000000335a337220 */ /* 0x040fe20000410000 */
[----:B------:R-:W-:Y:S02]  /*70a0*/  IMAD.MOV.U32 R88, RZ, RZ, R48 ;  /* 0x000000ffff587224 */ /* 0x000fe400078e0030 */
[-C--:B------:R-:W-:Y:S01]  /*70b0*/  FFMA.FTZ R63, R90, R50.reuse, -R63 ;  /* 0x000000325a3f7223 */ /* 0x080fe2000001083f */
[----:B------:R-:W-:Y:S01]  /*70c0*/  FFMA.FTZ R51, R94, R50, R51 ;  /* 0x000000325e337223 */ /* 0x000fe20000010033 */
[----:B------:R-:W-:-:S03]  /*70d0*/  IMAD.MOV.U32 R92, RZ, RZ, R62 ;  /* 0x000000ffff5c7224 */ /* 0x000fc600078e003e */
[----:B------:R-:W-:Y:S01]  /*70e0*/  F2FP.F16.F32.PACK_AB R63, R63, R95 ;  /* 0x0000005f3f3f723e */ /* 0x000fe200000000ff */
[----:B------:R-:W-:Y:S01]  /*70f0*/  IMAD.MOV.U32 R95, RZ, RZ, R60 ;  /* 0x000000ffff5f7224 */ /* 0x000fe200078e003c */
[----:B------:R-:W-:Y:S02]  /*7100*/  F2FP.F16.F32.PACK_AB R51, R51, R161 ;  /* 0x000000a13333723e */ /* 0x000fe400000000ff */
[----:B------:R-:W-:-:S03]  /*7110*/  MOV R90, R63 ;  /* 0x0000003f005a7202 */ /* 0x000fc60000000f00 */
[----:B------:R-:W-:-:S07]  /*7120*/  IMAD.MOV.U32 R94, RZ, RZ, R51 ;  /* 0x000000ffff5e7224 */ /* 0x000fce00078e0033 */
.L_x_690:
[----:B------:R-:W-:Y:S05]  /*7130*/  BSYNC B3 ;  /* 0x0000000000037941 */ /* 0x000fea0003800000 */
.L_x_689:
[----:B------:R-:W-:-:S13]  /*7140*/  ISETP.GE.AND P4, PT, R160, R147, PT ;  /* 0x00000093a000720c */ /* 0x000fda0003f86270 */
[--C-:B------:R-:W-:Y:S02]  /*7150*/  @!P4 SHF.R.S32.HI R51, RZ, 0x1f, R160.reuse ;  /* 0x0000001fff33c819 */ /* 0x100fe400000114a0 */
[----:B------:R-:W-:-:S04]  /*7160*/  @!P4 IADD3 R160, P5, P6, R102, R132, R160 ;  /* 0x0000008466a0c210 */ /* 0x000fc80007ebe0a0 */
[----:B------:R-:W-:Y:S02]  /*7170*/  @!P4 IADD3.X R51, R97, R156, R51, P5, P6 ;  /* 0x0000009c6133c210 */ /* 0x000fe40002fec433 */
[----:B------:R-:W-:-:S04]  /*7180*/  IADD3 R49, P5, P6, R102, R132, R27 ;  /* 0x0000008466317210 */ /* 0x000fc80007ebe01b */
[----:B------:R-:W-:Y:S02]  /*7190*/  IADD3.X R50, R97, R156, R13, P5, P6 ;  /* 0x0000009c61327210 */ /* 0x000fe40002fec40d */
[----:B------:R-:W-:-:S04]  /*71a0*/  LEA R48, P5, R49, R120, 0x1 ;  /* 0x0000007831307211 */ /* 0x000fc800078a08ff */
[----:B------:R-:W-:Y:S02]  /*71b0*/  LEA.HI.X R49, R49, R121, R50, 0x1, P5 ;  /* 0x0000007931317211 */ /* 0x000fe400028f0c32 */
[----:B------:R-:W-:-:S03]  /*71c0*/  @!P4 LEA R50, P5, R160, R120, 0x1 ;  /* 0x00000078a032c211 */ /* 0x000fc600078a08ff */
[----:B--2---:R2:W-:Y:S01]  /*71d0*/  STG.E.128 desc[UR42][R48.64], R88 ;  /* 0x0000005830007986 */ /* 0x0045e2000c101d2a */
[----:B------:R-:W-:-:S05]  /*71e0*/  @!P4 LEA.HI.X R51, R160, R121, R51, 0x1, P5 ;  /* 0x00000079a033c211 */ /* 0x000fca00028f0c33 */
[----:B0-----:R2:W-:Y:S04]  /*71f0*/  @!P4 STG.E.128 desc[UR42][R50.64], R92 ;  /* 0x0000005c3200c986 */ /* 0x0015e8000c101d2a */
.L_x_688:
[----:B------:R-:W-:Y:S05]  /*7200*/  BSYNC B2 ;  /* 0x0000000000027941 */ /* 0x000fea0003800000 */
.L_x_687:
[----:B------:R-:W-:Y:S01]  /*7210*/  ISETP.NE.AND P4, PT, R10, RZ, PT ;  /* 0x000000ff0a00720c */ /* 0x000fe20003f85270 */
[----:B------:R-:W-:-:S12]  /*7220*/  BSSY B2, `(.L_x_691) ;  /* 0x0000080000027945 */ /* 0x000fd80003800000 */
[----:B------:R-:W-:Y:S05]  /*7230*/  @!P4 BRA `(.L_x_692) ;  /* 0x0000000400f8c947 */ /* 0x000fea0003800000 */
[----:B--2---:R-:W-:Y:S01]  /*7240*/  SEL R48, R122, R148, !P1 ;  /* 0x000000947a307207 */ /* 0x004fe20004800000 */
[----:B------:R-:W-:Y:S01]  /*7250*/  BSSY B3, `(.L_x_693) ;  /* 0x000007a000037945 */ /* 0x000fe20003800000 */
[----:B------:R-:W-:Y:S02]  /*7260*/  IADD3 R60, P4, P5, R102, R132, R21 ;  /* 0x00000084663c7210 */ /* 0x000fe40007d9e015 */
[----:B------:R-:W-:Y:S02]  /*7270*/  SHF.R.S32.HI R49, RZ, 0x1f, R48 ;  /* 0x0000001fff317819 */ /* 0x000fe40000011430 */
[----:B------:R-:W-:Y:S02]  /*7280*/  IADD3.X R61, R97, R156, R12, P4, P5 ;  /* 0x0000009c613d7210 */ /* 0x000fe400027ea40c */
[----:B------:R-:W-:-:S04]  /*7290*/  LEA.HI R48, R49, R48, RZ, 0x4 ;  /* 0x0000003031307211 */ /* 0x000fc800078f20ff */
[----:B------:R-:W-:-:S04]  /*72a0*/  LEA.HI.SX32 R48, R48, R26, 0x1c ;  /* 0x0000001a30307211 */ /* 0x000fc800078fe2ff */
[----:B------:R-:W-:-:S04]  /*72b0*/  SHF.L.U32 R49, R48, 0x3, RZ ;  /* 0x0000000330317819 */ /* 0x000fc800000006ff */
[----:B------:R-:W-:-:S13]  /*72c0*/  ISETP.GE.AND P4, PT, R49, R147, PT ;  /* 0x000000933100720c */ /* 0x000fda0003f86270 */
[--C-:B------:R-:W-:Y:S02]  /*72d0*/  @!P4 SHF.R.S32.HI R51, RZ, 0x1f, R49.reuse ;  /* 0x0000001fff33c819 */ /* 0x100fe40000011431 */
[--C-:B------:R-:W-:Y:S02]  /*72e0*/  @!P4 IADD3 R50, P5, P6, R102, R132, R49.reuse ;  /* 0x000000846632c210 */ /* 0x100fe40007ebe031 */
[----:B------:R-:W-:Y:S02]  /*72f0*/  LOP3.LUT R49, R191, 0x38, R49, 0xf8, !PT ;  /* 0x00000038bf317812 */ /* 0x000fe400078ef831 */
[----:B------:R-:W-:Y:S02]  /*7300*/  @!P4 IADD3.X R51, R97, R156, R51, P5, P6 ;  /* 0x0000009c6133c210 */ /* 0x000fe40002fec433 */
[----:B------:R-:W-:Y:S02]  /*7310*/  LEA R88, P5, R60, R120, 0x1 ;  /* 0x000000783c587211 */ /* 0x000fe400078a08ff */
[----:B------:R-:W-:-:S02]  /*7320*/  LOP3.LUT R49, R49, R193, RZ, 0x3c, !PT ;  /* 0x000000c131317212 */ /* 0x000fc400078e3cff */
[----:B------:R-:W-:Y:S02]  /*7330*/  LEA.HI.X R89, R60, R121, R61, 0x1, P5 ;  /* 0x000000793c597211 */ /* 0x000fe400028f0c3d */
[----:B------:R-:W-:-:S04]  /*7340*/  @!P4 LEA R90, P5, R50, R120, 0x1 ;  /* 0x00000078325ac211 */ /* 0x000fc800078a08ff */
[----:B------:R-:W-:Y:S02]  /*7350*/  @!P4 LEA.HI.X R91, R50, R121, R51, 0x1, P5 ;  /* 0x00000079325bc211 */ /* 0x000fe400028f0c33 */
[----:B------:R-:W-:Y:S02]  /*7360*/  SHF.R.S32.HI R50, RZ, 0x1f, R48 ;  /* 0x0000001fff327819 */ /* 0x000fe40000011430 */
[----:B------:R-:W-:Y:S02]  /*7370*/  ISETP.GE.AND P5, PT, R101, R117, PT ;  /* 0x000000756500720c */ /* 0x000fe40003fa6270 */
[----:B------:R-:W-:-:S05]  /*7380*/  LEA.HI R48, R50, R48, RZ, 0x3 ;  /* 0x0000003032307211 */ /* 0x000fca00078f18ff */
[----:B------:R-:W-:-:S05]  /*7390*/  IMAD.SHL.U32 R48, R48, 0x400, RZ ;  /* 0x0000040030307824 */ /* 0x000fca00078e00ff */
[----:B------:R-:W-:-:S05]  /*73a0*/  LOP3.LUT R48, R48, 0x7fffe000, RZ, 0xc0, !PT ;  /* 0x7fffe00030307812 */ /* 0x000fca00078ec0ff */
[----:B------:R-:W-:-:S05]  /*73b0*/  IMAD R48, R192, 0x200, R48 ;  /* 0x00000200c0307824 */ /* 0x000fca00078e0230 */
[----:B------:R-:W-:Y:S01]  /*73c0*/  IADD3 R49, R48, R49, RZ ;  /* 0x0000003130317210 */ /* 0x000fe20007ffe0ff */
[----:B------:R-:W-:-:S04]  /*73d0*/  IMAD R48, R16, 0x6000, R142 ;  /* 0x0000600010307824 */ /* 0x000fc800078e028e */
[----:B------:R-:W-:Y:S02]  /*73e0*/  IMAD R60, R16, 0x6000, R49 ;  /* 0x00006000103c7824 */ /* 0x000fe400078e0231 */
[--C-:B------:R-:W-:Y:S02]  /*73f0*/  IMAD R48, R48, 0x2, R2.reuse ;  /* 0x0000000230307824 */ /* 0x100fe400078e0202 */
[----:B------:R-:W-:-:S04]  /*7400*/  IMAD R60, R60, 0x2, R2 ;  /* 0x000000023c3c7824 */ /* 0x000fc800078e0202 */
[----:B------:R-:W0:Y:S04]  /*7410*/  LDS.128 R48, [R48+0x1c400] ;  /* 0x01c4000030307984 */ /* 0x000e280000000c00 */
[----:B------:R-:W2:Y:S01]  /*7420*/  LDS.128 R60, [R60+0x1c400] ;  /* 0x01c400003c3c7984 */ /* 0x000ea20000000c00 */
[----:B------:R-:W-:Y:S05]  /*7430*/  @P5 BRA `(.L_x_694) ;  /* 0x00000004006c5947 */ /* 0x000fea0003800000 */
[----:B--2---:R-:W-:Y:S01]  /*7440*/  MOV R94, R61 ;  /* 0x0000003d005e7202 */ /* 0x004fe20000000f00 */
[----:B0-----:R-:W-:Y:S01]  /*7450*/  IMAD.MOV.U32 R61, RZ, RZ, R49 ;  /* 0x000000ffff3d7224 */ /* 0x001fe200078e0031 */
[----:B------:R-:W-:Y:S01]  /*7460*/  SHF.R.U64 R56, R56, 0x10, R57 ;  /* 0x0000001038387819 */ /* 0x000fe20000001239 */
[----:B------:R-:W-:Y:S01]  /*7470*/  HADD2.F32 R95, -RZ, R180.H0_H0 ;  /* 0x200000b4ff5f7230 */ /* 0x000fe20000004100 */
[----:B------:R-:W-:Y:S01]  /*7480*/  SHF.R.U64 R44, R44, 0x10, R45 ;  /* 0x000000102c2c7819 */ /* 0x000fe2000000122d */
[----:B------:R-:W-:Y:S01]  /*7490*/  HADD2.F32 R92, -RZ, R94.H0_H0 ;  /* 0x2000005eff5c7230 */ /* 0x000fe20000004100 */
[----:B------:R-:W-:Y:S01]  /*74a0*/  SHF.R.U64 R58, R58, 0x10, R59 ;  /* 0x000000103a3a7819 */ /* 0x000fe2000000123b */
[--C-:B------:R-:W-:Y:S01]  /*74b0*/  HADD2.F32 R93, -RZ, R61.reuse.H0_H0 ;  /* 0x2000003dff5d7230 */ /* 0x100fe20000004100 */
[----:B------:R-:W-:Y:S01]  /*74c0*/  SHF.R.U64 R46, R46, 0x10, R47 ;  /* 0x000000102e2e7819 */ /* 0x000fe2000000122f */
[----:B------:R-:W-:Y:S02]  /*74d0*/  HADD2.F32 R49, -RZ, R178.H0_H0 ;  /* 0x200000b2ff317230 */ /* 0x000fe40000004100 */
[----:B------:R-:W-:Y:S01]  /*74e0*/  FMUL.FTZ R160, R92, R95 ;  /* 0x0000005f5ca07220 */ /* 0x000fe20000410000 */
[----:B------:R-:W-:-:S02]  /*74f0*/  HADD2.F32 R61, -RZ, R61.H1_H1 ;  /* 0x3000003dff3d7230 */ /* 0x000fc40000004100 */
[C---:B------:R-:W-:Y:S01]  /*7500*/  FMUL.FTZ R95, R93.reuse, R95 ;  /* 0x0000005f5d5f7220 */ /* 0x040fe20000410000 */
[----:B------:R-:W-:Y:S02]  /*7510*/  HADD2.F32 R161, -RZ, R177.H1_H1 ;  /* 0x300000b1ffa17230 */ /* 0x000fe40000004100 */
[-C--:B------:R-:W-:Y:S01]  /*7520*/  FFMA.FTZ R93, R93, R49.reuse, -R160 ;  /* 0x000000315d5d7223 */ /* 0x080fe200000108a0 */
[----:B------:R-:W-:Y:S02]  /*7530*/  HADD2.F32 R56, -RZ, R56.H0_H0 ;  /* 0x20000038ff387230 */ /* 0x000fe40000004100 */
[----:B------:R-:W-:Y:S01]  /*7540*/  FFMA.FTZ R92, R92, R49, R95 ;  /* 0x000000315c5c7223 */ /* 0x000fe2000001005f */
[----:B------:R-:W-:Y:S01]  /*7550*/  SHF.R.U32.HI R95, RZ, 0x10, R57 ;  /* 0x00000010ff5f7819 */ /* 0x000fe20000011639 */
[----:B------:R-:W-:Y:S01]  /*7560*/  HADD2.F32 R49, -RZ, R94.H1_H1 ;  /* 0x3000005eff317230 */ /* 0x000fe20000004100 */
[----:B------:R-:W-:Y:S01]  /*7570*/  SHF.R.U32.HI R94, RZ, 0x10, R45 ;  /* 0x00000010ff5e7819 */ /* 0x000fe2000001162d */
[----:B------:R-:W-:-:S02]  /*7580*/  HADD2.F32 R163, -RZ, R176.H1_H1 ;  /* 0x300000b0ffa37230 */ /* 0x000fc40000004100 */
[----:B------:R-:W-:Y:S02]  /*7590*/  HADD2.F32 R95, -RZ, R95.H0_H0 ;  /* 0x2000005fff5f7230 */ /* 0x000fe40000004100 */
[----:B------:R-:W-:Y:S02]  /*75a0*/  HADD2.F32 R94, -RZ, R94.H0_H0 ;  /* 0x2000005eff5e7230 */ /* 0x000fe40000004100 */
[----:B------:R-:W-:Y:S02]  /*75b0*/  HADD2.F32 R44, -RZ, R44.H0_H0 ;  /* 0x2000002cff2c7230 */ /* 0x000fe40000004100 */
[-C--:B------:R-:W-:Y:S01]  /*75c0*/  FMUL.FTZ R160, R49, R95.reuse ;  /* 0x0000005f31a07220 */ /* 0x080fe20000410000 */
[C---:B------:R-:W-:Y:S01]  /*75d0*/  FMUL.FTZ R95, R61.reuse, R95 ;  /* 0x0000005f3d5f7220 */ /* 0x040fe20000410000 */
[----:B------:R-:W-:Y:S02]  /*75e0*/  HADD2.F32 R57, -RZ, R176.H0_H0 ;  /* 0x200000b0ff397230 */ /* 0x000fe40000004100 */
[-C--:B------:R-:W-:Y:S01]  /*75f0*/  FFMA.FTZ R61, R61, R94.reuse, -R160 ;  /* 0x0000005e3d3d7223 */ /* 0x080fe200000108a0 */
[----:B------:R-:W-:Y:S01]  /*7600*/  FFMA.FTZ R49, R49, R94, R95 ;  /* 0x0000005e31317223 */ /* 0x000fe2000001005f */
[----:B------:R-:W-:-:S02]  /*7610*/  IMAD.MOV.U32 R94, RZ, RZ, R63 ;  /* 0x000000ffff5e7224 */ /* 0x000fc400078e003f */
[----:B------:R-:W-:Y:S01]  /*7620*/  HADD2.F32 R63, -RZ, R51.H0_H0 ;  /* 0x20000033ff3f7230 */ /* 0x000fe20000004100 */
[----:B------:R-:W-:Y:S01]  /*7630*/  F2FP.F16.F32.PACK_AB R61, R61, R93 ;  /* 0x0000005d3d3d723e */ /* 0x000fe200000000ff */
[----:B------:R-:W-:Y:S01]  /*7640*/  HADD2.F32 R160, -RZ, R177.H0_H0 ;  /* 0x200000b1ffa07230 */ /* 0x000fe20000004100 */
[----:B------:R-:W-:Y:S01]  /*7650*/  F2FP.F16.F32.PACK_AB R92, R49, R92 ;  /* 0x0000005c315c723e */ /* 0x000fe200000000ff */
[--C-:B------:R-:W-:Y:S02]  /*7660*/  HADD2.F32 R95, -RZ, R94.reuse.H0_H0 ;  /* 0x2000005eff5f7230 */ /* 0x100fe40000004100 */
[----:B------:R-:W-:Y:S02]  /*7670*/  HADD2.F32 R94, -RZ, R94.H1_H1 ;  /* 0x3000005eff5e7230 */ /* 0x000fe40000004100 */
[----:B------:R-:W-:Y:S02]  /*7680*/  HADD2.F32 R51, -RZ, R51.H1_H1 ;  /* 0x30000033ff337230 */ /* 0x000fe40000004100 */
[-C--:B------:R-:W-:Y:S01]  /*7690*/  FMUL.FTZ R162, R95, R161.reuse ;  /* 0x000000a15fa27220 */ /* 0x080fe20000410000 */
[----:B------:R-:W-:Y:S01]  /*76a0*/  FMUL.FTZ R161, R63, R161 ;  /* 0x000000a13fa17220 */ /* 0x000fe20000410000 */
[----:B------:R-:W-:-:S02]  /*76b0*/  HADD2.F32 R58, -RZ, R58.H0_H0 ;  /* 0x2000003aff3a7230 */ /* 0x000fc40000004100 */
[-C--:B------:R-:W-:Y:S01]  /*76c0*/  FFMA.FTZ R63, R63, R160.reuse, -R162 ;  /* 0x000000a03f3f7223 */ /* 0x080fe200000108a2 */
[----:B------:R-:W-:Y:S01]  /*76d0*/  FFMA.FTZ R161, R95, R160, R161 ;  /* 0x000000a05fa17223 */ /* 0x000fe200000100a1 */
[----:B------:R-:W-:Y:S01]  /*76e0*/  SHF.R.U32.HI R95, RZ, 0x10, R59 ;  /* 0x00000010ff5f7819 */ /* 0x000fe2000001163b */
[----:B------:R-:W-:Y:S01]  /*76f0*/  HADD2.F32 R59, -RZ, R175.H1_H1 ;  /* 0x300000afff3b7230 */ /* 0x000fe20000004100 */
[----:B------:R-:W-:Y:S01]  /*7700*/  SHF.R.U32.HI R160, RZ, 0x10, R47 ;  /* 0x00000010ffa07819 */ /* 0x000fe2000001162f */
[----:B------:R-:W-:Y:S02]  /*7710*/  HADD2.F32 R46, -RZ, R46.H0_H0 ;  /* 0x2000002eff2e7230 */ /* 0x000fe40000004100 */
[----:B------:R-:W-:Y:S02]  /*7720*/  HADD2.F32 R95, -RZ, R95.H0_H0 ;  /* 0x2000005fff5f7230 */ /* 0x000fe40000004100 */
[----:B------:R-:W-:Y:S02]  /*7730*/  HADD2.F32 R160, -RZ, R160.H0_H0 ;  /* 0x200000a0ffa07230 */ /* 0x000fe40000004100 */
[----:B------:R-:W-:-:S02]  /*7740*/  IMAD.MOV.U32 R49, RZ, RZ, R61 ;  /* 0x000000ffff317224 */ /* 0x000fc400078e003d */
[CC--:B------:R-:W-:Y:S01]  /*7750*/  FMUL.FTZ R162, R94.reuse, R95.reuse ;  /* 0x0000005f5ea27220 */ /* 0x0c0fe20000410000 */
[C---:B------:R-:W-:Y:S01]  /*7760*/  FMUL.FTZ R95, R51.reuse, R95 ;  /* 0x0000005f335f7220 */ /* 0x040fe20000410000 */
[----:B------:R-:W-:Y:S02]  /*7770*/  MOV R61, R92 ;  /* 0x0000005c003d7202 */ /* 0x000fe40000000f00 */
[-C--:B------:R-:W-:Y:S01]  /*7780*/  FFMA.FTZ R162, R51, R160.reuse, -R162 ;  /* 0x000000a033a27223 */ /* 0x080fe200000108a2 */
[----:B------:R-:W-:Y:S01]  /*7790*/  FFMA.FTZ R95, R94, R160, R95 ;  /* 0x000000a05e5f7223 */ /* 0x000fe2000001005f */
[----:B------:R-:W-:Y:S02]  /*77a0*/  HADD2.F32 R51, -RZ, R60.H0_H0 ;  /* 0x2000003cff337230 */ /* 0x000fe40000004100 */
[----:B------:R-:W-:Y:S01]  /*77b0*/  HADD2.F32 R94, -RZ, R48.H0_H0 ;  /* 0x20000030ff5e7230 */ /* 0x000fe20000004100 */
[----:B------:R-:W-:Y:S01]  /*77c0*/  F2FP.F16.F32.PACK_AB R63, R162, R63 ;  /* 0x0000003fa23f723e */ /* 0x000fe200000000ff */
[----:B------:R-:W-:-:S02]  /*77d0*/  HADD2.F32 R60, -RZ, R60.H1_H1 ;  /* 0x3000003cff3c7230 */ /* 0x000fc40000004100 */
[-C--:B------:R-:W-:Y:S01]  /*77e0*/  FMUL.FTZ R160, R51, R163.reuse ;  /* 0x000000a333a07220 */ /* 0x080fe20000410000 */
[----:B------:R-:W-:Y:S02]  /*77f0*/  HADD2.F32 R48, -RZ, R48.H1_H1 ;  /* 0x30000030ff307230 */ /* 0x000fe40000004100 */
[----:B------:R-:W-:Y:S01]  /*7800*/  FMUL.FTZ R163, R94, R163 ;  /* 0x000000a35ea37220 */ /* 0x000fe20000410000 */
[----:B------:R-:W-:Y:S01]  /*7810*/  F2FP.F16.F32.PACK_AB R95, R95, R161 ;  /* 0x000000a15f5f723e */ /* 0x000fe200000000ff */
[-C--:B------:R-:W-:Y:S01]  /*7820*/  FMUL.FTZ R45, R60, R56.reuse ;  /* 0x000000383c2d7220 */ /* 0x080fe20000410000 */
[-C--:B------:R-:W-:Y:S01]  /*7830*/  FFMA.FTZ R160, R94, R57.reuse, -R160 ;  /* 0x000000395ea07223 */ /* 0x080fe200000108a0 */
[C---:B------:R-:W-:Y:S01]  /*7840*/  FMUL.FTZ R56, R48.reuse, R56 ;  /* 0x0000003830387220 */ /* 0x040fe20000410000 */
[----:B------:R-:W-:Y:S01]  /*7850*/  FFMA.FTZ R163, R51, R57, R163 ;  /* 0x0000003933a37223 */ /* 0x000fe200000100a3 */
[----:B------:R-:W-:Y:S01]  /*7860*/  FFMA.FTZ R45, R48, R44, -R45 ;  /* 0x0000002c302d7223 */ /* 0x000fe2000001082d */
[----:B------:R-:W-:-:S02]  /*7870*/  HADD2.F32 R51, -RZ, R50.H0_H0 ;  /* 0x20000032ff337230 */ /* 0x000fc40000004100 */
[----:B------:R-:W-:Y:S01]  /*7880*/  FFMA.FTZ R56, R60, R44, R56 ;  /* 0x0000002c3c387223 */ /* 0x000fe20000010038 */
[--C-:B------:R-:W-:Y:S02]  /*7890*/  HADD2.F32 R44, -RZ, R62.reuse.H0_H0 ;  /* 0x2000003eff2c7230 */ /* 0x100fe40000004100 */
[----:B------:R-:W-:Y:S01]  /*78a0*/  HADD2.F32 R48, -RZ, R175.H0_H0 ;  /* 0x200000afff307230 */ /* 0x000fe20000004100 */
[----:B------:R-:W-:Y:S01]  /*78b0*/  F2FP.F16.F32.PACK_AB R45, R45, R160 ;  /* 0x000000a02d2d723e */ /* 0x000fe200000000ff */
[----:B------:R-:W-:Y:S02]  /*78c0*/  HADD2.F32 R62, -RZ, R62.H1_H1 ;  /* 0x3000003eff3e7230 */ /* 0x000fe40000004100 */
[-C--:B------:R-:W-:Y:S01]  /*78d0*/  FMUL.FTZ R57, R44, R59.reuse ;  /* 0x0000003b2c397220 */ /* 0x080fe20000410000 */
[C---:B------:R-:W-:Y:S01]  /*78e0*/  FMUL.FTZ R59, R51.reuse, R59 ;  /* 0x0000003b333b7220 */ /* 0x040fe20000410000 */
[----:B------:R-:W-:Y:S01]  /*78f0*/  HADD2.F32 R50, -RZ, R50.H1_H1 ;  /* 0x30000032ff327230 */ /* 0x000fe20000004100 */
[----:B------:R-:W-:Y:S01]  /*7900*/  F2FP.F16.F32.PACK_AB R56, R56, R163 ;  /* 0x000000a33838723e */ /* 0x000fe200000000ff */
[-C--:B------:R-:W-:Y:S01]  /*7910*/  FFMA.FTZ R57, R51, R48.reuse, -R57 ;  /* 0x0000003033397223 */ /* 0x080fe20000010839 */
[----:B------:R-:W-:Y:S01]  /*7920*/  FFMA.FTZ R59, R44, R48, R59 ;  /* 0x000000302c3b7223 */ /* 0x000fe2000001003b */
[-C--:B------:R-:W-:Y:S01]  /*7930*/  FMUL.FTZ R44, R62, R58.reuse ;  /* 0x0000003a3e2c7220 */ /* 0x080fe20000410000 */
[C---:B------:R-:W-:Y:S01]  /*7940*/  FMUL.FTZ R58, R50.reuse, R58 ;  /* 0x0000003a323a7220 */ /* 0x040fe20000410000 */
[----:B------:R-:W-:Y:S01]  /*7950*/  IMAD.MOV.U32 R51, RZ, RZ, R63 ;  /* 0x000000ffff337224 */ /* 0x000fe200078e003f */
[----:B------:R-:W-:Y:S01]  /*7960*/  MOV R48, R45 ;  /* 0x0000002d00307202 */ /* 0x000fe20000000f00 */
[-C--:B------:R-:W-:Y:S01]  /*7970*/  FFMA.FTZ R44, R50, R46.reuse, -R44 ;  /* 0x0000002e322c7223 */ /* 0x080fe2000001082c */
[----:B------:R-:W-:Y:S01]  /*7980*/  FFMA.FTZ R58, R62, R46, R58 ;  /* 0x0000002e3e3a7223 */ /* 0x000fe2000001003a */
[----:B------:R-:W-:-:S02]  /*7990*/  IMAD.MOV.U32 R60, RZ, RZ, R56 ;  /* 0x000000ffff3c7224 */ /* 0x000fc400078e0038 */
[----:B------:R-:W-:Y:S01]  /*79a0*/  IMAD.MOV.U32 R63, RZ, RZ, R95 ;  /* 0x000000ffff3f7224 */ /* 0x000fe200078e005f */
[----:B------:R-:W-:Y:S02]  /*79b0*/  F2FP.F16.F32.PACK_AB R44, R44, R57 ;  /* 0x000000392c2c723e */ /* 0x000fe400000000ff */
[----:B------:R-:W-:-:S03]  /*79c0*/  F2FP.F16.F32.PACK_AB R58, R58, R59 ;  /* 0x0000003b3a3a723e */ /* 0x000fc600000000ff */
[----:B------:R-:W-:Y:S01]  /*79d0*/  IMAD.MOV.U32 R50, RZ, RZ, R44 ;  /* 0x000000ffff327224 */ /* 0x000fe200078e002c */
[----:B------:R-:W-:-:S07]  /*79e0*/  MOV R62, R58 ;  /* 0x0000003a003e7202 */ /* 0x000fce0000000f00 */
.L_x_694:
[----:B------:R-:W-:Y:S05]  /*79f0*/  BSYNC B3 ;  /* 0x0000000000037941 */ /* 0x000fea0003800000 */
.L_x_693:
[----:B0-----:R0:W-:Y:S04]  /*7a00*/  STG.E.128 desc[UR42][R88.64], R48 ;  /* 0x0000003058007986 */ /* 0x0011e8000c101d2a */
[----:B--2---:R0:W-:Y:S02]  /*7a10*/  @!P4 STG.E.128 desc[UR42][R90.64], R60 ;  /* 0x0000003c5a00c986 */ /* 0x0041e4000c101d2a */
.L_x_692:
[----:B------:R-:W-:Y:S05]  /*7a20*/  BSYNC B2 ;  /* 0x0000000000027941 */ /* 0x000fea0003800000 */
.L_x_691:
[----:B------:R-:W-:-:S13]  /*7a30*/  ISETP.NE.AND P4, PT, R9, RZ, PT ;  /* 0x000000ff0900720c */ /* 0x000fda0003f85270 */
[----:B------:R-:W-:Y:S05]  /*7a40*/  @!P4 BRA `(.L_x_686) ;  /* 0x0000000400d8c947 */ /* 0x000fea0003800000 */
[----:B------:R-:W3:Y:S01]  /*7a50*/  LDL R44, [R1+0x10] ;  /* 0x00001000012c7983 */ /* 0x000ee20000100800 */
[----:B------:R-:W-:Y:S01]  /*7a60*/  IADD3 R47, P4, P5, R102, R132, R15 ;  /* 0x00000084662f7210 */ /* 0x000fe20007d9e00f */
[----:B------:R-:W-:Y:S03]  /*7a70*/  BSSY B2, `(.L_x_695) ;  /* 0x0000071000027945 */ /* 0x000fe60003800000 */
[----:B------:R-:W-:Y:S02]  /*7a80*/  IADD3.X R46, R97, R156, R11, P4, P5 ;  /* 0x0000009c612e7210 */ /* 0x000fe400027ea40b */
[----:B---3--:R-:W-:-:S04]  /*7a90*/  LOP3.LUT P6, RZ, R44, 0x1, RZ, 0xc0, !PT ;  /* 0x000000012cff7812 */ /* 0x008fc800078cc0ff */
[----:B------:R-:W-:-:S04]  /*7aa0*/  SEL R44, R122, R148, !P6 ;  /* 0x000000947a2c7207 */ /* 0x000fc80007000000 */
[----:B------:R-:W-:-:S04]  /*7ab0*/  SHF.R.S32.HI R45, RZ, 0x1f, R44 ;  /* 0x0000001fff2d7819 */ /* 0x000fc8000001142c */
[----:B------:R-:W-:-:S04]  /*7ac0*/  LEA.HI R45, R45, R44, RZ, 0x4 ;  /* 0x0000002c2d2d7211 */ /* 0x000fc800078f20ff */
[----:B------:R-:W-:-:S05]  /*7ad0*/  LEA.HI.SX32 R45, R45, R20, 0x1c ;  /* 0x000000142d2d7211 */ /* 0x000fca00078fe2ff */
[----:B------:R-:W-:-:S05]  /*7ae0*/  IMAD.SHL.U32 R44, R45, 0x8, RZ ;  /* 0x000000082d2c7824 */ /* 0x000fca00078e00ff */
[----:B------:R-:W-:-:S13]  /*7af0*/  ISETP.GE.AND P4, PT, R44, R147, PT ;  /* 0x000000932c00720c */ /* 0x000fda0003f86270 */
[--C-:B0-2---:R-:W-:Y:S02]  /*7b00*/  @!P4 SHF.R.S32.HI R48, RZ, 0x1f, R44.reuse ;  /* 0x0000001fff30c819 */ /* 0x105fe4000001142c */
[--C-:B------:R-:W-:Y:S02]  /*7b10*/  @!P4 IADD3 R132, P5, P6, R102, R132, R44.reuse ;  /* 0x000000846684c210 */ /* 0x100fe40007ebe02c */
[----:B------:R-:W-:Y:S02]  /*7b20*/  LOP3.LUT R44, R191, 0x38, R44, 0xf8, !PT ;  /* 0x00000038bf2c7812 */ /* 0x000fe400078ef82c */
[----:B------:R-:W-:Y:S02]  /*7b30*/  @!P4 IADD3.X R156, R97, R156, R48, P5, P6 ;  /* 0x0000009c619cc210 */ /* 0x000fe40002fec430 */
[----:B------:R-:W-:Y:S02]  /*7b40*/  LEA R56, P5, R47, R120, 0x1 ;  /* 0x000000782f387211 */ /* 0x000fe400078a08ff */
[----:B------:R-:W-:-:S02]  /*7b50*/  LOP3.LUT R44, R44, R193, RZ, 0x3c, !PT ;  /* 0x000000c12c2c7212 */ /* 0x000fc400078e3cff */
[----:B------:R-:W-:Y:S02]  /*7b60*/  LEA.HI.X R57, R47, R121, R46, 0x1, P5 ;  /* 0x000000792f397211 */ /* 0x000fe400028f0c2e */
[----:B------:R-:W-:Y:S02]  /*7b70*/  SHF.R.S32.HI R46, RZ, 0x1f, R45 ;  /* 0x0000001fff2e7819 */ /* 0x000fe4000001142d */
[----:B------:R-:W-:Y:S02]  /*7b80*/  @!P4 LEA R58, P5, R132, R120, 0x1 ;  /* 0x00000078843ac211 */ /* 0x000fe400078a08ff */
[----:B------:R-:W-:Y:S02]  /*7b90*/  LEA.HI R45, R46, R45, RZ, 0x3 ;  /* 0x0000002d2e2d7211 */ /* 0x000fe400078f18ff */
[----:B------:R-:W-:Y:S02]  /*7ba0*/  @!P4 LEA.HI.X R59, R132, R121, R156, 0x1, P5 ;  /* 0x00000079843bc211 */ /* 0x000fe400028f0c9c */
[----:B------:R-:W-:-:S02]  /*7bb0*/  SHF.L.U32 R45, R45, 0xa, RZ ;  /* 0x0000000a2d2d7819 */ /* 0x000fc400000006ff */
[----:B------:R-:W-:Y:S02]  /*7bc0*/  ISETP.GE.AND P5, PT, R100, R117, PT ;  /* 0x000000756400720c */ /* 0x000fe40003fa6270 */
[----:B------:R-:W-:-:S05]  /*7bd0*/  LOP3.LUT R45, R45, 0x7fffe000, RZ, 0xc0, !PT ;  /* 0x7fffe0002d2d7812 */ /* 0x000fca00078ec0ff */
[----:B------:R-:W-:-:S04]  /*7be0*/  IMAD R45, R192, 0x200, R45 ;  /* 0x00000200c02d7824 */ /* 0x000fc800078e022d */
[----:B------:R-:W-:Y:S02]  /*7bf0*/  IMAD.IADD R45, R45, 0x1, R44 ;  /* 0x000000012d2d7824 */ /* 0x000fe400078e022c */
[C---:B------:R-:W-:Y:S02]  /*7c00*/  IMAD R44, R16.reuse, 0x6000, R140 ;  /* 0x00006000102c7824 */ /* 0x040fe400078e028c */
[----:B------:R-:W-:-:S03]  /*7c10*/  IMAD R48, R16, 0x6000, R45 ;  /* 0x0000600010307824 */ /* 0x000fc600078e022d */
[----:B------:R-:W-:Y:S01]  /*7c20*/  LEA R44, R44, R2, 0x1 ;  /* 0x000000022c2c7211 */ /* 0x000fe200078e08ff */
[----:B------:R-:W-:-:S05]  /*7c30*/  IMAD R48, R48, 0x2, R2 ;  /* 0x0000000230307824 */ /* 0x000fca00078e0202 */
[----:B------:R-:W0:Y:S04]  /*7c40*/  LDS.128 R44, [R44+0x1c400] ;  /* 0x01c400002c2c7984 */ /* 0x000e280000000c00 */
[----:B------:R-:W2:Y:S01]  /*7c50*/  LDS.128 R48, [R48+0x1c400] ;  /* 0x01c4000030307984 */ /* 0x000ea20000000c00 */
[----:B------:R-:W-:Y:S05]  /*7c60*/  @P5 BRA `(.L_x_696) ;  /* 0x0000000400445947 */ /* 0x000fea0003800000 */
[--C-:B------:R-:W-:Y:S01]  /*7c70*/  SHF.R.U64 R40, R40, 0x10, R41.reuse ;  /* 0x0000001028287819 */ /* 0x100fe20000001229 */
[--C-:B--2---:R-:W-:Y:S01]  /*7c80*/  HADD2.F32 R62, -RZ, R49.reuse.H0_H0 ;  /* 0x20000031ff3e7230 */ /* 0x104fe20000004100 */
[----:B------:R-:W-:Y:S01]  /*7c90*/  SHF.R.U32.HI R60, RZ, 0x10, R41 ;  /* 0x00000010ff3c7819 */ /* 0x000fe20000011629 */
[----:B------:R-:W-:Y:S01]  /*7ca0*/  HADD2.F32 R63, -RZ, R49.H1_H1 ;  /* 0x30000031ff3f7230 */ /* 0x000fe20000004100 */
[--C-:B------:R-:W-:Y:S01]  /*7cb0*/  SHF.R.U64 R41, R52, 0x10, R53.reuse ;  /* 0x0000001034297819 */ /* 0x100fe20000001235 */
[----:B------:R-:W-:Y:S01]  /*7cc0*/  HADD2.F32 R61, -RZ, R174.H1_H1 ;  /* 0x300000aeff3d7230 */ /* 0x000fe20000004100 */
[----:B------:R-:W-:Y:S01]  /*7cd0*/  SHF.R.U32.HI R52, RZ, 0x10, R53 ;  /* 0x00000010ff347819 */ /* 0x000fe20000011635 */
[----:B0-----:R-:W-:Y:S01]  /*7ce0*/  HADD2.F32 R49, -RZ, R45.H0_H0 ;  /* 0x2000002dff317230 */ /* 0x001fe20000004100 */
[--C-:B------:R-:W-:Y:S01]  /*7cf0*/  SHF.R.U64 R53, R54, 0x10, R55.reuse ;  /* 0x0000001036357819 */ /* 0x100fe20000001237 */
[----:B------:R-:W-:Y:S01]  /*7d00*/  HADD2.F32 R88, -RZ, R60.H0_H0 ;  /* 0x2000003cff587230 */ /* 0x000fe20000004100 */
[----:B------:R-:W-:Y:S01]  /*7d10*/  SHF.R.U32.HI R54, RZ, 0x10, R55 ;  /* 0x00000010ff367819 */ /* 0x000fe20000011637 */
[----:B------:R-:W-:-:S02]  /*7d20*/  HADD2.F32 R55, -RZ, R172.H1_H1 ;  /* 0x300000acff377230 */ /* 0x000fc40000004100 */
[-C--:B------:R-:W-:Y:S01]  /*7d30*/  FMUL.FTZ R60, R62, R61.reuse ;  /* 0x0000003d3e3c7220 */ /* 0x080fe20000410000 */
[----:B------:R-:W-:Y:S02]  /*7d40*/  HADD2.F32 R52, -RZ, R52.H0_H0 ;  /* 0x20000034ff347230 */ /* 0x000fe40000004100 */
[C---:B------:R-:W-:Y:S01]  /*7d50*/  FMUL.FTZ R89, R49.reuse, R61 ;  /* 0x0000003d31597220 */ /* 0x040fe20000410000 */
[----:B------:R-:W-:Y:S01]  /*7d60*/  HADD2.F32 R45, -RZ, R45.H1_H1 ;  /* 0x3000002dff2d7230 */ /* 0x000fe20000004100 */
[----:B------:R-:W-:Y:S01]  /*7d70*/  SHF.R.U64 R42, R42, 0x10, R43 ;  /* 0x000000102a2a7819 */ /* 0x000fe2000000122b */
[-C--:B------:R-:W-:Y:S01]  /*7d80*/  FFMA.FTZ R60, R49, R55.reuse, -R60 ;  /* 0x00000037313c7223 */ /* 0x080fe2000001083c */
[-C--:B------:R-:W-:Y:S01]  /*7d90*/  FMUL.FTZ R61, R63, R52.reuse ;  /* 0x000000343f3d7220 */ /* 0x080fe20000410000 */
[----:B------:R-:W-:Y:S01]  /*7da0*/  FFMA.FTZ R89, R62, R55, R89 ;  /* 0x000000373e597223 */ /* 0x000fe20000010059 */
[----:B------:R-:W-:Y:S01]  /*7db0*/  SHF.R.U32.HI R43, RZ, 0x10, R43 ;  /* 0x00000010ff2b7819 */ /* 0x000fe2000001162b */
[----:B------:R-:W-:Y:S01]  /*7dc0*/  FMUL.FTZ R52, R45, R52 ;  /* 0x000000342d347220 */ /* 0x000fe20000410000 */
[----:B------:R-:W-:-:S02]  /*7dd0*/  HADD2.F32 R55, -RZ, R51.H0_H0 ;  /* 0x20000033ff377230 */ /* 0x000fc40000004100 */
[-C--:B------:R-:W-:Y:S01]  /*7de0*/  FFMA.FTZ R61, R45, R88.reuse, -R61 ;  /* 0x000000582d3d7223 */ /* 0x080fe2000001083d */
[----:B------:R-:W-:Y:S02]  /*7df0*/  HADD2.F32 R62, -RZ, R51.H1_H1 ;  /* 0x30000033ff3e7230 */ /* 0x000fe40000004100 */
[----:B------:R-:W-:Y:S01]  /*7e00*/  FFMA.FTZ R52, R63, R88, R52 ;  /* 0x000000583f347223 */ /* 0x000fe20000010034 */
[----:B------:R-:W-:Y:S02]  /*7e10*/  HADD2.F32 R49, -RZ, R173.H1_H1 ;  /* 0x300000adff317230 */ /* 0x000fe40000004100 */
[----:B------:R-:W-:Y:S02]  /*7e20*/  HADD2.F32 R51, -RZ, R47.H0_H0 ;  /* 0x2000002fff337230 */ /* 0x000fe40000004100 */
[----:B------:R-:W-:Y:S02]  /*7e30*/  HADD2.F32 R54, -RZ, R54.H0_H0 ;  /* 0x20000036ff367230 */ /* 0x000fe40000004100 */
[----:B------:R-:W-:-:S02]  /*7e40*/  HADD2.F32 R63, -RZ, R43.H0_H0 ;  /* 0x2000002bff3f7230 */ /* 0x000fc40000004100 */
[-C--:B------:R-:W-:Y:S01]  /*7e50*/  FMUL.FTZ R43, R55, R49.reuse ;  /* 0x00000031372b7220 */ /* 0x080fe20000410000 */
[----:B------:R-:W-:Y:S02]  /*7e60*/  HADD2.F32 R47, -RZ, R47.H1_H1 ;  /* 0x3000002fff2f7230 */ /* 0x000fe40000004100 */
[----:B------:R-:W-:Y:S01]  /*7e70*/  FMUL.FTZ R88, R51, R49 ;  /* 0x0000003133587220 */ /* 0x000fe20000410000 */
[-C--:B------:R-:W-:Y:S01]  /*7e80*/  FMUL.FTZ R49, R62, R54.reuse ;  /* 0x000000363e317220 */ /* 0x080fe20000410000 */
[----:B------:R-:W-:Y:S02]  /*7e90*/  HADD2.F32 R45, -RZ, R171.H1_H1 ;  /* 0x300000abff2d7230 */ /* 0x000fe40000004100 */
[C---:B------:R-:W-:Y:S01]  /*7ea0*/  FMUL.FTZ R54, R47.reuse, R54 ;  /* 0x000000362f367220 */ /* 0x040fe20000410000 */
[----:B------:R-:W-:Y:S01]  /*7eb0*/  FFMA.FTZ R49, R47, R63, -R49 ;  /* 0x0000003f2f317223 */ /* 0x000fe20000010831 */
[----:B------:R-:W-:Y:S02]  /*7ec0*/  HADD2.F32 R174, -RZ, R174.H0_H0 ;  /* 0x200000aeffae7230 */ /* 0x000fe40000004100 */
[----:B------:R-:W-:Y:S01]  /*7ed0*/  FFMA.FTZ R43, R51, R45, -R43 ;  /* 0x0000002d332b7223 */ /* 0x000fe2000001082b */
[----:B------:R-:W-:-:S02]  /*7ee0*/  HADD2.F32 R47, -RZ, R48.H0_H0 ;  /* 0x20000030ff2f7230 */ /* 0x000fc40000004100 */
[----:B------:R-:W-:Y:S01]  /*7ef0*/  FFMA.FTZ R88, R55, R45, R88 ;  /* 0x0000002d37587223 */ /* 0x000fe20000010058 */
[----:B------:R-:W-:Y:S02]  /*7f00*/  HADD2.F32 R41, -RZ, R41.H0_H0 ;  /* 0x20000029ff297230 */ /* 0x000fe40000004100 */
[----:B------:R-:W-:Y:S01]  /*7f10*/  FFMA.FTZ R54, R62, R63, R54 ;  /* 0x0000003f3e367223 */ /* 0x000fe20000010036 */
[----:B------:R-:W-:Y:S02]  /*7f20*/  HADD2.F32 R48, -RZ, R48.H1_H1 ;  /* 0x30000030ff307230 */ /* 0x000fe40000004100 */
[----:B------:R-:W-:Y:S02]  /*7f30*/  HADD2.F32 R172, -RZ, R172.H0_H0 ;  /* 0x200000acffac7230 */ /* 0x000fe40000004100 */
[----:B------:R-:W-:Y:S02]  /*7f40*/  HADD2.F32 R45, -RZ, R44.H0_H0 ;  /* 0x2000002cff2d7230 */ /* 0x000fe40000004100 */
[----:B------:R-:W-:Y:S01]  /*7f50*/  FMUL.FTZ R55, R48, R41 ;  /* 0x0000002930377220 */ /* 0x000fe20000410000 */
[----:B------:R-:W-:-:S02]  /*7f60*/  HADD2.F32 R51, -RZ, R40.H0_H0 ;  /* 0x20000028ff337230 */ /* 0x000fc40000004100 */
[-C--:B------:R-:W-:Y:S01]  /*7f70*/  FMUL.FTZ R40, R47, R174.reuse ;  /* 0x000000ae2f287220 */ /* 0x080fe20000410000 */
[----:B------:R-:W-:Y:S02]  /*7f80*/  HADD2.F32 R44, -RZ, R44.H1_H1 ;  /* 0x3000002cff2c7230 */ /* 0x000fe40000004100 */
[C---:B------:R-:W-:Y:S01]  /*7f90*/  FMUL.FTZ R174, R45.reuse, R174 ;  /* 0x000000ae2dae7220 */ /* 0x040fe20000410000 */
[----:B------:R-:W-:Y:S02]  /*7fa0*/  HADD2.F32 R173, -RZ, R173.H0_H0 ;  /* 0x200000adffad7230 */ /* 0x000fe40000004100 */
[----:B------:R-:W-:Y:S01]  /*7fb0*/  FFMA.FTZ R40, R45, R172, -R40 ;  /* 0x000000ac2d287223 */ /* 0x000fe20000010828 */
[----:B------:R-:W-:Y:S02]  /*7fc0*/  HADD2.F32 R45, -RZ, R50.H0_H0 ;  /* 0x20000032ff2d7230 */ /* 0x000fe40000004100 */
[C---:B------:R-:W-:Y:S01]  /*7fd0*/  FMUL.FTZ R41, R44.reuse, R41 ;  /* 0x000000292c297220 */ /* 0x040fe20000410000 */
[----:B------:R-:W-:Y:S01]  /*7fe0*/  FFMA.FTZ R55, R44, R51, -R55 ;  /* 0x000000332c377223 */ /* 0x000fe20000010837 */
[----:B------:R-:W-:-:S02]  /*7ff0*/  HADD2.F32 R53, -RZ, R53.H0_H0 ;  /* 0x20000035ff357230 */ /* 0x000fc40000004100 */
[----:B------:R-:W-:Y:S01]  /*8000*/  FFMA.FTZ R174, R47, R172, R174 ;  /* 0x000000ac2fae7223 */ /* 0x000fe200000100ae */
[----:B------:R-:W-:Y:S02]  /*8010*/  HADD2.F32 R44, -RZ, R46.H0_H0 ;  /* 0x2000002eff2c7230 */ /* 0x000fe40000004100 */
[----:B------:R-:W-:Y:S01]  /*8020*/  FFMA.FTZ R41, R48, R51, R41 ;  /* 0x0000003330297223 */ /* 0x000fe20000010029 */
[----:B------:R-:W-:Y:S01]  /*8030*/  HADD2.F32 R50, -RZ, R50.H1_H1 ;  /* 0x30000032ff327230 */ /* 0x000fe20000004100 */
[----:B------:R-:W-:Y:S01]  /*8040*/  F2FP.F16.F32.PACK_AB R51, R54, R88 ;  /* 0x000000583633723e */ /* 0x000fe200000000ff */
[----:B------:R-:W-:Y:S02]  /*8050*/  HADD2.F32 R46, -RZ, R46.H1_H1 ;  /* 0x3000002eff2e7230 */ /* 0x000fe40000004100 */
[----:B------:R-:W-:Y:S02]  /*8060*/  HADD2.F32 R171, -RZ, R171.H0_H0 ;  /* 0x200000abffab7230 */ /* 0x000fe40000004100 */
[----:B------:R-:W-:Y:S01]  /*8070*/  FMUL.FTZ R48, R50, R53 ;  /* 0x0000003532307220 */ /* 0x000fe20000410000 */
[----:B------:R-:W-:-:S02]  /*8080*/  HADD2.F32 R47, -RZ, R42.H0_H0 ;  /* 0x2000002aff2f7230 */ /* 0x000fc40000004100 */
[-C--:B------:R-:W-:Y:S01]  /*8090*/  FMUL.FTZ R42, R45, R173.reuse ;  /* 0x000000ad2d2a7220 */ /* 0x080fe20000410000 */
[----:B------:R-:W-:Y:S01]  /*80a0*/  FMUL.FTZ R173, R44, R173 ;  /* 0x000000ad2cad7220 */ /* 0x000fe20000410000 */
[----:B------:R-:W-:Y:S01]  /*80b0*/  FMUL.FTZ R53, R46, R53 ;  /* 0x000000352e357220 */ /* 0x000fe20000410000 */
[----:B------:R-:W-:Y:S01]  /*80c0*/  F2FP.F16.F32.PACK_AB R174, R41, R174 ;  /* 0x000000ae29ae723e */ /* 0x000fe200000000ff */
[----:B------:R-:W-:Y:S01]  /*80d0*/  FFMA.FTZ R42, R44, R171, -R42 ;  /* 0x000000ab2c2a7223 */ /* 0x000fe2000001082a */
[----:B------:R-:W-:Y:S01]  /*80e0*/  FFMA.FTZ R48, R46, R47, -R48 ;  /* 0x0000002f2e307223 */ /* 0x000fe20000010830 */
[----:B------:R-:W-:Y:S01]  /*80f0*/  FFMA.FTZ R173, R45, R171, R173 ;  /* 0x000000ab2dad7223 */ /* 0x000fe200000100ad */
[----:B------:R-:W-:Y:S01]  /*8100*/  FFMA.FTZ R50, R50, R47, R53 ;  /* 0x0000002f32327223 */ /* 0x000fe20000010035 */
[----:B------:R-:W-:Y:S02]  /*8110*/  F2FP.F16.F32.PACK_AB R47, R49, R43 ;  /* 0x0000002b312f723e */ /* 0x000fe400000000ff */
[----:B------:R-:W-:Y:S01]  /*8120*/  F2FP.F16.F32.PACK_AB R46, R48, R42 ;  /* 0x0000002a302e723e */ /* 0x000fe200000000ff */
[----:B------:R-:W-:Y:S01]  /*8130*/  IMAD.MOV.U32 R48, RZ, RZ, R174 ;  /* 0x000000ffff307224 */ /* 0x000fe200078e00ae */
[----:B------:R-:W-:-:S02]  /*8140*/  F2FP.F16.F32.PACK_AB R45, R61, R60 ;  /* 0x0000003c3d2d723e */ /* 0x000fc400000000ff */
[----:B------:R-:W-:Y:S02]  /*8150*/  F2FP.F16.F32.PACK_AB R49, R52, R89 ;  /* 0x000000593431723e */ /* 0x000fe400000000ff */
[----:B------:R-:W-:Y:S02]  /*8160*/  F2FP.F16.F32.PACK_AB R44, R55, R40 ;  /* 0x00000028372c723e */ /* 0x000fe400000000ff */
[----:B------:R-:W-:-:S07]  /*8170*/  F2FP.F16.F32.PACK_AB R50, R50, R173 ;  /* 0x000000ad3232723e */ /* 0x000fce00000000ff */
.L_x_696:
[----:B------:R-:W-:Y:S05]  /*8180*/  BSYNC B2 ;  /* 0x0000000000027941 */ /* 0x000fea0003800000 */
.L_x_695:
[----:B0-----:R3:W-:Y:S04]  /*8190*/  STG.E.128 desc[UR42][R56.64], R44 ;  /* 0x0000002c38007986 */ /* 0x0017e8000c101d2a */
[----:B--2---:R3:W-:Y:S02]  /*81a0*/  @!P4 STG.E.128 desc[UR42][R58.64], R48 ;  /* 0x000000303a00c986 */ /* 0x0047e4000c101d2a */
.L_x_686:
[----:B------:R-:W-:Y:S05]  /*81b0*/  BSYNC B1 ;  /* 0x0000000000017941 */ /* 0x000fea0003800000 */
.L_x_685:
[-C--:B--2---:R-:W-:Y:S02]  /*81c0*/  IMAD R40, R146, R128.reuse, RZ ;  /* 0x0000008092287224 */ /* 0x084fe400078e02ff */
[----:B------:R-:W-:-:S04]  /*81d0*/  IMAD.WIDE.U32 R126, R205, R128, R126 ;  /* 0x00000080cd7e7225 */ /* 0x000fc800078e007e */
[----:B------:R-:W-:Y:S01]  /*81e0*/  IMAD R129, R205, R129, R40 ;  /* 0x00000081cd817224 */ /* 0x000fe200078e0228 */
[----:B------:R-:W-:Y:S06]  /*81f0*/  @P3 BRA `(.L_x_655) ;  /* 0x00000018009c3947 */ /* 0x000fec0003800000 */
[----:B------:R-:W-:Y:S01]  /*8200*/  ISETP.NE.AND P3, PT, R14, RZ, PT ;  /* 0x000000ff0e00720c */ /* 0x000fe20003f65270 */
[----:B------:R-:W-:Y:S01]  /*8210*/  BSSY B1, `(.L_x_697) ;  /* 0x0000076000017945 */ /* 0x000fe20003800000 */
[----:B------:R-:W-:-:S11]  /*8220*/  IADD3 R52, R127, R129, RZ ;  /* 0x000000817f347210 */ /* 0x000fd60007ffe0ff */
[----:B------:R-:W-:Y:S05]  /*8230*/  @!P3 BRA `(.L_x_698) ;  /* 0x0000000400ccb947 */ /* 0x000fea0003800000 */
[----:B------:R-:W-:Y:S01]  /*8240*/  SEL R40, R122, R148, !P0 ;  /* 0x000000947a287207 */ /* 0x000fe20004000000 */
[----:B------:R-:W-:Y:S01]  /*8250*/  BSSY B2, `(.L_x_699) ;  /* 0x000006f000027945 */ /* 0x000fe20003800000 */
[----:B---3--:R-:W-:Y:S02]  /*8260*/  IADD3 R44, P3, P4, R102, R126, R27 ;  /* 0x0000007e662c7210 */ /* 0x008fe40007c7e01b */
[----:B------:R-:W-:Y:S02]  /*8270*/  SHF.R.S32.HI R41, RZ, 0x1f, R40 ;  /* 0x0000001fff297819 */ /* 0x000fe40000011428 */
[----:B------:R-:W-:Y:S02]  /*8280*/  IADD3.X R46, R97, R52, R13, P3, P4 ;  /* 0x00000034612e7210 */ /* 0x000fe40001fe840d */
[----:B------:R-:W-:-:S04]  /*8290*/  LEA.HI R41, R41, R40, RZ, 0x4 ;  /* 0x0000002829297211 */ /* 0x000fc800078f20ff */
[----:B------:R-:W-:-:S04]  /*82a0*/  LEA.HI.SX32 R41, R41, R114, 0x1c ;  /* 0x0000007229297211 */ /* 0x000fc800078fe2ff */
[----:B0-----:R-:W-:Y:S01]  /*82b0*/  SHF.R.S32.HI R48, RZ, 0x1f, R41 ;  /* 0x0000001fff307819 */ /* 0x001fe20000011429 */
[----:B------:R-:W-:-:S03]  /*82c0*/  IMAD.SHL.U32 R40, R41, 0x8, RZ ;  /* 0x0000000829287824 */ /* 0x000fc600078e00ff */
[----:B------:R-:W-:Y:S02]  /*82d0*/  LEA.HI R48, R48, R41, RZ, 0x3 ;  /* 0x0000002930307211 */ /* 0x000fe400078f18ff */
[----:B------:R-:W-:Y:S02]  /*82e0*/  ISETP.GE.AND P3, PT, R40, R147, PT ;  /* 0x000000932800720c */ /* 0x000fe40003f66270 */
[----:B------:R-:W-:Y:S01]  /*82f0*/  LOP3.LUT R41, R185, 0x38, R40, 0xf8, !PT ;  /* 0x00000038b9297812 */ /* 0x000fe200078ef828 */
[----:B------:R-:W-:-:S05]  /*8300*/  IMAD.SHL.U32 R48, R48, 0x400, RZ ;  /* 0x0000040030307824 */ /* 0x000fca00078e00ff */
[----:B------:R-:W-:-:S05]  /*8310*/  LOP3.LUT R43, R48, 0x7fffe000, RZ, 0xc0, !PT ;  /* 0x7fffe000302b7812 */ /* 0x000fca00078ec0ff */
[--C-:B------:R-:W-:Y:S02]  /*8320*/  @!P3 SHF.R.S32.HI R45, RZ, 0x1f, R40.reuse ;  /* 0x0000001fff2db819 */ /* 0x100fe40000011428 */
[----:B------:R-:W-:Y:S02]  /*8330*/  @!P3 IADD3 R42, P4, P5, R102, R126, R40 ;  /* 0x0000007e662ab210 */ /* 0x000fe40007d9e028 */
[----:B------:R-:W-:Y:S01]  /*8340*/  LOP3.LUT R40, R41, R230, RZ, 0x3c, !PT ;  /* 0x000000e629287212 */ /* 0x000fe200078e3cff */
[----:B------:R-:W-:Y:S01]  /*8350*/  IMAD R41, R16, 0x6000, R141 ;  /* 0x0000600010297824 */ /* 0x000fe200078e028d */
[----:B------:R-:W-:Y:S02]  /*8360*/  @!P3 IADD3.X R45, R97, R52, R45, P4, P5 ;  /* 0x00000034612db210 */ /* 0x000fe400027ea42d */
[----:B------:R-:W-:Y:S02]  /*8370*/  IADD3 R43, R40, R43, R195 ;  /* 0x0000002b282b7210 */ /* 0x000fe40007ffe0c3 */
[----:B------:R-:W-:-:S02]  /*8380*/  LEA R48, P4, R44, R120, 0x1 ;  /* 0x000000782c307211 */ /* 0x000fc400078808ff */
[----:B------:R-:W-:Y:S01]  /*8390*/  LEA R41, R41, R2, 0x1 ;  /* 0x0000000229297211 */ /* 0x000fe200078e08ff */
[----:B------:R-:W-:Y:S01]  /*83a0*/  IMAD R43, R16, 0x6000, R43 ;  /* 0x00006000102b7824 */ /* 0x000fe200078e022b */
[----:B------:R-:W-:Y:S02]  /*83b0*/  LEA.HI.X R49, R44, R121, R46, 0x1, P4 ;  /* 0x000000792c317211 */ /* 0x000fe400020f0c2e */
[----:B------:R-:W-:Y:S01]  /*83c0*/  @!P3 LEA R50, P4, R42, R120, 0x1 ;  /* 0x000000782a32b211 */ /* 0x000fe200078808ff */
[----:B------:R-:W-:-:S03]  /*83d0*/  IMAD R44, R43, 0x2, R2 ;  /* 0x000000022b2c7824 */ /* 0x000fc600078e0202 */
[----:B------:R-:W-:Y:S02]  /*83e0*/  @!P3 LEA.HI.X R51, R42, R121, R45, 0x1, P4 ;  /* 0x000000792a33b211 */ /* 0x000fe400020f0c2d */
[----:B------:R-:W0:Y:S01]  /*83f0*/  LDS.128 R40, [R41+0x1c400] ;  /* 0x01c4000029287984 */ /* 0x000e220000000c00 */
[----:B------:R-:W-:-:S03]  /*8400*/  ISETP.GE.AND P4, PT, R18, R117, PT ;  /* 0x000000751200720c */ /* 0x000fc60003f86270 */
[----:B------:R-:W2:Y:S10]  /*8410*/  LDS.128 R44, [R44+0x1c400] ;  /* 0x01c400002c2c7984 */ /* 0x000eb40000000c00 */
[----:B------:R-:W-:Y:S05]  /*8420*/  @P4 BRA `(.L_x_700) ;  /* 0x0000000400444947 */ /* 0x000fea0003800000 */
[----:B--2---:R-:W-:Y:S01]  /*8430*/  IMAD.MOV.U32 R60, RZ, RZ, R45 ;  /* 0x000000ffff3c7224 */ /* 0x004fe200078e002d */
[--C-:B------:R-:W-:Y:S01]  /*8440*/  SHF.R.U64 R54, R84, 0x10, R85.reuse ;  /* 0x0000001054367819 */ /* 0x100fe20000001255 */
[----:B------:R-:W-:Y:S01]  /*8450*/  HADD2.F32 R59, -RZ, R170.H1_H1 ;  /* 0x300000aaff3b7230 */ /* 0x000fe20000004100 */
[----:B------:R-:W-:Y:S01]  /*8460*/  SHF.R.U32.HI R84, RZ, 0x10, R85 ;  /* 0x00000010ff547819 */ /* 0x000fe20000011655 */
[--C-:B0-----:R-:W-:Y:S01]  /*8470*/  HADD2.F32 R62, -RZ, R41.reuse.H0_H0 ;  /* 0x20000029ff3e7230 */ /* 0x101fe20000004100 */
[--C-:B------:R-:W-:Y:S01]  /*8480*/  SHF.R.U64 R53, R72, 0x10, R73.reuse ;  /* 0x0000001048357819 */ /* 0x100fe20000001249 */
[--C-:B------:R-:W-:Y:S01]  /*8490*/  HADD2.F32 R58, -RZ, R60.reuse.H0_H0 ;  /* 0x2000003cff3a7230 */ /* 0x100fe20000004100 */
[----:B------:R-:W-:Y:S01]  /*84a0*/  SHF.R.U32.HI R72, RZ, 0x10, R73 ;  /* 0x00000010ff487819 */ /* 0x000fe20000011649 */
[----:B------:R-:W-:Y:S01]  /*84b0*/  HADD2.F32 R60, -RZ, R60.H1_H1 ;  /* 0x3000003cff3c7230 */ /* 0x000fe20000004100 */
[----:B------:R-:W-:Y:S01]  /*84c0*/  SHF.R.U64 R56, R86, 0x10, R87 ;  /* 0x0000001056387819 */ /* 0x000fe20000001257 */
[----:B------:R-:W-:Y:S01]  /*84d0*/  HADD2.F32 R84, -RZ, R84.H0_H0 ;  /* 0x20000054ff547230 */ /* 0x000fe20000004100 */
[----:B------:R-:W-:Y:S01]  /*84e0*/  SHF.R.U64 R55, R74, 0x10, R75 ;  /* 0x000000104a377819 */ /* 0x000fe2000000124b */
[----:B------:R-:W-:-:S02]  /*84f0*/  HADD2.F32 R57, -RZ, R41.H1_H1 ;  /* 0x30000029ff397230 */ /* 0x000fc40000004100 */
[-C--:B------:R-:W-:Y:S01]  /*8500*/  FMUL.FTZ R41, R58, R59.reuse ;  /* 0x0000003b3a297220 */ /* 0x080fe20000410000 */
[----:B------:R-:W-:Y:S02]  /*8510*/  HADD2.F32 R45, -RZ, R168.H1_H1 ;  /* 0x300000a8ff2d7230 */ /* 0x000fe40000004100 */
[----:B------:R-:W-:Y:S01]  /*8520*/  FMUL.FTZ R59, R62, R59 ;  /* 0x0000003b3e3b7220 */ /* 0x000fe20000410000 */
[----:B------:R-:W-:Y:S02]  /*8530*/  HADD2.F32 R72, -RZ, R72.H0_H0 ;  /* 0x20000048ff487230 */ /* 0x000fe40000004100 */
[-C--:B------:R-:W-:Y:S01]  /*8540*/  FMUL.FTZ R88, R60, R84.reuse ;  /* 0x000000543c587220 */ /* 0x080fe20000410000 */
[C---:B------:R-:W-:Y:S01]  /*8550*/  FMUL.FTZ R61, R57.reuse, R84 ;  /* 0x00000054393d7220 */ /* 0x040fe20000410000 */
[-C--:B------:R-:W-:Y:S01]  /*8560*/  FFMA.FTZ R41, R62, R45.reuse, -R41 ;  /* 0x0000002d3e297223 */ /* 0x080fe20000010829 */
[----:B------:R-:W-:Y:S01]  /*8570*/  SHF.R.U32.HI R86, RZ, 0x10, R87 ;  /* 0x00000010ff567819 */ /* 0x000fe20000011657 */
[----:B------:R-:W-:Y:S01]  /*8580*/  FFMA.FTZ R45, R58, R45, R59 ;  /* 0x0000002d3a2d7223 */ /* 0x000fe2000001003b */
[----:B------:R-:W-:Y:S01]  /*8590*/  SHF.R.U32.HI R74, RZ, 0x10, R75 ;  /* 0x00000010ff4a7819 */ /* 0x000fe2000001164b */
[-C--:B------:R-:W-:Y:S01]  /*85a0*/  FFMA.FTZ R58, R57, R72.reuse, -R88 ;  /* 0x00000048393a7223 */ /* 0x080fe20000010858 */
[----:B------:R-:W-:Y:S01]  /*85b0*/  FFMA.FTZ R60, R60, R72, R61 ;  /* 0x000000483c3c7223 */ /* 0x000fe2000001003d */
[----:B------:R-:W-:-:S02]  /*85c0*/  HADD2.F32 R88, -RZ, R169.H1_H1 ;  /* 0x300000a9ff587230 */ /* 0x000fc40000004100 */
[--C-:B------:R-:W-:Y:S01]  /*85d0*/  HADD2.F32 R57, -RZ, R47.reuse.H0_H0 ;  /* 0x2000002fff397230 */ /* 0x100fe20000004100 */
[----:B------:R-:W-:Y:S01]  /*85e0*/  F2FP.F16.F32.PACK_AB R41, R58, R41 ;  /* 0x000000293a29723e */ /* 0x000fe200000000ff */
[----:B------:R-:W-:Y:S01]  /*85f0*/  HADD2.F32 R72, -RZ, R47.H1_H1 ;  /* 0x3000002fff487230 */ /* 0x000fe20000004100 */
[----:B------:R-:W-:Y:S01]  /*8600*/  F2FP.F16.F32.PACK_AB R45, R60, R45 ;  /* 0x0000002d3c2d723e */ /* 0x000fe200000000ff */
[----:B------:R-:W-:Y:S02]  /*8610*/  HADD2.F32 R47, -RZ, R43.H0_H0 ;  /* 0x2000002bff2f7230 */ /* 0x000fe40000004100 */
[----:B------:R-:W-:Y:S02]  /*8620*/  HADD2.F32 R61, -RZ, R86.H0_H0 ;  /* 0x20000056ff3d7230 */ /* 0x000fe40000004100 */
[----:B------:R-:W-:Y:S02]  /*8630*/  HADD2.F32 R84, -RZ, R167.H1_H1 ;  /* 0x300000a7ff547230 */ /* 0x000fe40000004100 */
[----:B------:R-:W-:-:S02]  /*8640*/  HADD2.F32 R62, -RZ, R43.H1_H1 ;  /* 0x3000002bff3e7230 */ /* 0x000fc40000004100 */
[-C--:B------:R-:W-:Y:S01]  /*8650*/  FMUL.FTZ R63, R72, R61.reuse ;  /* 0x0000003d483f7220 */ /* 0x080fe20000410000 */
[----:B------:R-:W-:Y:S02]  /*8660*/  HADD2.F32 R59, -RZ, R74.H0_H0 ;  /* 0x2000004aff3b7230 */ /* 0x000fe40000004100 */
[-C--:B------:R-:W-:Y:S01]  /*8670*/  FMUL.FTZ R74, R57, R88.reuse ;  /* 0x00000058394a7220 */ /* 0x080fe20000410000 */
[C---:B------:R-:W-:Y:S01]  /*8680*/  FMUL.FTZ R88, R47.reuse, R88 ;  /* 0x000000582f587220 */ /* 0x040fe20000410000 */
[----:B------:R-:W-:Y:S01]  /*8690*/  FMUL.FTZ R61, R62, R61 ;  /* 0x0000003d3e3d7220 */ /* 0x000fe20000410000 */
[----:B------:R-:W-:Y:S02]  /*86a0*/  HADD2.F32 R170, -RZ, R170.H0_H0 ;  /* 0x200000aaffaa7230 */ /* 0x000fe40000004100 */
[-C--:B------:R-:W-:Y:S01]  /*86b0*/  FFMA.FTZ R43, R47, R84.reuse, -R74 ;  /* 0x000000542f2b7223 */ /* 0x080fe2000001084a */
[----:B------:R-:W-:Y:S01]  /*86c0*/  FFMA.FTZ R47, R57, R84, R88 ;  /* 0x00000054392f7223 */ /* 0x000fe20000010058 */
[----:B------:R-:W-:-:S02]  /*86d0*/  HADD2.F32 R84, -RZ, R54.H0_H0 ;  /* 0x20000036ff547230 */ /* 0x000fc40000004100 */
[-C--:B------:R-:W-:Y:S01]  /*86e0*/  FFMA.FTZ R62, R62, R59.reuse, -R63 ;  /* 0x0000003b3e3e7223 */ /* 0x080fe2000001083f */
[----:B------:R-:W-:Y:S02]  /*86f0*/  HADD2.F32 R54, -RZ, R40.H0_H0 ;  /* 0x20000028ff367230 */ /* 0x000fe40000004100 */
[----:B------:R-:W-:Y:S01]  /*8700*/  FFMA.FTZ R72, R72, R59, R61 ;  /* 0x0000003b48487223 */ /* 0x000fe2000001003d */
[----:B------:R-:W-:Y:S02]  /*8710*/  HADD2.F32 R59, -RZ, R44.H0_H0 ;  /* 0x2000002cff3b7230 */ /* 0x000fe40000004100 */
[----:B------:R-:W-:Y:S01]  /*8720*/  HADD2.F32 R168, -RZ, R168.H0_H0 ;  /* 0x200000a8ffa87230 */ /* 0x000fe20000004100 */
[----:B------:R-:W-:Y:S01]  /*8730*/  F2FP.F16.F32.PACK_AB R43, R62, R43 ;  /* 0x0000002b3e2b723e */ /* 0x000fe200000000ff */
[----:B------:R-:W-:Y:S02]  /*8740*/  HADD2.F32 R61, -RZ, R44.H1_H1 ;  /* 0x3000002cff3d7230 */ /* 0x000fe40000004100 */
[----:B------:R-:W-:Y:S01]  /*8750*/  FMUL.FTZ R44, R54, R170 ;  /* 0x000000aa362c7220 */ /* 0x000fe20000410000 */
[----:B------:R-:W-:-:S02]  /*8760*/  HADD2.F32 R74, -RZ, R53.H0_H0 ;  /* 0x20000035ff4a7230 */ /* 0x000fc40000004100 */
[C---:B------:R-:W-:Y:S01]  /*8770*/  FMUL.FTZ R53, R59.reuse, R170 ;  /* 0x000000aa3b357220 */ /* 0x040fe20000410000 */
[----:B------:R-:W-:Y:S02]  /*8780*/  HADD2.F32 R57, -RZ, R40.H1_H1 ;  /* 0x30000028ff397230 */ /* 0x000fe40000004100 */
[----:B------:R-:W-:Y:S01]  /*8790*/  FFMA.FTZ R44, R59, R168, R44 ;  /* 0x000000a83b2c7223 */ /* 0x000fe2000001002c */
[----:B------:R-:W-:Y:S02]  /*87a0*/  HADD2.F32 R59, -RZ, R56.H0_H0 ;  /* 0x20000038ff3b7230 */ /* 0x000fe40000004100 */
[----:B------:R-:W-:Y:S01]  /*87b0*/  FMUL.FTZ R86, R61, R84 ;  /* 0x000000543d567220 */ /* 0x000fe20000410000 */
[----:B------:R-:W-:Y:S01]  /*87c0*/  FFMA.FTZ R40, R54, R168, -R53 ;  /* 0x000000a836287223 */ /* 0x000fe20000010835 */
[----:B------:R-:W-:Y:S02]  /*87d0*/  HADD2.F32 R56, -RZ, R46.H0_H0 ;  /* 0x2000002eff387230 */ /* 0x000fe40000004100 */
[----:B------:R-:W-:Y:S01]  /*87e0*/  FMUL.FTZ R84, R57, R84 ;  /* 0x0000005439547220 */ /* 0x000fe20000410000 */
[----:B------:R-:W-:-:S02]  /*87f0*/  HADD2.F32 R169, -RZ, R169.H0_H0 ;  /* 0x200000a9ffa97230 */ /* 0x000fc40000004100 */
[-C--:B------:R-:W-:Y:S01]  /*8800*/  FFMA.FTZ R53, R57, R74.reuse, -R86 ;  /* 0x0000004a39357223 */ /* 0x080fe20000010856 */
[----:B------:R-:W-:Y:S02]  /*8810*/  HADD2.F32 R54, -RZ, R42.H0_H0 ;  /* 0x2000002aff367230 */ /* 0x000fe40000004100 */
[----:B------:R-:W-:Y:S01]  /*8820*/  FFMA.FTZ R57, R61, R74, R84 ;  /* 0x0000004a3d397223 */ /* 0x000fe20000010054 */
[----:B------:R-:W-:Y:S02]  /*8830*/  HADD2.F32 R46, -RZ, R46.H1_H1 ;  /* 0x3000002eff2e7230 */ /* 0x000fe40000004100 */
[-C--:B------:R-:W-:Y:S01]  /*8840*/  FMUL.FTZ R61, R56, R169.reuse ;  /* 0x000000a9383d7220 */ /* 0x080fe20000410000 */
[----:B------:R-:W-:Y:S02]  /*8850*/  HADD2.F32 R42, -RZ, R42.H1_H1 ;  /* 0x3000002aff2a7230 */ /* 0x000fe40000004100 */
[----:B------:R-:W-:Y:S01]  /*8860*/  FMUL.FTZ R169, R54, R169 ;  /* 0x000000a936a97220 */ /* 0x000fe20000410000 */
[----:B------:R-:W-:-:S02]  /*8870*/  HADD2.F32 R167, -RZ, R167.H0_H0 ;  /* 0x200000a7ffa77230 */ /* 0x000fc40000004100 */
[-C--:B------:R-:W-:Y:S01]  /*8880*/  FMUL.FTZ R63, R46, R59.reuse ;  /* 0x0000003b2e3f7220 */ /* 0x080fe20000410000 */
[----:B------:R-:W-:Y:S02]  /*8890*/  HADD2.F32 R55, -RZ, R55.H0_H0 ;  /* 0x20000037ff377230 */ /* 0x000fe40000004100 */
[----:B------:R-:W-:Y:S01]  /*88a0*/  FMUL.FTZ R59, R42, R59 ;  /* 0x0000003b2a3b7220 */ /* 0x000fe20000410000 */
[----:B------:R-:W-:Y:S01]  /*88b0*/  F2FP.F16.F32.PACK_AB R47, R72, R47 ;  /* 0x0000002f482f723e */ /* 0x000fe200000000ff */
[-C--:B------:R-:W-:Y:S01]  /*88c0*/  FFMA.FTZ R61, R54, R167.reuse, -R61 ;  /* 0x000000a7363d7223 */ /* 0x080fe2000001083d */
[----:B------:R-:W-:Y:S01]  /*88d0*/  FFMA.FTZ R169, R56, R167, R169 ;  /* 0x000000a738a97223 */ /* 0x000fe200000100a9 */
[-C--:B------:R-:W-:Y:S01]  /*88e0*/  FFMA.FTZ R42, R42, R55.reuse, -R63 ;  /* 0x000000372a2a7223 */ /* 0x080fe2000001083f */
[----:B------:R-:W-:Y:S01]  /*88f0*/  FFMA.FTZ R46, R46, R55, R59 ;  /* 0x000000372e2e7223 */ /* 0x000fe2000001003b */
[----:B------:R-:W-:Y:S02]  /*8900*/  F2FP.F16.F32.PACK_AB R40, R53, R40 ;  /* 0x000000283528723e */ /* 0x000fe400000000ff */
[----:B------:R-:W-:-:S02]  /*8910*/  F2FP.F16.F32.PACK_AB R44, R57, R44 ;  /* 0x0000002c392c723e */ /* 0x000fc400000000ff */
[----:B------:R-:W-:Y:S02]  /*8920*/  F2FP.F16.F32.PACK_AB R42, R42, R61 ;  /* 0x0000003d2a2a723e */ /* 0x000fe400000000ff */
[----:B------:R-:W-:-:S07]  /*8930*/  F2FP.F16.F32.PACK_AB R46, R46, R169 ;  /* 0x000000a92e2e723e */ /* 0x000fce00000000ff */
.L_x_700:
[----:B------:R-:W-:Y:S05]  /*8940*/  BSYNC B2 ;  /* 0x0000000000027941 */ /* 0x000fea0003800000 */
.L_x_699:
[----:B0-----:R4:W-:Y:S04]  /*8950*/  STG.E.128 desc[UR42][R48.64], R40 ;  /* 0x0000002830007986 */ /* 0x0019e8000c101d2a */
[----:B--2---:R4:W-:Y:S02]  /*8960*/  @!P3 STG.E.128 desc[UR42][R50.64], R44 ;  /* 0x0000002c3200b986 */ /* 0x0049e4000c101d2a */
.L_x_698:
[----:B------:R-:W-:Y:S05]  /*8970*/  BSYNC B1 ;  /* 0x0000000000017941 */ /* 0x000fea0003800000 */
.L_x_697:
[----:B------:R-:W-:Y:S01]  /*8980*/  ISETP.NE.AND P3, PT, R10, RZ, PT ;  /* 0x000000ff0a00720c */ /* 0x000fe20003f65270 */
[----:B------:R-:W-:-:S12]  /*8990*/  BSSY B1, `(.L_x_701) ;  /* 0x0000078000017945 */ /* 0x000fd80003800000 */
[----:B------:R-:W-:Y:S05]  /*89a0*/  @!P3 BRA `(.L_x_702) ;  /* 0x0000000400d8b947 */ /* 0x000fea0003800000 */
[----:B----4-:R-:W-:Y:S01]  /*89b0*/  SEL R40, R122, R148, !P1 ;  /* 0x000000947a287207 */ /* 0x010fe20004800000 */
[----:B------:R-:W-:Y:S01]  /*89c0*/  BSSY B2, `(.L_x_703) ;  /* 0x0000072000027945 */ /* 0x000fe20003800000 */
[----:B---3--:R-:W-:Y:S02]  /*89d0*/  IADD3 R44, P3, P4, R102, R126, R21 ;  /* 0x0000007e662c7210 */ /* 0x008fe40007c7e015 */
[----:B------:R-:W-:Y:S02]  /*89e0*/  SHF.R.S32.HI R41, RZ, 0x1f, R40 ;  /* 0x0000001fff297819 */ /* 0x000fe40000011428 */
[----:B------:R-:W-:Y:S02]  /*89f0*/  IADD3.X R46, R97, R52, R12, P3, P4 ;  /* 0x00000034612e7210 */ /* 0x000fe40001fe840c */
[----:B------:R-:W-:-:S04]  /*8a00*/  LEA.HI R41, R41, R40, RZ, 0x4 ;  /* 0x0000002829297211 */ /* 0x000fc800078f20ff */
[----:B------:R-:W-:-:S04]  /*8a10*/  LEA.HI.SX32 R41, R41, R26, 0x1c ;  /* 0x0000001a29297211 */ /* 0x000fc800078fe2ff */
[----:B------:R-:W-:Y:S02]  /*8a20*/  SHF.L.U32 R40, R41, 0x3, RZ ;  /* 0x0000000329287819 */ /* 0x000fe400000006ff */
[----:B0-----:R-:W-:Y:S02]  /*8a30*/  SHF.R.S32.HI R48, RZ, 0x1f, R41 ;  /* 0x0000001fff307819 */ /* 0x001fe40000011429 */
[----:B------:R-:W-:Y:S02]  /*8a40*/  ISETP.GE.AND P3, PT, R40, R147, PT ;  /* 0x000000932800720c */ /* 0x000fe40003f66270 */
[----:B------:R-:W-:Y:S02]  /*8a50*/  LEA.HI R48, R48, R41, RZ, 0x3 ;  /* 0x0000002930307211 */ /* 0x000fe400078f18ff */
[----:B------:R-:W-:-:S03]  /*8a60*/  LOP3.LUT R41, R185, 0x38, R40, 0xf8, !PT ;  /* 0x00000038b9297812 */ /* 0x000fc600078ef828 */
[----:B------:R-:W-:-:S05]  /*8a70*/  IMAD.SHL.U32 R48, R48, 0x400, RZ ;  /* 0x0000040030307824 */ /* 0x000fca00078e00ff */
[----:B------:R-:W-:Y:S02]  /*8a80*/  LOP3.LUT R43, R48, 0x7fffe000, RZ, 0xc0, !PT ;  /* 0x7fffe000302b7812 */ /* 0x000fe400078ec0ff */
[--C-:B------:R-:W-:Y:S02]  /*8a90*/  @!P3 SHF.R.S32.HI R45, RZ, 0x1f, R40.reuse ;  /* 0x0000001fff2db819 */ /* 0x100fe40000011428 */
[----:B------:R-:W-:Y:S02]  /*8aa0*/  @!P3 IADD3 R42, P4, P5, R102, R126, R40 ;  /* 0x0000007e662ab210 */ /* 0x000fe40007d9e028 */
[----:B------:R-:W-:Y:S01]  /*8ab0*/  LOP3.LUT R40, R41, R230, RZ, 0x3c, !PT ;  /* 0x000000e629287212 */ /* 0x000fe200078e3cff */
[----:B------:R-:W-:Y:S01]  /*8ac0*/  IMAD R41, R16, 0x6000, R139 ;  /* 0x0000600010297824 */ /* 0x000fe200078e028b */
[----:B------:R-:W-:Y:S02]  /*8ad0*/  @!P3 IADD3.X R45, R97, R52, R45, P4, P5 ;  /* 0x00000034612db210 */ /* 0x000fe400027ea42d */
[----:B------:R-:W-:Y:S01]  /*8ae0*/  IADD3 R43, R40, R43, R195 ;  /* 0x0000002b282b7210 */ /* 0x000fe20007ffe0c3 */
[----:B------:R-:W-:Y:S01]  /*8af0*/  IMAD R41, R41, 0x2, R2 ;  /* 0x0000000229297824 */ /* 0x000fe200078e0202 */
[----:B------:R-:W-:-:S03]  /*8b00*/  LEA R48, P4, R44, R120, 0x1 ;  /* 0x000000782c307211 */ /* 0x000fc600078808ff */
[----:B------:R-:W-:Y:S01]  /*8b10*/  IMAD R43, R16, 0x6000, R43 ;  /* 0x00006000102b7824 */ /* 0x000fe200078e022b */
[-C--:B------:R-:W-:Y:S02]  /*8b20*/  LEA.HI.X R49, R44, R121.reuse, R46, 0x1, P4 ;  /* 0x000000792c317211 */ /* 0x080fe400020f0c2e */
[C---:B------:R-:W-:Y:S02]  /*8b30*/  @!P3 LEA R50, P4, R42.reuse, R120, 0x1 ;  /* 0x000000782a32b211 */ /* 0x040fe400078808ff */
[----:B------:R-:W-:Y:S02]  /*8b40*/  LEA R44, R43, R2, 0x1 ;  /* 0x000000022b2c7211 */ /* 0x000fe400078e08ff */
[----:B------:R-:W-:Y:S02]  /*8b50*/  @!P3 LEA.HI.X R51, R42, R121, R45, 0x1, P4 ;  /* 0x000000792a33b211 */ /* 0x000fe400020f0c2d */
[----:B------:R-:W0:Y:S01]  /*8b60*/  LDS.128 R40, [R41+0x1c400] ;  /* 0x01c4000029287984 */ /* 0x000e220000000c00 */
[----:B------:R-:W-:-:S03]  /*8b70*/  ISETP.GE.AND P4, PT, R101, R117, PT ;  /* 0x000000756500720c */ /* 0x000fc60003f86270 */
[----:B------:R-:W2:Y:S10]  /*8b80*/  LDS.128 R44, [R44+0x1c400] ;  /* 0x01c400002c2c7984 */ /* 0x000eb40000000c00 */
[----:B------:R-:W-:Y:S05]  /*8b90*/  @P4 BRA `(.L_x_704) ;  /* 0x0000000400504947 */ /* 0x000fea0003800000 */
[----:B--2---:R-:W-:Y:S01]  /*8ba0*/  IMAD.MOV.U32 R57, RZ, RZ, R45 ;  /* 0x000000ffff397224 */ /* 0x004fe200078e002d */
[----:B------:R-:W-:Y:S01]  /*8bb0*/  SHF.R.U32.HI R63, RZ, 0x10, R81 ;  /* 0x00000010ff3f7819 */ /* 0x000fe20000011651 */
[----:B0-----:R-:W-:Y:S01]  /*8bc0*/  IMAD.MOV.U32 R45, RZ, RZ, R43 ;  /* 0x000000ffff2d7224 */ /* 0x001fe200078e002b */
[----:B------:R-:W-:Y:S01]  /*8bd0*/  MOV R59, R47 ;  /* 0x0000002f003b7202 */ /* 0x000fe20000000f00 */
[----:B------:R-:W-:Y:S01]  /*8be0*/  HADD2.F32 R62, -RZ, R166.H1_H1 ;  /* 0x300000a6ff3e7230 */ /* 0x000fe20000004100 */
[--C-:B------:R-:W-:Y:S01]  /*8bf0*/  SHF.R.U32.HI R61, RZ, 0x10, R69.reuse ;  /* 0x00000010ff3d7819 */ /* 0x100fe20000011645 */
[----:B------:R-:W-:Y:S01]  /*8c00*/  HADD2.F32 R47, -RZ, R57.H0_H0 ;  /* 0x20000039ff2f7230 */ /* 0x000fe20000004100 */
[----:B------:R-:W-:Y:S01]  /*8c10*/  SHF.R.U64 R53, R68, 0x10, R69 ;  /* 0x0000001044357819 */ /* 0x000fe20000001245 */
[----:B------:R-:W-:Y:S01]  /*8c20*/  HADD2.F32 R43, -RZ, R41.H0_H0 ;  /* 0x20000029ff2b7230 */ /* 0x000fe20000004100 */
[----:B------:R-:W-:Y:S01]  /*8c30*/  SHF.R.U64 R56, R82, 0x10, R83 ;  /* 0x0000001052387819 */ /* 0x000fe20000001253 */
[----:B------:R-:W-:-:S02]  /*8c40*/  HADD2.F32 R63, -RZ, R63.H0_H0 ;  /* 0x2000003fff3f7230 */ /* 0x000fc40000004100 */
[-C--:B------:R-:W-:Y:S01]  /*8c50*/  FMUL.FTZ R68, R47, R62.reuse ;  /* 0x0000003e2f447220 */ /* 0x080fe20000410000 */
[----:B------:R-:W-:Y:S02]  /*8c60*/  HADD2.F32 R58, -RZ, R41.H1_H1 ;  /* 0x30000029ff3a7230 */ /* 0x000fe40000004100 */
[C---:B------:R-:W-:Y:S01]  /*8c70*/  FMUL.FTZ R62, R43.reuse, R62 ;  /* 0x0000003e2b3e7220 */ /* 0x040fe20000410000 */
[----:B------:R-:W-:Y:S01]  /*8c80*/  HADD2.F32 R60, -RZ, R158.H1_H1 ;  /* 0x3000009eff3c7230 */ /* 0x000fe20000004100 */
[----:B------:R-:W-:Y:S01]  /*8c90*/  SHF.R.U32.HI R82, RZ, 0x10, R83 ;  /* 0x00000010ff527819 */ /* 0x000fe20000011653 */
[----:B------:R-:W-:Y:S02]  /*8ca0*/  HADD2.F32 R57, -RZ, R57.H1_H1 ;  /* 0x30000039ff397230 */ /* 0x000fe40000004100 */
[-C--:B------:R-:W-:Y:S01]  /*8cb0*/  FMUL.FTZ R72, R58, R63.reuse ;  /* 0x0000003f3a487220 */ /* 0x080fe20000410000 */
[----:B------:R-:W-:Y:S02]  /*8cc0*/  HADD2.F32 R61, -RZ, R61.H0_H0 ;  /* 0x2000003dff3d7230 */ /* 0x000fe40000004100 */
[-C--:B------:R-:W-:Y:S01]  /*8cd0*/  FFMA.FTZ R41, R43, R60.reuse, -R68 ;  /* 0x0000003c2b297223 */ /* 0x080fe20000010844 */
[----:B------:R-:W-:Y:S01]  /*8ce0*/  FFMA.FTZ R43, R47, R60, R62 ;  /* 0x0000003c2f2b7223 */ /* 0x000fe2000001003e */
[C---:B------:R-:W-:Y:S01]  /*8cf0*/  FMUL.FTZ R69, R57.reuse, R63 ;  /* 0x0000003f39457220 */ /* 0x040fe20000410000 */
[--C-:B------:R-:W-:Y:S01]  /*8d00*/  SHF.R.U64 R54, R70, 0x10, R71.reuse ;  /* 0x0000001046367819 */ /* 0x100fe20000001247 */
[----:B------:R-:W-:Y:S01]  /*8d10*/  FFMA.FTZ R60, R57, R61, R72 ;  /* 0x0000003d393c7223 */ /* 0x000fe20000010048 */
[----:B------:R-:W-:Y:S01]  /*8d20*/  HADD2.F32 R72, -RZ, R159.H1_H1 ;  /* 0x3000009fff487230 */ /* 0x000fe20000004100 */
[----:B------:R-:W-:Y:S01]  /*8d30*/  SHF.R.U32.HI R70, RZ, 0x10, R71 ;  /* 0x00000010ff467819 */ /* 0x000fe20000011647 */
[----:B------:R-:W-:-:S02]  /*8d40*/  HADD2.F32 R57, -RZ, R59.H0_H0 ;  /* 0x2000003bff397230 */ /* 0x000fc40000004100 */
[----:B------:R-:W-:Y:S01]  /*8d50*/  FFMA.FTZ R58, R58, R61, -R69 ;  /* 0x0000003d3a3a7223 */ /* 0x000fe20000010845 */
[----:B------:R-:W-:Y:S01]  /*8d60*/  HADD2.F32 R59, -RZ, R59.H1_H1 ;  /* 0x3000003bff3b7230 */ /* 0x000fe20000004100 */
[----:B------:R-:W-:Y:S01]  /*8d70*/  SHF.R.U64 R55, R80, 0x10, R81 ;  /* 0x0000001050377819 */ /* 0x000fe20000001251 */
[--C-:B------:R-:W-:Y:S02]  /*8d80*/  HADD2.F32 R47, -RZ, R45.reuse.H0_H0 ;  /* 0x2000002dff2f7230 */ /* 0x100fe40000004100 */
[-C--:B------:R-:W-:Y:S01]  /*8d90*/  FMUL.FTZ R74, R57, R72.reuse ;  /* 0x00000048394a7220 */ /* 0x080fe20000410000 */
[----:B------:R-:W-:Y:S01]  /*8da0*/  HADD2.F32 R82, -RZ, R82.H0_H0 ;  /* 0x20000052ff527230 */ /* 0x000fe20000004100 */
[----:B------:R-:W-:Y:S01]  /*8db0*/  F2FP.F16.F32.PACK_AB R41, R58, R41 ;  /* 0x000000293a29723e */ /* 0x000fe200000000ff */
[----:B------:R-:W-:Y:S02]  /*8dc0*/  HADD2.F32 R62, -RZ, R45.H1_H1 ;  /* 0x3000002dff3e7230 */ /* 0x000fe40000004100 */
[----:B------:R-:W-:Y:S01]  /*8dd0*/  FMUL.FTZ R72, R47, R72 ;  /* 0x000000482f487220 */ /* 0x000fe20000410000 */
[----:B------:R-:W-:-:S02]  /*8de0*/  HADD2.F32 R68, -RZ, R157.H1_H1 ;  /* 0x3000009dff447230 */ /* 0x000fc40000004100 */
[-C--:B------:R-:W-:Y:S01]  /*8df0*/  FMUL.FTZ R61, R59, R82.reuse ;  /* 0x000000523b3d7220 */ /* 0x080fe20000410000 */
[----:B------:R-:W-:Y:S02]  /*8e00*/  HADD2.F32 R70, -RZ, R70.H0_H0 ;  /* 0x20000046ff467230 */ /* 0x000fe40000004100 */
[C---:B------:R-:W-:Y:S01]  /*8e10*/  FMUL.FTZ R82, R62.reuse, R82 ;  /* 0x000000523e527220 */ /* 0x040fe20000410000 */
[----:B------:R-:W-:Y:S02]  /*8e20*/  HADD2.F32 R166, -RZ, R166.H0_H0 ;  /* 0x200000a6ffa67230 */ /* 0x000fe40000004100 */
[-C--:B------:R-:W-:Y:S01]  /*8e30*/  FFMA.FTZ R45, R47, R68.reuse, -R74 ;  /* 0x000000442f2d7223 */ /* 0x080fe2000001084a */
[----:B------:R-:W-:Y:S01]  /*8e40*/  FFMA.FTZ R47, R57, R68, R72 ;  /* 0x00000044392f7223 */ /* 0x000fe20000010048 */
[-C--:B------:R-:W-:Y:S01]  /*8e50*/  FFMA.FTZ R68, R59, R70.reuse, R82 ;  /* 0x000000463b447223 */ /* 0x080fe20000010052 */
[----:B------:R-:W-:Y:S02]  /*8e60*/  HADD2.F32 R59, -RZ, R55.H0_H0 ;  /* 0x20000037ff3b7230 */ /* 0x000fe40000004100 */
[----:B------:R-:W-:Y:S01]  /*8e70*/  FFMA.FTZ R62, R62, R70, -R61 ;  /* 0x000000463e3e7223 */ /* 0x000fe2000001083d */
[----:B------:R-:W-:-:S02]  /*8e80*/  HADD2.F32 R57, -RZ, R44.H0_H0 ;  /* 0x2000002cff397230 */ /* 0x000fc40000004100 */
[----:B------:R-:W-:Y:S01]  /*8e90*/  HADD2.F32 R55, -RZ, R40.H0_H0 ;  /* 0x20000028ff377230 */ /* 0x000fe20000004100 */
[----:B------:R-:W-:Y:S01]  /*8ea0*/  F2FP.F16.F32.PACK_AB R47, R68, R47 ;  /* 0x0000002f442f723e */ /* 0x000fe200000000ff */
[----:B------:R-:W-:Y:S02]  /*8eb0*/  HADD2.F32 R44, -RZ, R44.H1_H1 ;  /* 0x3000002cff2c7230 */ /* 0x000fe40000004100 */
[-C--:B------:R-:W-:Y:S01]  /*8ec0*/  FMUL.FTZ R70, R57, R166.reuse ;  /* 0x000000a639467220 */ /* 0x080fe20000410000 */
[----:B------:R-:W-:Y:S02]  /*8ed0*/  HADD2.F32 R40, -RZ, R40.H1_H1 ;  /* 0x30000028ff287230 */ /* 0x000fe40000004100 */
[----:B------:R-:W-:Y:S01]  /*8ee0*/  FMUL.FTZ R166, R55, R166 ;  /* 0x000000a637a67220 */ /* 0x000fe20000410000 */
[----:B------:R-:W-:Y:S02]  /*8ef0*/  HADD2.F32 R53, -RZ, R53.H0_H0 ;  /* 0x20000035ff357230 */ /* 0x000fe40000004100 */
[----:B------:R-:W-:Y:S01]  /*8f00*/  FMUL.FTZ R61, R44, R59 ;  /* 0x0000003b2c3d7220 */ /* 0x000fe20000410000 */
[----:B------:R-:W-:-:S02]  /*8f10*/  HADD2.F32 R158, -RZ, R158.H0_H0 ;  /* 0x2000009eff9e7230 */ /* 0x000fc40000004100 */
[C---:B------:R-:W-:Y:S01]  /*8f20*/  FMUL.FTZ R59, R40.reuse, R59 ;  /* 0x0000003b283b7220 */ /* 0x040fe20000410000 */
[----:B------:R-:W-:Y:S02]  /*8f30*/  HADD2.F32 R159, -RZ, R159.H0_H0 ;  /* 0x2000009fff9f7230 */ /* 0x000fe40000004100 */
[-C--:B------:R-:W-:Y:S01]  /*8f40*/  FFMA.FTZ R61, R40, R53.reuse, -R61 ;  /* 0x00000035283d7223 */ /* 0x080fe2000001083d */
[----:B------:R-:W-:Y:S02]  /*8f50*/  HADD2.F32 R40, -RZ, R42.H0_H0 ;  /* 0x2000002aff287230 */ /* 0x000fe40000004100 */
[----:B------:R-:W-:Y:S01]  /*8f60*/  FFMA.FTZ R59, R44, R53, R59 ;  /* 0x000000352c3b7223 */ /* 0x000fe2000001003b */
[-C--:B------:R-:W-:Y:S01]  /*8f70*/  FFMA.FTZ R70, R55, R158.reuse, -R70 ;  /* 0x0000009e37467223 */ /* 0x080fe20000010846 */
[----:B------:R-:W-:Y:S02]  /*8f80*/  HADD2.F32 R44, -RZ, R46.H0_H0 ;  /* 0x2000002eff2c7230 */ /* 0x000fe40000004100 */
[----:B------:R-:W-:Y:S01]  /*8f90*/  FFMA.FTZ R166, R57, R158, R166 ;  /* 0x0000009e39a67223 */ /* 0x000fe200000100a6 */
[----:B------:R-:W-:Y:S01]  /*8fa0*/  HADD2.F32 R55, -RZ, R56.H0_H0 ;  /* 0x20000038ff377230 */ /* 0x000fe20000004100 */
[----:B------:R-:W-:Y:S01]  /*8fb0*/  F2FP.F16.F32.PACK_AB R62, R62, R45 ;  /* 0x0000002d3e3e723e */ /* 0x000fe200000000ff */
[----:B------:R-:W-:-:S02]  /*8fc0*/  HADD2.F32 R46, -RZ, R46.H1_H1 ;  /* 0x3000002eff2e7230 */ /* 0x000fc40000004100 */
[-C--:B------:R-:W-:Y:S01]  /*8fd0*/  FMUL.FTZ R57, R44, R159.reuse ;  /* 0x0000009f2c397220 */ /* 0x080fe20000410000 */
[----:B------:R-:W-:Y:S02]  /*8fe0*/  HADD2.F32 R42, -RZ, R42.H1_H1 ;  /* 0x3000002aff2a7230 */ /* 0x000fe40000004100 */
[----:B------:R-:W-:Y:S01]  /*8ff0*/  FMUL.FTZ R159, R40, R159 ;  /* 0x0000009f289f7220 */ /* 0x000fe20000410000 */
[----:B------:R-:W-:Y:S02]  /*9000*/  HADD2.F32 R157, -RZ, R157.H0_H0 ;  /* 0x2000009dff9d7230 */ /* 0x000fe40000004100 */
        /* <DEDUP_REMOVED lines=8> */
[----:B------:R-:W-:Y:S01]  /*9090*/  F2FP.F16.F32.PACK_AB R40, R61, R70 ;  /* 0x000000463d28723e */ /* 0x000fe200000000ff */
[----:B------:R-:W-:Y:S01]  /*90a0*/  IMAD.MOV.U32 R43, RZ, RZ, R62 ;  /* 0x000000ffff2b7224 */ /* 0x000fe200078e003e */
[----:B------:R-:W-:-:S02]  /*90b0*/  F2FP.F16.F32.PACK_AB R44, R59, R166 ;  /* 0x000000a63b2c723e */ /* 0x000fc400000000ff */
[----:B------:R-:W-:Y:S02]  /*90c0*/  F2FP.F16.F32.PACK_AB R42, R42, R57 ;  /* 0x000000392a2a723e */ /* 0x000fe400000000ff */
[----:B------:R-:W-:-:S07]  /*90d0*/  F2FP.F16.F32.PACK_AB R46, R46, R159 ;  /* 0x0000009f2e2e723e */ /* 0x000fce00000000ff */
.L_x_704:
[----:B------:R-:W-:Y:S05]  /*90e0*/  BSYNC B2 ;  /* 0x0000000000027941 */ /* 0x000fea0003800000 */
.L_x_703:
[----:B0-----:R0:W-:Y:S04]  /*90f0*/  STG.E.128 desc[UR42][R48.64], R40 ;  /* 0x0000002830007986 */ /* 0x0011e8000c101d2a */
[----:B--2---:R0:W-:Y:S02]  /*9100*/  @!P3 STG.E.128 desc[UR42][R50.64], R44 ;  /* 0x0000002c3200b986 */ /* 0x0041e4000c101d2a */
.L_x_702:
[----:B------:R-:W-:Y:S05]  /*9110*/  BSYNC B1 ;  /* 0x0000000000017941 */ /* 0x000fea0003800000 */
.L_x_701:
[----:B------:R-:W-:-:S13]  /*9120*/  ISETP.NE.AND P3, PT, R9, RZ, PT ;  /* 0x000000ff0900720c */ /* 0x000fda0003f65270 */
[----:B------:R-:W-:Y:S05]  /*9130*/  @!P3 BRA `(.L_x_655) ;  /* 0x0000000800ccb947 */ /* 0x000fea0003800000 */
[----:B0---4-:R-:W2:Y:S01]  /*9140*/  LDL R40, [R1+0x10] ;  /* 0x0000100001287983 */ /* 0x011ea20000100800 */
[----:B------:R-:W-:Y:S01]  /*9150*/  BSSY B1, `(.L_x_705) ;  /* 0x0000071000017945 */ /* 0x000fe20003800000 */
[----:B--2---:R-:W-:-:S04]  /*9160*/  LOP3.LUT P4, RZ, R40, 0x1, RZ, 0xc0, !PT ;  /* 0x0000000128ff7812 */ /* 0x004fc8000788c0ff */
[----:B------:R-:W-:Y:S02]  /*9170*/  SEL R148, R122, R148, !P4 ;  /* 0x000000947a947207 */ /* 0x000fe40006000000 */
[----:B---3--:R-:W-:Y:S02]  /*9180*/  IADD3 R49, P3, P4, R102, R126, R15 ;  /* 0x0000007e66317210 */ /* 0x008fe40007c7e00f */
[----:B------:R-:W-:Y:S02]  /*9190*/  SHF.R.S32.HI R41, RZ, 0x1f, R148 ;  /* 0x0000001fff297819 */ /* 0x000fe40000011494 */
[----:B------:R-:W-:Y:S02]  /*91a0*/  IADD3.X R54, R97, R52, R11, P3, P4 ;  /* 0x0000003461367210 */ /* 0x000fe40001fe840b */
[----:B------:R-:W-:Y:S02]  /*91b0*/  LEA.HI R41, R41, R148, RZ, 0x4 ;  /* 0x0000009429297211 */ /* 0x000fe400078f20ff */
[----:B------:R-:W-:-:S02]  /*91c0*/  ISETP.GE.AND P4, PT, R100, R117, PT ;  /* 0x000000756400720c */ /* 0x000fc40003f86270 */
[----:B------:R-:W-:Y:S02]  /*91d0*/  LEA.HI.SX32 R41, R41, R20, 0x1c ;  /* 0x0000001429297211 */ /* 0x000fe400078fe2ff */
[----:B------:R-:W-:Y:S02]  /*91e0*/  LEA R48, P3, R49, R120, 0x1 ;  /* 0x0000007831307211 */ /* 0x000fe400078608ff */
[----:B------:R-:W-:Y:S01]  /*91f0*/  SHF.R.S32.HI R40, RZ, 0x1f, R41 ;  /* 0x0000001fff287819 */ /* 0x000fe20000011429 */
[----:B------:R-:W-:Y:S01]  /*9200*/  IMAD.SHL.U32 R50, R41, 0x8, RZ ;  /* 0x0000000829327824 */ /* 0x000fe200078e00ff */
[----:B------:R-:W-:Y:S02]  /*9210*/  LEA.HI.X R49, R49, R121, R54, 0x1, P3 ;  /* 0x0000007931317211 */ /* 0x000fe400018f0c36 */
[----:B------:R-:W-:Y:S02]  /*9220*/  LEA.HI R40, R40, R41, RZ, 0x3 ;  /* 0x0000002928287211 */ /* 0x000fe400078f18ff */
[----:B------:R-:W-:-:S02]  /*9230*/  LOP3.LUT R41, R185, 0x38, R50, 0xf8, !PT ;  /* 0x00000038b9297812 */ /* 0x000fc400078ef832 */
[----:B------:R-:W-:Y:S02]  /*9240*/  SHF.L.U32 R42, R40, 0xa, RZ ;  /* 0x0000000a282a7819 */ /* 0x000fe400000006ff */
[----:B------:R-:W-:Y:S01]  /*9250*/  LOP3.LUT R40, R41, R230, RZ, 0x3c, !PT ;  /* 0x000000e629287212 */ /* 0x000fe200078e3cff */
[----:B------:R-:W-:Y:S01]  /*9260*/  IMAD R41, R16, 0x6000, R138 ;  /* 0x0000600010297824 */ /* 0x000fe200078e028a */
[----:B------:R-:W-:-:S03]  /*9270*/  LOP3.LUT R42, R42, 0x7fffe000, RZ, 0xc0, !PT ;  /* 0x7fffe0002a2a7812 */ /* 0x000fc600078ec0ff */
[----:B------:R-:W-:Y:S01]  /*9280*/  IMAD R41, R41, 0x2, R2 ;  /* 0x0000000229297824 */ /* 0x000fe200078e0202 */
[----:B------:R-:W-:-:S05]  /*9290*/  IADD3 R43, R40, R42, R195 ;  /* 0x0000002a282b7210 */ /* 0x000fca0007ffe0c3 */
[----:B------:R-:W-:-:S04]  /*92a0*/  IMAD R43, R16, 0x6000, R43 ;  /* 0x00006000102b7824 */ /* 0x000fc800078e022b */
[----:B------:R-:W-:Y:S02]  /*92b0*/  IMAD R44, R43, 0x2, R2 ;  /* 0x000000022b2c7824 */ /* 0x000fe400078e0202 */
[----:B------:R-:W0:Y:S04]  /*92c0*/  LDS.128 R40, [R41+0x1c400] ;  /* 0x01c4000029287984 */ /* 0x000e280000000c00 */
[----:B------:R-:W2:Y:S01]  /*92d0*/  LDS.128 R44, [R44+0x1c400] ;  /* 0x01c400002c2c7984 */ /* 0x000ea20000000c00 */
[----:B------:R-:W-:Y:S05]  /*92e0*/  @P4 BRA `(.L_x_706) ;  /* 0x00000004005c4947 */ /* 0x000fea0003800000 */
[----:B0-----:R-:W-:Y:S01]  /*92f0*/  MOV R56, R40 ;  /* 0x0000002800387202 */ /* 0x001fe20000000f00 */
[----:B--2---:R-:W-:Y:S01]  /*9300*/  IMAD.MOV.U32 R40, RZ, RZ, R45 ;  /* 0x000000ffff287224 */ /* 0x004fe200078e002d */
[----:B------:R-:W-:Y:S01]  /*9310*/  SHF.R.U32.HI R62, RZ, 0x10, R77 ;  /* 0x00000010ff3e7819 */ /* 0x000fe2000001164d */
[----:B------:R-:W-:Y:S01]  /*9320*/  IMAD.MOV.U32 R57, RZ, RZ, R44 ;  /* 0x000000ffff397224 */ /* 0x000fe200078e002c */
[----:B------:R-:W-:Y:S01]  /*9330*/  SHF.R.U32.HI R60, RZ, 0x10, R65 ;  /* 0x00000010ff3c7819 */ /* 0x000fe20000011641 */
[----:B------:R-:W-:Y:S01]  /*9340*/  IMAD.MOV.U32 R58, RZ, RZ, R47 ;  /* 0x000000ffff3a7224 */ /* 0x000fe200078e002f */
[----:B------:R-:W-:Y:S01]  /*9350*/  MOV R45, R43 ;  /* 0x0000002b002d7202 */ /* 0x000fe20000000f00 */
[----:B------:R-:W-:Y:S01]  /*9360*/  HADD2.F32 R61, -RZ, R155.H1_H1 ;  /* 0x3000009bff3d7230 */ /* 0x000fe20000004100 */
[----:B------:R-:W-:Y:S01]  /*9370*/  SHF.R.U64 R54, R64, 0x10, R65 ;  /* 0x0000001040367819 */ /* 0x000fe20000001241 */
[--C-:B------:R-:W-:Y:S01]  /*9380*/  HADD2.F32 R44, -RZ, R40.reuse.H0_H0 ;  /* 0x20000028ff2c7230 */ /* 0x100fe20000004100 */
[----:B------:R-:W-:Y:S01]  /*9390*/  SHF.R.U32.HI R63, RZ, 0x10, R79 ;  /* 0x00000010ff3f7819 */ /* 0x000fe2000001164f */
[----:B------:R-:W-:Y:S01]  /*93a0*/  HADD2.F32 R47, -RZ, R40.H1_H1 ;  /* 0x30000028ff2f7230 */ /* 0x000fe20000004100 */
[--C-:B------:R-:W-:Y:S01]  /*93b0*/  SHF.R.U64 R51, R66, 0x10, R67.reuse ;  /* 0x0000001042337819 */ /* 0x100fe20000001243 */
[--C-:B------:R-:W-:Y:S01]  /*93c0*/  HADD2.F32 R40, -RZ, R41.reuse.H0_H0 ;  /* 0x20000029ff287230 */ /* 0x100fe20000004100 */
[----:B------:R-:W-:Y:S01]  /*93d0*/  SHF.R.U32.HI R66, RZ, 0x10, R67 ;  /* 0x00000010ff427819 */ /* 0x000fe20000011643 */
[----:B------:R-:W-:Y:S01]  /*93e0*/  HADD2.F32 R62, -RZ, R62.H0_H0 ;  /* 0x2000003eff3e7230 */ /* 0x000fe20000004100 */
[----:B------:R-:W-:Y:S01]  /*93f0*/  SHF.R.U64 R55, R76, 0x10, R77 ;  /* 0x000000104c377819 */ /* 0x000fe2000000124d */
[----:B------:R-:W-:-:S02]  /*9400*/  HADD2.F32 R43, -RZ, R41.H1_H1 ;  /* 0x30000029ff2b7230 */ /* 0x000fc40000004100 */
[-C--:B------:R-:W-:Y:S01]  /*9410*/  FMUL.FTZ R41, R44, R61.reuse ;  /* 0x0000003d2c297220 */ /* 0x080fe20000410000 */
[----:B------:R-:W-:Y:S02]  /*9420*/  HADD2.F32 R59, -RZ, R153.H1_H1 ;  /* 0x30000099ff3b7230 */ /* 0x000fe40000004100 */
[C---:B------:R-:W-:Y:S01]  /*9430*/  FMUL.FTZ R61, R40.reuse, R61 ;  /* 0x0000003d283d7220 */ /* 0x040fe20000410000 */
[----:B------:R-:W-:Y:S02]  /*9440*/  HADD2.F32 R60, -RZ, R60.H0_H0 ;  /* 0x2000003cff3c7230 */ /* 0x000fe40000004100 */
[-C--:B------:R-:W-:Y:S01]  /*9450*/  FMUL.FTZ R64, R47, R62.reuse ;  /* 0x0000003e2f407220 */ /* 0x080fe20000410000 */
[----:B------:R-:W-:Y:S01]  /*9460*/  FMUL.FTZ R62, R43, R62 ;  /* 0x0000003e2b3e7220 */ /* 0x000fe20000410000 */
[-C--:B------:R-:W-:Y:S01]  /*9470*/  FFMA.FTZ R40, R40, R59.reuse, -R41 ;  /* 0x0000003b28287223 */ /* 0x080fe20000010829 */
[----:B------:R-:W-:Y:S01]  /*9480*/  FFMA.FTZ R41, R44, R59, R61 ;  /* 0x0000003b2c297223 */ /* 0x000fe2000001003d */
[----:B------:R-:W-:-:S02]  /*9490*/  HADD2.F32 R59, -RZ, R58.H0_H0 ;  /* 0x2000003aff3b7230 */ /* 0x000fc40000004100 */
[-C--:B------:R-:W-:Y:S01]  /*94a0*/  FFMA.FTZ R44, R47, R60.reuse, R62 ;  /* 0x0000003c2f2c7223 */ /* 0x080fe2000001003e */
[----:B------:R-:W-:Y:S02]  /*94b0*/  HADD2.F32 R62, -RZ, R154.H1_H1 ;  /* 0x3000009aff3e7230 */ /* 0x000fe40000004100 */
[----:B------:R-:W-:Y:S01]  /*94c0*/  FFMA.FTZ R43, R43, R60, -R64 ;  /* 0x0000003c2b2b7223 */ /* 0x000fe20000010840 */
[----:B------:R-:W-:Y:S01]  /*94d0*/  HADD2.F32 R47, -RZ, R45.H0_H0 ;  /* 0x2000002dff2f7230 */ /* 0x000fe20000004100 */
[----:B------:R-:W-:Y:S01]  /*94e0*/  SHF.R.U64 R53, R78, 0x10, R79 ;  /* 0x000000104e357819 */ /* 0x000fe2000000124f */
[----:B------:R-:W-:Y:S02]  /*94f0*/  HADD2.F32 R58, -RZ, R58.H1_H1 ;  /* 0x3000003aff3a7230 */ /* 0x000fe40000004100 */
[-C--:B------:R-:W-:Y:S01]  /*9500*/  FMUL.FTZ R64, R59, R62.reuse ;  /* 0x0000003e3b407220 */ /* 0x080fe20000410000 */
[----:B------:R-:W-:Y:S02]  /*9510*/  HADD2.F32 R63, -RZ, R63.H0_H0 ;  /* 0x2000003fff3f7230 */ /* 0x000fe40000004100 */
[----:B------:R-:W-:Y:S01]  /*9520*/  FMUL.FTZ R62, R47, R62 ;  /* 0x0000003e2f3e7220 */ /* 0x000fe20000410000 */
[----:B------:R-:W-:Y:S01]  /*9530*/  HADD2.F32 R45, -RZ, R45.H1_H1 ;  /* 0x3000002dff2d7230 */ /* 0x000fe20000004100 */
[----:B------:R-:W-:Y:S01]  /*9540*/  F2FP.F16.F32.PACK_AB R43, R43, R40 ;  /* 0x000000282b2b723e */ /* 0x000fe200000000ff */
[----:B------:R-:W-:-:S02]  /*9550*/  HADD2.F32 R60, -RZ, R152.H1_H1 ;  /* 0x30000098ff3c7230 */ /* 0x000fc40000004100 */
[----:B------:R-:W-:Y:S02]  /*9560*/  HADD2.F32 R61, -RZ, R66.H0_H0 ;  /* 0x20000042ff3d7230 */ /* 0x000fe40000004100 */
[CC--:B------:R-:W-:Y:S01]  /*9570*/  FMUL.FTZ R66, R58.reuse, R63.reuse ;  /* 0x0000003f3a427220 */ /* 0x0c0fe20000410000 */
[----:B------:R-:W-:Y:S01]  /*9580*/  FMUL.FTZ R67, R45, R63 ;  /* 0x0000003f2d437220 */ /* 0x000fe20000410000 */
[-C--:B------:R-:W-:Y:S01]  /*9590*/  FFMA.FTZ R63, R47, R60.reuse, -R64 ;  /* 0x0000003c2f3f7223 */ /* 0x080fe20000010840 */
[----:B------:R-:W-:Y:S01]  /*95a0*/  FFMA.FTZ R65, R59, R60, R62 ;  /* 0x0000003c3b417223 */ /* 0x000fe2000001003e */
[-C--:B------:R-:W-:Y:S01]  /*95b0*/  FFMA.FTZ R66, R45, R61.reuse, -R66 ;  /* 0x0000003d2d427223 */ /* 0x080fe20000010842 */
[----:B------:R-:W-:Y:S02]  /*95c0*/  HADD2.F32 R60, -RZ, R155.H0_H0 ;  /* 0x2000009bff3c7230 */ /* 0x000fe40000004100 */
[----:B------:R-:W-:Y:S01]  /*95d0*/  FFMA.FTZ R68, R58, R61, R67 ;  /* 0x0000003d3a447223 */ /* 0x000fe20000010043 */
[----:B------:R-:W-:-:S02]  /*95e0*/  HADD2.F32 R47, -RZ, R57.H0_H0 ;  /* 0x20000039ff2f7230 */ /* 0x000fc40000004100 */
[--C-:B------:R-:W-:Y:S01]  /*95f0*/  HADD2.F32 R45, -RZ, R56.reuse.H0_H0 ;  /* 0x20000038ff2d7230 */ /* 0x100fe20000004100 */
[----:B------:R-:W-:Y:S01]  /*9600*/  F2FP.F16.F32.PACK_AB R63, R66, R63 ;  /* 0x0000003f423f723e */ /* 0x000fe200000000ff */
[----:B------:R-:W-:Y:S02]  /*9610*/  HADD2.F32 R58, -RZ, R153.H0_H0 ;  /* 0x20000099ff3a7230 */ /* 0x000fe40000004100 */
[-C--:B------:R-:W-:Y:S01]  /*9620*/  FMUL.FTZ R62, R47, R60.reuse ;  /* 0x0000003c2f3e7220 */ /* 0x080fe20000410000 */
[----:B------:R-:W-:Y:S02]  /*9630*/  HADD2.F32 R55, -RZ, R55.H0_H0 ;  /* 0x20000037ff377230 */ /* 0x000fe40000004100 */
[C---:B------:R-:W-:Y:S01]  /*9640*/  FMUL.FTZ R60, R45.reuse, R60 ;  /* 0x0000003c2d3c7220 */ /* 0x040fe20000410000 */
[----:B------:R-:W-:Y:S02]  /*9650*/  HADD2.F32 R57, -RZ, R57.H1_H1 ;  /* 0x30000039ff397230 */ /* 0x000fe40000004100 */
[----:B------:R-:W-:Y:S01]  /*9660*/  FFMA.FTZ R62, R45, R58, -R62 ;  /* 0x0000003a2d3e7223 */ /* 0x000fe2000001083e */
[----:B------:R-:W-:-:S02]  /*9670*/  HADD2.F32 R56, -RZ, R56.H1_H1 ;  /* 0x30000038ff387230 */ /* 0x000fc40000004100 */
[----:B------:R-:W-:Y:S01]  /*9680*/  FFMA.FTZ R60, R47, R58, R60 ;  /* 0x0000003a2f3c7223 */ /* 0x000fe2000001003c */
[----:B------:R-:W-:Y:S02]  /*9690*/  HADD2.F32 R54, -RZ, R54.H0_H0 ;  /* 0x20000036ff367230 */ /* 0x000fe40000004100 */
[-C--:B------:R-:W-:Y:S01]  /*96a0*/  FMUL.FTZ R59, R57, R55.reuse ;  /* 0x00000037393b7220 */ /* 0x080fe20000410000 */
[----:B------:R-:W-:Y:S02]  /*96b0*/  HADD2.F32 R47, -RZ, R46.H0_H0 ;  /* 0x2000002eff2f7230 */ /* 0x000fe40000004100 */
[C---:B------:R-:W-:Y:S01]  /*96c0*/  FMUL.FTZ R64, R56.reuse, R55 ;  /* 0x0000003738407220 */ /* 0x040fe20000410000 */
[----:B------:R-:W-:Y:S02]  /*96d0*/  HADD2.F32 R154, -RZ, R154.H0_H0 ;  /* 0x2000009aff9a7230 */ /* 0x000fe40000004100 */
[----:B------:R-:W-:Y:S01]  /*96e0*/  FFMA.FTZ R59, R56, R54, -R59 ;  /* 0x00000036383b7223 */ /* 0x000fe2000001083b */
[----:B------:R-:W-:-:S02]  /*96f0*/  HADD2.F32 R53, -RZ, R53.H0_H0 ;  /* 0x20000035ff357230 */ /* 0x000fc40000004100 */
[----:B------:R-:W-:Y:S01]  /*9700*/  FFMA.FTZ R57, R57, R54, R64 ;  /* 0x0000003639397223 */ /* 0x000fe20000010040 */
[----:B------:R-:W-:Y:S02]  /*9710*/  HADD2.F32 R45, -RZ, R42.H0_H0 ;  /* 0x2000002aff2d7230 */ /* 0x000fe40000004100 */
[----:B------:R-:W-:Y:S01]  /*9720*/  FMUL.FTZ R54, R47, R154 ;  /* 0x0000009a2f367220 */ /* 0x000fe20000410000 */
[----:B------:R-:W-:Y:S01]  /*9730*/  HADD2.F32 R46, -RZ, R46.H1_H1 ;  /* 0x3000002eff2e7230 */ /* 0x000fe20000004100 */
[----:B------:R-:W-:Y:S01]  /*9740*/  F2FP.F16.F32.PACK_AB R40, R59, R62 ;  /* 0x0000003e3b28723e */ /* 0x000fe200000000ff */
[----:B------:R-:W-:Y:S02]  /*9750*/  HADD2.F32 R42, -RZ, R42.H1_H1 ;  /* 0x3000002aff2a7230 */ /* 0x000fe40000004100 */
[----:B------:R-:W-:Y:S01]  /*9760*/  FMUL.FTZ R154, R45, R154 ;  /* 0x0000009a2d9a7220 */ /* 0x000fe20000410000 */
[----:B------:R-:W-:Y:S02]  /*9770*/  HADD2.F32 R152, -RZ, R152.H0_H0 ;  /* 0x20000098ff987230 */ /* 0x000fe40000004100 */
[----:B------:R-:W-:Y:S01]  /*9780*/  FMUL.FTZ R55, R46, R53 ;  /* 0x000000352e377220 */ /* 0x000fe20000410000 */
[----:B------:R-:W-:-:S02]  /*9790*/  HADD2.F32 R51, -RZ, R51.H0_H0 ;  /* 0x20000033ff337230 */ /* 0x000fc40000004100 */
[C---:B------:R-:W-:Y:S01]  /*97a0*/  FMUL.FTZ R53, R42.reuse, R53 ;  /* 0x000000352a357220 */ /* 0x040fe20000410000 */
[-C--:B------:R-:W-:Y:S01]  /*97b0*/  FFMA.FTZ R54, R45, R152.reuse, -R54 ;  /* 0x000000982d367223 */ /* 0x080fe20000010836 */
[----:B------:R-:W-:Y:S01]  /*97c0*/  FFMA.FTZ R154, R47, R152, R154 ;  /* 0x000000982f9a7223 */ /* 0x000fe2000001009a */
[-C--:B------:R-:W-:Y:S01]  /*97d0*/  FFMA.FTZ R55, R42, R51.reuse, -R55 ;  /* 0x000000332a377223 */ /* 0x080fe20000010837 */
[----:B------:R-:W-:Y:S01]  /*97e0*/  FFMA.FTZ R53, R46, R51, R53 ;  /* 0x000000332e357223 */ /* 0x000fe20000010035 */
[----:B------:R-:W-:Y:S01]  /*97f0*/  F2FP.F16.F32.PACK_AB R45, R44, R41 ;  /* 0x000000292c2d723e */ /* 0x000fe200000000ff */
[----:B------:R-:W-:Y:S01]  /*9800*/  IMAD.MOV.U32 R41, RZ, RZ, R43 ;  /* 0x000000ffff297224 */ /* 0x000fe200078e002b */
[----:B------:R-:W-:Y:S02]  /*9810*/  F2FP.F16.F32.PACK_AB R47, R68, R65 ;  /* 0x00000041442f723e */ /* 0x000fe400000000ff */
[----:B------:R-:W-:Y:S02]  /*9820*/  F2FP.F16.F32.PACK_AB R44, R57, R60 ;  /* 0x0000003c392c723e */ /* 0x000fe400000000ff */
[----:B------:R-:W-:-:S02]  /*9830*/  F2FP.F16.F32.PACK_AB R42, R55, R54 ;  /* 0x00000036372a723e */ /* 0x000fc400000000ff */
[----:B------:R-:W-:Y:S02]  /*9840*/  F2FP.F16.F32.PACK_AB R46, R53, R154 ;  /* 0x0000009a352e723e */ /* 0x000fe400000000ff */
[----:B------:R-:W-:-:S07]  /*9850*/  MOV R43, R63 ;  /* 0x0000003f002b7202 */ /* 0x000fce0000000f00 */
.L_x_706:
[----:B------:R-:W-:Y:S05]  /*9860*/  BSYNC B1 ;  /* 0x0000000000017941 */ /* 0x000fea0003800000 */
.L_x_705:
[----:B0-----:R0:W-:Y:S01]  /*9870*/  STG.E.128 desc[UR42][R48.64], R40 ;  /* 0x0000002830007986 */ /* 0x0011e2000c101d2a */
[----:B------:R-:W-:-:S13]  /*9880*/  ISETP.GE.AND P3, PT, R50, R147, PT ;  /* 0x000000933200720c */ /* 0x000fda0003f66270 */
[----:B------:R-:W-:Y:S05]  /*9890*/  @P3 BRA `(.L_x_655) ;  /* 0x0000000000f43947 */ /* 0x000fea0003800000 */
[--C-:B------:R-:W-:Y:S02]  /*98a0*/  IADD3 R126, P3, P4, R102, R126, R50.reuse ;  /* 0x0000007e667e7210 */ /* 0x100fe40007c7e032 */
[----:B------:R-:W-:-:S04]  /*98b0*/  SHF.R.S32.HI R50, RZ, 0x1f, R50 ;  /* 0x0000001fff327819 */ /* 0x000fc80000011432 */
[----:B------:R-:W-:Y:S02]  /*98c0*/  IADD3.X R52, R97, R52, R50, P3, P4 ;  /* 0x0000003461347210 */ /* 0x000fe40001fe8432 */
[----:B------:R-:W-:-:S04]  /*98d0*/  LEA R120, P3, R126, R120, 0x1 ;  /* 0x000000787e787211 */ /* 0x000fc800078608ff */
[----:B------:R-:W-:-:S05]  /*98e0*/  LEA.HI.X R121, R126, R121, R52, 0x1, P3 ;  /* 0x000000797e797211 */ /* 0x000fca00018f0c34 */
[----:B--2---:R2:W-:Y:S01]  /*98f0*/  STG.E.128 desc[UR42][R120.64], R44 ;  /* 0x0000002c78007986 */ /* 0x0045e2000c101d2a */
[----:B------:R-:W-:Y:S05]  /*9900*/  BRA `(.L_x_655) ;  /* 0x0000000000d87947 */ /* 0x000fea0003800000 */
.L_x_622:
[----:B------:R-:W-:-:S06]  /*9910*/  UISETP.NE.AND UP0, UPT, UR37, 0x3, UPT ;  /* 0x000000032500788c */ /* 0x000fcc000bf05270 */
[----:B------:R-:W-:-:S13]  /*9920*/  PLOP3.LUT P2, PT, PT, PT, UP0, 0x80, 0x0 ;  /* 0x000000000000781c */ /* 0x000fda0003f4f008 */
[----:B------:R-:W-:Y:S05]  /*9930*/  @!P2 BRA `(.L_x_707) ;  /* 0x000000000004a947 */ /* 0x000fea0003800000 */
[----:B------:R-:W-:Y:S01]  /*9940*/  BPT.TRAP 0x1 ;  /* 0x000000040000795c */ /* 0x000fe20000300000 */
.L_x_707:
[----:B------:R-:W-:Y:S01]  /*9950*/  IMAD R3, R16, 0x8, R2 ;  /* 0x0000000810037824 */ /* 0x000fe200078e0202 */
[----:B------:R-:W-:Y:S01]  /*9960*/  SHF.L.U32 R0, R184, 0x1f, RZ ;  /* 0x0000001fb8007819 */ /* 0x000fe200000006ff */
[----:B------:R-:W-:Y:S01]  /*9970*/  IMAD R4, R24, -0x80, R25 ;  /* 0xffffff8018047824 */ /* 0x000fe200078e0219 */
[----:B------:R-:W-:Y:S02]  /*9980*/  BSSY B1, `(.L_x_708) ;  /* 0x0000005000017945 */ /* 0x000fe40003800000 */
[----:B------:R-:W1:Y:S02]  /*9990*/  SYNCS.PHASECHK.TRANS64.TRYWAIT P4, [R3+URZ+0x34890], R0 ;  /* 0x03489000030075a7 */ /* 0x000e64000808017f */
[----:B------:R-:W-:-:S04]  /*99a0*/  VIMNMX R4, R4, 0x80, PT ;  /* 0x0000008004047848 */ /* 0x000fc80003fe0100 */
[----:B------:R-:W-:Y:S01]  /*99b0*/  ISETP.GE.AND P3, PT, R17, R4, PT ;  /* 0x000000041100720c */ /* 0x000fe20003f66270 */
[----:B-1----:R-:W-:-:S12]  /*99c0*/  @!P4 BRA `(.L_x_709) ;  /* 0x0000016c0014c947 */ /* 0x002fd80003800000 */
.L_x_980:
[----:B------:R-:W-:Y:S05]  /*99d0*/  BSYNC B1 ;  /* 0x0000000000017941 */ /* 0x000fea0003800000 */
.L_x_708:
[----:B------:R-:W-:Y:S04]  /*99e0*/  BSSY B1, `(.L_x_710) ;  /* 0x0000014000017945 */ /* 0x000fe80003800000 */
[----:B------:R-:W-:Y:S05]  /*99f0*/  @P3 BRA `(.L_x_711) ;  /* 0x0000000000483947 */ /* 0x000fea0003800000 */
[----:B------:R-:W-:Y:S02]  /*9a00*/  ISETP.NE.AND P4, PT, R14, RZ, PT ;  /* 0x000000ff0e00720c */ /* 0x000fe40003f85270 */
[----:B------:R-:W-:-:S11]  /*9a10*/  ISETP.NE.AND P3, PT, R10, RZ, PT ;  /* 0x000000ff0a00720c */ /* 0x000fd60003f65270 */
[----:B0-----:R-:W0:Y:S04]  /*9a20*/  @P4 LDS.128 R40, [R51] ;  /* 0x0000000033284984 */ /* 0x001e280000000c00 */
[----:B------:R-:W2:Y:S04]  /*9a30*/  @P3 LDS.128 R44, [R50] ;  /* 0x00000000322c3984 */ /* 0x000ea80000000c00 */
[----:B0-----:R-:W-:Y:S01]  /*9a40*/  @P4 STG.E.128 desc[UR42][R52.64], R40 ;  /* 0x0000002834004986 */ /* 0x001fe2000c101d2a */
[----:B------:R-:W-:-:S03]  /*9a50*/  ISETP.NE.AND P4, PT, R9, RZ, PT ;  /* 0x000000ff0900720c */ /* 0x000fc60003f85270 */
[----:B--2---:R-:W-:Y:S01]  /*9a60*/  @P3 STG.E.128 desc[UR42][R52.64+0x40], R44 ;  /* 0x0000402c34003986 */ /* 0x004fe2000c101d2a */
[----:B------:R-:W-:-:S09]  /*9a70*/  ISETP.NE.AND P3, PT, R8, RZ, PT ;  /* 0x000000ff0800720c */ /* 0x000fd20003f65270 */
[----:B------:R-:W0:Y:S04]  /*9a80*/  @P4 LDS.128 R40, [R51+0x4000] ;  /* 0x0040000033284984 */ /* 0x000e280000000c00 */
[----:B------:R-:W2:Y:S04]  /*9a90*/  @P3 LDS.128 R44, [R50+0x4000] ;  /* 0x00400000322c3984 */ /* 0x000ea80000000c00 */
[----:B0-----:R-:W-:Y:S01]  /*9aa0*/  @P4 STG.E.128 desc[UR42][R52.64+0x80], R40 ;  /* 0x0000802834004986 */ /* 0x001fe2000c101d2a */
[----:B------:R-:W-:-:S03]  /*9ab0*/  ISETP.NE.AND P4, PT, R6, RZ, PT ;  /* 0x000000ff0600720c */ /* 0x000fc60003f85270 */
[----:B--2---:R-:W-:Y:S01]  /*9ac0*/  @P3 STG.E.128 desc[UR42][R52.64+0xc0], R44 ;  /* 0x0000c02c34003986 */ /* 0x004fe2000c101d2a */
[----:B------:R-:W-:-:S09]  /*9ad0*/  ISETP.NE.AND P3, PT, R7, RZ, PT ;  /* 0x000000ff0700720c */ /* 0x000fd20003f65270 */
[----:B------:R-:W0:Y:S04]  /*9ae0*/  @P4 LDS.128 R44, [R50+0x8000] ;  /* 0x00800000322c4984 */ /* 0x000e280000000c00 */
[----:B------:R-:W2:Y:S04]  /*9af0*/  @P3 LDS.128 R40, [R51+0x8000] ;  /* 0x0080000033283984 */ /* 0x000ea80000000c00 */
[----:B0-----:R3:W-:Y:S04]  /*9b00*/  @P4 STG.E.128 desc[UR42][R52.64+0x140], R44 ;  /* 0x0001402c34004986 */ /* 0x0017e8000c101d2a */
[----:B--2---:R3:W-:Y:S02]  /*9b10*/  @P3 STG.E.128 desc[UR42][R52.64+0x100], R40 ;  /* 0x0001002834003986 */ /* 0x0047e4000c101d2a */
.L_x_711:
[----:B------:R-:W-:Y:S05]  /*9b20*/  BSYNC B1 ;  /* 0x0000000000017941 */ /* 0x000fea0003800000 */
.L_x_710:
[----:B------:R-:W-:-:S13]  /*9b30*/  ISETP.GE.AND P3, PT, R205, R4, PT ;  /* 0x00000004cd00720c */ /* 0x000fda0003f66270 */
[----:B------:R-:W-:Y:S05]  /*9b40*/  @P3 BRA `(.L_x_655) ;  /* 0x0000000000483947 */ /* 0x000fea0003800000 */
[----:B------:R-:W-:Y:S02]  /*9b50*/  ISETP.NE.AND P4, PT, R14, RZ, PT ;  /* 0x000000ff0e00720c */ /* 0x000fe40003f85270 */
[----:B------:R-:W-:-:S11]  /*9b60*/  ISETP.NE.AND P3, PT, R9, RZ, PT ;  /* 0x000000ff0900720c */ /* 0x000fd60003f65270 */
[----:B0--3--:R-:W0:Y:S04]  /*9b70*/  @P4 LDS.128 R40, [R51+0x2000] ;  /* 0x0020000033284984 */ /* 0x009e280000000c00 */
[----:B------:R-:W2:Y:S04]  /*9b80*/  @P3 LDS.128 R44, [R51+0x6000] ;  /* 0x00600000332c3984 */ /* 0x000ea80000000c00 */
        /* <DEDUP_REMOVED lines=14> */
.L_x_655:
[----:B------:R-:W-:Y:S05]  /*9c70*/  BSYNC B0 ;  /* 0x0000000000007941 */ /* 0x000fea0003800000 */
.L_x_621:
[----:B0-234-:R-:W0:Y:S01]  /*9c80*/  S2R R40, SR_TID.X ;  /* 0x0000000000287919 */ /* 0x01de220000002100 */
[----:B------:R-:W-:Y:S01]  /*9c90*/  @!PT LDS RZ, [RZ] ;  /* 0x00000000fffff984 */ /* 0x000fe20000000800 */
[----:B------:R-:W-:Y:S01]  /*9ca0*/  @!PT LDS RZ, [RZ] ;  /* 0x00000000fffff984 */ /* 0x000fe20000000800 */
[----:B------:R-:W-:Y:S01]  /*9cb0*/  @!PT LDS RZ, [RZ] ;  /* 0x00000000fffff984 */ /* 0x000fe20000000800 */
[----:B------:R-:W-:Y:S01]  /*9cc0*/  @!PT LDS RZ, [RZ] ;  /* 0x00000000fffff984 */ /* 0x000fe20000000800 */
[----:B------:R2:W-:Y:S06]  /*9cd0*/  MEMBAR.ALL.CTA ;  /* 0x0000000000007992 */ /* 0x0005ec0000008000 */
[----:B--2---:R-:W2:Y:S01]  /*9ce0*/  FENCE.VIEW.ASYNC.S ;  /* 0x00000000000073c6 */ /* 0x004ea20000000000 */
[----:B------:R-:W-:Y:S05]  /*9cf0*/  WARPSYNC.ALL ;  /* 0x0000000000007948 */ /* 0x000fea0003800000 */
[----:B------:R-:W-:Y:S01]  /*9d00*/  BSSY B0, `(.L_x_712) ;  /* 0x0000009000007945 */ /* 0x000fe20003800000 */
[----:B0-----:R-:W-:Y:S01]  /*9d10*/  LOP3.LUT R40, R40, 0x7f, RZ, 0xc0, !PT ;  /* 0x0000007f28287812 */ /* 0x001fe200078ec0ff */
[----:B--2---:R0:W-:Y:S03]  /*9d20*/  BAR.SYNC.DEFER_BLOCKING R151, 0x80 ;  /* 0x000200970000751d */ /* 0x0041e60000010000 */
[----:B------:R-:W-:-:S13]  /*9d30*/  ISETP.NE.AND P3, PT, R40, RZ, PT ;  /* 0x000000ff2800720c */ /* 0x000fda0003f65270 */
[----:B------:R-:W-:-:S05]  /*9d40*/  @!P3 VIADD R40, R3, 0x348a0 ;  /* 0x000348a00328b836 */ /* 0x000fca0000000000 */
[----:B------:R-:W-:-:S04]  /*9d50*/  @!P3 PRMT R40, RZ, 0x654, R40 ;  /* 0x00000654ff28b816 */ /* 0x000fc80000000028 */
[----:B------:R0:W-:Y:S01]  /*9d60*/  @!P3 SYNCS.ARRIVE.TRANS64.RED.A1T0 RZ, [R40+URZ], RZ ;  /* 0x000000ff28ffb9a7 */ /* 0x0001e2000810043f */
[----:B------:R-:W-:Y:S05]  /*9d70*/  @!P2 BRA `(.L_x_713) ;  /* 0x000000000004a947 */ /* 0x000fea0003800000 */
[----:B------:R-:W-:Y:S01]  /*9d80*/  BPT.TRAP 0x1 ;  /* 0x000000040000795c */ /* 0x000fe20000300000 */
.L_x_713:
[----:B------:R-:W-:Y:S05]  /*9d90*/  BSYNC B0 ;  /* 0x0000000000007941 */ /* 0x000fea0003800000 */
.L_x_712:
[----:B------:R-:W2:Y:S01]  /*9da0*/  SYNCS.PHASECHK.TRANS64.TRYWAIT P4, [R3+URZ+0x348b0], R0 ;  /* 0x0348b000030075a7 */ /* 0x000ea2000808017f */
[----:B0-----:R-:W-:Y:S01]  /*9db0*/  LEA R40, R16, R32, 0xe ;  /* 0x0000002010287211 */ /* 0x001fe200078e70ff */
[----:B------:R-:W-:Y:S01]  /*9dc0*/  ULDC UR60, c[0x0][0x320] ;  /* 0x0000c800003c7ab9 */ /* 0x000fe20000000800 */
[----:B------:R-:W-:Y:S01]  /*9dd0*/  ULDC.64 UR40, c[0x0][0x328] ;  /* 0x0000ca0000287ab9 */ /* 0x000fe20000000a00 */
[----:B------:R-:W-:Y:S01]  /*9de0*/  ULDC.64 UR38, c[0x0][0x318] ;  /* 0x0000c60000267ab9 */ /* 0x000fe20000000a00 */
[----:B------:R-:W-:Y:S01]  /*9df0*/  BSSY B0, `(.L_x_714) ;  /* 0x0000004000007945 */ /* 0x000fe20003800000 */
[----:B------:R-:W-:Y:S01]  /*9e00*/  ISETP.GE.AND P2, PT, R17, R4, PT ;  /* 0x000000041100720c */ /* 0x000fe20003f46270 */
[----:B------:R-:W-:Y:S02]  /*9e10*/  IMAD.IADD R42, R124, 0x1, R40 ;  /* 0x000000017c2a7824 */ /* 0x000fe400078e0228 */
[----:B--2---:R-:W-:Y:S10]  /*9e20*/  @!P4 BRA `(.L_x_715) ;  /* 0x000001680010c947 */ /* 0x004ff40003800000 */
.L_x_981:
[----:B------:R-:W-:Y:S05]  /*9e30*/  BSYNC B0 ;  /* 0x0000000000007941 */ /* 0x000fea0003800000 */
.L_x_714:
[----:B------:R-:W-:Y:S01]  /*9e40*/  BSSY B0, `(.L_x_716) ;  /* 0x0000019000007945 */ /* 0x000fe20003800000 */
[----:B01----:R-:W-:Y:S01]  /*9e50*/  IMAD R0, R40, 0x2, R115 ;  /* 0x0000000228007824 */ /* 0x003fe200078e0273 */
[----:B------:R-:W-:Y:S01]  /*9e60*/  LEA R52, R42, R115, 0x1 ;  /* 0x000000732a347211 */ /* 0x000fe200078e08ff */
[----:B------:R-:W-:Y:S01]  /*9e70*/  IMAD.WIDE R48, R24, 0x80, R118 ;  /* 0x0000008018307825 */ /* 0x000fe200078e0276 */
[----:B------:R-:W-:Y:S06]  /*9e80*/  @P2 BRA `(.L_x_717) ;  /* 0x0000000000502947 */ /* 0x000fec0003800000 */
[----:B------:R-:W-:Y:S01]  /*9e90*/  IMAD R43, R49, UR40, RZ ;  /* 0x00000028312b7c24 */ /* 0x000fe2000f8e02ff */
[----:B------:R-:W-:Y:S01]  /*9ea0*/  ISETP.GE.AND P4, PT, R18, UR60, PT ;  /* 0x0000003c12007c0c */ /* 0x000fe2000bf86270 */
[----:B------:R-:W-:Y:S02]  /*9eb0*/  IMAD.MOV.U32 R40, RZ, RZ, R104 ;  /* 0x000000ffff287224 */ /* 0x000fe400078e0068 */
[----:B------:R-:W-:Y:S02]  /*9ec0*/  IMAD.MOV.U32 R41, RZ, RZ, R5 ;  /* 0x000000ffff297224 */ /* 0x000fe400078e0005 */
[C---:B------:R-:W-:Y:S02]  /*9ed0*/  IMAD R43, R48.reuse, UR41, R43 ;  /* 0x00000029302b7c24 */ /* 0x040fe4000f8e022b */
[----:B------:R-:W-:-:S05]  /*9ee0*/  IMAD.WIDE.U32 R40, R48, UR40, R40 ;  /* 0x0000002830287c25 */ /* 0x000fca000f8e0028 */
[----:B------:R-:W-:Y:S02]  /*9ef0*/  IADD3 R41, R41, R43, RZ ;  /* 0x0000002b29297210 */ /* 0x000fe40007ffe0ff */
[----:B------:R-:W-:-:S04]  /*9f00*/  LEA R50, P2, R40, UR38, 0x1 ;  /* 0x0000002628327c11 */ /* 0x000fc8000f8408ff */
[----:B------:R-:W-:Y:S02]  /*9f10*/  LEA.HI.X R51, R40, UR39, R41, 0x1, P2 ;  /* 0x0000002728337c11 */ /* 0x000fe400090f0c29 */
[----:B------:R-:W-:Y:S01]  /*9f20*/  ISETP.GE.AND P2, PT, R101, UR60, PT ;  /* 0x0000003c65007c0c */ /* 0x000fe2000bf46270 */
[----:B------:R-:W0:-:S12]  /*9f30*/  @!P4 LDS.128 R40, [R0] ;  /* 0x000000000028c984 */ /* 0x000e180000000c00 */
[----:B------:R-:W1:Y:S04]  /*9f40*/  @!P2 LDS.128 R44, [R52] ;  /* 0x00000000342ca984 */ /* 0x000e680000000c00 */
[----:B0-----:R-:W-:Y:S01]  /*9f50*/  @!P4 STG.E.128 desc[UR42][R50.64], R40 ;  /* 0x000000283200c986 */ /* 0x001fe2000c101d2a */
[----:B------:R-:W-:-:S03]  /*9f60*/  ISETP.GE.AND P4, PT, R100, UR60, PT ;  /* 0x0000003c64007c0c */ /* 0x000fc6000bf86270 */
[----:B-1----:R-:W-:Y:S01]  /*9f70*/  @!P2 STG.E.128 desc[UR42][R50.64+0x40], R44 ;  /* 0x0000402c3200a986 */ /* 0x002fe2000c101d2a */
[----:B------:R-:W-:-:S09]  /*9f80*/  ISETP.GE.AND P2, PT, R99, UR60, PT ;  /* 0x0000003c63007c0c */ /* 0x000fd2000bf46270 */
[----:B------:R-:W0:Y:S04]  /*9f90*/  @!P4 LDS.128 R40, [R0+0x4000] ;  /* 0x004000000028c984 */ /* 0x000e280000000c00 */
[----:B------:R-:W1:Y:S04]  /*9fa0*/  @!P2 LDS.128 R44, [R52+0x4000] ;  /* 0x00400000342ca984 */ /* 0x000e680000000c00 */
[----:B0-----:R0:W-:Y:S04]  /*9fb0*/  @!P4 STG.E.128 desc[UR42][R50.64+0x80], R40 ;  /* 0x000080283200c986 */ /* 0x0011e8000c101d2a */
[----:B-1----:R0:W-:Y:S02]  /*9fc0*/  @!P2 STG.E.128 desc[UR42][R50.64+0xc0], R44 ;  /* 0x0000c02c3200a986 */ /* 0x0021e4000c101d2a */
.L_x_717:
[----:B------:R-:W-:Y:S05]  /*9fd0*/  BSYNC B0 ;  /* 0x0000000000007941 */ /* 0x000fea0003800000 */
.L_x_716:
[----:B------:R-:W-:Y:S01]  /*9fe0*/  ISETP.GE.AND P2, PT, R205, R4, PT ;  /* 0x00000004cd00720c */ /* 0x000fe20003f46270 */
[----:B------:R-:W-:-:S12]  /*9ff0*/  BSSY B0, `(.L_x_718) ;  /* 0x0000017000007945 */ /* 0x000fd80003800000 */
[----:B------:R-:W-:Y:S05]  /*a000*/  @P2 BRA `(.L_x_719) ;  /* 0x0000000000542947 */ /* 0x000fea0003800000 */
[----:B0-----:R-:W-:Y:S01]  /*a010*/  IADD3 R43, P2, R48, 0x40, RZ ;  /* 0x00000040302b7810 */ /* 0x001fe20007f5e0ff */
[----:B------:R-:W-:Y:S01]  /*a020*/  IMAD.MOV.U32 R4, RZ, RZ, R104 ;  /* 0x000000ffff047224 */ /* 0x000fe200078e0068 */
[----:B------:R-:W-:-:S03]  /*a030*/  ISETP.GE.AND P4, PT, R18, UR60, PT ;  /* 0x0000003c12007c0c */ /* 0x000fc6000bf86270 */
[----:B------:R-:W-:Y:S02]  /*a040*/  IMAD.X R48, RZ, RZ, R49, P2 ;  /* 0x000000ffff307224 */ /* 0x000fe400010e0631 */
[----:B------:R-:W-:-:S04]  /*a050*/  IMAD.WIDE.U32 R40, R43, UR40, R4 ;  /* 0x000000282b287c25 */ /* 0x000fc8000f8e0004 */
[----:B------:R-:W-:-:S04]  /*a060*/  IMAD R48, R48, UR40, RZ ;  /* 0x0000002830307c24 */ /* 0x000fc8000f8e02ff */
[----:B------:R-:W-:Y:S01]  /*a070*/  IMAD R43, R43, UR41, R48 ;  /* 0x000000292b2b7c24 */ /* 0x000fe2000f8e0230 */
[----:B------:R-:W-:-:S04]  /*a080*/  LEA R48, P2, R40, UR38, 0x1 ;  /* 0x0000002628307c11 */ /* 0x000fc8000f8408ff */
[----:B------:R-:W-:-:S04]  /*a090*/  IADD3 R41, R41, R43, RZ ;  /* 0x0000002b29297210 */ /* 0x000fc80007ffe0ff */
[----:B------:R-:W-:Y:S02]  /*a0a0*/  LEA.HI.X R49, R40, UR39, R41, 0x1, P2 ;  /* 0x0000002728317c11 */ /* 0x000fe400090f0c29 */
[----:B------:R-:W-:Y:S01]  /*a0b0*/  ISETP.GE.AND P2, PT, R100, UR60, PT ;  /* 0x0000003c64007c0c */ /* 0x000fe2000bf46270 */
[----:B------:R-:W0:-:S12]  /*a0c0*/  @!P4 LDS.128 R40, [R0+0x2000] ;  /* 0x002000000028c984 */ /* 0x000e180000000c00 */
[----:B------:R-:W1:Y:S04]  /*a0d0*/  @!P2 LDS.128 R44, [R0+0x6000] ;  /* 0x00600000002ca984 */ /* 0x000e680000000c00 */
        /* <DEDUP_REMOVED lines=8> */
.L_x_719:
[----:B------:R-:W-:Y:S05]  /*a160*/  BSYNC B0 ;  /* 0x0000000000007941 */ /* 0x000fea0003800000 */
.L_x_718:
[----:B------:R-:W3:Y:S01]  /*a170*/  LDL R0, [R1+0x10] ;  /* 0x0000100001007983 */ /* 0x000ee20000100800 */
[----:B------:R-:W-:Y:S01]  /*a180*/  @!P3 VIADD R3, R3, 0x348c0 ;  /* 0x000348c00303b836 */ /* 0x000fe20000000000 */
[----:B------:R-:W-:Y:S01]  /*a190*/  PLOP3.LUT P2, PT, PT, PT, PT, 0x8, 0x0 ;  /* 0x000000000000781c */ /* 0x000fe20003f4e170 */
[----:B------:R-:W-:Y:S01]  /*a1a0*/  VIADD R16, R16, 0x1 ;  /* 0x0000000110107836 */ /* 0x000fe20000000000 */
[----:B------:R-:W-:Y:S01]  /*a1b0*/  @!PT LDS RZ, [RZ] ;  /* 0x00000000fffff984 */ /* 0x000fe20000000800 */
[----:B------:R-:W-:Y:S01]  /*a1c0*/  @!PT LDS RZ, [RZ] ;  /* 0x00000000fffff984 */ /* 0x000fe20000000800 */
[----:B------:R-:W-:Y:S01]  /*a1d0*/  @!PT LDS RZ, [RZ] ;  /* 0x00000000fffff984 */ /* 0x000fe20000000800 */
[----:B------:R-:W-:Y:S01]  /*a1e0*/  @!PT LDS RZ, [RZ] ;  /* 0x00000000fffff984 */ /* 0x000fe20000000800 */
[----:B------:R1:W-:Y:S06]  /*a1f0*/  MEMBAR.ALL.CTA ;  /* 0x0000000000007992 */ /* 0x0003ec0000008000 */
[----:B-1----:R-:W1:Y:S01]  /*a200*/  FENCE.VIEW.ASYNC.S ;  /* 0x00000000000073c6 */ /* 0x002e620000000000 */
[----:B------:R-:W-:Y:S01]  /*a210*/  @!P3 PRMT R3, RZ, 0x654, R3 ;  /* 0x00000654ff03b816 */ /* 0x000fe20000000003 */
[----:B-1----:R1:W-:Y:S06]  /*a220*/  BAR.SYNC.DEFER_BLOCKING R151, 0x80 ;  /* 0x000200970000751d */ /* 0x0023ec0000010000 */
[----:B------:R4:W-:Y:S01]  /*a230*/  @!P3 SYNCS.ARRIVE.TRANS64.RED.A1T0 RZ, [R3+URZ], RZ ;  /* 0x000000ff03ffb9a7 */ /* 0x0009e2000810043f */
[----:B------:R-:W-:-:S04]  /*a240*/  ISETP.NE.AND P3, PT, R16, 0x2, PT ;  /* 0x000000021000780c */ /* 0x000fc80003f65270 */
[----:B------:R-:W-:Y:S02]  /*a250*/  SEL R16, R16, RZ, P3 ;  /* 0x000000ff10107207 */ /* 0x000fe40001800000 */
[----:B----4-:R-:W-:-:S04]  /*a260*/  SEL R3, RZ, 0x1, P3 ;  /* 0x00000001ff037807 */ /* 0x010fc80001800000 */
[----:B------:R-:W-:Y:S02]  /*a270*/  LOP3.LUT R184, R184, R3, RZ, 0x3c, !PT ;  /* 0x00000003b8b87212 */ /* 0x000fe400078e3cff */
[----:B---3--:R-:W-:-:S13]  /*a280*/  LOP3.LUT P4, RZ, R0, 0x2, RZ, 0xc0, !PT ;  /* 0x0000000200ff7812 */ /* 0x008fda000788c0ff */
[----:B-1----:R-:W-:Y:S05]  /*a290*/  @P4 BRA `(.L_x_720) ;  /* 0xffffff8400504947 */ /* 0x002fea000383ffff */
.L_x_616:
[----:B------:R-:W-:Y:S01]  /*a2a0*/  BSSY B0, `(.L_x_721) ;  /* 0x000002a000007945 */ /* 0x000fe20003800000 */
[----:B------:R-:W-:Y:S01]  /*a2b0*/  ISETP.GE.AND P1, PT, R150, 0x1, PT ;  /* 0x000000019600780c */ /* 0x000fe20003f26270 */
[----:B------:R-:W-:Y:S01]  /*a2c0*/  IMAD.MOV.U32 R0, RZ, RZ, RZ ;  /* 0x000000ffff007224 */ /* 0x000fe200078e00ff */
[----:B------:R-:W-:Y:S02]  /*a2d0*/  PLOP3.LUT P0, PT, PT, PT, PT, 0x80, 0x0 ;  /* 0x000000000000781c */ /* 0x000fe40003f0f070 */
[----:B------:R-:W-:Y:S02]  /*a2e0*/  CS2R R86, SRZ ;  /* 0x0000000000567805 */ /* 0x000fe4000001ff00 */
[----:B------:R-:W-:Y:S02]  /*a2f0*/  MOV R3, RZ ;  /* 0x000000ff00037202 */ /* 0x000fe40000000f00 */
        /* <DEDUP_REMOVED lines=18> */
[----:B0-----:R-:W-:Y:S02]  /*a420*/  CS2R R50, SRZ ;  /* 0x0000000000327805 */ /* 0x001fe4000001ff00 */
[----:B--2---:R-:W-:-:S02]  /*a430*/  CS2R R48, SRZ ;  /* 0x0000000000307805 */ /* 0x004fc4000001ff00 */
[----:B------:R-:W-:Y:S02]  /*a440*/  CS2R R46, SRZ ;  /* 0x00000000002e7805 */ /* 0x000fe4000001ff00 */
[----:B------:R-:W-:Y:S02]  /*a450*/  CS2R R44, SRZ ;  /* 0x00000000002c7805 */ /* 0x000fe4000001ff00 */
[----:B------:R-:W-:Y:S02]  /*a460*/  CS2R R42, SRZ ;  /* 0x00000000002a7805 */ /* 0x000fe4000001ff00 */
[----:B------:R-:W-:Y:S02]  /*a470*/  CS2R R40, SRZ ;  /* 0x0000000000287805 */ /* 0x000fe4000001ff00 */
[----:B------:R-:W-:Y:S01]  /*a480*/  CS2R R36, SRZ ;  /* 0x0000000000247805 */ /* 0x000fe2000001ff00 */
[----:B------:R-:W-:Y:S01]  /*a490*/  IMAD.MOV.U32 R91, RZ, RZ, RZ ;  /* 0x000000ffff5b7224 */ /* 0x000fe200078e00ff */
[----:B------:R-:W-:-:S02]  /*a4a0*/  MOV R88, RZ ;  /* 0x000000ff00587202 */ /* 0x000fc40000000f00 */
[----:B------:R-:W-:Y:S01]  /*a4b0*/  CS2R R32, SRZ ;  /* 0x0000000000207805 */ /* 0x000fe2000001ff00 */
[----:B------:R-:W-:Y:S01]  /*a4c0*/  IMAD.MOV.U32 R26, RZ, RZ, RZ ;  /* 0x000000ffff1a7224 */ /* 0x000fe200078e00ff */
[----:B------:R-:W-:Y:S01]  /*a4d0*/  CS2R R10, SRZ ;  /* 0x00000000000a7805 */ /* 0x000fe2000001ff00 */
[----:B------:R-:W-:Y:S01]  /*a4e0*/  IMAD.MOV.U32 R93, RZ, RZ, RZ ;  /* 0x000000ffff5d7224 */ /* 0x000fe200078e00ff */
[----:B------:R-:W-:Y:S01]  /*a4f0*/  MOV R28, RZ ;  /* 0x000000ff001c7202 */ /* 0x000fe20000000f00 */
[----:B------:R-:W-:Y:S01]  /*a500*/  IMAD.MOV.U32 R95, RZ, RZ, RZ ;  /* 0x000000ffff5f7224 */ /* 0x000fe200078e00ff */
[----:B------:R-:W-:Y:S06]  /*a510*/  @P2 BRA `(.L_x_722) ;  /* 0x0000000000082947 */ /* 0x000fec0003800000 */
[----:B------:R-:W0:Y:S02]  /*a520*/  FENCE.VIEW.ASYNC.G ;  /* 0x00000000000073c6 */ /* 0x000e240000000100 */
[----:B0-----:R-:W-:Y:S06]  /*a530*/  BAR.ARV 0xc, 0x180 ;  /* 0x0306000000007b1d */ /* 0x001fec0000002000 */
.L_x_722:
[----:B------:R-:W-:Y:S05]  /*a540*/  BSYNC B0 ;  /* 0x0000000000007941 */ /* 0x000fea0003800000 */
.L_x_721:
[----:B------:R-:W-:Y:S01]  /*a550*/  IMAD.MOV.U32 R89, RZ, RZ, RZ ;  /* 0x000000ffff597224 */ /* 0x000fe200078e00ff */
[----:B------:R-:W-:Y:S01]  /*a560*/  MOV R24, RZ ;  /* 0x000000ff00187202 */ /* 0x000fe20000000f00 */
[----:B------:R-:W-:Y:S06]  /*a570*/  @!P1 BRA `(.L_x_723) ;  /* 0x000000c800589947 */ /* 0x000fec0003800000 */
[----:B------:R-:W0:Y:S02]  /*a580*/  SHFL.IDX PT, R0, R231, RZ, 0x1f ;  /* 0x00001fffe7007589 */ /* 0x000e2400000e0000 */
[----:B0-----:R-:W-:-:S04]  /*a590*/  LEA.HI R3, R0, R0, RZ, 0x1 ;  /* 0x0000000000037211 */ /* 0x001fc800078f08ff */
[----:B------:R-:W-:-:S05]  /*a5a0*/  LOP3.LUT R3, R3, 0x1e, RZ, 0xc0, !PT ;  /* 0x0000001e03037812 */ /* 0x000fca00078ec0ff */
[----:B------:R-:W-:Y:S02]  /*a5b0*/  IMAD.IADD R3, R0, 0x1, -R3 ;  /* 0x0000000100037824 */ /* 0x000fe400078e0a03 */
[----:B------:R-:W-:-:S03]  /*a5c0*/  IMAD.U32 R0, RZ, RZ, UR61 ;  /* 0x0000003dff007e24 */ /* 0x000fc6000f8e00ff */
[----:B------:R-:W-:Y:S02]  /*a5d0*/  LEA R3, R3, UR61, 0xd ;  /* 0x0000003d03037c11 */ /* 0x000fe4000f8e68ff */
[----:B------:R-:W-:Y:S02]  /*a5e0*/  LOP3.LUT P0, RZ, R0, 0x3ff, RZ, 0xc0, !PT ;  /* 0x000003ff00ff7812 */ /* 0x000fe4000780c0ff */
[----:B------:R-:W-:Y:S02]  /*a5f0*/  SHF.R.U32.HI R3, RZ, 0x4, R3 ;  /* 0x00000004ff037819 */ /* 0x000fe40000011603 */
[----:B------:R-:W-:Y:S02]  /*a600*/  P2R R24, PR, RZ, 0x1 ;  /* 0x00000001ff187803 */ /* 0x000fe40000000000 */
[----:B------:R-:W-:-:S07]  /*a610*/  LOP3.LUT R36, R3, 0x3fff, RZ, 0xc0, !PT ;  /* 0x00003fff03247812 */ /* 0x000fce00078ec0ff */
[----:B------:R-:W-:Y:S05]  /*a620*/  @!P0 BRA `(.L_x_724) ;  /* 0x0000000000408947 */ /* 0x000fea0003800000 */
[----:B------:R-:W-:Y:S01]  /*a630*/  MOV R0, 0x0 ;  /* 0x0000000000007802 */ /* 0x000fe20000000f00 */
[----:B------:R-:W-:Y:S01]  /*a640*/  ULDC.64 UR4, c[0x4][0xb8] ;  /* 0x01002e0000047ab9 */ /* 0x000fe20000000a00 */
[----:B------:R-:W-:Y:S01]  /*a650*/  ULDC.64 UR6, c[0x4][0xc0] ;  /* 0x0100300000067ab9 */ /* 0x000fe20000000a00 */
[----:B------:R-:W-:Y:S01]  /*a660*/  MOV R4, UR4 ;  /* 0x0000000400047c02 */ /* 0x000fe20008000f00 */
[----:B------:R0:W1:Y:S01]  /*a670*/  LDC.64 R14, c[0x4][R0] ;  /* 0x01000000000e7b82 */ /* 0x0000620000000a00 */
[----:B------:R-:W-:Y:S01]  /*a680*/  IMAD.U32 R5, RZ, RZ, UR5 ;  /* 0x00000005ff057e24 */ /* 0x000fe2000f8e00ff */
        /* <DEDUP_REMOVED lines=10> */
.L_x_724:
[----:B------:R-:W-:Y:S02]  /*a730*/  ULDC UR4, c[0x0][0x3f4] ;  /* 0x0000fd0000047ab9 */ /* 0x000fe40000000800 */
[----:B------:R-:W-:-:S13]  /*a740*/  ISETP.LT.AND P0, PT, RZ, UR4, PT ;  /* 0x00000004ff007c0c */ /* 0x000fda000bf01270 */
[----:B------:R-:W-:Y:S05]  /*a750*/  @P0 BRA `(.L_x_725) ;  /* 0x00000000003c0947 */ /* 0x000fea0003800000 */
[----:B------:R-:W-:-:S04]  /*a760*/  LEA.HI R0, R204, R204, RZ, 0x1 ;  /* 0x000000cccc007211 */ /* 0x000fc800078f08ff */
[----:B------:R-:W-:-:S04]  /*a770*/  LOP3.LUT R3, R0, 0xfffffffe, RZ, 0xc0, !PT ;  /* 0xfffffffe00037812 */ /* 0x000fc800078ec0ff */
[----:B------:R-:W-:-:S04]  /*a780*/  IADD3 R3, R204, -R3, RZ ;  /* 0x80000003cc037210 */ /* 0x000fc80007ffe0ff */
[----:B------:R-:W-:-:S04]  /*a790*/  SHF.L.U32 R3, R3, 0x1f, RZ ;  /* 0x0000001f03037819 */ /* 0x000fc800000006ff */
[----:B------:R0:W1:Y:S03]  /*a7a0*/  SYNCS.PHASECHK.TRANS64.TRYWAIT P0, [R2+URZ+0x34800], R3 ;  /* 0x03480003020075a7 */ /* 0x000066000800017f */
[----:B-1----:R-:W-:Y:S05]  /*a7b0*/  @!P0 NANOSLEEP.SYNCS 0x989680 ;  /* 0x009896800000895d */ /* 0x002fea0003900000 */
[----:B------:R-:W1:Y:S01]  /*a7c0*/  @!P0 SYNCS.PHASECHK.TRANS64 P0, [R2+URZ+0x34800], R3 ;  /* 0x03480003020085a7 */ /* 0x000e62000800007f */
[----:B------:R-:W-:Y:S04]  /*a7d0*/  BSSY B0, `(.L_x_726) ;  /* 0x0000006000007945 */ /* 0x000fe80003800000 */
[----:B-1----:R-:W-:Y:S05]  /*a7e0*/  @P0 BRA `(.L_x_727) ;  /* 0x0000000000100947 */ /* 0x002fea0003800000 */
.L_x_728:
[----:B-1----:R1:W2:Y:S02]  /*a7f0*/  SYNCS.PHASECHK.TRANS64.TRYWAIT P0, [R2+URZ+0x34800], R3 ;  /* 0x03480003020075a7 */ /* 0x0022a4000800017f */
[----:B--2---:R-:W-:Y:S05]  /*a800*/  @!P0 NANOSLEEP.SYNCS 0x989680 ;  /* 0x009896800000895d */ /* 0x004fea0003900000 */
[----:B------:R-:W2:Y:S02]  /*a810*/  @!P0 SYNCS.PHASECHK.TRANS64 P0, [R2+URZ+0x34800], R3 ;  /* 0x03480003020085a7 */ /* 0x000ea4000800007f */
[----:B--2---:R-:W-:Y:S05]  /*a820*/  @!P0 BRA `(.L_x_728) ;  /* 0xfffffffc00f08947 */ /* 0x004fea000383ffff */
.L_x_727:
[----:B------:R-:W-:Y:S05]  /*a830*/  BSYNC B0 ;  /* 0x0000000000007941 */ /* 0x000fea0003800000 */
.L_x_726:
[----:B------:R-:W-:Y:S05]  /*a840*/  BRA `(.L_x_729) ;  /* 0x0000005800487947 */ /* 0x000fea0003800000 */
.L_x_725:
[----:B-----5:R-:W-:Y:S01]  /*a850*/  SHF.R.S32.HI R0, RZ, 0x1f, R144 ;  /* 0x0000001fff007819 */ /* 0x020fe20000011490 */
[----:B------:R-:W-:Y:S01]  /*a860*/  ULDC.64 UR4, c[0x0][0x3f8] ;  /* 0x0000fe0000047ab9 */ /* 0x000fe20000000a00 */
[----:B------:R-:W-:Y:S01]  /*a870*/  ULDC.64 UR6, c[0x0][0x408] ;  /* 0x0001020000067ab9 */ /* 0x000fe20000000a00 */
[----:B------:R-:W-:Y:S01]  /*a880*/  ISETP.NE.AND P2, PT, R24, RZ, PT ;  /* 0x000000ff1800720c */ /* 0x000fe20003f45270 */
[----:B------:R-:W-:-:S04]  /*a890*/  IMAD.WIDE.U32 R4, R144, UR4, RZ ;  /* 0x0000000490047c25 */ /* 0x000fc8000f8e00ff */
[C---:B------:R-:W-:Y:S02]  /*a8a0*/  IMAD R3, R0.reuse, UR4, RZ ;  /* 0x0000000400037c24 */ /* 0x040fe4000f8e02ff */
[----:B------:R-:W-:Y:S02]  /*a8b0*/  IMAD R9, R0, UR6, RZ ;  /* 0x0000000600097c24 */ /* 0x000fe4000f8e02ff */
[C---:B------:R-:W-:Y:S01]  /*a8c0*/  IMAD R3, R144.reuse, UR5, R3 ;  /* 0x0000000590037c24 */ /* 0x040fe2000f8e0203 */
[----:B------:R-:W-:Y:S01]  /*a8d0*/  ULDC.64 UR4, c[0x0][0x3e8] ;  /* 0x0000fa0000047ab9 */ /* 0x000fe20000000a00 */
[----:B------:R-:W-:Y:S01]  /*a8e0*/  IMAD.WIDE.U32 R6, R144, UR6, RZ ;  /* 0x0000000690067c25 */ /* 0x000fe2000f8e00ff */
[----:B------:R-:W-:-:S03]  /*a8f0*/  LEA R24, P0, R4, UR4, 0x1 ;  /* 0x0000000404187c11 */ /* 0x000fc6000f8008ff */
[----:B------:R-:W-:Y:S01]  /*a900*/  IMAD R9, R144, UR7, R9 ;  /* 0x0000000790097c24 */ /* 0x000fe2000f8e0209 */
[----:B------:R-:W-:Y:S01]  /*a910*/  ULDC.64 UR6, c[0x0][0x400] ;  /* 0x0001000000067ab9 */ /* 0x000fe20000000a00 */
[----:B------:R-:W-:Y:S01]  /*a920*/  IMAD.IADD R25, R3, 0x1, R5 ;  /* 0x0000000103197824 */ /* 0x000fe200078e0205 */
[----:B------:R-:W-:Y:S01]  /*a930*/  LEA R26, P1, R6, UR6, 0x1 ;  /* 0x00000006061a7c11 */ /* 0x000fe2000f8208ff */
[----:B------:R-:W-:-:S03]  /*a940*/  IMAD.IADD R27, R9, 0x1, R7 ;  /* 0x00000001091b7824 */ /* 0x000fc600078e0207 */
[----:B------:R-:W-:Y:S02]  /*a950*/  LEA.HI.X R25, R4, UR5, R25, 0x1, P0 ;  /* 0x0000000504197c11 */ /* 0x000fe400080f0c19 */
[----:B------:R-:W-:Y:S01]  /*a960*/  LEA.HI.X R27, R6, UR7, R27, 0x1, P1 ;  /* 0x00000007061b7c11 */ /* 0x000fe200088f0c1b */
[----:B------:R-:W-:Y:S06]  /*a970*/  @!P2 BRA `(.L_x_730) ;  /* 0x000000000040a947 */ /* 0x000fec0003800000 */
        /* <DEDUP_REMOVED lines=15> */
[----:B-1----:R-:W-:Y:S05]  /*aa70*/  CALL.ABS.NOINC R14 ;  /* 0x000000000e007343 */ /* 0x002fea0003c00000 */
.L_x_730:
[----:B------:R-:W-:Y:S01]  /*aa80*/  ULDC.U8 UR4, c[0x0][0x410] ;  /* 0x0001040000047ab9 */ /* 0x000fe20000000000 */
[----:B------:R-:W-:Y:S01]  /*aa90*/  BSSY B0, `(.L_x_731) ;  /* 0x0000565000007945 */ /* 0x000fe20003800000 */
[----:B------:R-:W-:Y:S02]  /*aaa0*/  ISETP.NE.AND P0, PT, RZ, UR4, PT ;  /* 0x00000004ff007c0c */ /* 0x000fe4000bf05270 */
[----:B------:R-:W-:-:S11]  /*aab0*/  LEA R6, R125, R17, 0x7 ;  /* 0x000000117d067211 */ /* 0x000fd600078e38ff */
[----:B------:R-:W-:Y:S05]  /*aac0*/  @!P0 BRA `(.L_x_732) ;  /* 0x0000002800a08947 */ /* 0x000fea0003800000 */
[----:B------:R-:W-:-:S03]  /*aad0*/  UMOV UR4, 0xffffffff ;  /* 0xffffffff00047882 */ /* 0x000fc60000000000 */
[----:B------:R-:W-:Y:S05]  /*aae0*/  BRA.DIV UR4, `(.L_x_733) ;  /* 0x0000015a04f47947 */ /* 0x000fea000b800000 */
[----:B------:R0:W1:Y:S04]  /*aaf0*/  SHFL.IDX PT, R0, R25, RZ, 0x1c1f ;  /* 0x001c1fff19007589 */ /* 0x00006800000e0000 */
[----:B------:R0:W2:Y:S04]  /*ab00*/  SHFL.IDX PT, R3, R24, RZ, 0x1c1f ;  /* 0x001c1fff18037589 */ /* 0x0000a800000e0000 */
[----:B------:R0:W3:Y:S04]  /*ab10*/  SHFL.IDX PT, R4, R27, RZ, 0x1c1f ;  /* 0x001c1fff1b047589 */ /* 0x0000e800000e0000 */
[----:B------:R0:W4:Y:S02]  /*ab20*/  SHFL.IDX PT, R5, R26, RZ, 0x1c1f ;  /* 0x001c1fff1a057589 */ /* 0x00012400000e0000 */
.L_x_987:
[----:B------:R-:W-:Y:S01]  /*ab30*/  ULDC UR4, c[0x0][0x448] ;  /* 0x0001120000047ab9 */ /* 0x000fe20000000800 */
[----:B------:R-:W-:Y:S01]  /*ab40*/  LOP3.LUT R8, R191, 0x18, R18, 0xf8, !PT ;  /* 0x00000018bf087812 */ /* 0x000fe200078ef812 */
[----:B------:R-:W-:Y:S01]  /*ab50*/  IMAD R52, R149, UR4, RZ ;  /* 0x0000000495347c24 */ /* 0x000fe2000f8e02ff */
[----:B------:R-:W-:Y:S01]  /*ab60*/  BSSY B1, `(.L_x_734) ;  /* 0x000004f000017945 */ /* 0x000fe20003800000 */
[----:B------:R-:W-:Y:S02]  /*ab70*/  LOP3.LUT P0, RZ, R213, 0x4, RZ, 0xc0, !PT ;  /* 0x00000004d5ff7812 */ /* 0x000fe4000780c0ff */
[----:B------:R-:W-:Y:S02]  /*ab80*/  CS2R R14, SRZ ;  /* 0x00000000000e7805 */ /* 0x000fe4000001ff00 */
[----:B------:R-:W-:Y:S02]  /*ab90*/  LOP3.LUT R9, R8, R193, RZ, 0x3c, !PT ;  /* 0x000000c108097212 */ /* 0x000fe400078e3cff */
[----:B------:R-:W-:-:S02]  /*aba0*/  CS2R R10, SRZ ;  /* 0x00000000000a7805 */ /* 0x000fc4000001ff00 */
[----:B------:R-:W-:Y:S01]  /*abb0*/  ISETP.GE.AND P1, PT, R6, R52, PT ;  /* 0x000000340600720c */ /* 0x000fe20003f26270 */
[----:B------:R-:W-:Y:S01]  /*abc0*/  IMAD R52, R125, -0x80, R52 ;  /* 0xffffff807d347824 */ /* 0x000fe200078e0234 */
[----:B------:R-:W-:Y:S01]  /*abd0*/  CS2R R6, SRZ ;  /* 0x0000000000067805 */ /* 0x000fe2000001ff00 */
[----:B------:R-:W-:Y:S01]  /*abe0*/  IMAD R9, R192, 0x200, R9 ;  /* 0x00000200c0097824 */ /* 0x000fe200078e0209 */
[----:B------:R-:W-:Y:S02]  /*abf0*/  CS2R R20, SRZ ;  /* 0x0000000000147805 */ /* 0x000fe4000001ff00 */
[----:B0-----:R-:W-:Y:S02]  /*ac00*/  CS2R R24, SRZ ;  /* 0x0000000000187805 */ /* 0x001fe4000001ff00 */
[----:B------:R-:W-:Y:S01]  /*ac10*/  CS2R R12, SRZ ;  /* 0x00000000000c7805 */ /* 0x000fe2000001ff00 */
[----:B------:R-:W-:Y:S01]  /*ac20*/  IMAD R9, R9, 0x2, R2 ;  /* 0x0000000209097824 */ /* 0x000fe200078e0202 */
[----:B------:R-:W-:-:S02]  /*ac30*/  CS2R R30, SRZ ;  /* 0x00000000001e7805 */ /* 0x000fc4000001ff00 */
[----:B------:R-:W-:Y:S02]  /*ac40*/  CS2R R32, SRZ ;  /* 0x0000000000207805 */ /* 0x000fe4000001ff00 */
[----:B------:R-:W-:Y:S02]  /*ac50*/  CS2R R34, SRZ ;  /* 0x0000000000227805 */ /* 0x000fe4000001ff00 */
[----:B------:R-:W-:Y:S02]  /*ac60*/  CS2R R38, SRZ ;  /* 0x0000000000267805 */ /* 0x000fe4000001ff00 */
[----:B------:R-:W-:Y:S02]  /*ac70*/  CS2R R28, SRZ ;  /* 0x00000000001c7805 */ /* 0x000fe4000001ff00 */
[C---:B------:R-:W-:Y:S01]  /*ac80*/  IADD3 R37, R9.reuse, 0x10400, RZ ;  /* 0x0001040009257810 */ /* 0x040fe20007ffe0ff */
[----:B------:R-:W-:Y:S01]  /*ac90*/  VIADD R8, R9, 0x10440 ;  /* 0x0001044009087836 */ /* 0x000fe20000000000 */
[----:B------:R-:W-:Y:S01]  /*aca0*/  CS2R R26, SRZ ;  /* 0x00000000001a7805 */ /* 0x000fe2000001ff00 */
[----:B------:R-:W-:Y:S06]  /*acb0*/  @P1 BRA `(.L_x_735) ;  /* 0x0000000000e41947 */ /* 0x000fec0003800000 */
[----:B------:R-:W-:Y:S01]  /*acc0*/  ULDC UR4, c[0x0][0x3f4] ;  /* 0x0000fd0000047ab9 */ /* 0x000fe20000000800 */
[----:B------:R-:W-:Y:S02]  /*acd0*/  CS2R R30, SRZ ;  /* 0x00000000001e7805 */ /* 0x000fe4000001ff00 */
[----:B------:R-:W-:Y:S02]  /*ace0*/  ISETP.GE.AND P2, PT, R22, UR4, PT ;  /* 0x0000000416007c0c */ /* 0x000fe4000bf46270 */
[----:B------:R-:W-:Y:S02]  /*acf0*/  CS2R R6, SRZ ;  /* 0x0000000000067805 */ /* 0x000fe4000001ff00 */
[----:B------:R-:W-:Y:S02]  /*ad00*/  ISETP.GE.AND P3, PT, R187, UR4, PT ;  /* 0x00000004bb007c0c */ /* 0x000fe4000bf66270 */
[----:B------:R-:W-:Y:S02]  /*ad10*/  CS2R R32, SRZ ;  /* 0x0000000000207805 */ /* 0x000fe4000001ff00 */
[----:B------:R-:W-:-:S05]  /*ad20*/  ISETP.GE.AND P4, PT, R186, UR4, PT ;  /* 0x00000004ba007c0c */ /* 0x000fca000bf86270 */
[----:B-1----:R-:W-:Y:S01]  /*ad30*/  @!P2 MOV R11, R0 ;  /* 0x00000000000ba202 */ /* 0x002fe20000000f00 */
[----:B--2---:R-:W-:-:S03]  /*ad40*/  @!P2 IMAD.MOV.U32 R10, RZ, RZ, R3 ;  /* 0x000000ffff0aa224 */ /* 0x004fc600078e0003 */
[----:B------:R-:W-:Y:S01]  /*ad50*/  @!P3 IADD3 R20, P1, R3, R216, RZ ;  /* 0x000000d80314b210 */ /* 0x000fe20007f3e0ff */
[----:B----4-:R-:W-:Y:S02]  /*ad60*/  @!P2 IMAD.MOV.U32 R12, RZ, RZ, R5 ;  /* 0x000000ffff0ca224 */ /* 0x010fe400078e0005 */
[----:B---3--:R-:W-:Y:S01]  /*ad70*/  @!P2 IMAD.MOV.U32 R13, RZ, RZ, R4 ;  /* 0x000000ffff0da224 */ /* 0x008fe200078e0004 */
[----:B------:R-:W-:Y:S01]  /*ad80*/  @!P3 IADD3.X R21, R0, R215, RZ, P1, !PT ;  /* 0x000000d70015b210 */ /* 0x000fe20000ffe4ff */
[----:B------:R-:W-:-:S04]  /*ad90*/  @!P2 IMAD.WIDE R10, R22, 0x2, R10 ;  /* 0x00000002160aa825 */ /* 0x000fc800078e020a */
[----:B------:R-:W-:Y:S01]  /*ada0*/  @!P2 IMAD.WIDE R12, R22, 0x2, R12 ;  /* 0x00000002160ca825 */ /* 0x000fe200078e020c */
[----:B------:R0:W5:Y:S01]  /*adb0*/  @!P2 LD.E.64 R30, desc[UR42][R10.64] ;  /* 0x0000002a0a1ea980 */ /* 0x000162000c101b00 */
[----:B------:R-:W-:-:S03]  /*adc0*/  @!P3 IADD3 R24, P1, R5, R216, RZ ;  /* 0x000000d80518b210 */ /* 0x000fc60007f3e0ff */
[----:B------:R-:W5:Y:S01]  /*add0*/  @!P2 LD.E.64 R6, desc[UR42][R12.64] ;  /* 0x0000002a0c06a980 */ /* 0x000f62000c101b00 */
[----:B------:R-:W-:Y:S02]  /*ade0*/  ISETP.GE.AND P2, PT, R189, UR4, PT ;  /* 0x00000004bd007c0c */ /* 0x000fe4000bf46270 */
[-C--:B------:R-:W-:Y:S02]  /*adf0*/  @!P4 IADD3 R26, P5, R3, R218.reuse, RZ ;  /* 0x000000da031ac210 */ /* 0x080fe40007fbe0ff */
[----:B------:R-:W-:Y:S02]  /*ae00*/  CS2R R14, SRZ ;  /* 0x00000000000e7805 */ /* 0x000fe4000001ff00 */
[----:B------:R-:W-:Y:S01]  /*ae10*/  @!P4 IADD3 R40, P6, R5, R218, RZ ;  /* 0x000000da0528c210 */ /* 0x000fe20007fde0ff */
[----:B------:R-:W-:Y:S01]  /*ae20*/  @!P3 IMAD.X R25, R4, 0x1, R215, P1 ;  /* 0x000000010419b824 */ /* 0x000fe200008e06d7 */
[----:B------:R-:W-:Y:S02]  /*ae30*/  CS2R R34, SRZ ;  /* 0x0000000000227805 */ /* 0x000fe4000001ff00 */
[----:B0-----:R-:W-:Y:S01]  /*ae40*/  CS2R R10, SRZ ;  /* 0x00000000000a7805 */ /* 0x001fe2000001ff00 */
[----:B------:R-:W-:Y:S01]  /*ae50*/  @!P4 IMAD.X R27, R0, 0x1, R217, P5 ;  /* 0x00000001001bc824 */ /* 0x000fe200028e06d9 */
[----:B------:R-:W-:Y:S01]  /*ae60*/  @!P4 IADD3.X R41, R4, R217, RZ, P6, !PT ;  /* 0x000000d90429c210 */ /* 0x000fe200037fe4ff */
[----:B------:R0:W5:Y:S01]  /*ae70*/  @!P3 LD.E.64 R32, desc[UR42][R20.64] ;  /* 0x0000002a1420b980 */ /* 0x000162000c101b00 */
[----:B------:R-:W-:-:S03]  /*ae80*/  ISETP.GE.AND P1, PT, R188, UR4, PT ;  /* 0x00000004bc007c0c */ /* 0x000fc6000bf26270 */
[----:B------:R1:W5:Y:S01]  /*ae90*/  @!P3 LD.E.64 R14, desc[UR42][R24.64] ;  /* 0x0000002a180eb980 */ /* 0x000362000c101b00 */
[----:B------:R-:W-:Y:S02]  /*aea0*/  ISETP.GE.AND P3, PT, R190, UR4, PT ;  /* 0x00000004be007c0c */ /* 0x000fe4000bf66270 */
[-C--:B------:R-:W-:Y:S01]  /*aeb0*/  @!P2 IADD3 R44, P5, R5, R220.reuse, RZ ;  /* 0x000000dc052ca210 */ /* 0x080fe20007fbe0ff */
[----:B------:R2:W5:Y:S04]  /*aec0*/  @!P4 LD.E.64 R34, desc[UR42][R26.64] ;  /* 0x0000002a1a22c980 */ /* 0x000568000c101b00 */
[----:B------:R3:W5:Y:S01]  /*aed0*/  @!P4 LD.E.64 R10, desc[UR42][R40.64] ;  /* 0x0000002a280ac980 */ /* 0x000762000c101b00 */
[----:B------:R-:W-:Y:S02]  /*aee0*/  @!P2 IADD3 R42, P4, R3, R220, RZ ;  /* 0x000000dc032aa210 */ /* 0x000fe40007f9e0ff */
[----:B------:R-:W-:-:S02]  /*aef0*/  CS2R R38, SRZ ;  /* 0x0000000000267805 */ /* 0x000fc4000001ff00 */
[----:B0-----:R-:W-:Y:S01]  /*af00*/  CS2R R20, SRZ ;  /* 0x0000000000147805 */ /* 0x001fe2000001ff00 */
[--C-:B------:R-:W-:Y:S01]  /*af10*/  @!P2 IMAD.X R45, R4, 0x1, R219.reuse, P5 ;  /* 0x00000001042da824 */ /* 0x100fe200028e06db */
[C---:B------:R-:W-:Y:S01]  /*af20*/  @!P1 IADD3 R46, P6, R3.reuse, R222, RZ ;  /* 0x000000de032e9210 */ /* 0x040fe20007fde0ff */
[----:B------:R-:W-:Y:S01]  /*af30*/  @!P2 IMAD.X R43, R0, 0x1, R219, P4 ;  /* 0x00000001002ba824 */ /* 0x000fe200020e06db */
[-C--:B------:R-:W-:Y:S02]  /*af40*/  @!P3 IADD3 R48, P4, R3, R224.reuse, RZ ;  /* 0x000000e00330b210 */ /* 0x080fe40007f9e0ff */
[----:B------:R-:W-:Y:S01]  /*af50*/  CS2R R28, SRZ ;  /* 0x00000000001c7805 */ /* 0x000fe2000001ff00 */
[----:B------:R0:W5:Y:S01]  /*af60*/  @!P2 LD.E.64 R20, desc[UR42][R44.64] ;  /* 0x0000002a2c14a980 */ /* 0x000162000c101b00 */
[----:B------:R-:W-:Y:S02]  /*af70*/  @!P3 IADD3 R50, P5, R5, R224, RZ ;  /* 0x000000e00532b210 */ /* 0x000fe40007fbe0ff */
[----:B-1----:R-:W-:-:S02]  /*af80*/  CS2R R24, SRZ ;  /* 0x0000000000187805 */ /* 0x002fc4000001ff00 */
[----:B--2---:R-:W-:Y:S01]  /*af90*/  CS2R R26, SRZ ;  /* 0x00000000001a7805 */ /* 0x004fe2000001ff00 */
[----:B------:R0:W5:Y:S01]  /*afa0*/  @!P2 LD.E.64 R38, desc[UR42][R42.64] ;  /* 0x0000002a2a26a980 */ /* 0x000162000c101b00 */
[----:B---3--:R-:W-:Y:S02]  /*afb0*/  @!P1 IADD3 R40, P2, R5, R222, RZ ;  /* 0x000000de05289210 */ /* 0x008fe40007f5e0ff */
[----:B------:R-:W-:Y:S02]  /*afc0*/  CS2R R12, SRZ ;  /* 0x00000000000c7805 */ /* 0x000fe4000001ff00 */
[C---:B------:R-:W-:Y:S01]  /*afd0*/  @!P1 IADD3.X R47, R0.reuse, R221, RZ, P6, !PT ;  /* 0x000000dd002f9210 */ /* 0x040fe200037fe4ff */
[----:B------:R-:W-:Y:S01]  /*afe0*/  @!P3 IMAD.X R49, R0, 0x1, R223, P4 ;  /* 0x000000010031b824 */ /* 0x000fe200020e06df */
[C---:B------:R-:W-:Y:S01]  /*aff0*/  @!P3 IADD3.X R51, R4.reuse, R223, RZ, P5, !PT ;  /* 0x000000df0433b210 */ /* 0x040fe20002ffe4ff */
[----:B------:R-:W-:Y:S02]  /*b000*/  @!P1 IMAD.X R41, R4, 0x1, R221, P2 ;  /* 0x0000000104299824 */ /* 0x000fe400010e06dd */
[----:B------:R0:W5:Y:S04]  /*b010*/  @!P1 LD.E.64 R28, desc[UR42][R46.64] ;  /* 0x0000002a2e1c9980 */ /* 0x000168000c101b00 */
[----:B------:R0:W5:Y:S04]  /*b020*/  @!P1 LD.E.64 R24, desc[UR42][R40.64] ;  /* 0x0000002a28189980 */ /* 0x000168000c101b00 */
[----:B------:R0:W5:Y:S04]  /*b030*/  @!P3 LD.E.64 R26, desc[UR42][R48.64] ;  /* 0x0000002a301ab980 */ /* 0x000168000c101b00 */
[----:B------:R0:W5:Y:S02]  /*b040*/  @!P3 LD.E.64 R12, desc[UR42][R50.64] ;  /* 0x0000002a320cb980 */ /* 0x000164000c101b00 */
.L_x_735:
[----:B------:R-:W-:Y:S05]  /*b050*/  BSYNC B1 ;  /* 0x0000000000017941 */ /* 0x000fea0003800000 */
.L_x_734:
[----:B-1---5:R-:W-:Y:S01]  /*b060*/  IMAD.MOV.U32 R0, RZ, RZ, R30 ;  /* 0x000000ffff007224 */ /* 0x022fe200078e001e */
[----:B--2---:R-:W-:Y:S01]  /*b070*/  MOV R3, R31 ;  /* 0x0000001f00037202 */ /* 0x004fe20000000f00 */
[--C-:B0-----:R-:W-:Y:S01]  /*b080*/  IMAD.MOV.U32 R42, RZ, RZ, R35.reuse ;  /* 0x000000ffff2a7224 */ /* 0x101fe200078e0023 */
[--C-:B------:R-:W-:Y:S01]  /*b090*/  SHF.R.U64 R49, R34, 0x10, R35.reuse ;  /* 0x0000001022317819 */ /* 0x100fe20000001223 */
[----:B------:R-:W-:Y:S01]  /*b0a0*/  @P0 VIADD R8, R37, 0xffffffc0 ;  /* 0xffffffc025080836 */ /* 0x000fe20000000000 */
[----:B------:R-:W-:Y:S01]  /*b0b0*/  SHF.R.U32.HI R50, RZ, 0x10, R35 ;  /* 0x00000010ff327819 */ /* 0x000fe20000011623 */
[----:B----4-:R-:W-:Y:S01]  /*b0c0*/  IMAD.MOV.U32 R5, RZ, RZ, R33 ;  /* 0x000000ffff057224 */ /* 0x010fe200078e0021 */
[----:B------:R-:W-:Y:S01]  /*b0d0*/  PRMT R35, R0, 0x5410, R3 ;  /* 0x0000541000237816 */ /* 0x000fe20000000003 */
[----:B------:R-:W-:Y:S01]  /*b0e0*/  IMAD.MOV.U32 R44, RZ, RZ, R29 ;  /* 0x000000ffff2c7224 */ /* 0x000fe200078e001d */
[----:B------:R-:W-:Y:S01]  /*b0f0*/  LEA.HI R0, R204, R204, RZ, 0x1 ;  /* 0x000000cccc007211 */ /* 0x000fe200078f08ff */
[----:B------:R-:W-:Y:S01]  /*b100*/  IMAD.MOV.U32 R46, RZ, RZ, R27 ;  /* 0x000000ffff2e7224 */ /* 0x000fe200078e001b */
[----:B------:R-:W-:Y:S01]  /*b110*/  SHF.R.U64 R37, R30, 0x10, R31 ;  /* 0x000000101e257819 */ /* 0x000fe2000000121f */
[----:B------:R-:W-:Y:S01]  /*b120*/  IMAD.MOV.U32 R41, RZ, RZ, R13 ;  /* 0x000000ffff297224 */ /* 0x000fe200078e000d */
[----:B------:R-:W-:Y:S01]  /*b130*/  LOP3.LUT R3, R0, 0xfffffffe, RZ, 0xc0, !PT ;  /* 0xfffffffe00037812 */ /* 0x000fe200078ec0ff */
[----:B------:R-:W-:Y:S01]  /*b140*/  BSSY B1, `(.L_x_736) ;  /* 0x0000043000017945 */ /* 0x000fe20003800000 */
[----:B------:R-:W-:Y:S01]  /*b150*/  SHF.R.U32.HI R47, RZ, 0x10, R31 ;  /* 0x00000010ff2f7819 */ /* 0x000fe2000001161f */
[----:B------:R-:W-:Y:S01]  /*b160*/  IMAD.MOV.U32 R31, RZ, RZ, R32 ;  /* 0x000000ffff1f7224 */ /* 0x000fe200078e0020 */
[----:B------:R-:W-:Y:S01]  /*b170*/  MOV R30, R34 ;  /* 0x00000022001e7202 */ /* 0x000fe20000000f00 */
[----:B------:R-:W-:Y:S01]  /*b180*/  IMAD.IADD R3, R204, 0x1, -R3 ;  /* 0x00000001cc037824 */ /* 0x000fe200078e0a03 */
[----:B------:R-:W-:Y:S01]  /*b190*/  MOV R45, R26 ;  /* 0x0000001a002d7202 */ /* 0x000fe20000000f00 */
[----:B------:R-:W-:Y:S01]  /*b1a0*/  IMAD.MOV.U32 R34, RZ, RZ, R38 ;  /* 0x000000ffff227224 */ /* 0x000fe200078e0026 */
[----:B------:R-:W-:-:S02]  /*b1b0*/  PRMT R31, R31, 0x5410, R5 ;  /* 0x000054101f1f7816 */ /* 0x000fc40000000005 */
[----:B------:R-:W-:Y:S02]  /*b1c0*/  SHF.L.U32 R5, R3, 0x1f, RZ ;  /* 0x0000001f03057819 */ /* 0x000fe400000006ff */
[----:B------:R-:W-:Y:S01]  /*b1d0*/  SHF.R.U64 R51, R38, 0x10, R39 ;  /* 0x0000001026337819 */ /* 0x000fe20000001227 */
[----:B------:R-:W-:Y:S01]  /*b1e0*/  IMAD.MOV.U32 R38, RZ, RZ, R6 ;  /* 0x000000ffff267224 */ /* 0x000fe200078e0006 */
[----:B------:R-:W0:Y:S01]  /*b1f0*/  SYNCS.PHASECHK.TRANS64.TRYWAIT P0, [R2+URZ+0x34800], R5 ;  /* 0x03480005020075a7 */ /* 0x000e22000800017f */
[--C-:B------:R-:W-:Y:S02]  /*b200*/  SHF.R.U64 R26, R26, 0x10, R27.reuse ;  /* 0x000000101a1a7819 */ /* 0x100fe4000000121b */
[----:B------:R-:W-:Y:S02]  /*b210*/  SHF.R.U32.HI R56, RZ, 0x10, R27 ;  /* 0x00000010ff387819 */ /* 0x000fe4000001161b */
[--C-:B------:R-:W-:Y:S02]  /*b220*/  SHF.R.U64 R32, R32, 0x10, R33.reuse ;  /* 0x0000001020207819 */ /* 0x100fe40000001221 */
[----:B------:R-:W-:Y:S01]  /*b230*/  SHF.R.U32.HI R48, RZ, 0x10, R33 ;  /* 0x00000010ff307819 */ /* 0x000fe20000011621 */
[----:B------:R-:W-:Y:S01]  /*b240*/  IMAD.MOV.U32 R33, RZ, RZ, R14 ;  /* 0x000000ffff217224 */ /* 0x000fe200078e000e */
[----:B------:R-:W-:-:S02]  /*b250*/  SHF.R.U64 R54, R28, 0x10, R29 ;  /* 0x000000101c367819 */ /* 0x000fc4000000121d */
[----:B------:R-:W-:Y:S02]  /*b260*/  SHF.R.U32.HI R55, RZ, 0x10, R29 ;  /* 0x00000010ff377819 */ /* 0x000fe4000001161d */
[----:B------:R-:W-:Y:S01]  /*b270*/  SHF.R.U64 R57, R6, 0x10, R7 ;  /* 0x0000001006397819 */ /* 0x000fe20000001207 */
[----:B------:R-:W-:Y:S01]  /*b280*/  IMAD.MOV.U32 R6, RZ, RZ, R15 ;  /* 0x000000ffff067224 */ /* 0x000fe200078e000f */
[----:B------:R-:W-:Y:S02]  /*b290*/  MOV R43, R39 ;  /* 0x00000027002b7202 */ /* 0x000fe40000000f00 */
[----:B------:R-:W-:Y:S01]  /*b2a0*/  SHF.R.U32.HI R53, RZ, 0x10, R39 ;  /* 0x00000010ff357819 */ /* 0x000fe20000011627 */
[----:B------:R-:W-:Y:S01]  /*b2b0*/  IMAD.MOV.U32 R39, RZ, RZ, R28 ;  /* 0x000000ffff277224 */ /* 0x000fe200078e001c */
[----:B---3--:R-:W-:Y:S02]  /*b2c0*/  MOV R4, R7 ;  /* 0x0000000700047202 */ /* 0x008fe40000000f00 */
[----:B------:R-:W-:Y:S01]  /*b2d0*/  SHF.R.U32.HI R58, RZ, 0x10, R7 ;  /* 0x00000010ff3a7819 */ /* 0x000fe20000011607 */
[----:B------:R-:W-:Y:S01]  /*b2e0*/  IMAD.MOV.U32 R7, RZ, RZ, R11 ;  /* 0x000000ffff077224 */ /* 0x000fe200078e000b */
[--C-:B------:R-:W-:Y:S01]  /*b2f0*/  SHF.R.U64 R59, R14, 0x10, R15.reuse ;  /* 0x000000100e3b7819 */ /* 0x100fe2000000120f */
[----:B------:R-:W-:Y:S01]  /*b300*/  IMAD.MOV.U32 R14, RZ, RZ, R24 ;  /* 0x000000ffff0e7224 */ /* 0x000fe200078e0018 */
[----:B------:R-:W-:Y:S01]  /*b310*/  SHF.R.U32.HI R60, RZ, 0x10, R15 ;  /* 0x00000010ff3c7819 */ /* 0x000fe2000001160f */
[----:B------:R-:W-:Y:S01]  /*b320*/  IMAD.MOV.U32 R15, RZ, RZ, R25 ;  /* 0x000000ffff0f7224 */ /* 0x000fe200078e0019 */
[----:B------:R-:W-:-:S02]  /*b330*/  MOV R29, R10 ;  /* 0x0000000a001d7202 */ /* 0x000fc40000000f00 */
[--C-:B------:R-:W-:Y:S01]  /*b340*/  SHF.R.U64 R61, R10, 0x10, R11.reuse ;  /* 0x000000100a3d7819 */ /* 0x100fe2000000120b */
[----:B------:R-:W-:Y:S01]  /*b350*/  IMAD.MOV.U32 R10, RZ, RZ, R20 ;  /* 0x000000ffff0a7224 */ /* 0x000fe200078e0014 */
[----:B------:R-:W-:Y:S02]  /*b360*/  SHF.R.U32.HI R62, RZ, 0x10, R11 ;  /* 0x00000010ff3e7819 */ /* 0x000fe4000001160b */
[----:B------:R-:W-:Y:S02]  /*b370*/  MOV R11, R21 ;  /* 0x00000015000b7202 */ /* 0x000fe40000000f00 */
[----:B------:R-:W-:Y:S02]  /*b380*/  PRMT R3, R26, 0x5410, R56 ;  /* 0x000054101a037816 */ /* 0x000fe40000000038 */
[--C-:B------:R-:W-:Y:S02]  /*b390*/  SHF.R.U64 R63, R20, 0x10, R21.reuse ;  /* 0x00000010143f7819 */ /* 0x100fe40000001215 */
[----:B------:R-:W-:-:S02]  /*b3a0*/  SHF.R.U32.HI R64, RZ, 0x10, R21 ;  /* 0x00000010ff407819 */ /* 0x000fc40000011615 */
[--C-:B------:R-:W-:Y:S02]  /*b3b0*/  SHF.R.U64 R65, R24, 0x10, R25.reuse ;  /* 0x0000001018417819 */ /* 0x100fe40000001219 */
[----:B------:R-:W-:Y:S02]  /*b3c0*/  SHF.R.U32.HI R66, RZ, 0x10, R25 ;  /* 0x00000010ff427819 */ /* 0x000fe40000011619 */
[----:B------:R-:W-:Y:S02]  /*b3d0*/  MOV R40, R12 ;  /* 0x0000000c00287202 */ /* 0x000fe40000000f00 */
[----:B------:R-:W-:Y:S02]  /*b3e0*/  VIMNMX R26, R52, 0x80, PT ;  /* 0x00000080341a7848 */ /* 0x000fe40003fe0100 */
[--C-:B------:R-:W-:Y:S02]  /*b3f0*/  SHF.R.U64 R67, R12, 0x10, R13.reuse ;  /* 0x000000100c437819 */ /* 0x100fe4000000120d */
[----:B------:R-:W-:-:S02]  /*b400*/  SHF.R.U32.HI R68, RZ, 0x10, R13 ;  /* 0x00000010ff447819 */ /* 0x000fc4000001160d */
[----:B------:R-:W-:Y:S02]  /*b410*/  PRMT R27, R30, 0x5410, R42 ;  /* 0x000054101e1b7816 */ /* 0x000fe4000000002a */
[----:B------:R-:W-:Y:S02]  /*b420*/  PRMT R20, R34, 0x5410, R43 ;  /* 0x0000541022147816 */ /* 0x000fe4000000002b */
[----:B------:R-:W-:Y:S02]  /*b430*/  PRMT R12, R39, 0x5410, R44 ;  /* 0x00005410270c7816 */ /* 0x000fe4000000002c */
[----:B------:R-:W-:Y:S02]  /*b440*/  PRMT R24, R10, 0x5410, R11 ;  /* 0x000054100a187816 */ /* 0x000fe4000000000b */
[----:B------:R-:W-:Y:S02]  /*b450*/  PRMT R14, R14, 0x5410, R15 ;  /* 0x000054100e0e7816 */ /* 0x000fe4000000000f */
[----:B------:R-:W-:-:S02]  /*b460*/  PRMT R37, R37, 0x5410, R47 ;  /* 0x0000541025257816 */ /* 0x000fc4000000002f */
        /* <DEDUP_REMOVED lines=12> */
[----:B------:R-:W-:Y:S02]  /*b530*/  ISETP.GE.AND P1, PT, R17, R26, PT ;  /* 0x0000001a1100720c */ /* 0x000fe40003f26270 */
[----:B------:R-:W-:Y:S02]  /*b540*/  PRMT R15, R65, 0x5410, R66 ;  /* 0x00005410410f7816 */ /* 0x000fe40000000042 */
[----:B------:R-:W-:Y:S01]  /*b550*/  PRMT R10, R40, 0x5410, R41 ;  /* 0x00005410280a7816 */ /* 0x000fe20000000029 */
[----:B0-----:R-:W-:Y:S08]  /*b560*/  @!P0 BRA `(.L_x_737) ;  /* 0x0000015000c88947 */ /* 0x001ff00003800000 */
.L_x_988:
[----:B------:R-:W-:Y:S05]  /*b570*/  BSYNC B1 ;  /* 0x0000000000017941 */ /* 0x000fea0003800000 */
.L_x_736:
[----:B------:R-:W-:Y:S01]  /*b580*/  BSSY B1, `(.L_x_738) ;  /* 0x00000fe000017945 */ /* 0x000fe20003800000 */
[----:B------:R-:W-:-:S03]  /*b590*/  PRMT R11, R67, 0x5410, R68 ;  /* 0x00005410430b7816 */ /* 0x000fc60000000044 */
[----:B------:R-:W-:Y:S05]  /*b5a0*/  @P1 BRA `(.L_x_739) ;  /* 0x0000000c00ec1947 */ /* 0x000fea0003800000 */
[----:B0-----:R-:W0:Y:S01]  /*b5b0*/  LDC R5, c[0x0][0x3f4] ;  /* 0x0000fd00ff057b82 */ /* 0x001e220000000800 */
[----:B------:R-:W-:Y:S01]  /*b5c0*/  BSSY B2, `(.L_x_740) ;  /* 0x000002e000027945 */ /* 0x000fe20003800000 */
[-C--:B0-----:R-:W-:Y:S02]  /*b5d0*/  ISETP.GE.AND P0, PT, R22, R5.reuse, PT ;  /* 0x000000051600720c */ /* 0x081fe40003f06270 */
[-C--:B------:R-:W-:Y:S02]  /*b5e0*/  ISETP.GE.AND P1, PT, R187, R5.reuse, PT ;  /* 0x00000005bb00720c */ /* 0x080fe40003f26270 */
[-C--:B------:R-:W-:Y:S02]  /*b5f0*/  ISETP.GE.AND P2, PT, R186, R5.reuse, PT ;  /* 0x00000005ba00720c */ /* 0x080fe40003f46270 */
[-C--:B------:R-:W-:Y:S02]  /*b600*/  ISETP.GE.AND P3, PT, R189, R5.reuse, PT ;  /* 0x00000005bd00720c */ /* 0x080fe40003f66270 */
[----:B------:R-:W-:-:S02]  /*b610*/  ISETP.GE.AND P4, PT, R188, R5, PT ;  /* 0x00000005bc00720c */ /* 0x000fc40003f86270 */
[----:B------:R-:W-:-:S03]  /*b620*/  ISETP.GE.AND P5, PT, R190, R5, PT ;  /* 0x00000005be00720c */ /* 0x000fc60003fa6270 */
[----:B------:R-:W-:Y:S10]  /*b630*/  @P0 BRA `(.L_x_741) ;  /* 0x0000000000980947 */ /* 0x000ff40003800000 */
[----:B------:R-:W0:Y:S01]  /*b640*/  LDS.128 R4, [R9+0x10400] ;  /* 0x0104000009047984 */ /* 0x000e220000000c00 */
[----:B------:R-:W-:Y:S02]  /*b650*/  HADD2.F32 R47, -RZ, R38.H0_H0 ;  /* 0x20000026ff2f7230 */ /* 0x000fe40000004100 */
[----:B------:R-:W-:Y:S02]  /*b660*/  HADD2.F32 R45, -RZ, R35.H0_H0 ;  /* 0x20000023ff2d7230 */ /* 0x000fe40000004100 */
[----:B------:R-:W-:Y:S02]  /*b670*/  HADD2.F32 R44, -RZ, R37.H0_H0 ;  /* 0x20000025ff2c7230 */ /* 0x000fe40000004100 */
[----:B------:R-:W-:Y:S02]  /*b680*/  HADD2.F32 R46, -RZ, R39.H0_H0 ;  /* 0x20000027ff2e7230 */ /* 0x000fe40000004100 */
[--C-:B0-----:R-:W-:Y:S02]  /*b690*/  HADD2.F32 R40, -RZ, R4.reuse.H0_H0 ;  /* 0x20000004ff287230 */ /* 0x101fe40000004100 */
[----:B------:R-:W-:-:S02]  /*b6a0*/  HADD2.F32 R4, -RZ, R4.H1_H1 ;  /* 0x30000004ff047230 */ /* 0x000fc40000004100 */
[--C-:B------:R-:W-:Y:S02]  /*b6b0*/  HADD2.F32 R41, -RZ, R5.reuse.H0_H0 ;  /* 0x20000005ff297230 */ /* 0x100fe40000004100 */
[----:B------:R-:W-:Y:S02]  /*b6c0*/  HADD2.F32 R5, -RZ, R5.H1_H1 ;  /* 0x30000005ff057230 */ /* 0x000fe40000004100 */
[C---:B------:R-:W-:Y:S01]  /*b6d0*/  FMUL.FTZ R49, R4.reuse, R47 ;  /* 0x0000002f04317220 */ /* 0x040fe20000410000 */
[-C--:B------:R-:W-:Y:S01]  /*b6e0*/  FMUL.FTZ R4, R4, R45.reuse ;  /* 0x0000002d04047220 */ /* 0x080fe20000410000 */
[--C-:B------:R-:W-:Y:S02]  /*b6f0*/  HADD2.F32 R42, -RZ, R6.reuse.H0_H0 ;  /* 0x20000006ff2a7230 */ /* 0x100fe40000004100 */
[----:B------:R-:W-:Y:S02]  /*b700*/  HADD2.F32 R43, -RZ, R7.H0_H0 ;  /* 0x20000007ff2b7230 */ /* 0x000fe40000004100 */
[C---:B------:R-:W-:Y:S01]  /*b710*/  FMUL.FTZ R50, R5.reuse, R46 ;  /* 0x0000002e05327220 */ /* 0x040fe20000410000 */
[C---:B------:R-:W-:Y:S01]  /*b720*/  FFMA.FTZ R49, R40.reuse, R45, -R49 ;  /* 0x0000002d28317223 */ /* 0x040fe20000010831 */
[----:B------:R-:W-:Y:S01]  /*b730*/  FFMA.FTZ R48, R40, R47, R4 ;  /* 0x0000002f28307223 */ /* 0x000fe20000010004 */
[----:B------:R-:W-:Y:S01]  /*b740*/  FMUL.FTZ R52, R5, R44 ;  /* 0x0000002c05347220 */ /* 0x000fe20000410000 */
[----:B------:R-:W-:-:S02]  /*b750*/  HADD2.F32 R6, -RZ, R6.H1_H1 ;  /* 0x30000006ff067230 */ /* 0x000fc40000004100 */
[C---:B------:R-:W-:Y:S01]  /*b760*/  FFMA.FTZ R50, R41.reuse, R44, -R50 ;  /* 0x0000002c29327223 */ /* 0x040fe20000010832 */
[----:B------:R-:W-:Y:S02]  /*b770*/  HADD2.F32 R7, -RZ, R7.H1_H1 ;  /* 0x30000007ff077230 */ /* 0x000fe40000004100 */
[----:B------:R-:W-:Y:S01]  /*b780*/  FFMA.FTZ R41, R41, R46, R52 ;  /* 0x0000002e29297223 */ /* 0x000fe20000010034 */
[----:B------:R-:W-:Y:S02]  /*b790*/  HADD2.F32 R45, -RZ, R38.H1_H1 ;  /* 0x30000026ff2d7230 */ /* 0x000fe40000004100 */
[----:B------:R-:W-:Y:S02]  /*b7a0*/  HADD2.F32 R5, -RZ, R35.H1_H1 ;  /* 0x30000023ff057230 */ /* 0x000fe40000004100 */
[----:B------:R-:W-:Y:S02]  /*b7b0*/  HADD2.F32 R40, -RZ, R39.H1_H1 ;  /* 0x30000027ff287230 */ /* 0x000fe40000004100 */
[----:B------:R-:W-:Y:S01]  /*b7c0*/  FMUL.FTZ R47, R6, R45 ;  /* 0x0000002d062f7220 */ /* 0x000fe20000410000 */
[----:B------:R-:W-:-:S02]  /*b7d0*/  HADD2.F32 R4, -RZ, R37.H1_H1 ;  /* 0x30000025ff047230 */ /* 0x000fc40000004100 */
[-C--:B------:R-:W-:Y:S01]  /*b7e0*/  FMUL.FTZ R44, R6, R5.reuse ;  /* 0x00000005062c7220 */ /* 0x080fe20000410000 */
[C---:B------:R-:W-:Y:S01]  /*b7f0*/  FMUL.FTZ R46, R7.reuse, R40 ;  /* 0x00000028072e7220 */ /* 0x040fe20000410000 */
[C---:B------:R-:W-:Y:S01]  /*b800*/  FFMA.FTZ R6, R42.reuse, R5, -R47 ;  /* 0x000000052a067223 */ /* 0x040fe2000001082f */
[-C--:B------:R-:W-:Y:S01]  /*b810*/  FMUL.FTZ R51, R7, R4.reuse ;  /* 0x0000000407337220 */ /* 0x080fe20000410000 */
[----:B------:R-:W-:Y:S01]  /*b820*/  FFMA.FTZ R45, R42, R45, R44 ;  /* 0x0000002d2a2d7223 */ /* 0x000fe2000001002c */
[C---:B------:R-:W-:Y:S01]  /*b830*/  FFMA.FTZ R7, R43.reuse, R4, -R46 ;  /* 0x000000042b077223 */ /* 0x040fe2000001082e */
[----:B------:R-:W-:Y:S01]  /*b840*/  F2FP.F16.F32.PACK_AB R4, R48, R49 ;  /* 0x000000313004723e */ /* 0x000fe200000000ff */
[----:B------:R-:W-:Y:S01]  /*b850*/  FFMA.FTZ R40, R43, R40, R51 ;  /* 0x000000282b287223 */ /* 0x000fe20000010033 */
[----:B------:R-:W-:Y:S02]  /*b860*/  F2FP.F16.F32.PACK_AB R5, R41, R50 ;  /* 0x000000322905723e */ /* 0x000fe400000000ff */
[----:B------:R-:W-:-:S02]  /*b870*/  F2FP.F16.F32.PACK_AB R6, R45, R6 ;  /* 0x000000062d06723e */ /* 0x000fc400000000ff */
[----:B------:R-:W-:-:S05]  /*b880*/  F2FP.F16.F32.PACK_AB R7, R40, R7 ;  /* 0x000000072807723e */ /* 0x000fca00000000ff */
[----:B------:R0:W-:Y:S02]  /*b890*/  STS.128 [R9+0x10400], R4 ;  /* 0x0104000409007388 */ /* 0x0001e40000000c00 */
.L_x_741:
[----:B------:R-:W-:Y:S05]  /*b8a0*/  BSYNC B2 ;  /* 0x0000000000027941 */ /* 0x000fea0003800000 */
.L_x_740:
[----:B------:R-:W-:Y:S04]  /*b8b0*/  BSSY B2, `(.L_x_742) ;  /* 0x0000028000027945 */ /* 0x000fe80003800000 */
[----:B------:R-:W-:Y:S05]  /*b8c0*/  @P1 BRA `(.L_x_743) ;  /* 0x0000000000981947 */ /* 0x000fea0003800000 */
[----:B0-----:R-:W0:Y:S01]  /*b8d0*/  LDS.128 R4, [R8] ;  /* 0x0000000008047984 */ /* 0x001e220000000c00 */
        /* <DEDUP_REMOVED lines=36> */
[----:B------:R1:W-:Y:S02]  /*bb20*/  STS.128 [R8], R4 ;  /* 0x0000000408007388 */ /* 0x0003e40000000c00 */
.L_x_743:
[----:B------:R-:W-:Y:S05]  /*bb30*/  BSYNC B2 ;  /* 0x0000000000027941 */ /* 0x000fea0003800000 */
.L_x_742:
[----:B------:R-:W-:Y:S04]  /*bb40*/  BSSY B2, `(.L_x_744) ;  /* 0x0000028000027945 */ /* 0x000fe80003800000 */
[----:B------:R-:W-:Y:S05]  /*bb50*/  @P2 BRA `(.L_x_745) ;  /* 0x0000000000982947 */ /* 0x000fea0003800000 */
[----:B01----:R-:W0:Y:S01]  /*bb60*/  LDS.128 R4, [R9+0x14400] ;  /* 0x0144000009047984 */ /* 0x003e220000000c00 */
        /* <DEDUP_REMOVED lines=37> */
.L_x_745:
[----:B------:R-:W-:Y:S05]  /*bdc0*/  BSYNC B2 ;  /* 0x0000000000027941 */ /* 0x000fea0003800000 */
.L_x_744:
[----:B------:R-:W-:Y:S04]  /*bdd0*/  BSSY B2, `(.L_x_746) ;  /* 0x0000028000027945 */ /* 0x000fe80003800000 */
[----:B------:R-:W-:Y:S05]  /*bde0*/  @P3 BRA `(.L_x_747) ;  /* 0x0000000000983947 */ /* 0x000fea0003800000 */
[----:B012---:R-:W0:Y:S01]  /*bdf0*/  LDS.128 R4, [R8+0x4000] ;  /* 0x0040000008047984 */ /* 0x007e220000000c00 */
        /* <DEDUP_REMOVED lines=37> */
.L_x_747:
[----:B------:R-:W-:Y:S05]  /*c050*/  BSYNC B2 ;  /* 0x0000000000027941 */ /* 0x000fea0003800000 */
.L_x_746:
[----:B------:R-:W-:Y:S04]  /*c060*/  BSSY B2, `(.L_x_748) ;  /* 0x0000028000027945 */ /* 0x000fe80003800000 */
[----:B------:R-:W-:Y:S05]  /*c070*/  @P4 BRA `(.L_x_749) ;  /* 0x0000000000984947 */ /* 0x000fea0003800000 */
[----:B0123--:R-:W0:Y:S01]  /*c080*/  LDS.128 R4, [R9+0x18400] ;  /* 0x0184000009047984 */ /* 0x00fe220000000c00 */
        /* <DEDUP_REMOVED lines=37> */
.L_x_749:
[----:B------:R-:W-:Y:S05]  /*c2e0*/  BSYNC B2 ;  /* 0x0000000000027941 */ /* 0x000fea0003800000 */
.L_x_748:
[----:B------:R-:W-:Y:S05]  /*c2f0*/  @P5 BRA `(.L_x_739) ;  /* 0x0000000000985947 */ /* 0x000fea0003800000 */
[----:B01234-:R-:W0:Y:S01]  /*c300*/  LDS.128 R4, [R8+0x8000] ;  /* 0x0080000008047984 */ /* 0x01fe220000000c00 */
        /* <DEDUP_REMOVED lines=37> */
.L_x_739:
[----:B------:R-:W-:Y:S05]  /*c560*/  BSYNC B1 ;  /* 0x0000000000017941 */ /* 0x000fea0003800000 */
.L_x_738:
[----:B------:R-:W-:-:S13]  /*c570*/  ISETP.GE.AND P0, PT, R205, R26, PT ;  /* 0x0000001acd00720c */ /* 0x000fda0003f06270 */
[----:B------:R-:W-:Y:S05]  /*c580*/  @P0 BRA `(.L_x_750) ;  /* 0x0000003800d40947 */ /* 0x000fea0003800000 */
[----:B01234-:R-:W0:Y:S01]  /*c590*/  LDC R5, c[0x0][0x3f4] ;  /* 0x0000fd00ff057b82 */ /* 0x01fe220000000800 */
        /* <DEDUP_REMOVED lines=9> */
[--C-:B------:R-:W-:Y:S02]  /*c630*/  HADD2.F32 R48, -RZ, R38.reuse.H0_H0 ;  /* 0x20000026ff307230 */ /* 0x100fe40000004100 */
[----:B------:R-:W-:Y:S02]  /*c640*/  HADD2.F32 R50, -RZ, R39.H0_H0 ;  /* 0x20000027ff327230 */ /* 0x000fe40000004100 */
[----:B------:R-:W-:Y:S02]  /*c650*/  HADD2.F32 R44, -RZ, R35.H0_H0 ;  /* 0x20000023ff2c7230 */ /* 0x000fe40000004100 */
[----:B------:R-:W-:Y:S02]  /*c660*/  HADD2.F32 R46, -RZ, R37.H0_H0 ;  /* 0x20000025ff2e7230 */ /* 0x000fe40000004100 */
[----:B------:R-:W-:Y:S02]  /*c670*/  HADD2.F32 R49, -RZ, R38.H1_H1 ;  /* 0x30000026ff317230 */ /* 0x000fe40000004100 */
[----:B0-----:R-:W-:-:S02]  /*c680*/  HADD2.F32 R26, -RZ, R4.H0_H0 ;  /* 0x20000004ff1a7230 */ /* 0x001fc40000004100 */
[----:B------:R-:W-:Y:S02]  /*c690*/  HADD2.F32 R4, -RZ, R4.H1_H1 ;  /* 0x30000004ff047230 */ /* 0x000fe40000004100 */
[--C-:B------:R-:W-:Y:S02]  /*c6a0*/  HADD2.F32 R40, -RZ, R5.reuse.H0_H0 ;  /* 0x20000005ff287230 */ /* 0x100fe40000004100 */
[----:B------:R-:W-:Y:S02]  /*c6b0*/  HADD2.F32 R5, -RZ, R5.H1_H1 ;  /* 0x30000005ff057230 */ /* 0x000fe40000004100 */
[-C--:B------:R-:W-:Y:S01]  /*c6c0*/  FMUL.FTZ R43, R48, R4.reuse ;  /* 0x00000004302b7220 */ /* 0x080fe20000410000 */
[----:B------:R-:W-:Y:S01]  /*c6d0*/  FMUL.FTZ R45, R44, R4 ;  /* 0x000000042c2d7220 */ /* 0x000fe20000410000 */
[----:B------:R-:W-:Y:S02]  /*c6e0*/  HADD2.F32 R41, -RZ, R6.H0_H0 ;  /* 0x20000006ff297230 */ /* 0x000fe40000004100 */
[-C--:B------:R-:W-:Y:S01]  /*c6f0*/  FMUL.FTZ R47, R50, R5.reuse ;  /* 0x00000005322f7220 */ /* 0x080fe20000410000 */
[----:B------:R-:W-:Y:S01]  /*c700*/  FFMA.FTZ R4, R44, R26, -R43 ;  /* 0x0000001a2c047223 */ /* 0x000fe2000001082b */
[----:B------:R-:W-:Y:S01]  /*c710*/  FMUL.FTZ R43, R46, R5 ;  /* 0x000000052e2b7220 */ /* 0x000fe20000410000 */
[----:B------:R-:W-:-:S02]  /*c720*/  HADD2.F32 R42, -RZ, R7.H0_H0 ;  /* 0x20000007ff2a7230 */ /* 0x000fc40000004100 */
[----:B------:R-:W-:Y:S01]  /*c730*/  FFMA.FTZ R5, R46, R40, -R47 ;  /* 0x000000282e057223 */ /* 0x000fe2000001082f */
[----:B------:R-:W-:Y:S02]  /*c740*/  HADD2.F32 R6, -RZ, R6.H1_H1 ;  /* 0x30000006ff067230 */ /* 0x000fe40000004100 */
[----:B------:R-:W-:Y:S01]  /*c750*/  FFMA.FTZ R45, R48, R26, R45 ;  /* 0x0000001a302d7223 */ /* 0x000fe2000001002d */
[----:B------:R-:W-:Y:S02]  /*c760*/  HADD2.F32 R7, -RZ, R7.H1_H1 ;  /* 0x30000007ff077230 */ /* 0x000fe40000004100 */
[----:B------:R-:W-:Y:S01]  /*c770*/  FFMA.FTZ R40, R50, R40, R43 ;  /* 0x0000002832287223 */ /* 0x000fe2000001002b */
[----:B------:R-:W-:Y:S02]  /*c780*/  HADD2.F32 R46, -RZ, R39.H1_H1 ;  /* 0x30000027ff2e7230 */ /* 0x000fe40000004100 */
[----:B------:R-:W-:Y:S01]  /*c790*/  FMUL.FTZ R26, R49, R6 ;  /* 0x00000006311a7220 */ /* 0x000fe20000410000 */
[----:B------:R-:W-:Y:S01]  /*c7a0*/  HADD2.F32 R47, -RZ, R35.H1_H1 ;  /* 0x30000023ff2f7230 */ /* 0x000fe20000004100 */
[----:B------:R-:W-:Y:S01]  /*c7b0*/  F2FP.F16.F32.PACK_AB R4, R45, R4 ;  /* 0x000000042d04723e */ /* 0x000fe200000000ff */
[----:B------:R-:W-:-:S02]  /*c7c0*/  HADD2.F32 R44, -RZ, R37.H1_H1 ;  /* 0x30000025ff2c7230 */ /* 0x000fc40000004100 */
[----:B------:R-:W-:Y:S01]  /*c7d0*/  FMUL.FTZ R35, R46, R7 ;  /* 0x000000072e237220 */ /* 0x000fe20000410000 */
[----:B------:R-:W-:Y:S01]  /*c7e0*/  F2FP.F16.F32.PACK_AB R5, R40, R5 ;  /* 0x000000052805723e */ /* 0x000fe200000000ff */
[C---:B------:R-:W-:Y:S01]  /*c7f0*/  FMUL.FTZ R38, R47.reuse, R6 ;  /* 0x000000062f267220 */ /* 0x040fe20000410000 */
[----:B------:R-:W-:Y:S01]  /*c800*/  FFMA.FTZ R6, R47, R41, -R26 ;  /* 0x000000292f067223 */ /* 0x000fe2000001081a */
[C---:B------:R-:W-:Y:S01]  /*c810*/  FMUL.FTZ R37, R44.reuse, R7 ;  /* 0x000000072c257220 */ /* 0x040fe20000410000 */
[-C--:B------:R-:W-:Y:S01]  /*c820*/  FFMA.FTZ R7, R44, R42.reuse, -R35 ;  /* 0x0000002a2c077223 */ /* 0x080fe20000010823 */
[----:B------:R-:W-:Y:S02]  /*c830*/  FFMA.FTZ R41, R49, R41, R38 ;  /* 0x0000002931297223 */ /* 0x000fe40000010026 */
[----:B------:R-:W-:-:S03]  /*c840*/  FFMA.FTZ R42, R46, R42, R37 ;  /* 0x0000002a2e2a7223 */ /* 0x000fc60000010025 */
[----:B------:R-:W-:Y:S02]  /*c850*/  F2FP.F16.F32.PACK_AB R6, R41, R6 ;  /* 0x000000062906723e */ /* 0x000fe400000000ff */
[----:B------:R-:W-:-:S05]  /*c860*/  F2FP.F16.F32.PACK_AB R7, R42, R7 ;  /* 0x000000072a07723e */ /* 0x000fca00000000ff */
[----:B------:R0:W-:Y:S02]  /*c870*/  STS.128 [R9+0x12400], R4 ;  /* 0x0124000409007388 */ /* 0x0001e40000000c00 */
.L_x_752:
[----:B------:R-:W-:Y:S05]  /*c880*/  BSYNC B1 ;  /* 0x0000000000017941 */ /* 0x000fea0003800000 */
.L_x_751:
[----:B------:R-:W-:Y:S04]  /*c890*/  BSSY B1, `(.L_x_753) ;  /* 0x0000028000017945 */ /* 0x000fe80003800000 */
[----:B------:R-:W-:Y:S05]  /*c8a0*/  @P1 BRA `(.L_x_754) ;  /* 0x0000000000981947 */ /* 0x000fea0003800000 */
[----:B0-----:R-:W0:Y:S01]  /*c8b0*/  LDS.128 R4, [R8+0x2000] ;  /* 0x0020000008047984 */ /* 0x001e220000000c00 */
        /* <DEDUP_REMOVED lines=8> */
[-C--:B------:R-:W-:Y:S01]  /*c940*/  FMUL.FTZ R39, R44, R4.reuse ;  /* 0x000000042c277220 */ /* 0x080fe20000410000 */
[C---:B------:R-:W-:Y:S01]  /*c950*/  FMUL.FTZ R41, R42.reuse, R4 ;  /* 0x000000042a297220 */ /* 0x040fe20000410000 */
[----:B------:R-:W-:Y:S02]  /*c960*/  HADD2.F32 R37, -RZ, R6.H0_H0 ;  /* 0x20000006ff257230 */ /* 0x000fe40000004100 */
[-C--:B------:R-:W-:Y:S01]  /*c970*/  FMUL.FTZ R40, R45, R5.reuse ;  /* 0x000000052d287220 */ /* 0x080fe20000410000 */
[-C--:B------:R-:W-:Y:S01]  /*c980*/  FFMA.FTZ R4, R42, R26.reuse, -R39 ;  /* 0x0000001a2a047223 */ /* 0x080fe20000010827 */
[----:B------:R-:W-:Y:S01]  /*c990*/  FFMA.FTZ R41, R44, R26, R41 ;  /* 0x0000001a2c297223 */ /* 0x000fe20000010029 */
[----:B------:R-:W-:Y:S01]  /*c9a0*/  FMUL.FTZ R26, R43, R5 ;  /* 0x000000052b1a7220 */ /* 0x000fe20000410000 */
[----:B------:R-:W-:-:S02]  /*c9b0*/  HADD2.F32 R38, -RZ, R7.H0_H0 ;  /* 0x20000007ff267230 */ /* 0x000fc40000004100 */
[-C--:B------:R-:W-:Y:S01]  /*c9c0*/  FFMA.FTZ R5, R43, R35.reuse, -R40 ;  /* 0x000000232b057223 */ /* 0x080fe20000010828 */
[----:B------:R-:W-:Y:S02]  /*c9d0*/  HADD2.F32 R6, -RZ, R6.H1_H1 ;  /* 0x30000006ff067230 */ /* 0x000fe40000004100 */
[----:B------:R-:W-:Y:S01]  /*c9e0*/  FFMA.FTZ R26, R45, R35, R26 ;  /* 0x000000232d1a7223 */ /* 0x000fe2000001001a */
[----:B------:R-:W-:Y:S01]  /*c9f0*/  HADD2.F32 R7, -RZ, R7.H1_H1 ;  /* 0x30000007ff077230 */ /* 0x000fe20000004100 */
[----:B------:R-:W-:Y:S01]  /*ca00*/  F2FP.F16.F32.PACK_AB R4, R41, R4 ;  /* 0x000000042904723e */ /* 0x000fe200000000ff */
[----:B------:R-:W-:Y:S02]  /*ca10*/  HADD2.F32 R43, -RZ, R33.H1_H1 ;  /* 0x30000021ff2b7230 */ /* 0x000fe40000004100 */
[----:B------:R-:W-:Y:S01]  /*ca20*/  HADD2.F32 R42, -RZ, R34.H1_H1 ;  /* 0x30000022ff2a7230 */ /* 0x000fe20000004100 */
[----:B------:R-:W-:Y:S01]  /*ca30*/  F2FP.F16.F32.PACK_AB R5, R26, R5 ;  /* 0x000000051a05723e */ /* 0x000fe200000000ff */
[----:B------:R-:W-:-:S02]  /*ca40*/  HADD2.F32 R39, -RZ, R31.H1_H1 ;  /* 0x3000001fff277230 */ /* 0x000fc40000004100 */
[----:B------:R-:W-:Y:S02]  /*ca50*/  HADD2.F32 R40, -RZ, R32.H1_H1 ;  /* 0x30000020ff287230 */ /* 0x000fe40000004100 */
[-C--:B------:R-:W-:Y:S01]  /*ca60*/  FMUL.FTZ R32, R43, R6.reuse ;  /* 0x000000062b207220 */ /* 0x080fe20000410000 */
[-C--:B------:R-:W-:Y:S01]  /*ca70*/  FMUL.FTZ R31, R42, R7.reuse ;  /* 0x000000072a1f7220 */ /* 0x080fe20000410000 */
[C---:B------:R-:W-:Y:S01]  /*ca80*/  FMUL.FTZ R34, R39.reuse, R6 ;  /* 0x0000000627227220 */ /* 0x040fe20000410000 */
[C---:B------:R-:W-:Y:S01]  /*ca90*/  FMUL.FTZ R33, R40.reuse, R7 ;  /* 0x0000000728217220 */ /* 0x040fe20000410000 */
[-C--:B------:R-:W-:Y:S01]  /*caa0*/  FFMA.FTZ R6, R39, R37.reuse, -R32 ;  /* 0x0000002527067223 */ /* 0x080fe20000010820 */
[-C--:B------:R-:W-:Y:S01]  /*cab0*/  FFMA.FTZ R7, R40, R38.reuse, -R31 ;  /* 0x0000002628077223 */ /* 0x080fe2000001081f */
[----:B------:R-:W-:Y:S01]  /*cac0*/  FFMA.FTZ R37, R43, R37, R34 ;  /* 0x000000252b257223 */ /* 0x000fe20000010022 */
[----:B------:R-:W-:-:S04]  /*cad0*/  FFMA.FTZ R38, R42, R38, R33 ;  /* 0x000000262a267223 */ /* 0x000fc80000010021 */
[----:B------:R-:W-:Y:S02]  /*cae0*/  F2FP.F16.F32.PACK_AB R6, R37, R6 ;  /* 0x000000062506723e */ /* 0x000fe400000000ff */
[----:B------:R-:W-:-:S05]  /*caf0*/  F2FP.F16.F32.PACK_AB R7, R38, R7 ;  /* 0x000000072607723e */ /* 0x000fca00000000ff */
[----:B------:R1:W-:Y:S02]  /*cb00*/  STS.128 [R8+0x2000], R4 ;  /* 0x0020000408007388 */ /* 0x0003e40000000c00 */
.L_x_754:
[----:B------:R-:W-:Y:S05]  /*cb10*/  BSYNC B1 ;  /* 0x0000000000017941 */ /* 0x000fea0003800000 */
.L_x_753:
        /* <DEDUP_REMOVED lines=28> */
[-C--:B------:R-:W-:Y:S01]  /*cce0*/  FMUL.FTZ R27, R38, R6.reuse ;  /* 0x00000006261b7220 */ /* 0x080fe20000410000 */
[----:B------:R-:W-:Y:S02]  /*ccf0*/  HADD2.F32 R35, -RZ, R28.H1_H1 ;  /* 0x3000001cff237230 */ /* 0x000fe40000004100 */
[C---:B------:R-:W-:Y:S01]  /*cd00*/  FMUL.FTZ R29, R34.reuse, R6 ;  /* 0x00000006221d7220 */ /* 0x040fe20000410000 */
[-C--:B------:R-:W-:Y:S01]  /*cd10*/  FMUL.FTZ R28, R39, R7.reuse ;  /* 0x00000007271c7220 */ /* 0x080fe20000410000 */
[-C--:B------:R-:W-:Y:S01]  /*cd20*/  FFMA.FTZ R6, R34, R32.reuse, -R27 ;  /* 0x0000002022067223 */ /* 0x080fe2000001081b */
[C---:B------:R-:W-:Y:S01]  /*cd30*/  FMUL.FTZ R30, R35.reuse, R7 ;  /* 0x00000007231e7220 */ /* 0x040fe20000410000 */
[----:B------:R-:W-:Y:S01]  /*cd40*/  FFMA.FTZ R29, R38, R32, R29 ;  /* 0x00000020261d7223 */ /* 0x000fe2000001001d */
[-C--:B------:R-:W-:Y:S02]  /*cd50*/  FFMA.FTZ R7, R35, R33.reuse, -R28 ;  /* 0x0000002123077223 */ /* 0x080fe4000001081c */
[----:B------:R-:W-:-:S02]  /*cd60*/  FFMA.FTZ R30, R39, R33, R30 ;  /* 0x00000021271e7223 */ /* 0x000fc4000001001e */
[----:B------:R-:W-:-:S03]  /*cd70*/  F2FP.F16.F32.PACK_AB R6, R29, R6 ;  /* 0x000000061d06723e */ /* 0x000fc600000000ff */
[----:B------:R-:W-:-:S05]  /*cd80*/  F2FP.F16.F32.PACK_AB R7, R30, R7 ;  /* 0x000000071e07723e */ /* 0x000fca00000000ff */
[----:B------:R2:W-:Y:S02]  /*cd90*/  STS.128 [R9+0x16400], R4 ;  /* 0x0164000409007388 */ /* 0x0005e40000000c00 */
.L_x_756:
[----:B------:R-:W-:Y:S05]  /*cda0*/  BSYNC B1 ;  /* 0x0000000000017941 */ /* 0x000fea0003800000 */
.L_x_755:
        /* <DEDUP_REMOVED lines=30> */
[C---:B------:R-:W-:Y:S01]  /*cf90*/  FMUL.FTZ R25, R30.reuse, R6 ;  /* 0x000000061e197220 */ /* 0x040fe20000410000 */
[-C--:B------:R-:W-:Y:S01]  /*cfa0*/  FMUL.FTZ R20, R35, R7.reuse ;  /* 0x0000000723147220 */ /* 0x080fe20000410000 */
[C---:B------:R-:W-:Y:S01]  /*cfb0*/  FMUL.FTZ R24, R31.reuse, R7 ;  /* 0x000000071f187220 */ /* 0x040fe20000410000 */
[-C--:B------:R-:W-:Y:S01]  /*cfc0*/  FFMA.FTZ R6, R30, R28.reuse, -R21 ;  /* 0x0000001c1e067223 */ /* 0x080fe20000010815 */
[----:B------:R-:W-:Y:S01]  /*cfd0*/  FFMA.FTZ R25, R32, R28, R25 ;  /* 0x0000001c20197223 */ /* 0x000fe20000010019 */
[-C--:B------:R-:W-:Y:S01]  /*cfe0*/  FFMA.FTZ R7, R31, R29.reuse, -R20 ;  /* 0x0000001d1f077223 */ /* 0x080fe20000010814 */
[----:B------:R-:W-:-:S03]  /*cff0*/  FFMA.FTZ R24, R35, R29, R24 ;  /* 0x0000001d23187223 */ /* 0x000fc60000010018 */
[----:B------:R-:W-:Y:S02]  /*d000*/  F2FP.F16.F32.PACK_AB R6, R25, R6 ;  /* 0x000000061906723e */ /* 0x000fe400000000ff */
[----:B------:R-:W-:-:S05]  /*d010*/  F2FP.F16.F32.PACK_AB R7, R24, R7 ;  /* 0x000000071807723e */ /* 0x000fca00000000ff */
[----:B------:R3:W-:Y:S02]  /*d020*/  STS.128 [R8+0x6000], R4 ;  /* 0x0060000408007388 */ /* 0x0007e40000000c00 */
.L_x_758:
[----:B------:R-:W-:Y:S05]  /*d030*/  BSYNC B1 ;  /* 0x0000000000017941 */ /* 0x000fea0003800000 */
.L_x_757:
        /* <DEDUP_REMOVED lines=40> */
.L_x_760:
[----:B------:R-:W-:Y:S05]  /*d2c0*/  BSYNC B1 ;  /* 0x0000000000017941 */ /* 0x000fea0003800000 */
.L_x_759:
        /* <DEDUP_REMOVED lines=13> */
[----:B------:R-:W-:Y:S01]  /*d3a0*/  FMUL.FTZ R15, R28, R5 ;  /* 0x000000051c0f7220 */ /* 0x000fe20000410000 */
[----:B------:R-:W-:Y:S01]  /*d3b0*/  FFMA.FTZ R4, R21, R9, -R20 ;  /* 0x0000000915047223 */ /* 0x000fe20000010814 */
[----:B------:R-:W-:-:S02]  /*d3c0*/  HADD2.F32 R14, -RZ, R7.H0_H0 ;  /* 0x20000007ff0e7230 */ /* 0x000fc40000004100 */
[----:B------:R-:W-:Y:S01]  /*d3d0*/  FFMA.FTZ R9, R25, R9, R24 ;  /* 0x0000000919097223 */ /* 0x000fe20000010018 */
[C---:B------:R-:W-:Y:S01]  /*d3e0*/  FMUL.FTZ R21, R26.reuse, R5 ;  /* 0x000000051a157220 */ /* 0x040fe20000410000 */
[----:B------:R-:W-:Y:S02]  /*d3f0*/  HADD2.F32 R6, -RZ, R6.H1_H1 ;  /* 0x30000006ff067230 */ /* 0x000fe40000004100 */
[-C--:B------:R-:W-:Y:S01]  /*d400*/  FFMA.FTZ R5, R26, R12.reuse, -R15 ;  /* 0x0000000c1a057223 */ /* 0x080fe2000001080f */
[----:B------:R-:W-:Y:S02]  /*d410*/  HADD2.F32 R7, -RZ, R7.H1_H1 ;  /* 0x30000007ff077230 */ /* 0x000fe40000004100 */
[----:B------:R-:W-:Y:S01]  /*d420*/  FFMA.FTZ R12, R28, R12, R21 ;  /* 0x0000000c1c0c7223 */ /* 0x000fe20000010015 */
[----:B------:R-:W-:Y:S01]  /*d430*/  HADD2.F32 R25, -RZ, R10.H1_H1 ;  /* 0x3000000aff197230 */ /* 0x000fe20000004100 */
[----:B------:R-:W-:Y:S01]  /*d440*/  F2FP.F16.F32.PACK_AB R4, R9, R4 ;  /* 0x000000040904723e */ /* 0x000fe200000000ff */
[----:B------:R-:W-:-:S02]  /*d450*/  HADD2.F32 R20, -RZ, R11.H1_H1 ;  /* 0x3000000bff147230 */ /* 0x000fc40000004100 */
[----:B------:R-:W-:Y:S02]  /*d460*/  HADD2.F32 R15, -RZ, R0.H1_H1 ;  /* 0x30000000ff0f7230 */ /* 0x000fe40000004100 */
[-C--:B------:R-:W-:Y:S01]  /*d470*/  FMUL.FTZ R0, R25, R6.reuse ;  /* 0x0000000619007220 */ /* 0x080fe20000410000 */
[----:B------:R-:W-:Y:S02]  /*d480*/  HADD2.F32 R10, -RZ, R3.H1_H1 ;  /* 0x30000003ff0a7230 */ /* 0x000fe40000004100 */
[----:B------:R-:W-:Y:S01]  /*d490*/  FMUL.FTZ R3, R20, R7 ;  /* 0x0000000714037220 */ /* 0x000fe20000410000 */
[----:B------:R-:W-:Y:S01]  /*d4a0*/  F2FP.F16.F32.PACK_AB R5, R12, R5 ;  /* 0x000000050c05723e */ /* 0x000fe200000000ff */
[C---:B------:R-:W-:Y:S01]  /*d4b0*/  FMUL.FTZ R6, R15.reuse, R6 ;  /* 0x000000060f067220 */ /* 0x040fe20000410000 */
[----:B------:R-:W-:Y:S01]  /*d4c0*/  FFMA.FTZ R0, R15, R13, -R0 ;  /* 0x0000000d0f007223 */ /* 0x000fe20000010800 */
[C---:B------:R-:W-:Y:S01]  /*d4d0*/  FMUL.FTZ R7, R10.reuse, R7 ;  /* 0x000000070a077220 */ /* 0x040fe20000410000 */
[----:B------:R-:W-:Y:S01]  /*d4e0*/  FFMA.FTZ R3, R10, R14, -R3 ;  /* 0x0000000e0a037223 */ /* 0x000fe20000010803 */
[----:B------:R-:W-:-:S02]  /*d4f0*/  FFMA.FTZ R13, R25, R13, R6 ;  /* 0x0000000d190d7223 */ /* 0x000fc40000010006 */
[----:B------:R-:W-:-:S03]  /*d500*/  FFMA.FTZ R14, R20, R14, R7 ;  /* 0x0000000e140e7223 */ /* 0x000fc60000010007 */
[----:B------:R-:W-:Y:S02]  /*d510*/  F2FP.F16.F32.PACK_AB R6, R13, R0 ;  /* 0x000000000d06723e */ /* 0x000fe400000000ff */
[----:B------:R-:W-:-:S05]  /*d520*/  F2FP.F16.F32.PACK_AB R7, R14, R3 ;  /* 0x000000030e07723e */ /* 0x000fca00000000ff */
[----:B------:R0:W-:Y:S01]  /*d530*/  STS.128 [R8+0xa000], R4 ;  /* 0x00a0000408007388 */ /* 0x0001e20000000c00 */
[----:B------:R-:W-:Y:S05]  /*d540*/  BRA `(.L_x_750) ;  /* 0x0000002800e47947 */ /* 0x000fea0003800000 */
.L_x_732:
[----:B------:R-:W-:-:S03]  /*d550*/  UMOV UR4, 0xffffffff ;  /* 0xffffffff00047882 */ /* 0x000fc60000000000 */
[----:B------:R-:W-:Y:S05]  /*d560*/  BRA.DIV UR4, `(.L_x_761) ;  /* 0x0000013204dc7947 */ /* 0x000fea000b800000 */
[----:B------:R-:W0:Y:S04]  /*d570*/  SHFL.IDX PT, R3, R25, RZ, 0x1c1f ;  /* 0x001c1fff19037589 */ /* 0x000e2800000e0000 */
[----:B------:R-:W1:Y:S04]  /*d580*/  SHFL.IDX PT, R0, R24, RZ, 0x1c1f ;  /* 0x001c1fff18007589 */ /* 0x000e6800000e0000 */
[----:B------:R2:W3:Y:S04]  /*d590*/  SHFL.IDX PT, R5, R27, RZ, 0x1c1f ;  /* 0x001c1fff1b057589 */ /* 0x0004e800000e0000 */
[----:B------:R2:W4:Y:S01]  /*d5a0*/  SHFL.IDX PT, R14, R26, RZ, 0x1c1f ;  /* 0x001c1fff1a0e7589 */ /* 0x00052200000e0000 */
[----:B0-----:R-:W-:Y:S01]  /*d5b0*/  IMAD.MOV.U32 R43, RZ, RZ, R3 ;  /* 0x000000ffff2b7224 */ /* 0x001fe200078e0003 */
[----:B-12---:R-:W-:-:S07]  /*d5c0*/  MOV R42, R0 ;  /* 0x00000000002a7202 */ /* 0x006fce0000000f00 */
.L_x_994:
[----:B------:R-:W-:Y:S01]  /*d5d0*/  ULDC UR4, c[0x0][0x448] ;  /* 0x0001120000047ab9 */ /* 0x000fe20000000800 */
[----:B------:R-:W-:Y:S01]  /*d5e0*/  BSSY B1, `(.L_x_762) ;  /* 0x0000033000017945 */ /* 0x000fe20003800000 */
[----:B------:R-:W-:Y:S01]  /*d5f0*/  IMAD R46, R149, UR4, RZ ;  /* 0x00000004952e7c24 */ /* 0x000fe2000f8e02ff */
[----:B---3--:R-:W-:Y:S01]  /*d600*/  MOV R21, R5 ;  /* 0x0000000500157202 */ /* 0x008fe20000000f00 */
[----:B----4-:R-:W-:Y:S01]  /*d610*/  IMAD.MOV.U32 R20, RZ, RZ, R14 ;  /* 0x000000ffff147224 */ /* 0x010fe200078e000e */
[----:B------:R-:W-:Y:S02]  /*d620*/  CS2R R4, SRZ ;  /* 0x0000000000047805 */ /* 0x000fe4000001ff00 */
[----:B------:R-:W-:Y:S02]  /*d630*/  CS2R R8, SRZ ;  /* 0x0000000000087805 */ /* 0x000fe4000001ff00 */
[----:B------:R-:W-:Y:S01]  /*d640*/  ISETP.GE.AND P0, PT, R6, R46, PT ;  /* 0x0000002e0600720c */ /* 0x000fe20003f06270 */
[----:B------:R-:W-:Y:S01]  /*d650*/  IMAD R46, R125, -0x80, R46 ;  /* 0xffffff807d2e7824 */ /* 0x000fe200078e022e */
        /* <DEDUP_REMOVED lines=10> */
[----:B------:R-:W-:Y:S06]  /*d700*/  @P0 BRA `(.L_x_763) ;  /* 0x0000000000800947 */ /* 0x000fec0003800000 */
[C---:B------:R-:W-:Y:S01]  /*d710*/  VIADD R0, R18.reuse, 0x20 ;  /* 0x0000002012007836 */ /* 0x040fe20000000000 */
[----:B------:R-:W-:Y:S01]  /*d720*/  ULDC UR4, c[0x0][0x3f4] ;  /* 0x0000fd0000047ab9 */ /* 0x000fe20000000800 */
[C---:B------:R-:W-:Y:S01]  /*d730*/  VIADD R3, R18.reuse, 0x40 ;  /* 0x0000004012037836 */ /* 0x040fe20000000000 */
[----:B------:R-:W-:Y:S02]  /*d740*/  ISETP.GE.AND P0, PT, R18, UR4, PT ;  /* 0x0000000412007c0c */ /* 0x000fe4000bf06270 */
[----:B------:R-:W-:Y:S02]  /*d750*/  CS2R R24, SRZ ;  /* 0x0000000000187805 */ /* 0x000fe4000001ff00 */
[----:B------:R-:W-:Y:S02]  /*d760*/  ISETP.GE.AND P1, PT, R0, UR4, PT ;  /* 0x0000000400007c0c */ /* 0x000fe4000bf26270 */
[----:B------:R-:W-:Y:S02]  /*d770*/  CS2R R26, SRZ ;  /* 0x00000000001a7805 */ /* 0x000fe4000001ff00 */
[----:B------:R-:W-:-:S02]  /*d780*/  ISETP.GE.AND P2, PT, R3, UR4, PT ;  /* 0x0000000403007c0c */ /* 0x000fc4000bf46270 */
[----:B------:R-:W-:Y:S02]  /*d790*/  CS2R R4, SRZ ;  /* 0x0000000000047805 */ /* 0x000fe4000001ff00 */
[----:B------:R-:W-:Y:S02]  /*d7a0*/  CS2R R6, SRZ ;  /* 0x0000000000067805 */ /* 0x000fe4000001ff00 */
[----:B------:R-:W-:Y:S01]  /*d7b0*/  CS2R R28, SRZ ;  /* 0x00000000001c7805 */ /* 0x000fe2000001ff00 */
[----:B------:R-:W-:Y:S02]  /*d7c0*/  @!P0 IMAD.WIDE R12, R18, 0x2, R42 ;  /* 0x00000002120c8825 */ /* 0x000fe400078e022a */
[----:B------:R-:W-:-:S04]  /*d7d0*/  @!P1 SHF.L.U32 R41, R211, 0x3, RZ ;  /* 0x00000003d3299819 */ /* 0x000fc800000006ff */
[----:B------:R-:W-:Y:S01]  /*d7e0*/  @!P2 IMAD.SHL.U32 R45, R212, 0x8, RZ ;  /* 0x00000008d42da824 */ /* 0x000fe200078e00ff */
[----:B------:R0:W5:Y:S01]  /*d7f0*/  @!P0 LD.E.128 R24, desc[UR42][R12.64] ;  /* 0x0000002a0c188980 */ /* 0x000162000c101d00 */
[----:B------:R-:W-:Y:S01]  /*d800*/  CS2R R30, SRZ ;  /* 0x00000000001e7805 */ /* 0x000fe2000001ff00 */
[--C-:B------:R-:W-:Y:S01]  /*d810*/  @!P1 IMAD.WIDE R38, R41, 0x2, R42.reuse ;  /* 0x0000000229269825 */ /* 0x100fe200078e022a */
[----:B------:R-:W-:Y:S02]  /*d820*/  CS2R R8, SRZ ;  /* 0x0000000000087805 */ /* 0x000fe4000001ff00 */
[----:B------:R-:W-:Y:S02]  /*d830*/  CS2R R10, SRZ ;  /* 0x00000000000a7805 */ /* 0x000fe4000001ff00 */
[----:B------:R-:W-:Y:S01]  /*d840*/  CS2R R32, SRZ ;  /* 0x0000000000207805 */ /* 0x000fe2000001ff00 */
[----:B------:R-:W-:Y:S01]  /*d850*/  @!P2 IMAD.WIDE R42, R45, 0x2, R42 ;  /* 0x000000022d2aa825 */ /* 0x000fe200078e022a */
[----:B------:R-:W-:-:S02]  /*d860*/  CS2R R34, SRZ ;  /* 0x0000000000227805 */ /* 0x000fc4000001ff00 */
[----:B------:R-:W-:Y:S01]  /*d870*/  CS2R R14, SRZ ;  /* 0x00000000000e7805 */ /* 0x000fe2000001ff00 */
[----:B------:R1:W5:Y:S01]  /*d880*/  @!P1 LD.E.128 R28, desc[UR42][R38.64] ;  /* 0x0000002a261c9980 */ /* 0x000362000c101d00 */
[--C-:B------:R-:W-:Y:S01]  /*d890*/  @!P1 IMAD.WIDE R40, R41, 0x2, R20.reuse ;  /* 0x0000000229289825 */ /* 0x100fe200078e0214 */
[----:B0-----:R-:W-:Y:S02]  /*d8a0*/  CS2R R12, SRZ ;  /* 0x00000000000c7805 */ /* 0x001fe4000001ff00 */
[----:B------:R1:W5:Y:S01]  /*d8b0*/  @!P2 LD.E.128 R32, desc[UR42][R42.64] ;  /* 0x0000002a2a20a980 */ /* 0x000362000c101d00 */
[----:B------:R-:W-:-:S03]  /*d8c0*/  @!P2 IMAD.WIDE R44, R45, 0x2, R20 ;  /* 0x000000022d2ca825 */ /* 0x000fc600078e0214 */
[----:B------:R1:W5:Y:S01]  /*d8d0*/  @!P1 LD.E.128 R8, desc[UR42][R40.64] ;  /* 0x0000002a28089980 */ /* 0x000362000c101d00 */
[----:B------:R-:W-:-:S03]  /*d8e0*/  @!P0 IMAD.WIDE R20, R18, 0x2, R20 ;  /* 0x0000000212148825 */ /* 0x000fc600078e0214 */
[----:B------:R1:W5:Y:S04]  /*d8f0*/  @!P2 LD.E.128 R12, desc[UR42][R44.64] ;  /* 0x0000002a2c0ca980 */ /* 0x000368000c101d00 */
[----:B------:R1:W5:Y:S02]  /*d900*/  @!P0 LD.E.128 R4, desc[UR42][R20.64] ;  /* 0x0000002a14048980 */ /* 0x000364000c101d00 */
.L_x_763:
[----:B------:R-:W-:Y:S05]  /*d910*/  BSYNC B1 ;  /* 0x0000000000017941 */ /* 0x000fea0003800000 */
.L_x_762:
[----:B-----5:R-:W-:Y:S01]  /*d920*/  IMAD.MOV.U32 R0, RZ, RZ, R24 ;  /* 0x000000ffff007224 */ /* 0x020fe200078e0018 */
[----:B------:R-:W-:Y:S01]  /*d930*/  MOV R3, R25 ;  /* 0x0000001900037202 */ /* 0x000fe20000000f00 */
[----:B------:R-:W-:Y:S01]  /*d940*/  IMAD.MOV.U32 R37, RZ, RZ, R26 ;  /* 0x000000ffff257224 */ /* 0x000fe200078e001a */
[--C-:B------:R-:W-:Y:S01]  /*d950*/  SHF.R.U64 R26, R26, 0x10, R27.reuse ;  /* 0x000000101a1a7819 */ /* 0x100fe2000000121b */
[--C-:B-1----:R-:W-:Y:S01]  /*d960*/  IMAD.MOV.U32 R21, RZ, RZ, R27.reuse ;  /* 0x000000ffff157224 */ /* 0x102fe200078e001b */
[----:B------:R-:W-:Y:S01]  /*d970*/  SHF.R.U32.HI R43, RZ, 0x10, R27 ;  /* 0x00000010ff2b7819 */ /* 0x000fe2000001161b */
[----:B------:R-:W-:Y:S01]  /*d980*/  IMAD.MOV.U32 R27, RZ, RZ, R30 ;  /* 0x000000ffff1b7224 */ /* 0x000fe200078e001e */
[----:B------:R-:W-:Y:S01]  /*d990*/  SHF.R.U64 R47, R30, 0x10, R31 ;  /* 0x000000101e2f7819 */ /* 0x000fe2000000121f */
[----:B------:R-:W-:Y:S01]  /*d9a0*/  IMAD.MOV.U32 R30, RZ, RZ, R32 ;  /* 0x000000ffff1e7224 */ /* 0x000fe200078e0020 */
[--C-:B------:R-:W-:Y:S01]  /*d9b0*/  SHF.R.U64 R49, R32, 0x10, R33.reuse ;  /* 0x0000001020317819 */ /* 0x100fe20000001221 */
[----:B------:R-:W-:Y:S01]  /*d9c0*/  IMAD.MOV.U32 R39, RZ, RZ, R4 ;  /* 0x000000ffff277224 */ /* 0x000fe200078e0004 */
[----:B------:R-:W-:Y:S01]  /*d9d0*/  MOV R32, R34 ;  /* 0x0000002200207202 */ /* 0x000fe20000000f00 */
[----:B------:R-:W-:Y:S01]  /*d9e0*/  IMAD.MOV.U32 R40, RZ, RZ, R33 ;  /* 0x000000ffff287224 */ /* 0x000fe200078e0021 */
[----:B------:R-:W-:Y:S01]  /*d9f0*/  SHF.R.U64 R51, R34, 0x10, R35 ;  /* 0x0000001022337819 */ /* 0x000fe20000001223 */
[----:B------:R-:W-:Y:S01]  /*da00*/  IMAD.MOV.U32 R41, RZ, RZ, R6 ;  /* 0x000000ffff297224 */ /* 0x000fe200078e0006 */
[----:B------:R-:W-:Y:S01]  /*da10*/  PRMT R34, R0, 0x5410, R3 ;  /* 0x0000541000227816 */ /* 0x000fe20000000003 */
[----:B------:R-:W-:Y:S01]  /*da20*/  BSSY B1, `(.L_x_764) ;  /* 0x0000040000017945 */ /* 0x000fe20003800000 */
[----:B------:R-:W-:-:S02]  /*da30*/  LEA.HI R0, R204, R204, RZ, 0x1 ;  /* 0x000000cccc007211 */ /* 0x000fc400078f08ff */
[----:B------:R-:W-:Y:S02]  /*da40*/  MOV R20, R5 ;  /* 0x0000000500147202 */ /* 0x000fe40000000f00 */
[----:B------:R-:W-:Y:S02]  /*da50*/  LOP3.LUT R3, R0, 0xfffffffe, RZ, 0xc0, !PT ;  /* 0xfffffffe00037812 */ /* 0x000fe400078ec0ff */
[----:B------:R-:W-:Y:S01]  /*da60*/  SHF.R.U64 R53, R4, 0x10, R5 ;  /* 0x0000001004357819 */ /* 0x000fe20000001205 */
[----:B------:R-:W-:Y:S01]  /*da70*/  IMAD.MOV.U32 R4, RZ, RZ, R7 ;  /* 0x000000ffff047224 */ /* 0x000fe200078e0007 */
[----:B------:R-:W-:Y:S01]  /*da80*/  SHF.R.U32.HI R54, RZ, 0x10, R5 ;  /* 0x00000010ff367819 */ /* 0x000fe20000011605 */
[----:B------:R-:W-:Y:S01]  /*da90*/  IMAD.IADD R3, R204, 0x1, -R3 ;  /* 0x00000001cc037824 */ /* 0x000fe200078e0a03 */
[----:B------:R-:W-:Y:S01]  /*daa0*/  SHF.R.U64 R38, R24, 0x10, R25 ;  /* 0x0000001018267819 */ /* 0x000fe20000001219 */
[----:B------:R-:W-:Y:S01]  /*dab0*/  IMAD.MOV.U32 R24, RZ, RZ, R29 ;  /* 0x000000ffff187224 */ /* 0x000fe200078e001d */
[----:B------:R-:W-:-:S02]  /*dac0*/  SHF.R.U32.HI R42, RZ, 0x10, R25 ;  /* 0x00000010ff2a7819 */ /* 0x000fc40000011619 */
[----:B------:R-:W-:Y:S02]  /*dad0*/  SHF.L.U32 R5, R3, 0x1f, RZ ;  /* 0x0000001f03057819 */ /* 0x000fe400000006ff */
[----:B------:R-:W-:Y:S02]  /*dae0*/  MOV R25, R28 ;  /* 0x0000001c00197202 */ /* 0x000fe40000000f00 */
[----:B------:R-:W0:Y:S01]  /*daf0*/  SYNCS.PHASECHK.TRANS64.TRYWAIT P0, [R2+URZ+0x34800], R5 ;  /* 0x03480005020075a7 */ /* 0x000e22000800017f */
[--C-:B------:R-:W-:Y:S02]  /*db00*/  SHF.R.U64 R44, R28, 0x10, R29.reuse ;  /* 0x000000101c2c7819 */ /* 0x100fe4000000121d */
[----:B------:R-:W-:Y:S02]  /*db10*/  SHF.R.U32.HI R45, RZ, 0x10, R29 ;  /* 0x00000010ff2d7819 */ /* 0x000fe4000001161d */
[----:B------:R-:W-:Y:S01]  /*db20*/  SHF.R.U32.HI R50, RZ, 0x10, R33 ;  /* 0x00000010ff327819 */ /* 0x000fe20000011621 */
[----:B------:R-:W-:Y:S01]  /*db30*/  IMAD.MOV.U32 R33, RZ, RZ, R35 ;  /* 0x000000ffff217224 */ /* 0x000fe200078e0023 */
[----:B------:R-:W-:Y:S01]  /*db40*/  SHF.R.U64 R55, R6, 0x10, R7 ;  /* 0x0000001006377819 */ /* 0x000fe20000001207 */
[----:B------:R-:W-:Y:S01]  /*db50*/  IMAD.MOV.U32 R6, RZ, RZ, R9 ;  /* 0x000000ffff067224 */ /* 0x000fe200078e0009 */
[----:B------:R-:W-:-:S02]  /*db60*/  SHF.R.U32.HI R56, RZ, 0x10, R7 ;  /* 0x00000010ff387819 */ /* 0x000fc40000011607 */
[----:B------:R-:W-:Y:S02]  /*db70*/  MOV R28, R31 ;  /* 0x0000001f001c7202 */ /* 0x000fe40000000f00 */
[----:B------:R-:W-:Y:S01]  /*db80*/  SHF.R.U32.HI R48, RZ, 0x10, R31 ;  /* 0x00000010ff307819 */ /* 0x000fe2000001161f */
[----:B------:R-:W-:Y:S01]  /*db90*/  IMAD.MOV.U32 R31, RZ, RZ, R10 ;  /* 0x000000ffff1f7224 */ /* 0x000fe200078e000a */
[----:B------:R-:W-:Y:S02]  /*dba0*/  MOV R29, R8 ;  /* 0x00000008001d7202 */ /* 0x000fe40000000f00 */
[--C-:B------:R-:W-:Y:S01]  /*dbb0*/  SHF.R.U64 R57, R8, 0x10, R9.reuse ;  /* 0x0000001008397819 */ /* 0x100fe20000001209 */
[----:B------:R-:W-:Y:S01]  /*dbc0*/  IMAD.MOV.U32 R8, RZ, RZ, R12 ;  /* 0x000000ffff087224 */ /* 0x000fe200078e000c */
[----:B------:R-:W-:Y:S01]  /*dbd0*/  SHF.R.U32.HI R58, RZ, 0x10, R9 ;  /* 0x00000010ff3a7819 */ /* 0x000fe20000011609 */
[----:B------:R-:W-:Y:S01]  /*dbe0*/  IMAD.MOV.U32 R9, RZ, RZ, R13 ;  /* 0x000000ffff097224 */ /* 0x000fe200078e000d */
[----:B------:R-:W-:-:S02]  /*dbf0*/  MOV R7, R11 ;  /* 0x0000000b00077202 */ /* 0x000fc40000000f00 */
[--C-:B------:R-:W-:Y:S02]  /*dc00*/  SHF.R.U64 R59, R10, 0x10, R11.reuse ;  /* 0x000000100a3b7819 */ /* 0x100fe4000000120b */
[----:B------:R-:W-:Y:S01]  /*dc10*/  SHF.R.U32.HI R60, RZ, 0x10, R11 ;  /* 0x00000010ff3c7819 */ /* 0x000fe2000001160b */
[----:B------:R-:W-:Y:S01]  /*dc20*/  IMAD.MOV.U32 R11, RZ, RZ, R15 ;  /* 0x000000ffff0b7224 */ /* 0x000fe200078e000f */
[----:B------:R-:W-:Y:S02]  /*dc30*/  PRMT R25, R25, 0x5410, R24 ;  /* 0x0000541019197816 */ /* 0x000fe40000000018 */
[----:B------:R-:W-:Y:S02]  /*dc40*/  SHF.R.U32.HI R52, RZ, 0x10, R35 ;  /* 0x00000010ff347819 */ /* 0x000fe40000011623 */
[--C-:B------:R-:W-:Y:S02]  /*dc50*/  SHF.R.U64 R61, R12, 0x10, R13.reuse ;  /* 0x000000100c3d7819 */ /* 0x100fe4000000120d */
[----:B------:R-:W-:-:S02]  /*dc60*/  SHF.R.U32.HI R62, RZ, 0x10, R13 ;  /* 0x00000010ff3e7819 */ /* 0x000fc4000001160d */
[----:B------:R-:W-:Y:S02]  /*dc70*/  MOV R10, R14 ;  /* 0x0000000e000a7202 */ /* 0x000fe40000000f00 */
[----:B------:R-:W-:Y:S02]  /*dc80*/  VIMNMX R24, R46, 0x80, PT ;  /* 0x000000802e187848 */ /* 0x000fe40003fe0100 */
[----:B------:R-:W-:Y:S02]  /*dc90*/  PRMT R35, R38, 0x5410, R42 ;  /* 0x0000541026237816 */ /* 0x000fe4000000002a */
[--C-:B------:R-:W-:Y:S02]  /*dca0*/  SHF.R.U64 R63, R14, 0x10, R15.reuse ;  /* 0x000000100e3f7819 */ /* 0x100fe4000000120f */
[----:B------:R-:W-:Y:S02]  /*dcb0*/  SHF.R.U32.HI R64, RZ, 0x10, R15 ;  /* 0x00000010ff407819 */ /* 0x000fe4000001160f */
        /* <DEDUP_REMOVED lines=17> */
[----:B------:R-:W-:Y:S02]  /*ddd0*/  ISETP.GE.AND P1, PT, R17, R24, PT ;  /* 0x000000181100720c */ /* 0x000fe40003f26270 */
[----:B------:R-:W-:-:S02]  /*dde0*/  PRMT R14, R8, 0x5410, R9 ;  /* 0x00005410080e7816 */ /* 0x000fc40000000009 */
[----:B------:R-:W-:Y:S02]  /*ddf0*/  PRMT R15, R61, 0x5410, R62 ;  /* 0x000054103d0f7816 */ /* 0x000fe4000000003e */
[----:B------:R-:W-:Y:S01]  /*de00*/  PRMT R20, R10, 0x5410, R11 ;  /* 0x000054100a147816 */ /* 0x000fe2000000000b */
[----:B0-----:R-:W-:Y:S06]  /*de10*/  @!P0 BRA `(.L_x_765) ;  /* 0x0000012c00288947 */ /* 0x001fec0003800000 */
.L_x_995:
[----:B------:R-:W-:Y:S05]  /*de20*/  BSYNC B1 ;  /* 0x0000000000017941 */ /* 0x000fea0003800000 */
.L_x_764:
[----:B------:R-:W-:Y:S01]  /*de30*/  BSSY B1, `(.L_x_766) ;  /* 0x0000119000017945 */ /* 0x000fe20003800000 */
[----:B------:R-:W-:-:S03]  /*de40*/  PRMT R21, R63, 0x5410, R64 ;  /* 0x000054103f157816 */ /* 0x000fc60000000040 */
[----:B------:R-:W-:Y:S05]  /*de50*/  @P1 BRA `(.L_x_767) ;  /* 0x0000001000581947 */ /* 0x000fea0003800000 */
[----:B------:R-:W1:Y:S01]  /*de60*/  LDC R33, c[0x0][0x3f4] ;  /* 0x0000fd00ff217b82 */ /* 0x000e620000000800 */
[C---:B------:R-:W-:Y:S01]  /*de70*/  VIADD R6, R18.reuse, 0x40 ;  /* 0x0000004012067836 */ /* 0x040fe20000000000 */
[C---:B------:R-:W-:Y:S01]  /*de80*/  IADD3 R4, R18.reuse, 0x20, RZ ;  /* 0x0000002012047810 */ /* 0x040fe20007ffe0ff */
[----:B------:R-:W-:Y:S01]  /*de90*/  BSSY B2, `(.L_x_768) ;  /* 0x0000060000027945 */ /* 0x000fe20003800000 */
[-C--:B-1----:R-:W-:Y:S02]  /*dea0*/  ISETP.GE.AND P0, PT, R18, R33.reuse, PT ;  /* 0x000000211200720c */ /* 0x082fe40003f06270 */
[-C--:B------:R-:W-:Y:S02]  /*deb0*/  ISETP.GE.AND P1, PT, R4, R33.reuse, PT ;  /* 0x000000210400720c */ /* 0x080fe40003f26270 */
[----:B------:R-:W-:-:S09]  /*dec0*/  ISETP.GE.AND P2, PT, R6, R33, PT ;  /* 0x000000210600720c */ /* 0x000fd20003f46270 */
[----:B------:R-:W-:Y:S05]  /*ded0*/  @P0 BRA `(.L_x_769) ;  /* 0x00000004006c0947 */ /* 0x000fea0003800000 */
[----:B------:R-:W-:Y:S01]  /*dee0*/  LEA.HI R6, R33, R209, RZ, 0x1d ;  /* 0x000000d121067211 */ /* 0x000fe200078fe8ff */
[----:B------:R-:W-:Y:S01]  /*def0*/  HADD2.F32 R52, -RZ, R34.H0_H0 ;  /* 0x20000022ff347230 */ /* 0x000fe20000004100 */
[----:B------:R-:W-:Y:S01]  /*df00*/  LOP3.LUT R4, R191, 0x38, R18, 0xf8, !PT ;  /* 0x00000038bf047812 */ /* 0x000fe200078ef812 */
[--C-:B------:R-:W-:Y:S01]  /*df10*/  HADD2.F32 R54, -RZ, R39.reuse.H0_H0 ;  /* 0x20000027ff367230 */ /* 0x100fe20000004100 */
[----:B0-----:R-:W-:Y:S01]  /*df20*/  SHF.R.S32.HI R5, RZ, 0x1f, R6 ;  /* 0x0000001fff057819 */ /* 0x001fe20000011406 */
[----:B------:R-:W-:Y:S02]  /*df30*/  HADD2.F32 R51, -RZ, R40.H0_H0 ;  /* 0x20000028ff337230 */ /* 0x000fe40000004100 */
[----:B------:R-:W-:Y:S01]  /*df40*/  HADD2.F32 R53, -RZ, R39.H1_H1 ;  /* 0x30000027ff357230 */ /* 0x000fe20000004100 */
[----:B------:R-:W-:Y:S01]  /*df50*/  LEA.HI R7, R5, R6, RZ, 0x3 ;  /* 0x0000000605077211 */ /* 0x000fe200078f18ff */
[----:B------:R-:W-:Y:S01]  /*df60*/  IMAD.SHL.U32 R6, R6, 0x8, RZ ;  /* 0x0000000806067824 */ /* 0x000fe200078e00ff */
[----:B------:R-:W-:-:S02]  /*df70*/  LOP3.LUT R5, R4, R193, RZ, 0x3c, !PT ;  /* 0x000000c104057212 */ /* 0x000fc400078e3cff */
[----:B------:R-:W-:Y:S02]  /*df80*/  SHF.L.U32 R7, R7, 0xa, RZ ;  /* 0x0000000a07077819 */ /* 0x000fe400000006ff */
[----:B------:R-:W-:Y:S01]  /*df90*/  LOP3.LUT R6, R191, 0x38, R6, 0xf8, !PT ;  /* 0x00000038bf067812 */ /* 0x000fe200078ef806 */
[----:B------:R-:W-:Y:S01]  /*dfa0*/  IMAD R5, R192, 0x200, R5 ;  /* 0x00000200c0057824 */ /* 0x000fe200078e0205 */
[----:B------:R-:W-:Y:S02]  /*dfb0*/  LOP3.LUT R7, R7, 0x7fffe000, RZ, 0xc0, !PT ;  /* 0x7fffe00007077812 */ /* 0x000fe400078ec0ff */
[----:B------:R-:W-:Y:S01]  /*dfc0*/  LOP3.LUT R9, R6, R193, RZ, 0x3c, !PT ;  /* 0x000000c106097212 */ /* 0x000fe200078e3cff */
[----:B------:R-:W-:Y:S01]  /*dfd0*/  IMAD R59, R5, 0x2, R2 ;  /* 0x00000002053b7824 */ /* 0x000fe200078e0202 */
[----:B------:R-:W-:-:S04]  /*dfe0*/  LEA R8, R192, R7, 0x9 ;  /* 0x00000007c0087211 */ /* 0x000fc800078e48ff */
[----:B------:R-:W0:Y:S01]  /*dff0*/  LDS.128 R4, [R59+0x10400] ;  /* 0x010400003b047984 */ /* 0x000e220000000c00 */
[----:B------:R-:W-:-:S04]  /*e000*/  IMAD.IADD R9, R8, 0x1, R9 ;  /* 0x0000000108097824 */ /* 0x000fc800078e0209 */
[----:B------:R-:W-:-:S05]  /*e010*/  IMAD R61, R9, 0x2, R2 ;  /* 0x00000002093d7824 */ /* 0x000fca00078e0202 */
[----:B------:R-:W1:Y:S01]  /*e020*/  LDS.128 R8, [R61+0x10400] ;  /* 0x010400003d087984 */ /* 0x000e620000000c00 */
[--C-:B0-----:R-:W-:Y:S02]  /*e030*/  HADD2.F32 R43, -RZ, R4.reuse.H0_H0 ;  /* 0x20000004ff2b7230 */ /* 0x101fe40000004100 */
[----:B------:R-:W-:Y:S02]  /*e040*/  HADD2.F32 R4, -RZ, R4.H1_H1 ;  /* 0x30000004ff047230 */ /* 0x000fe40000004100 */
[--C-:B------:R-:W-:Y:S02]  /*e050*/  HADD2.F32 R44, -RZ, R5.reuse.H0_H0 ;  /* 0x20000005ff2c7230 */ /* 0x100fe40000004100 */
[----:B------:R-:W-:Y:S02]  /*e060*/  HADD2.F32 R5, -RZ, R5.H1_H1 ;  /* 0x30000005ff057230 */ /* 0x000fe40000004100 */
[----:B------:R-:W-:Y:S02]  /*e070*/  HADD2.F32 R45, -RZ, R6.H0_H0 ;  /* 0x20000006ff2d7230 */ /* 0x000fe40000004100 */
[----:B-1----:R-:W-:-:S02]  /*e080*/  HADD2.F32 R47, -RZ, R8.H0_H0 ;  /* 0x20000008ff2f7230 */ /* 0x002fc40000004100 */
[----:B------:R-:W-:Y:S02]  /*e090*/  HADD2.F32 R8, -RZ, R8.H1_H1 ;  /* 0x30000008ff087230 */ /* 0x000fe40000004100 */
[----:B------:R-:W-:Y:S02]  /*e0a0*/  HADD2.F32 R48, -RZ, R9.H0_H0 ;  /* 0x20000009ff307230 */ /* 0x000fe40000004100 */
[C---:B------:R-:W-:Y:S01]  /*e0b0*/  FMUL.FTZ R56, R47.reuse, R54 ;  /* 0x000000362f387220 */ /* 0x040fe20000410000 */
[-C--:B------:R-:W-:Y:S01]  /*e0c0*/  FMUL.FTZ R58, R47, R52.reuse ;  /* 0x000000342f3a7220 */ /* 0x080fe20000410000 */
[----:B------:R-:W-:Y:S02]  /*e0d0*/  HADD2.F32 R47, -RZ, R35.H0_H0 ;  /* 0x20000023ff2f7230 */ /* 0x000fe40000004100 */
[----:B------:R-:W-:Y:S01]  /*e0e0*/  FMUL.FTZ R55, R8, R51 ;  /* 0x0000003308377220 */ /* 0x000fe20000410000 */
[C---:B------:R-:W-:Y:S01]  /*e0f0*/  FFMA.FTZ R56, R43.reuse, R52, -R56 ;  /* 0x000000342b387223 */ /* 0x040fe20000010838 */
[----:B------:R-:W-:Y:S01]  /*e100*/  FFMA.FTZ R58, R43, R54, R58 ;  /* 0x000000362b3a7223 */ /* 0x000fe2000001003a */
[----:B------:R-:W-:-:S02]  /*e110*/  HADD2.F32 R43, -RZ, R34.H1_H1 ;  /* 0x30000022ff2b7230 */ /* 0x000fc40000004100 */
[-C--:B------:R-:W-:Y:S01]  /*e120*/  FMUL.FTZ R57, R8, R47.reuse ;  /* 0x0000002f08397220 */ /* 0x080fe20000410000 */
[----:B------:R-:W-:Y:S01]  /*e130*/  FFMA.FTZ R55, R4, R47, -R55 ;  /* 0x0000002f04377223 */ /* 0x000fe20000010837 */
[C---:B------:R-:W-:Y:S01]  /*e140*/  FMUL.FTZ R47, R48.reuse, R53 ;  /* 0x00000035302f7220 */ /* 0x040fe20000410000 */
[----:B------:R-:W-:Y:S02]  /*e150*/  HADD2.F32 R9, -RZ, R9.H1_H1 ;  /* 0x30000009ff097230 */ /* 0x000fe40000004100 */
[----:B------:R-:W-:Y:S01]  /*e160*/  FMUL.FTZ R48, R48, R43 ;  /* 0x0000002b30307220 */ /* 0x000fe20000410000 */
[----:B------:R-:W-:Y:S02]  /*e170*/  HADD2.F32 R52, -RZ, R40.H1_H1 ;  /* 0x30000028ff347230 */ /* 0x000fe40000004100 */
[----:B------:R-:W-:Y:S01]  /*e180*/  FFMA.FTZ R57, R4, R51, R57 ;  /* 0x0000003304397223 */ /* 0x000fe20000010039 */
[----:B------:R-:W-:Y:S02]  /*e190*/  HADD2.F32 R4, -RZ, R35.H1_H1 ;  /* 0x30000023ff047230 */ /* 0x000fe40000004100 */
[C---:B------:R-:W-:Y:S01]  /*e1a0*/  FFMA.FTZ R47, R44.reuse, R43, -R47 ;  /* 0x0000002b2c2f7223 */ /* 0x040fe2000001082f */
[----:B------:R-:W-:Y:S01]  /*e1b0*/  FFMA.FTZ R48, R44, R53, R48 ;  /* 0x000000352c307223 */ /* 0x000fe20000010030 */
[----:B------:R-:W-:-:S02]  /*e1c0*/  HADD2.F32 R49, -RZ, R10.H0_H0 ;  /* 0x2000000aff317230 */ /* 0x000fc40000004100 */
[C---:B------:R-:W-:Y:S01]  /*e1d0*/  FMUL.FTZ R54, R9.reuse, R52 ;  /* 0x0000003409367220 */ /* 0x040fe20000410000 */
[----:B------:R-:W-:Y:S02]  /*e1e0*/  HADD2.F32 R8, -RZ, R37.H0_H0 ;  /* 0x20000025ff087230 */ /* 0x000fe40000004100 */
[-C--:B------:R-:W-:Y:S01]  /*e1f0*/  FMUL.FTZ R60, R9, R4.reuse ;  /* 0x00000004093c7220 */ /* 0x080fe20000410000 */
[----:B------:R-:W-:Y:S02]  /*e200*/  HADD2.F32 R44, -RZ, R41.H0_H0 ;  /* 0x20000029ff2c7230 */ /* 0x000fe40000004100 */
[----:B------:R-:W-:Y:S01]  /*e210*/  FFMA.FTZ R54, R5, R4, -R54 ;  /* 0x0000000405367223 */ /* 0x000fe20000010836 */
[----:B------:R-:W-:Y:S02]  /*e220*/  HADD2.F32 R10, -RZ, R10.H1_H1 ;  /* 0x3000000aff0a7230 */ /* 0x000fe40000004100 */
[----:B------:R-:W-:Y:S01]  /*e230*/  FMUL.FTZ R53, R49, R8 ;  /* 0x0000000831357220 */ /* 0x000fe20000410000 */
[----:B------:R-:W-:-:S02]  /*e240*/  HADD2.F32 R43, -RZ, R42.H0_H0 ;  /* 0x2000002aff2b7230 */ /* 0x000fc40000004100 */
[----:B------:R-:W-:Y:S01]  /*e250*/  FMUL.FTZ R4, R49, R44 ;  /* 0x0000002c31047220 */ /* 0x000fe20000410000 */
[----:B------:R-:W-:Y:S02]  /*e260*/  HADD2.F32 R9, -RZ, R38.H0_H0 ;  /* 0x20000026ff097230 */ /* 0x000fe40000004100 */
[----:B------:R-:W-:Y:S01]  /*e270*/  FFMA.FTZ R49, R5, R52, R60 ;  /* 0x0000003405317223 */ /* 0x000fe2000001003c */
[----:B------:R-:W-:Y:S02]  /*e280*/  HADD2.F32 R6, -RZ, R6.H1_H1 ;  /* 0x30000006ff067230 */ /* 0x000fe40000004100 */
[C---:B------:R-:W-:Y:S01]  /*e290*/  FMUL.FTZ R5, R10.reuse, R43 ;  /* 0x0000002b0a057220 */ /* 0x040fe20000410000 */
[C---:B------:R-:W-:Y:S01]  /*e2a0*/  FFMA.FTZ R51, R45.reuse, R8, -R4 ;  /* 0x000000082d337223 */ /* 0x040fe20000010804 */
[----:B------:R-:W-:Y:S01]  /*e2b0*/  FFMA.FTZ R53, R45, R44, R53 ;  /* 0x0000002c2d357223 */ /* 0x000fe20000010035 */
[-C--:B------:R-:W-:Y:S01]  /*e2c0*/  FMUL.FTZ R45, R10, R9.reuse ;  /* 0x000000090a2d7220 */ /* 0x080fe20000410000 */
[----:B------:R-:W-:Y:S01]  /*e2d0*/  FFMA.FTZ R10, R6, R9, -R5 ;  /* 0x00000009060a7223 */ /* 0x000fe20000010805 */
[----:B------:R-:W-:-:S02]  /*e2e0*/  HADD2.F32 R50, -RZ, R11.H0_H0 ;  /* 0x2000000bff327230 */ /* 0x000fc40000004100 */
[----:B------:R-:W-:Y:S02]  /*e2f0*/  HADD2.F32 R9, -RZ, R41.H1_H1 ;  /* 0x30000029ff097230 */ /* 0x000fe40000004100 */
[----:B------:R-:W-:Y:S01]  /*e300*/  FFMA.FTZ R44, R6, R43, R45 ;  /* 0x0000002b062c7223 */ /* 0x000fe2000001002d */
[----:B------:R-:W-:Y:S02]  /*e310*/  HADD2.F32 R5, -RZ, R37.H1_H1 ;  /* 0x30000025ff057230 */ /* 0x000fe40000004100 */
[----:B------:R-:W-:Y:S02]  /*e320*/  HADD2.F32 R11, -RZ, R11.H1_H1 ;  /* 0x3000000bff0b7230 */ /* 0x000fe40000004100 */
[C---:B------:R-:W-:Y:S01]  /*e330*/  FMUL.FTZ R43, R50.reuse, R9 ;  /* 0x00000009322b7220 */ /* 0x040fe20000410000 */
[----:B------:R-:W-:Y:S02]  /*e340*/  HADD2.F32 R8, -RZ, R42.H1_H1 ;  /* 0x3000002aff087230 */ /* 0x000fe40000004100 */
[----:B------:R-:W-:Y:S01]  /*e350*/  FMUL.FTZ R50, R50, R5 ;  /* 0x0000000532327220 */ /* 0x000fe20000410000 */
[----:B------:R-:W-:-:S02]  /*e360*/  HADD2.F32 R4, -RZ, R38.H1_H1 ;  /* 0x30000026ff047230 */ /* 0x000fc40000004100 */
[--C-:B------:R-:W-:Y:S02]  /*e370*/  HADD2.F32 R46, -RZ, R7.reuse.H0_H0 ;  /* 0x20000007ff2e7230 */ /* 0x100fe40000004100 */
[C---:B------:R-:W-:Y:S01]  /*e380*/  FMUL.FTZ R6, R11.reuse, R8 ;  /* 0x000000080b067220 */ /* 0x040fe20000410000 */
[----:B------:R-:W-:Y:S02]  /*e390*/  HADD2.F32 R7, -RZ, R7.H1_H1 ;  /* 0x30000007ff077230 */ /* 0x000fe40000004100 */
[-C--:B------:R-:W-:Y:S01]  /*e3a0*/  FMUL.FTZ R45, R11, R4.reuse ;  /* 0x000000040b2d7220 */ /* 0x080fe20000410000 */
[C---:B------:R-:W-:Y:S01]  /*e3b0*/  FFMA.FTZ R43, R46.reuse, R5, -R43 ;  /* 0x000000052e2b7223 */ /* 0x040fe2000001082b */
[----:B------:R-:W-:Y:S01]  /*e3c0*/  FFMA.FTZ R11, R46, R9, R50 ;  /* 0x000000092e0b7223 */ /* 0x000fe20000010032 */
[C---:B------:R-:W-:Y:S01]  /*e3d0*/  FFMA.FTZ R46, R7.reuse, R4, -R6 ;  /* 0x00000004072e7223 */ /* 0x040fe20000010806 */
[----:B------:R-:W-:Y:S01]  /*e3e0*/  FFMA.FTZ R50, R7, R8, R45 ;  /* 0x0000000807327223 */ /* 0x000fe2000001002d */
[----:B------:R-:W-:-:S02]  /*e3f0*/  F2FP.F16.F32.PACK_AB R4, R55, R56 ;  /* 0x000000383704723e */ /* 0x000fc400000000ff */
[----:B------:R-:W-:Y:S02]  /*e400*/  F2FP.F16.F32.PACK_AB R5, R54, R47 ;  /* 0x0000002f3605723e */ /* 0x000fe400000000ff */
[----:B------:R-:W-:Y:S02]  /*e410*/  F2FP.F16.F32.PACK_AB R6, R10, R51 ;  /* 0x000000330a06723e */ /* 0x000fe400000000ff */
[----:B------:R-:W-:Y:S02]  /*e420*/  F2FP.F16.F32.PACK_AB R7, R46, R43 ;  /* 0x0000002b2e07723e */ /* 0x000fe400000000ff */
[----:B------:R-:W-:Y:S02]  /*e430*/  F2FP.F16.F32.PACK_AB R8, R57, R58 ;  /* 0x0000003a3908723e */ /* 0x000fe400000000ff */
[----:B------:R-:W-:Y:S01]  /*e440*/  F2FP.F16.F32.PACK_AB R9, R49, R48 ;  /* 0x000000303109723e */ /* 0x000fe200000000ff */
[----:B------:R1:W-:Y:S01]  /*e450*/  STS.128 [R59+0x10400], R4 ;  /* 0x010400043b007388 */ /* 0x0003e20000000c00 */
[----:B------:R-:W-:-:S02]  /*e460*/  F2FP.F16.F32.PACK_AB R10, R44, R53 ;  /* 0x000000352c0a723e */ /* 0x000fc400000000ff */
[----:B------:R-:W-:-:S05]  /*e470*/  F2FP.F16.F32.PACK_AB R11, R50, R11 ;  /* 0x0000000b320b723e */ /* 0x000fca00000000ff */
[----:B------:R1:W-:Y:S02]  /*e480*/  STS.128 [R61+0x10400], R8 ;  /* 0x010400083d007388 */ /* 0x0003e40000000c00 */
.L_x_769:
[----:B------:R-:W-:Y:S05]  /*e490*/  BSYNC B2 ;  /* 0x0000000000027941 */ /* 0x000fea0003800000 */
.L_x_768:
[----:B------:R-:W-:Y:S04]  /*e4a0*/  BSSY B2, `(.L_x_770) ;  /* 0x0000059000027945 */ /* 0x000fe80003800000 */
[----:B------:R-:W-:Y:S05]  /*e4b0*/  @P1 BRA `(.L_x_771) ;  /* 0x00000004005c1947 */ /* 0x000fea0003800000 */
[----:B-1----:R-:W-:Y:S01]  /*e4c0*/  LEA.HI R4, R33, R211, RZ, 0x1d ;  /* 0x000000d321047211 */ /* 0x002fe200078fe8ff */
[----:B------:R-:W-:Y:S02]  /*e4d0*/  HADD2.F32 R55, -RZ, R29.H0_H0 ;  /* 0x2000001dff377230 */ /* 0x000fe40000004100 */
[----:B------:R-:W-:Y:S01]  /*e4e0*/  HADD2.F32 R53, -RZ, R25.H0_H0 ;  /* 0x20000019ff357230 */ /* 0x000fe20000004100 */
[----:B0-----:R-:W-:Y:S01]  /*e4f0*/  SHF.R.S32.HI R5, RZ, 0x1f, R4 ;  /* 0x0000001fff057819 */ /* 0x001fe20000011404 */
[----:B------:R-:W-:-:S03]  /*e500*/  HADD2.F32 R57, -RZ, R30.H0_H0 ;  /* 0x2000001eff397230 */ /* 0x000fc60000004100 */
[----:B------:R-:W-:Y:S02]  /*e510*/  LEA.HI R5, R5, R4, RZ, 0x3 ;  /* 0x0000000405057211 */ /* 0x000fe400078f18ff */
[----:B------:R-:W-:-:S03]  /*e520*/  SHF.L.U32 R4, R4, 0x3, RZ ;  /* 0x0000000304047819 */ /* 0x000fc600000006ff */
[----:B------:R-:W-:Y:S01]  /*e530*/  IMAD.SHL.U32 R5, R5, 0x400, RZ ;  /* 0x0000040005057824 */ /* 0x000fe200078e00ff */
[----:B------:R-:W-:-:S04]  /*e540*/  LOP3.LUT R4, R191, 0x38, R4, 0xf8, !PT ;  /* 0x00000038bf047812 */ /* 0x000fc800078ef804 */
[----:B------:R-:W-:Y:S02]  /*e550*/  LOP3.LUT R5, R5, 0x7fffe000, RZ, 0xc0, !PT ;  /* 0x7fffe00005057812 */ /* 0x000fe400078ec0ff */
[----:B------:R-:W-:-:S03]  /*e560*/  LOP3.LUT R9, R4, R193, RZ, 0x3c, !PT ;  /* 0x000000c104097212 */ /* 0x000fc600078e3cff */
[----:B------:R-:W-:Y:S02]  /*e570*/  IMAD R8, R192, 0x200, R5 ;  /* 0x00000200c0087824 */ /* 0x000fe400078e0205 */
[----:B------:R-:W0:Y:S03]  /*e580*/  LDS.128 R4, [R229] ;  /* 0x00000000e5047984 */ /* 0x000e260000000c00 */
[----:B------:R-:W-:-:S05]  /*e590*/  IADD3 R9, R8, R9, RZ ;  /* 0x0000000908097210 */ /* 0x000fca0007ffe0ff */
[----:B------:R-:W-:-:S05]  /*e5a0*/  IMAD R43, R9, 0x2, R2 ;  /* 0x00000002092b7824 */ /* 0x000fca00078e0202 */
[----:B------:R-:W1:Y:S01]  /*e5b0*/  LDS.128 R8, [R43+0x10400] ;  /* 0x010400002b087984 */ /* 0x000e620000000c00 */
[--C-:B0-----:R-:W-:Y:S02]  /*e5c0*/  HADD2.F32 R44, -RZ, R4.reuse.H0_H0 ;  /* 0x20000004ff2c7230 */ /* 0x101fe40000004100 */
[----:B------:R-:W-:Y:S02]  /*e5d0*/  HADD2.F32 R4, -RZ, R4.H1_H1 ;  /* 0x30000004ff047230 */ /* 0x000fe40000004100 */
[--C-:B------:R-:W-:Y:S02]  /*e5e0*/  HADD2.F32 R45, -RZ, R5.reuse.H0_H0 ;  /* 0x20000005ff2d7230 */ /* 0x100fe40000004100 */
[----:B------:R-:W-:Y:S02]  /*e5f0*/  HADD2.F32 R5, -RZ, R5.H1_H1 ;  /* 0x30000005ff057230 */ /* 0x000fe40000004100 */
[--C-:B------:R-:W-:Y:S02]  /*e600*/  HADD2.F32 R46, -RZ, R6.reuse.H0_H0 ;  /* 0x20000006ff2e7230 */ /* 0x100fe40000004100 */
[----:B------:R-:W-:-:S02]  /*e610*/  HADD2.F32 R6, -RZ, R6.H1_H1 ;  /* 0x30000006ff067230 */ /* 0x000fc40000004100 */
[----:B------:R-:W-:Y:S02]  /*e620*/  HADD2.F32 R47, -RZ, R7.H0_H0 ;  /* 0x20000007ff2f7230 */ /* 0x000fe40000004100 */
[--C-:B-1----:R-:W-:Y:S02]  /*e630*/  HADD2.F32 R48, -RZ, R8.reuse.H0_H0 ;  /* 0x20000008ff307230 */ /* 0x102fe40000004100 */
[----:B------:R-:W-:Y:S02]  /*e640*/  HADD2.F32 R8, -RZ, R8.H1_H1 ;  /* 0x30000008ff087230 */ /* 0x000fe40000004100 */
[----:B------:R-:W-:Y:S02]  /*e650*/  HADD2.F32 R49, -RZ, R9.H0_H0 ;  /* 0x20000009ff317230 */ /* 0x000fe40000004100 */
[C---:B------:R-:W-:Y:S01]  /*e660*/  FMUL.FTZ R59, R48.reuse, R55 ;  /* 0x00000037303b7220 */ /* 0x040fe20000410000 */
[----:B------:R-:W-:Y:S01]  /*e670*/  FMUL.FTZ R61, R48, R53 ;  /* 0x00000035303d7220 */ /* 0x000fe20000410000 */
[----:B------:R-:W-:-:S02]  /*e680*/  HADD2.F32 R48, -RZ, R29.H1_H1 ;  /* 0x3000001dff307230 */ /* 0x000fc40000004100 */
[----:B------:R-:W-:Y:S01]  /*e690*/  FMUL.FTZ R63, R8, R57 ;  /* 0x00000039083f7220 */ /* 0x000fe20000410000 */
[C---:B------:R-:W-:Y:S01]  /*e6a0*/  FFMA.FTZ R59, R44.reuse, R53, -R59 ;  /* 0x000000352c3b7223 */ /* 0x040fe2000001083b */
[----:B------:R-:W-:Y:S02]  /*e6b0*/  HADD2.F32 R53, -RZ, R26.H0_H0 ;  /* 0x2000001aff357230 */ /* 0x000fe40000004100 */
[----:B------:R-:W-:Y:S01]  /*e6c0*/  FFMA.FTZ R61, R44, R55, R61 ;  /* 0x000000372c3d7223 */ /* 0x000fe2000001003d */
[----:B------:R-:W-:Y:S02]  /*e6d0*/  HADD2.F32 R44, -RZ, R25.H1_H1 ;  /* 0x30000019ff2c7230 */ /* 0x000fe40000004100 */
[C---:B------:R-:W-:Y:S01]  /*e6e0*/  FMUL.FTZ R56, R49.reuse, R48 ;  /* 0x0000003031387220 */ /* 0x040fe20000410000 */
[----:B------:R-:W-:Y:S02]  /*e6f0*/  HADD2.F32 R9, -RZ, R9.H1_H1 ;  /* 0x30000009ff097230 */ /* 0x000fe40000004100 */
[-C--:B------:R-:W-:Y:S01]  /*e700*/  FMUL.FTZ R55, R8, R53.reuse ;  /* 0x0000003508377220 */ /* 0x080fe20000410000 */
[----:B------:R-:W-:Y:S01]  /*e710*/  FFMA.FTZ R52, R4, R53, -R63 ;  /* 0x0000003504347223 */ /* 0x000fe2000001083f */
[----:B------:R-:W-:Y:S01]  /*e720*/  FMUL.FTZ R49, R49, R44 ;  /* 0x0000002c31317220 */ /* 0x000fe20000410000 */
[----:B------:R-:W-:-:S02]  /*e730*/  HADD2.F32 R8, -RZ, R30.H1_H1 ;  /* 0x3000001eff087230 */ /* 0x000fc40000004100 */
[----:B------:R-:W-:Y:S01]  /*e740*/  FFMA.FTZ R54, R4, R57, R55 ;  /* 0x0000003904367223 */ /* 0x000fe20000010037 */
[----:B------:R-:W-:Y:S02]  /*e750*/  HADD2.F32 R4, -RZ, R26.H1_H1 ;  /* 0x3000001aff047230 */ /* 0x000fe40000004100 */
[C---:B------:R-:W-:Y:S01]  /*e760*/  FFMA.FTZ R48, R45.reuse, R48, R49 ;  /* 0x000000302d307223 */ /* 0x040fe20000010031 */
[----:B------:R-:W-:Y:S02]  /*e770*/  HADD2.F32 R50, -RZ, R10.H0_H0 ;  /* 0x2000000aff327230 */ /* 0x000fe40000004100 */
[----:B------:R-:W-:Y:S01]  /*e780*/  FFMA.FTZ R56, R45, R44, -R56 ;  /* 0x0000002c2d387223 */ /* 0x000fe20000010838 */
[----:B------:R-:W-:Y:S02]  /*e790*/  HADD2.F32 R49, -RZ, R31.H0_H0 ;  /* 0x2000001fff317230 */ /* 0x000fe40000004100 */
[----:B------:R-:W-:Y:S01]  /*e7a0*/  FMUL.FTZ R44, R9, R8 ;  /* 0x00000008092c7220 */ /* 0x000fe20000410000 */
[----:B------:R-:W-:-:S02]  /*e7b0*/  HADD2.F32 R45, -RZ, R27.H0_H0 ;  /* 0x2000001bff2d7230 */ /* 0x000fc40000004100 */
[-C--:B------:R-:W-:Y:S01]  /*e7c0*/  FMUL.FTZ R58, R9, R4.reuse ;  /* 0x00000004093a7220 */ /* 0x080fe20000410000 */
[----:B------:R-:W-:Y:S02]  /*e7d0*/  HADD2.F32 R10, -RZ, R10.H1_H1 ;  /* 0x3000000aff0a7230 */ /* 0x000fe40000004100 */
[C---:B------:R-:W-:Y:S01]  /*e7e0*/  FMUL.FTZ R63, R50.reuse, R49 ;  /* 0x00000031323f7220 */ /* 0x040fe20000410000 */
[----:B------:R-:W-:Y:S02]  /*e7f0*/  HADD2.F32 R53, -RZ, R32.H0_H0 ;  /* 0x20000020ff357230 */ /* 0x000fe40000004100 */
[C---:B------:R-:W-:Y:S01]  /*e800*/  FFMA.FTZ R55, R5.reuse, R4, -R44 ;  /* 0x0000000405377223 */ /* 0x040fe2000001082c */
[----:B------:R-:W-:Y:S02]  /*e810*/  HADD2.F32 R9, -RZ, R28.H0_H0 ;  /* 0x2000001cff097230 */ /* 0x000fe40000004100 */
[-C--:B------:R-:W-:Y:S01]  /*e820*/  FMUL.FTZ R50, R50, R45.reuse ;  /* 0x0000002d32327220 */ /* 0x080fe20000410000 */
[----:B------:R-:W-:Y:S01]  /*e830*/  FFMA.FTZ R57, R5, R8, R58 ;  /* 0x0000000805397223 */ /* 0x000fe2000001003a */
[----:B------:R-:W-:Y:S01]  /*e840*/  FFMA.FTZ R63, R46, R45, -R63 ;  /* 0x0000002d2e3f7223 */ /* 0x000fe2000001083f */
[----:B------:R-:W-:-:S02]  /*e850*/  HADD2.F32 R51, -RZ, R11.H0_H0 ;  /* 0x2000000bff337230 */ /* 0x000fc40000004100 */
[C---:B------:R-:W-:Y:S01]  /*e860*/  FMUL.FTZ R5, R10.reuse, R53 ;  /* 0x000000350a057220 */ /* 0x040fe20000410000 */
[----:B------:R-:W-:Y:S01]  /*e870*/  FMUL.FTZ R45, R10, R9 ;  /* 0x000000090a2d7220 */ /* 0x000fe20000410000 */
[----:B------:R-:W-:Y:S02]  /*e880*/  HADD2.F32 R11, -RZ, R11.H1_H1 ;  /* 0x3000000bff0b7230 */ /* 0x000fe40000004100 */
[----:B------:R-:W-:Y:S01]  /*e890*/  FFMA.FTZ R50, R46, R49, R50 ;  /* 0x000000312e327223 */ /* 0x000fe20000010032 */
[----:B------:R-:W-:Y:S02]  /*e8a0*/  HADD2.F32 R10, -RZ, R31.H1_H1 ;  /* 0x3000001fff0a7230 */ /* 0x000fe40000004100 */
[C---:B------:R-:W-:Y:S01]  /*e8b0*/  FFMA.FTZ R46, R6.reuse, R9, -R5 ;  /* 0x00000009062e7223 */ /* 0x040fe20000010805 */
[----:B------:R-:W-:Y:S02]  /*e8c0*/  HADD2.F32 R44, -RZ, R32.H1_H1 ;  /* 0x30000020ff2c7230 */ /* 0x000fe40000004100 */
[----:B------:R-:W-:Y:S01]  /*e8d0*/  FFMA.FTZ R45, R6, R53, R45 ;  /* 0x00000035062d7223 */ /* 0x000fe2000001002d */
[----:B------:R-:W-:-:S02]  /*e8e0*/  HADD2.F32 R4, -RZ, R27.H1_H1 ;  /* 0x3000001bff047230 */ /* 0x000fc40000004100 */
[----:B------:R-:W-:Y:S01]  /*e8f0*/  FMUL.FTZ R6, R51, R10 ;  /* 0x0000000a33067220 */ /* 0x000fe20000410000 */
[----:B------:R-:W-:Y:S02]  /*e900*/  HADD2.F32 R8, -RZ, R28.H1_H1 ;  /* 0x3000001cff087230 */ /* 0x000fe40000004100 */
[----:B------:R-:W-:Y:S01]  /*e910*/  FMUL.FTZ R58, R11, R44 ;  /* 0x0000002c0b3a7220 */ /* 0x000fe20000410000 */
[----:B------:R-:W-:Y:S02]  /*e920*/  HADD2.F32 R7, -RZ, R7.H1_H1 ;  /* 0x30000007ff077230 */ /* 0x000fe40000004100 */
[----:B------:R-:W-:Y:S01]  /*e930*/  FMUL.FTZ R51, R51, R4 ;  /* 0x0000000433337220 */ /* 0x000fe20000410000 */
[----:B------:R-:W-:Y:S01]  /*e940*/  F2FP.F16.F32.PACK_AB R9, R57, R48 ;  /* 0x000000303909723e */ /* 0x000fe200000000ff */
[----:B------:R-:W-:Y:S01]  /*e950*/  FMUL.FTZ R5, R11, R8 ;  /* 0x000000080b057220 */ /* 0x000fe20000410000 */
[----:B------:R-:W-:Y:S01]  /*e960*/  FFMA.FTZ R11, R47, R4, -R6 ;  /* 0x000000042f0b7223 */ /* 0x000fe20000010806 */
[----:B------:R-:W-:Y:S01]  /*e970*/  FFMA.FTZ R58, R7, R8, -R58 ;  /* 0x00000008073a7223 */ /* 0x000fe2000001083a */
[----:B------:R-:W-:Y:S01]  /*e980*/  FFMA.FTZ R51, R47, R10, R51 ;  /* 0x0000000a2f337223 */ /* 0x000fe20000010033 */
[----:B------:R-:W-:Y:S01]  /*e990*/  FFMA.FTZ R44, R7, R44, R5 ;  /* 0x0000002c072c7223 */ /* 0x000fe20000010005 */
[----:B------:R-:W-:-:S02]  /*e9a0*/  F2FP.F16.F32.PACK_AB R4, R52, R59 ;  /* 0x0000003b3404723e */ /* 0x000fc400000000ff */
[----:B------:R-:W-:Y:S02]  /*e9b0*/  F2FP.F16.F32.PACK_AB R5, R55, R56 ;  /* 0x000000383705723e */ /* 0x000fe400000000ff */
[----:B------:R-:W-:Y:S02]  /*e9c0*/  F2FP.F16.F32.PACK_AB R6, R46, R63 ;  /* 0x0000003f2e06723e */ /* 0x000fe400000000ff */
[----:B------:R-:W-:Y:S02]  /*e9d0*/  F2FP.F16.F32.PACK_AB R7, R58, R11 ;  /* 0x0000000b3a07723e */ /* 0x000fe400000000ff */
[----:B------:R-:W-:Y:S02]  /*e9e0*/  F2FP.F16.F32.PACK_AB R8, R54, R61 ;  /* 0x0000003d3608723e */ /* 0x000fe400000000ff */
[----:B------:R-:W-:Y:S01]  /*e9f0*/  F2FP.F16.F32.PACK_AB R10, R45, R50 ;  /* 0x000000322d0a723e */ /* 0x000fe200000000ff */
[----:B------:R2:W-:Y:S01]  /*ea00*/  STS.128 [R229], R4 ;  /* 0x00000004e5007388 */ /* 0x0005e20000000c00 */
[----:B------:R-:W-:-:S05]  /*ea10*/  F2FP.F16.F32.PACK_AB R11, R44, R51 ;  /* 0x000000332c0b723e */ /* 0x000fca00000000ff */
[----:B------:R2:W-:Y:S02]  /*ea20*/  STS.128 [R43+0x10400], R8 ;  /* 0x010400082b007388 */ /* 0x0005e40000000c00 */
.L_x_771:
[----:B------:R-:W-:Y:S05]  /*ea30*/  BSYNC B2 ;  /* 0x0000000000027941 */ /* 0x000fea0003800000 */
.L_x_770:
[----:B------:R-:W-:Y:S05]  /*ea40*/  @P2 BRA `(.L_x_767) ;  /* 0x00000004005c2947 */ /* 0x000fea0003800000 */
[----:B------:R-:W-:Y:S01]  /*ea50*/  LEA.HI R33, R33, R212, RZ, 0x1d ;  /* 0x000000d421217211 */ /* 0x000fe200078fe8ff */
[----:B------:R-:W-:Y:S02]  /*ea60*/  HADD2.F32 R52, -RZ, R0.H0_H0 ;  /* 0x20000000ff347230 */ /* 0x000fe40000004100 */
[--C-:B------:R-:W-:Y:S01]  /*ea70*/  HADD2.F32 R54, -RZ, R14.reuse.H0_H0 ;  /* 0x2000000eff367230 */ /* 0x100fe20000004100 */
[----:B-12---:R-:W-:Y:S01]  /*ea80*/  SHF.R.S32.HI R4, RZ, 0x1f, R33 ;  /* 0x0000001fff047819 */ /* 0x006fe20000011421 */
[----:B------:R-:W-:Y:S02]  /*ea90*/  HADD2.F32 R51, -RZ, R15.H0_H0 ;  /* 0x2000000fff337230 */ /* 0x000fe40000004100 */
[----:B------:R-:W-:Y:S01]  /*eaa0*/  HADD2.F32 R53, -RZ, R14.H1_H1 ;  /* 0x3000000eff357230 */ /* 0x000fe20000004100 */
[----:B0-----:R-:W-:Y:S01]  /*eab0*/  LEA.HI R5, R4, R33, RZ, 0x3 ;  /* 0x0000002104057211 */ /* 0x001fe200078f18ff */
[----:B------:R-:W-:-:S03]  /*eac0*/  IMAD.SHL.U32 R4, R33, 0x8, RZ ;  /* 0x0000000821047824 */ /* 0x000fc600078e00ff */
[----:B------:R-:W-:Y:S02]  /*ead0*/  SHF.L.U32 R5, R5, 0xa, RZ ;  /* 0x0000000a05057819 */ /* 0x000fe400000006ff */
[----:B------:R-:W-:Y:S02]  /*eae0*/  LOP3.LUT R4, R191, 0x38, R4, 0xf8, !PT ;  /* 0x00000038bf047812 */ /* 0x000fe400078ef804 */
[----:B------:R-:W-:Y:S02]  /*eaf0*/  LOP3.LUT R5, R5, 0x7fffe000, RZ, 0xc0, !PT ;  /* 0x7fffe00005057812 */ /* 0x000fe400078ec0ff */
[----:B------:R-:W-:-:S03]  /*eb00*/  LOP3.LUT R9, R4, R193, RZ, 0x3c, !PT ;  /* 0x000000c104097212 */ /* 0x000fc600078e3cff */
[----:B------:R-:W-:Y:S02]  /*eb10*/  IMAD R8, R192, 0x200, R5 ;  /* 0x00000200c0087824 */ /* 0x000fe400078e0205 */
[----:B------:R-:W0:Y:S02]  /*eb20*/  LDS.128 R4, [R227] ;  /* 0x00000000e3047984 */ /* 0x000e240000000c00 */
[----:B------:R-:W-:-:S05]  /*eb30*/  IMAD.IADD R9, R8, 0x1, R9 ;  /* 0x0000000108097824 */ /* 0x000fca00078e0209 */
[----:B------:R-:W-:-:S05]  /*eb40*/  LEA R33, R9, R2, 0x1 ;  /* 0x0000000209217211 */ /* 0x000fca00078e08ff */
[----:B------:R-:W1:Y:S01]  /*eb50*/  LDS.128 R8, [R33+0x10400] ;  /* 0x0104000021087984 */ /* 0x000e620000000c00 */
[--C-:B0-----:R-:W-:Y:S02]  /*eb60*/  HADD2.F32 R43, -RZ, R4.reuse.H0_H0 ;  /* 0x20000004ff2b7230 */ /* 0x101fe40000004100 */
[----:B------:R-:W-:Y:S02]  /*eb70*/  HADD2.F32 R4, -RZ, R4.H1_H1 ;  /* 0x30000004ff047230 */ /* 0x000fe40000004100 */
[--C-:B------:R-:W-:Y:S02]  /*eb80*/  HADD2.F32 R44, -RZ, R5.reuse.H0_H0 ;  /* 0x20000005ff2c7230 */ /* 0x100fe40000004100 */
[----:B------:R-:W-:Y:S02]  /*eb90*/  HADD2.F32 R5, -RZ, R5.H1_H1 ;  /* 0x30000005ff057230 */ /* 0x000fe40000004100 */
[--C-:B------:R-:W-:Y:S02]  /*eba0*/  HADD2.F32 R45, -RZ, R6.reuse.H0_H0 ;  /* 0x20000006ff2d7230 */ /* 0x100fe40000004100 */
[----:B------:R-:W-:-:S02]  /*ebb0*/  HADD2.F32 R6, -RZ, R6.H1_H1 ;  /* 0x30000006ff067230 */ /* 0x000fc40000004100 */
[--C-:B-1----:R-:W-:Y:S02]  /*ebc0*/  HADD2.F32 R47, -RZ, R8.reuse.H0_H0 ;  /* 0x20000008ff2f7230 */ /* 0x102fe40000004100 */
        /* <DEDUP_REMOVED lines=31> */
[C---:B------:R-:W-:Y:S01]  /*edc0*/  FFMA.FTZ R53, R45.reuse, R44, R53 ;  /* 0x0000002c2d357223 */ /* 0x040fe20000010035 */
[C---:B------:R-:W-:Y:S01]  /*edd0*/  FMUL.FTZ R5, R10.reuse, R43 ;  /* 0x0000002b0a057220 */ /* 0x040fe20000410000 */
[----:B------:R-:W-:Y:S01]  /*ede0*/  FFMA.FTZ R51, R45, R8, -R4 ;  /* 0x000000082d337223 */ /* 0x000fe20000010804 */
[-C--:B------:R-:W-:Y:S01]  /*edf0*/  FMUL.FTZ R45, R10, R9.reuse ;  /* 0x000000090a2d7220 */ /* 0x080fe20000410000 */
[----:B------:R-:W-:Y:S02]  /*ee00*/  HADD2.F32 R50, -RZ, R11.H0_H0 ;  /* 0x2000000bff327230 */ /* 0x000fe40000004100 */
[----:B------:R-:W-:Y:S01]  /*ee10*/  FFMA.FTZ R10, R6, R9, -R5 ;  /* 0x00000009060a7223 */ /* 0x000fe20000010805 */
[----:B------:R-:W-:-:S02]  /*ee20*/  HADD2.F32 R9, -RZ, R20.H1_H1 ;  /* 0x30000014ff097230 */ /* 0x000fc40000004100 */
[----:B------:R-:W-:Y:S01]  /*ee30*/  FFMA.FTZ R44, R6, R43, R45 ;  /* 0x0000002b062c7223 */ /* 0x000fe2000001002d */
[----:B------:R-:W-:Y:S02]  /*ee40*/  HADD2.F32 R5, -RZ, R12.H1_H1 ;  /* 0x3000000cff057230 */ /* 0x000fe40000004100 */
[----:B------:R-:W-:Y:S02]  /*ee50*/  HADD2.F32 R11, -RZ, R11.H1_H1 ;  /* 0x3000000bff0b7230 */ /* 0x000fe40000004100 */
[C---:B------:R-:W-:Y:S01]  /*ee60*/  FMUL.FTZ R43, R50.reuse, R9 ;  /* 0x00000009322b7220 */ /* 0x040fe20000410000 */
[----:B------:R-:W-:Y:S02]  /*ee70*/  HADD2.F32 R8, -RZ, R21.H1_H1 ;  /* 0x30000015ff087230 */ /* 0x000fe40000004100 */
[----:B------:R-:W-:Y:S01]  /*ee80*/  FMUL.FTZ R50, R50, R5 ;  /* 0x0000000532327220 */ /* 0x000fe20000410000 */
[----:B------:R-:W-:Y:S02]  /*ee90*/  HADD2.F32 R4, -RZ, R13.H1_H1 ;  /* 0x3000000dff047230 */ /* 0x000fe40000004100 */
[----:B------:R-:W-:-:S02]  /*eea0*/  HADD2.F32 R46, -RZ, R7.H0_H0 ;  /* 0x20000007ff2e7230 */ /* 0x000fc40000004100 */
[C---:B------:R-:W-:Y:S01]  /*eeb0*/  FMUL.FTZ R6, R11.reuse, R8 ;  /* 0x000000080b067220 */ /* 0x040fe20000410000 */
[----:B------:R-:W-:Y:S02]  /*eec0*/  HADD2.F32 R7, -RZ, R7.H1_H1 ;  /* 0x30000007ff077230 */ /* 0x000fe40000004100 */
[-C--:B------:R-:W-:Y:S01]  /*eed0*/  FMUL.FTZ R45, R11, R4.reuse ;  /* 0x000000040b2d7220 */ /* 0x080fe20000410000 */
[C---:B------:R-:W-:Y:S01]  /*eee0*/  FFMA.FTZ R43, R46.reuse, R5, -R43 ;  /* 0x000000052e2b7223 */ /* 0x040fe2000001082b */
[----:B------:R-:W-:Y:S01]  /*eef0*/  FFMA.FTZ R11, R46, R9, R50 ;  /* 0x000000092e0b7223 */ /* 0x000fe20000010032 */
[C---:B------:R-:W-:Y:S01]  /*ef00*/  FFMA.FTZ R46, R7.reuse, R4, -R6 ;  /* 0x00000004072e7223 */ /* 0x040fe20000010806 */
[----:B------:R-:W-:Y:S01]  /*ef10*/  FFMA.FTZ R50, R7, R8, R45 ;  /* 0x0000000807327223 */ /* 0x000fe2000001002d */
[----:B------:R-:W-:Y:S02]  /*ef20*/  F2FP.F16.F32.PACK_AB R4, R55, R56 ;  /* 0x000000383704723e */ /* 0x000fe400000000ff */
[----:B------:R-:W-:-:S02]  /*ef30*/  F2FP.F16.F32.PACK_AB R5, R54, R47 ;  /* 0x0000002f3605723e */ /* 0x000fc400000000ff */
[----:B------:R-:W-:Y:S02]  /*ef40*/  F2FP.F16.F32.PACK_AB R6, R10, R51 ;  /* 0x000000330a06723e */ /* 0x000fe400000000ff */
[----:B------:R-:W-:Y:S02]  /*ef50*/  F2FP.F16.F32.PACK_AB R7, R46, R43 ;  /* 0x0000002b2e07723e */ /* 0x000fe400000000ff */
[----:B------:R-:W-:Y:S02]  /*ef60*/  F2FP.F16.F32.PACK_AB R8, R57, R58 ;  /* 0x0000003a3908723e */ /* 0x000fe400000000ff */
[----:B------:R-:W-:Y:S01]  /*ef70*/  F2FP.F16.F32.PACK_AB R9, R49, R48 ;  /* 0x000000303109723e */ /* 0x000fe200000000ff */
[----:B------:R3:W-:Y:S01]  /*ef80*/  STS.128 [R227], R4 ;  /* 0x00000004e3007388 */ /* 0x0007e20000000c00 */
[----:B------:R-:W-:Y:S02]  /*ef90*/  F2FP.F16.F32.PACK_AB R10, R44, R53 ;  /* 0x000000352c0a723e */ /* 0x000fe400000000ff */
[----:B------:R-:W-:-:S05]  /*efa0*/  F2FP.F16.F32.PACK_AB R11, R50, R11 ;  /* 0x0000000b320b723e */ /* 0x000fca00000000ff */
[----:B------:R3:W-:Y:S02]  /*efb0*/  STS.128 [R33+0x10400], R8 ;  /* 0x0104000821007388 */ /* 0x0007e40000000c00 */
.L_x_767:
[----:B------:R-:W-:Y:S05]  /*efc0*/  BSYNC B1 ;  /* 0x0000000000017941 */ /* 0x000fea0003800000 */
.L_x_766:
[----:B------:R-:W-:-:S13]  /*efd0*/  ISETP.GE.AND P0, PT, R205, R24, PT ;  /* 0x00000018cd00720c */ /* 0x000fda0003f06270 */
[----:B------:R-:W-:Y:S05]  /*efe0*/  @P0 BRA `(.L_x_750) ;  /* 0x00000010003c0947 */ /* 0x000fea0003800000 */
[----:B------:R-:W4:Y:S01]  /*eff0*/  LDC R24, c[0x0][0x3f4] ;  /* 0x0000fd00ff187b82 */ /* 0x000f220000000800 */
[C---:B0123--:R-:W-:Y:S01]  /*f000*/  VIADD R5, R18.reuse, 0x20 ;  /* 0x0000002012057836 */ /* 0x04ffe20000000000 */
[----:B------:R-:W-:Y:S01]  /*f010*/  BSSY B1, `(.L_x_772) ;  /* 0x000005c000017945 */ /* 0x000fe20003800000 */
[C---:B------:R-:W-:Y:S01]  /*f020*/  VIADD R7, R18.reuse, 0x40 ;  /* 0x0000004012077836 */ /* 0x040fe20000000000 */
[-C--:B----4-:R-:W-:Y:S02]  /*f030*/  ISETP.GE.AND P0, PT, R18, R24.reuse, PT ;  /* 0x000000181200720c */ /* 0x090fe40003f06270 */
[-C--:B------:R-:W-:Y:S02]  /*f040*/  ISETP.GE.AND P1, PT, R5, R24.reuse, PT ;  /* 0x000000180500720c */ /* 0x080fe40003f26270 */
[----:B------:R-:W-:-:S09]  /*f050*/  ISETP.GE.AND P2, PT, R7, R24, PT ;  /* 0x000000180700720c */ /* 0x000fd20003f46270 */
[----:B------:R-:W-:Y:S05]  /*f060*/  @P0 BRA `(.L_x_773) ;  /* 0x0000000400580947 */ /* 0x000fea0003800000 */
[----:B------:R-:W-:Y:S01]  /*f070*/  LEA.HI R4, R24, R209, RZ, 0x1d ;  /* 0x000000d118047211 */ /* 0x000fe200078fe8ff */
[----:B------:R-:W-:Y:S02]  /*f080*/  HADD2.F32 R51, -RZ, R34.H0_H0 ;  /* 0x20000022ff337230 */ /* 0x000fe40000004100 */
[----:B------:R-:W-:Y:S01]  /*f090*/  HADD2.F32 R53, -RZ, R39.H0_H0 ;  /* 0x20000027ff357230 */ /* 0x000fe20000004100 */
[----:B------:R-:W-:Y:S01]  /*f0a0*/  SHF.R.S32.HI R5, RZ, 0x1f, R4 ;  /* 0x0000001fff057819 */ /* 0x000fe20000011404 */
[----:B------:R-:W-:Y:S01]  /*f0b0*/  HADD2.F32 R58, -RZ, R40.H0_H0 ;  /* 0x20000028ff3a7230 */ /* 0x000fe20000004100 */
[----:B------:R-:W-:Y:S01]  /*f0c0*/  SHF.L.U32 R6, R4, 0x3, RZ ;  /* 0x0000000304067819 */ /* 0x000fe200000006ff */
[----:B------:R-:W-:Y:S01]  /*f0d0*/  HADD2.F32 R56, -RZ, R35.H0_H0 ;  /* 0x20000023ff387230 */ /* 0x000fe20000004100 */
[----:B------:R-:W-:Y:S01]  /*f0e0*/  LEA.HI R4, R5, R4, RZ, 0x3 ;  /* 0x0000000405047211 */ /* 0x000fe200078f18ff */
[----:B------:R-:W-:Y:S01]  /*f0f0*/  HADD2.F32 R60, -RZ, R39.H1_H1 ;  /* 0x30000027ff3c7230 */ /* 0x000fe20000004100 */
[----:B------:R-:W-:Y:S01]  /*f100*/  LOP3.LUT R5, R185, 0x38, R6, 0xf8, !PT ;  /* 0x00000038b9057812 */ /* 0x000fe200078ef806 */
[----:B------:R-:W-:-:S02]  /*f110*/  HADD2.F32 R34, -RZ, R34.H1_H1 ;  /* 0x30000022ff227230 */ /* 0x000fc40000004100 */
[----:B------:R-:W-:Y:S01]  /*f120*/  IMAD.SHL.U32 R4, R4, 0x400, RZ ;  /* 0x0000040004047824 */ /* 0x000fe200078e00ff */
[----:B------:R-:W-:Y:S01]  /*f130*/  LOP3.LUT R8, R5, R230, RZ, 0x3c, !PT ;  /* 0x000000e605087212 */ /* 0x000fe200078e3cff */
[----:B------:R-:W-:Y:S02]  /*f140*/  HADD2.F32 R55, -RZ, R40.H1_H1 ;  /* 0x30000028ff377230 */ /* 0x000fe40000004100 */
[----:B------:R-:W-:Y:S01]  /*f150*/  HADD2.F32 R35, -RZ, R35.H1_H1 ;  /* 0x30000023ff237230 */ /* 0x000fe20000004100 */
[----:B------:R-:W-:Y:S01]  /*f160*/  LOP3.LUT R9, R4, 0x7fffe000, RZ, 0xc0, !PT ;  /* 0x7fffe00004097812 */ /* 0x000fe200078ec0ff */
[----:B------:R-:W-:Y:S01]  /*f170*/  HADD2.F32 R57, -RZ, R41.H0_H0 ;  /* 0x20000029ff397230 */ /* 0x000fe20000004100 */
[----:B------:R-:W0:Y:S02]  /*f180*/  LDS.128 R4, [R228] ;  /* 0x00000000e4047984 */ /* 0x000e240000000c00 */
[----:B------:R-:W-:-:S05]  /*f190*/  IADD3 R9, R8, R9, R195 ;  /* 0x0000000908097210 */ /* 0x000fca0007ffe0c3 */
        /* <DEDUP_REMOVED lines=10> */
[--C-:B------:R-:W-:Y:S02]  /*f240*/  HADD2.F32 R48, -RZ, R9.reuse.H0_H0 ;  /* 0x20000009ff307230 */ /* 0x100fe40000004100 */
[-C--:B------:R-:W-:Y:S01]  /*f250*/  FMUL.FTZ R52, R53, R47.reuse ;  /* 0x0000002f35347220 */ /* 0x080fe20000410000 */
[C---:B------:R-:W-:Y:S01]  /*f260*/  FMUL.FTZ R54, R51.reuse, R47 ;  /* 0x0000002f33367220 */ /* 0x040fe20000410000 */
[----:B------:R-:W-:Y:S02]  /*f270*/  HADD2.F32 R9, -RZ, R9.H1_H1 ;  /* 0x30000009ff097230 */ /* 0x000fe40000004100 */
[-C--:B------:R-:W-:Y:S01]  /*f280*/  FMUL.FTZ R39, R58, R8.reuse ;  /* 0x000000083a277220 */ /* 0x080fe20000410000 */
[-C--:B------:R-:W-:Y:S01]  /*f290*/  FFMA.FTZ R52, R51, R43.reuse, -R52 ;  /* 0x0000002b33347223 */ /* 0x080fe20000010834 */
[----:B------:R-:W-:Y:S01]  /*f2a0*/  FFMA.FTZ R54, R53, R43, R54 ;  /* 0x0000002b35367223 */ /* 0x000fe20000010036 */
[----:B------:R-:W-:Y:S01]  /*f2b0*/  FMUL.FTZ R43, R56, R8 ;  /* 0x00000008382b7220 */ /* 0x000fe20000410000 */
[----:B------:R-:W-:-:S02]  /*f2c0*/  HADD2.F32 R49, -RZ, R10.H0_H0 ;  /* 0x2000000aff317230 */ /* 0x000fc40000004100 */
[----:B------:R-:W-:Y:S01]  /*f2d0*/  FFMA.FTZ R39, R56, R4, -R39 ;  /* 0x0000000438277223 */ /* 0x000fe20000010827 */
[----:B------:R-:W-:Y:S01]  /*f2e0*/  FMUL.FTZ R47, R60, R48 ;  /* 0x000000303c2f7220 */ /* 0x000fe20000410000 */
[----:B------:R-:W-:Y:S01]  /*f2f0*/  FFMA.FTZ R43, R58, R4, R43 ;  /* 0x000000043a2b7223 */ /* 0x000fe2000001002b */
[----:B------:R-:W-:Y:S02]  /*f300*/  HADD2.F32 R10, -RZ, R10.H1_H1 ;  /* 0x3000000aff0a7230 */ /* 0x000fe40000004100 */
[----:B------:R-:W-:Y:S01]  /*f310*/  FMUL.FTZ R51, R34, R48 ;  /* 0x0000003022337220 */ /* 0x000fe20000410000 */
[-C--:B------:R-:W-:Y:S01]  /*f320*/  FMUL.FTZ R4, R55, R9.reuse ;  /* 0x0000000937047220 */ /* 0x080fe20000410000 */
[----:B------:R-:W-:Y:S02]  /*f330*/  HADD2.F32 R53, -RZ, R37.H0_H0 ;  /* 0x20000025ff357230 */ /* 0x000fe40000004100 */
[----:B------:R-:W-:Y:S01]  /*f340*/  FMUL.FTZ R8, R35, R9 ;  /* 0x0000000923087220 */ /* 0x000fe20000410000 */
[----:B------:R-:W-:-:S02]  /*f350*/  HADD2.F32 R56, -RZ, R42.H0_H0 ;  /* 0x2000002aff387230 */ /* 0x000fc40000004100 */
[-C--:B------:R-:W-:Y:S01]  /*f360*/  FFMA.FTZ R47, R34, R44.reuse, -R47 ;  /* 0x0000002c222f7223 */ /* 0x080fe2000001082f */
[----:B------:R-:W-:Y:S02]  /*f370*/  HADD2.F32 R48, -RZ, R38.H0_H0 ;  /* 0x20000026ff307230 */ /* 0x000fe40000004100 */
[----:B------:R-:W-:Y:S01]  /*f380*/  FFMA.FTZ R51, R60, R44, R51 ;  /* 0x0000002c3c337223 */ /* 0x000fe20000010033 */
[-C--:B------:R-:W-:Y:S01]  /*f390*/  FFMA.FTZ R34, R35, R5.reuse, -R4 ;  /* 0x0000000523227223 */ /* 0x080fe20000010804 */
[----:B------:R-:W-:Y:S01]  /*f3a0*/  FFMA.FTZ R40, R55, R5, R8 ;  /* 0x0000000537287223 */ /* 0x000fe20000010008 */
[-C--:B------:R-:W-:Y:S01]  /*f3b0*/  FMUL.FTZ R4, R57, R49.reuse ;  /* 0x0000003139047220 */ /* 0x080fe20000410000 */
[----:B------:R-:W-:Y:S01]  /*f3c0*/  FMUL.FTZ R44, R53, R49 ;  /* 0x00000031352c7220 */ /* 0x000fe20000410000 */
[-C--:B------:R-:W-:Y:S01]  /*f3d0*/  FMUL.FTZ R5, R56, R10.reuse ;  /* 0x0000000a38057220 */ /* 0x080fe20000410000 */
[----:B------:R-:W-:Y:S01]  /*f3e0*/  FMUL.FTZ R9, R48, R10 ;  /* 0x0000000a30097220 */ /* 0x000fe20000410000 */
[----:B------:R-:W-:-:S02]  /*f3f0*/  HADD2.F32 R50, -RZ, R11.H0_H0 ;  /* 0x2000000bff327230 */ /* 0x000fc40000004100 */
[-C--:B------:R-:W-:Y:S01]  /*f400*/  FFMA.FTZ R35, R53, R45.reuse, -R4 ;  /* 0x0000002d35237223 */ /* 0x080fe20000010804 */
[----:B------:R-:W-:Y:S01]  /*f410*/  FFMA.FTZ R44, R57, R45, R44 ;  /* 0x0000002d392c7223 */ /* 0x000fe2000001002c */
[-C--:B------:R-:W-:Y:S01]  /*f420*/  FFMA.FTZ R10, R48, R6.reuse, -R5 ;  /* 0x00000006300a7223 */ /* 0x080fe20000010805 */
[----:B------:R-:W-:Y:S02]  /*f430*/  HADD2.F32 R11, -RZ, R11.H1_H1 ;  /* 0x3000000bff0b7230 */ /* 0x000fe40000004100 */
[----:B------:R-:W-:Y:S02]  /*f440*/  HADD2.F32 R48, -RZ, R41.H1_H1 ;  /* 0x30000029ff307230 */ /* 0x000fe40000004100 */
[----:B------:R-:W-:Y:S02]  /*f450*/  HADD2.F32 R45, -RZ, R42.H1_H1 ;  /* 0x3000002aff2d7230 */ /* 0x000fe40000004100 */
[----:B------:R-:W-:Y:S02]  /*f460*/  HADD2.F32 R8, -RZ, R37.H1_H1 ;  /* 0x30000025ff087230 */ /* 0x000fe40000004100 */
[----:B------:R-:W-:Y:S01]  /*f470*/  FFMA.FTZ R37, R56, R6, R9 ;  /* 0x0000000638257223 */ /* 0x000fe20000010009 */
[----:B------:R-:W-:-:S02]  /*f480*/  HADD2.F32 R41, -RZ, R38.H1_H1 ;  /* 0x30000026ff297230 */ /* 0x000fc40000004100 */
[-C--:B------:R-:W-:Y:S01]  /*f490*/  FMUL.FTZ R5, R48, R50.reuse ;  /* 0x0000003230057220 */ /* 0x080fe20000410000 */
[--C-:B------:R-:W-:Y:S02]  /*f4a0*/  HADD2.F32 R46, -RZ, R7.reuse.H0_H0 ;  /* 0x20000007ff2e7230 */ /* 0x100fe40000004100 */
[-C--:B------:R-:W-:Y:S01]  /*f4b0*/  FMUL.FTZ R4, R45, R11.reuse ;  /* 0x0000000b2d047220 */ /* 0x080fe20000410000 */
[----:B------:R-:W-:Y:S02]  /*f4c0*/  HADD2.F32 R7, -RZ, R7.H1_H1 ;  /* 0x30000007ff077230 */ /* 0x000fe40000004100 */
[C---:B------:R-:W-:Y:S01]  /*f4d0*/  FMUL.FTZ R9, R8.reuse, R50 ;  /* 0x0000003208097220 */ /* 0x040fe20000410000 */
[C---:B------:R-:W-:Y:S01]  /*f4e0*/  FMUL.FTZ R6, R41.reuse, R11 ;  /* 0x0000000b29067220 */ /* 0x040fe20000410000 */
[-C--:B------:R-:W-:Y:S01]  /*f4f0*/  FFMA.FTZ R11, R8, R46.reuse, -R5 ;  /* 0x0000002e080b7223 */ /* 0x080fe20000010805 */
[----:B------:R-:W-:Y:S01]  /*f500*/  F2FP.F16.F32.PACK_AB R5, R34, R47 ;  /* 0x0000002f2205723e */ /* 0x000fe200000000ff */
[-C--:B------:R-:W-:Y:S01]  /*f510*/  FFMA.FTZ R38, R41, R7.reuse, -R4 ;  /* 0x0000000729267223 */ /* 0x080fe20000010804 */
[----:B------:R-:W-:Y:S01]  /*f520*/  FFMA.FTZ R46, R48, R46, R9 ;  /* 0x0000002e302e7223 */ /* 0x000fe20000010009 */
[----:B------:R-:W-:Y:S01]  /*f530*/  FFMA.FTZ R41, R45, R7, R6 ;  /* 0x000000072d297223 */ /* 0x000fe20000010006 */
        /* <DEDUP_REMOVED lines=9> */
.L_x_773:
[----:B------:R-:W-:Y:S05]  /*f5d0*/  BSYNC B1 ;  /* 0x0000000000017941 */ /* 0x000fea0003800000 */
.L_x_772:
[----:B------:R-:W-:Y:S04]  /*f5e0*/  BSSY B1, `(.L_x_774) ;  /* 0x0000058000017945 */ /* 0x000fe80003800000 */
[----:B------:R-:W-:Y:S05]  /*f5f0*/  @P1 BRA `(.L_x_775) ;  /* 0x0000000400581947 */ /* 0x000fea0003800000 */
[----:B0-----:R-:W-:Y:S01]  /*f600*/  LEA.HI R4, R24, R211, RZ, 0x1d ;  /* 0x000000d318047211 */ /* 0x001fe200078fe8ff */
[----:B------:R-:W-:Y:S02]  /*f610*/  HADD2.F32 R46, -RZ, R29.H0_H0 ;  /* 0x2000001dff2e7230 */ /* 0x000fe40000004100 */
[----:B------:R-:W-:Y:S01]  /*f620*/  HADD2.F32 R44, -RZ, R25.H0_H0 ;  /* 0x20000019ff2c7230 */ /* 0x000fe20000004100 */
[----:B------:R-:W-:Y:S01]  /*f630*/  SHF.R.S32.HI R5, RZ, 0x1f, R4 ;  /* 0x0000001fff057819 */ /* 0x000fe20000011404 */
[----:B------:R-:W-:Y:S01]  /*f640*/  HADD2.F32 R47, -RZ, R29.H1_H1 ;  /* 0x3000001dff2f7230 */ /* 0x000fe20000004100 */
[----:B------:R-:W-:Y:S01]  /*f650*/  SHF.L.U32 R6, R4, 0x3, RZ ;  /* 0x0000000304067819 */ /* 0x000fe200000006ff */
[--C-:B------:R-:W-:Y:S01]  /*f660*/  HADD2.F32 R48, -RZ, R30.reuse.H0_H0 ;  /* 0x2000001eff307230 */ /* 0x100fe20000004100 */
[----:B------:R-:W-:Y:S01]  /*f670*/  LEA.HI R4, R5, R4, RZ, 0x3 ;  /* 0x0000000405047211 */ /* 0x000fe200078f18ff */
[----:B------:R-:W-:Y:S01]  /*f680*/  HADD2.F32 R45, -RZ, R25.H1_H1 ;  /* 0x30000019ff2d7230 */ /* 0x000fe20000004100 */
[----:B------:R-:W-:Y:S01]  /*f690*/  LOP3.LUT R5, R185, 0x38, R6, 0xf8, !PT ;  /* 0x00000038b9057812 */ /* 0x000fe200078ef806 */
[----:B------:R-:W-:-:S02]  /*f6a0*/  HADD2.F32 R49, -RZ, R30.H1_H1 ;  /* 0x3000001eff317230 */ /* 0x000fc40000004100 */
[----:B------:R-:W-:Y:S01]  /*f6b0*/  IMAD.SHL.U32 R4, R4, 0x400, RZ ;  /* 0x0000040004047824 */ /* 0x000fe200078e00ff */
[----:B------:R-:W-:-:S04]  /*f6c0*/  LOP3.LUT R8, R5, R230, RZ, 0x3c, !PT ;  /* 0x000000e605087212 */ /* 0x000fc800078e3cff */
[----:B------:R-:W-:Y:S02]  /*f6d0*/  LOP3.LUT R9, R4, 0x7fffe000, RZ, 0xc0, !PT ;  /* 0x7fffe00004097812 */ /* 0x000fe400078ec0ff */
        /* <DEDUP_REMOVED lines=14> */
[----:B------:R-:W-:Y:S01]  /*f7c0*/  FMUL.FTZ R39, R44, R39 ;  /* 0x000000272c277220 */ /* 0x000fe20000410000 */
[----:B------:R-:W-:Y:S02]  /*f7d0*/  HADD2.F32 R9, -RZ, R9.H1_H1 ;  /* 0x30000009ff097230 */ /* 0x000fe40000004100 */
[----:B------:R-:W-:Y:S01]  /*f7e0*/  FMUL.FTZ R29, R48, R8 ;  /* 0x00000008301d7220 */ /* 0x000fe20000410000 */
[----:B------:R-:W-:Y:S01]  /*f7f0*/  FFMA.FTZ R43, R44, R34, -R43 ;  /* 0x000000222c2b7223 */ /* 0x000fe2000001082b */
[----:B------:R-:W-:-:S02]  /*f800*/  HADD2.F32 R44, -RZ, R26.H0_H0 ;  /* 0x2000001aff2c7230 */ /* 0x000fc40000004100 */
[----:B------:R-:W-:Y:S01]  /*f810*/  FFMA.FTZ R39, R46, R34, R39 ;  /* 0x000000222e277223 */ /* 0x000fe20000010027 */
[-C--:B------:R-:W-:Y:S01]  /*f820*/  FMUL.FTZ R34, R47, R40.reuse ;  /* 0x000000282f227220 */ /* 0x080fe20000410000 */
[C---:B------:R-:W-:Y:S01]  /*f830*/  FMUL.FTZ R40, R45.reuse, R40 ;  /* 0x000000282d287220 */ /* 0x040fe20000410000 */
[----:B------:R-:W-:Y:S02]  /*f840*/  HADD2.F32 R41, -RZ, R10.H0_H0 ;  /* 0x2000000aff297230 */ /* 0x000fe40000004100 */
[C---:B------:R-:W-:Y:S01]  /*f850*/  FMUL.FTZ R25, R44.reuse, R8 ;  /* 0x000000082c197220 */ /* 0x040fe20000410000 */
[-C--:B------:R-:W-:Y:S01]  /*f860*/  FFMA.FTZ R8, R44, R4.reuse, -R29 ;  /* 0x000000042c087223 */ /* 0x080fe2000001081d */
[-C--:B------:R-:W-:Y:S01]  /*f870*/  FFMA.FTZ R34, R45, R35.reuse, -R34 ;  /* 0x000000232d227223 */ /* 0x080fe20000010822 */
[----:B------:R-:W-:Y:S01]  /*f880*/  FFMA.FTZ R40, R47, R35, R40 ;  /* 0x000000232f287223 */ /* 0x000fe20000010028 */
[----:B------:R-:W-:Y:S01]  /*f890*/  FFMA.FTZ R30, R48, R4, R25 ;  /* 0x00000004301e7223 */ /* 0x000fe20000010019 */
[----:B------:R-:W-:-:S02]  /*f8a0*/  HADD2.F32 R25, -RZ, R26.H1_H1 ;  /* 0x3000001aff197230 */ /* 0x000fc40000004100 */
[-C--:B------:R-:W-:Y:S01]  /*f8b0*/  FMUL.FTZ R4, R49, R9.reuse ;  /* 0x0000000931047220 */ /* 0x080fe20000410000 */
[----:B------:R-:W-:Y:S02]  /*f8c0*/  HADD2.F32 R29, -RZ, R27.H0_H0 ;  /* 0x2000001bff1d7230 */ /* 0x000fe40000004100 */
[----:B------:R-:W-:Y:S02]  /*f8d0*/  HADD2.F32 R35, -RZ, R31.H0_H0 ;  /* 0x2000001fff237230 */ /* 0x000fe40000004100 */
[C---:B------:R-:W-:Y:S01]  /*f8e0*/  FMUL.FTZ R26, R25.reuse, R9 ;  /* 0x00000009191a7220 */ /* 0x040fe20000410000 */
[----:B------:R-:W-:Y:S02]  /*f8f0*/  HADD2.F32 R10, -RZ, R10.H1_H1 ;  /* 0x3000000aff0a7230 */ /* 0x000fe40000004100 */
[----:B------:R-:W-:Y:S01]  /*f900*/  FFMA.FTZ R9, R25, R5, -R4 ;  /* 0x0000000519097223 */ /* 0x000fe20000010804 */
[----:B------:R-:W-:Y:S02]  /*f910*/  HADD2.F32 R48, -RZ, R32.H0_H0 ;  /* 0x20000020ff307230 */ /* 0x000fe40000004100 */
[----:B------:R-:W-:Y:S01]  /*f920*/  FMUL.FTZ R4, R35, R41 ;  /* 0x0000002923047220 */ /* 0x000fe20000410000 */
[----:B------:R-:W-:-:S02]  /*f930*/  HADD2.F32 R46, -RZ, R28.H0_H0 ;  /* 0x2000001cff2e7230 */ /* 0x000fc40000004100 */
[----:B------:R-:W-:Y:S01]  /*f940*/  FMUL.FTZ R44, R29, R41 ;  /* 0x000000291d2c7220 */ /* 0x000fe20000410000 */
[----:B------:R-:W-:Y:S01]  /*f950*/  FFMA.FTZ R25, R49, R5, R26 ;  /* 0x0000000531197223 */ /* 0x000fe2000001001a */
[-C--:B------:R-:W-:Y:S01]  /*f960*/  FMUL.FTZ R5, R48, R10.reuse ;  /* 0x0000000a30057220 */ /* 0x080fe20000410000 */
[-C--:B------:R-:W-:Y:S01]  /*f970*/  FFMA.FTZ R26, R29, R37.reuse, -R4 ;  /* 0x000000251d1a7223 */ /* 0x080fe20000010804 */
[----:B------:R-:W-:Y:S01]  /*f980*/  FFMA.FTZ R44, R35, R37, R44 ;  /* 0x00000025232c7223 */ /* 0x000fe2000001002c */
[--C-:B------:R-:W-:Y:S02]  /*f990*/  HADD2.F32 R42, -RZ, R11.reuse.H0_H0 ;  /* 0x2000000bff2a7230 */ /* 0x100fe40000004100 */
[C---:B------:R-:W-:Y:S01]  /*f9a0*/  FMUL.FTZ R35, R46.reuse, R10 ;  /* 0x0000000a2e237220 */ /* 0x040fe20000410000 */
[----:B------:R-:W-:Y:S01]  /*f9b0*/  FFMA.FTZ R29, R46, R6, -R5 ;  /* 0x000000062e1d7223 */ /* 0x000fe20000010805 */
[----:B------:R-:W-:Y:S02]  /*f9c0*/  HADD2.F32 R11, -RZ, R11.H1_H1 ;  /* 0x3000000bff0b7230 */ /* 0x000fe40000004100 */
[----:B------:R-:W-:-:S02]  /*f9d0*/  HADD2.F32 R46, -RZ, R31.H1_H1 ;  /* 0x3000001fff2e7230 */ /* 0x000fc40000004100 */
[----:B------:R-:W-:Y:S01]  /*f9e0*/  FFMA.FTZ R35, R48, R6, R35 ;  /* 0x0000000630237223 */ /* 0x000fe20000010023 */
[----:B------:R-:W-:Y:S02]  /*f9f0*/  HADD2.F32 R37, -RZ, R32.H1_H1 ;  /* 0x30000020ff257230 */ /* 0x000fe40000004100 */
[----:B------:R-:W-:Y:S02]  /*fa00*/  HADD2.F32 R10, -RZ, R27.H1_H1 ;  /* 0x3000001bff0a7230 */ /* 0x000fe40000004100 */
[-C--:B------:R-:W-:Y:S01]  /*fa10*/  FMUL.FTZ R5, R46, R42.reuse ;  /* 0x0000002a2e057220 */ /* 0x080fe20000410000 */
[----:B------:R-:W-:Y:S02]  /*fa20*/  HADD2.F32 R31, -RZ, R28.H1_H1 ;  /* 0x3000001cff1f7230 */ /* 0x000fe40000004100 */
[----:B------:R-:W-:Y:S01]  /*fa30*/  FMUL.FTZ R4, R37, R11 ;  /* 0x0000000b25047220 */ /* 0x000fe20000410000 */
[--C-:B------:R-:W-:Y:S02]  /*fa40*/  HADD2.F32 R38, -RZ, R7.reuse.H0_H0 ;  /* 0x20000007ff267230 */ /* 0x100fe40000004100 */
[----:B------:R-:W-:Y:S01]  /*fa50*/  FMUL.FTZ R27, R10, R42 ;  /* 0x0000002a0a1b7220 */ /* 0x000fe20000410000 */
[----:B------:R-:W-:-:S02]  /*fa60*/  HADD2.F32 R7, -RZ, R7.H1_H1 ;  /* 0x30000007ff077230 */ /* 0x000fc40000004100 */
[C---:B------:R-:W-:Y:S01]  /*fa70*/  FMUL.FTZ R6, R31.reuse, R11 ;  /* 0x0000000b1f067220 */ /* 0x040fe20000410000 */
[-C--:B------:R-:W-:Y:S01]  /*fa80*/  FFMA.FTZ R11, R10, R38.reuse, -R5 ;  /* 0x000000260a0b7223 */ /* 0x080fe20000010805 */
[----:B------:R-:W-:Y:S01]  /*fa90*/  FFMA.FTZ R27, R46, R38, R27 ;  /* 0x000000262e1b7223 */ /* 0x000fe2000001001b */
[-C--:B------:R-:W-:Y:S01]  /*faa0*/  FFMA.FTZ R28, R31, R7.reuse, -R4 ;  /* 0x000000071f1c7223 */ /* 0x080fe20000010804 */
[----:B------:R-:W-:Y:S01]  /*fab0*/  FFMA.FTZ R32, R37, R7, R6 ;  /* 0x0000000725207223 */ /* 0x000fe20000010006 */
[----:B------:R-:W-:Y:S02]  /*fac0*/  F2FP.F16.F32.PACK_AB R4, R8, R43 ;  /* 0x0000002b0804723e */ /* 0x000fe400000000ff */
[----:B------:R-:W-:Y:S02]  /*fad0*/  F2FP.F16.F32.PACK_AB R5, R9, R34 ;  /* 0x000000220905723e */ /* 0x000fe400000000ff */
[----:B------:R-:W-:Y:S02]  /*fae0*/  F2FP.F16.F32.PACK_AB R6, R29, R26 ;  /* 0x0000001a1d06723e */ /* 0x000fe400000000ff */
[----:B------:R-:W-:-:S02]  /*faf0*/  F2FP.F16.F32.PACK_AB R7, R28, R11 ;  /* 0x0000000b1c07723e */ /* 0x000fc400000000ff */
[----:B------:R-:W-:Y:S02]  /*fb00*/  F2FP.F16.F32.PACK_AB R8, R30, R39 ;  /* 0x000000271e08723e */ /* 0x000fe400000000ff */
[----:B------:R-:W-:Y:S01]  /*fb10*/  F2FP.F16.F32.PACK_AB R9, R25, R40 ;  /* 0x000000281909723e */ /* 0x000fe200000000ff */
[----:B------:R1:W-:Y:S01]  /*fb20*/  STS.128 [R226], R4 ;  /* 0x00000004e2007388 */ /* 0x0003e20000000c00 */
[----:B------:R-:W-:Y:S02]  /*fb30*/  F2FP.F16.F32.PACK_AB R10, R35, R44 ;  /* 0x0000002c230a723e */ /* 0x000fe400000000ff */
[----:B------:R-:W-:-:S05]  /*fb40*/  F2FP.F16.F32.PACK_AB R11, R32, R27 ;  /* 0x0000001b200b723e */ /* 0x000fca00000000ff */
[----:B------:R1:W-:Y:S02]  /*fb50*/  STS.128 [R33+0x10400], R8 ;  /* 0x0104000821007388 */ /* 0x0003e40000000c00 */
.L_x_775:
[----:B------:R-:W-:Y:S05]  /*fb60*/  BSYNC B1 ;  /* 0x0000000000017941 */ /* 0x000fea0003800000 */
.L_x_774:
[----:B------:R-:W-:Y:S05]  /*fb70*/  @P2 BRA `(.L_x_750) ;  /* 0x0000000400582947 */ /* 0x000fea0003800000 */
[----:B------:R-:W-:Y:S01]  /*fb80*/  LEA.HI R24, R24, R212, RZ, 0x1d ;  /* 0x000000d418187211 */ /* 0x000fe200078fe8ff */
[----:B01----:R-:W-:Y:S02]  /*fb90*/  HADD2.F32 R33, -RZ, R0.H0_H0 ;  /* 0x20000000ff217230 */ /* 0x003fe40000004100 */
[--C-:B------:R-:W-:Y:S01]  /*fba0*/  HADD2.F32 R35, -RZ, R14.reuse.H0_H0 ;  /* 0x2000000eff237230 */ /* 0x100fe20000004100 */
        /* <DEDUP_REMOVED lines=10> */
[----:B------:R-:W-:Y:S01]  /*fc50*/  HADD2.F32 R37, -RZ, R15.H1_H1 ;  /* 0x3000000fff257230 */ /* 0x000fe20000004100 */
[----:B------:R-:W0:Y:S01]  /*fc60*/  LDS.128 R4, [R225] ;  /* 0x00000000e1047984 */ /* 0x000e220000000c00 */
[----:B------:R-:W-:Y:S01]  /*fc70*/  HADD2.F32 R3, -RZ, R3.H1_H1 ;  /* 0x30000003ff037230 */ /* 0x000fe20000004100 */
[----:B------:R-:W-:Y:S01]  /*fc80*/  LOP3.LUT R9, R24, 0x7fffe000, RZ, 0xc0, !PT ;  /* 0x7fffe00018097812 */ /* 0x000fe200078ec0ff */
[--C-:B------:R-:W-:Y:S02]  /*fc90*/  HADD2.F32 R39, -RZ, R20.reuse.H0_H0 ;  /* 0x20000014ff277230 */ /* 0x100fe40000004100 */
[----:B------:R-:W-:Y:S01]  /*fca0*/  HADD2.F32 R20, -RZ, R20.H1_H1 ;  /* 0x30000014ff147230 */ /* 0x000fe20000004100 */
        /* <DEDUP_REMOVED lines=9> */
[--C-:B------:R-:W-:Y:S02]  /*fd40*/  HADD2.F32 R28, -RZ, R7.reuse.H0_H0 ;  /* 0x20000007ff1c7230 */ /* 0x100fe40000004100 */
[----:B------:R-:W-:Y:S02]  /*fd50*/  HADD2.F32 R7, -RZ, R7.H1_H1 ;  /* 0x30000007ff077230 */ /* 0x000fe40000004100 */
[--C-:B-1----:R-:W-:Y:S02]  /*fd60*/  HADD2.F32 R29, -RZ, R8.reuse.H0_H0 ;  /* 0x20000008ff1d7230 */ /* 0x102fe40000004100 */
[----:B------:R-:W-:Y:S02]  /*fd70*/  HADD2.F32 R8, -RZ, R8.H1_H1 ;  /* 0x30000008ff087230 */ /* 0x000fe40000004100 */
[--C-:B------:R-:W-:Y:S02]  /*fd80*/  HADD2.F32 R30, -RZ, R9.reuse.H0_H0 ;  /* 0x20000009ff1e7230 */ /* 0x100fe40000004100 */
[-C--:B------:R-:W-:Y:S01]  /*fd90*/  FMUL.FTZ R34, R35, R29.reuse ;  /* 0x0000001d23227220 */ /* 0x080fe20000410000 */
[----:B------:R-:W-:Y:S01]  /*fda0*/  FMUL.FTZ R38, R33, R29 ;  /* 0x0000001d21267220 */ /* 0x000fe20000410000 */
[----:B------:R-:W-:-:S02]  /*fdb0*/  HADD2.F32 R9, -RZ, R9.H1_H1 ;  /* 0x30000009ff097230 */ /* 0x000fc40000004100 */
[-C--:B------:R-:W-:Y:S01]  /*fdc0*/  FMUL.FTZ R29, R42, R8.reuse ;  /* 0x000000082a1d7220 */ /* 0x080fe20000410000 */
[-C--:B------:R-:W-:Y:S01]  /*fdd0*/  FFMA.FTZ R34, R33, R25.reuse, -R34 ;  /* 0x0000001921227223 */ /* 0x080fe20000010822 */
[----:B------:R-:W-:Y:S01]  /*fde0*/  FFMA.FTZ R38, R35, R25, R38 ;  /* 0x0000001923267223 */ /* 0x000fe20000010026 */
[----:B------:R-:W-:Y:S01]  /*fdf0*/  FMUL.FTZ R25, R40, R8 ;  /* 0x0000000828197220 */ /* 0x000fe20000410000 */
[-C--:B------:R-:W-:Y:S01]  /*fe00*/  FMUL.FTZ R33, R14, R30.reuse ;  /* 0x0000001e0e217220 */ /* 0x080fe20000410000 */
[----:B------:R-:W-:Y:S02]  /*fe10*/  HADD2.F32 R31, -RZ, R10.H0_H0 ;  /* 0x2000000aff1f7230 */ /* 0x000fe40000004100 */
[----:B------:R-:W-:Y:S01]  /*fe20*/  FMUL.FTZ R15, R0, R30 ;  /* 0x0000001e000f7220 */ /* 0x000fe20000410000 */
[----:B------:R-:W-:Y:S02]  /*fe30*/  HADD2.F32 R35, -RZ, R12.H0_H0 ;  /* 0x2000000cff237230 */ /* 0x000fe40000004100 */
[-C--:B------:R-:W-:Y:S01]  /*fe40*/  FFMA.FTZ R29, R40, R4.reuse, -R29 ;  /* 0x00000004281d7223 */ /* 0x080fe2000001081d */
[----:B------:R-:W-:Y:S01]  /*fe50*/  FFMA.FTZ R25, R42, R4, R25 ;  /* 0x000000042a197223 */ /* 0x000fe20000010019 */
[----:B------:R-:W-:Y:S01]  /*fe60*/  FFMA.FTZ R33, R0, R26, -R33 ;  /* 0x0000001a00217223 */ /* 0x000fe20000010821 */
[----:B------:R-:W-:-:S02]  /*fe70*/  HADD2.F32 R10, -RZ, R10.H1_H1 ;  /* 0x3000000aff0a7230 */ /* 0x000fc40000004100 */
[----:B------:R-:W-:Y:S01]  /*fe80*/  FFMA.FTZ R15, R14, R26, R15 ;  /* 0x0000001a0e0f7223 */ /* 0x000fe2000001000f */
[-C--:B------:R-:W-:Y:S01]  /*fe90*/  FMUL.FTZ R0, R37, R9.reuse ;  /* 0x0000000925007220 */ /* 0x080fe20000410000 */
[----:B------:R-:W-:Y:S01]  /*fea0*/  FMUL.FTZ R4, R3, R9 ;  /* 0x0000000903047220 */ /* 0x000fe20000410000 */
[----:B------:R-:W-:Y:S02]  /*feb0*/  HADD2.F32 R40, -RZ, R21.H0_H0 ;  /* 0x20000015ff287230 */ /* 0x000fe40000004100 */
[-C--:B------:R-:W-:Y:S01]  /*fec0*/  FMUL.FTZ R8, R39, R31.reuse ;  /* 0x0000001f27087220 */ /* 0x080fe20000410000 */
[----:B------:R-:W-:Y:S01]  /*fed0*/  FMUL.FTZ R26, R35, R31 ;  /* 0x0000001f231a7220 */ /* 0x000fe20000410000 */
[----:B------:R-:W-:Y:S02]  /*fee0*/  HADD2.F32 R30, -RZ, R13.H0_H0 ;  /* 0x2000000dff1e7230 */ /* 0x000fe40000004100 */
[-C--:B------:R-:W-:Y:S01]  /*fef0*/  FFMA.FTZ R0, R3, R5.reuse, -R0 ;  /* 0x0000000503007223 */ /* 0x080fe20000010800 */
[----:B------:R-:W-:Y:S01]  /*ff00*/  FFMA.FTZ R14, R37, R5, R4 ;  /* 0x00000005250e7223 */ /* 0x000fe20000010004 */
[----:B------:R-:W-:-:S02]  /*ff10*/  HADD2.F32 R32, -RZ, R11.H0_H0 ;  /* 0x2000000bff207230 */ /* 0x000fc40000004100 */
[-C--:B------:R-:W-:Y:S01]  /*ff20*/  FMUL.FTZ R5, R40, R10.reuse ;  /* 0x0000000a28057220 */ /* 0x080fe20000410000 */
[-C--:B------:R-:W-:Y:S01]  /*ff30*/  FFMA.FTZ R3, R35, R27.reuse, -R8 ;  /* 0x0000001b23037223 */ /* 0x080fe20000010808 */
[----:B------:R-:W-:Y:S01]  /*ff40*/  FFMA.FTZ R26, R39, R27, R26 ;  /* 0x0000001b271a7223 */ /* 0x000fe2000001001a */
[----:B------:R-:W-:Y:S02]  /*ff50*/  HADD2.F32 R11, -RZ, R11.H1_H1 ;  /* 0x3000000bff0b7230 */ /* 0x000fe40000004100 */
[C---:B------:R-:W-:Y:S01]  /*ff60*/  FMUL.FTZ R9, R30.reuse, R10 ;  /* 0x0000000a1e097220 */ /* 0x040fe20000410000 */
[----:B------:R-:W-:Y:S02]  /*ff70*/  HADD2.F32 R27, -RZ, R21.H1_H1 ;  /* 0x30000015ff1b7230 */ /* 0x000fe40000004100 */
[----:B------:R-:W-:Y:S01]  /*ff80*/  FFMA.FTZ R10, R30, R6, -R5 ;  /* 0x000000061e0a7223 */ /* 0x000fe20000010805 */
[----:B------:R-:W-:Y:S02]  /*ff90*/  HADD2.F32 R12, -RZ, R12.H1_H1 ;  /* 0x3000000cff0c7230 */ /* 0x000fe40000004100 */
[----:B------:R-:W-:Y:S01]  /*ffa0*/  FMUL.FTZ R5, R20, R32 ;  /* 0x0000002014057220 */ /* 0x000fe20000410000 */
[----:B------:R-:W-:-:S02]  /*ffb0*/  HADD2.F32 R21, -RZ, R13.H1_H1 ;  /* 0x3000000dff157230 */ /* 0x000fc40000004100 */
[----:B------:R-:W-:Y:S01]  /*ffc0*/  FFMA.FTZ R13, R40, R6, R9 ;  /* 0x00000006280d7223 */ /* 0x000fe20000010009 */
[-C--:B------:R-:W-:Y:S01]  /*ffd0*/  FMUL.FTZ R4, R27, R11.reuse ;  /* 0x0000000b1b047220 */ /* 0x080fe20000410000 */
[C---:B------:R-:W-:Y:S01]  /*ffe0*/  FMUL.FTZ R9, R12.reuse, R32 ;  /* 0x000000200c097220 */ /* 0x040fe20000410000 */
[----:B------:R-:W-:Y:S01]  /*fff0*/  F2FP.F16.F32.PACK_AB R8, R25, R38 ;  /* 0x000000261908723e */ /* 0x000fe200000000ff */
[C---:B------:R-:W-:Y:S01]  /*10000*/  FMUL.FTZ R6, R21.reuse, R11 ;  /* 0x0000000b15067220 */ /* 0x040fe20000410000 */
[-C--:B------:R-:W-:Y:S01]  /*10010*/  FFMA.FTZ R11, R12, R28.reuse, -R5 ;  /* 0x0000001c0c0b7223 */ /* 0x080fe20000010805 */
[-C--:B------:R-:W-:Y:S01]  /*10020*/  FFMA.FTZ R12, R21, R7.reuse, -R4 ;  /* 0x00000007150c7223 */ /* 0x080fe20000010804 */
[----:B------:R-:W-:Y:S01]  /*10030*/  FFMA.FTZ R28, R20, R28, R9 ;  /* 0x0000001c141c7223 */ /* 0x000fe20000010009 */
        /* <DEDUP_REMOVED lines=8> */
[----:B------:R-:W-:-:S05]  /*100c0*/  F2FP.F16.F32.PACK_AB R11, R21, R28 ;  /* 0x0000001c150b723e */ /* 0x000fca00000000ff */
[----:B------:R0:W-:Y:S02]  /*100d0*/  STS.128 [R24+0x10400], R8 ;  /* 0x0104000818007388 */ /* 0x0001e40000000c00 */
.L_x_750:
[----:B------:R-:W-:Y:S05]  /*100e0*/  BSYNC B0 ;  /* 0x0000000000007941 */ /* 0x000fea0003800000 */
.L_x_731:
[----:B------:R-:W-:Y:S01]  /*100f0*/  @!PT LDS RZ, [RZ] ;  /* 0x00000000fffff984 */ /* 0x000fe20000000800 */
[----:B------:R-:W-:Y:S01]  /*10100*/  @!PT LDS RZ, [RZ] ;  /* 0x00000000fffff984 */ /* 0x000fe20000000800 */
[----:B------:R-:W-:Y:S01]  /*10110*/  @!PT LDS RZ, [RZ] ;  /* 0x00000000fffff984 */ /* 0x000fe20000000800 */
[----:B------:R-:W-:Y:S01]  /*10120*/  @!PT LDS RZ, [RZ] ;  /* 0x00000000fffff984 */ /* 0x000fe20000000800 */
[----:B------:R5:W-:Y:S06]  /*10130*/  MEMBAR.ALL.CTA ;  /* 0x0000000000007992 */ /* 0x000bec0000008000 */
[----:B-----5:R-:W5:Y:S01]  /*10140*/  FENCE.VIEW.ASYNC.S ;  /* 0x00000000000073c6 */ /* 0x020f620000000000 */
[----:B------:R-:W-:Y:S05]  /*10150*/  WARPSYNC.ALL ;  /* 0x0000000000007948 */ /* 0x000fea0003800000 */
[----:B-----5:R-:W-:Y:S06]  /*10160*/  BAR.SYNC.DEFER_BLOCKING 0xd, 0x100 ;  /* 0x0344000000007b1d */ /* 0x020fec0000010000 */
.L_x_729:
[----:B------:R-:W-:-:S04]  /*10170*/  MOV R0, UR37 ;  /* 0x0000002500007c02 */ /* 0x000fc80008000f00 */
[----:B------:R-:W-:-:S13]  /*10180*/  ISETP.NE.AND P0, PT, R0, 0x3, PT ;  /* 0x000000030000780c */ /* 0x000fda0003f05270 */
[----:B------:R-:W-:Y:S05]  /*10190*/  @!P0 BRA `(.L_x_776) ;  /* 0x0000000000048947 */ /* 0x000fea0003800000 */
[----:B------:R-:W-:Y:S01]  /*101a0*/  BPT.TRAP 0x1 ;  /* 0x000000040000795c */ /* 0x000fe20000300000 */
.L_x_776:
[----:B------:R-:W-:Y:S01]  /*101b0*/  IMAD R0, R194, 0x8, R2 ;  /* 0x00000008c2007824 */ /* 0x000fe200078e0202 */
[----:B01----:R-:W-:-:S04]  /*101c0*/  SHF.L.U32 R3, R196, 0x1f, RZ ;  /* 0x0000001fc4037819 */ /* 0x003fc800000006ff */
[----:B------:R0:W1:Y:S01]  /*101d0*/  SYNCS.PHASECHK.TRANS64.TRYWAIT P2, [R0+URZ+0x34830], R3 ;  /* 0x03483003000075a7 */ /* 0x000062000804017f */
[----:B------:R-:W-:Y:S05]  /*101e0*/  @!P0 BRA `(.L_x_777) ;  /* 0x0000000000048947 */ /* 0x000fea0003800000 */
[----:B------:R-:W-:Y:S01]  /*101f0*/  BPT.TRAP 0x1 ;  /* 0x000000040000795c */ /* 0x000fe20000300000 */
.L_x_777:
[----:B--234-:R-:W2:Y:S01]  /*10200*/  S2R R4, SR_TID.X ;  /* 0x0000000000047919 */ /* 0x01cea20000002100 */
[----:B------:R-:W-:Y:S01]  /*10210*/  IMAD.MOV.U32 R151, RZ, RZ, RZ ;  /* 0x000000ffff977224 */ /* 0x000fe200078e00ff */
[----:B--2---:R-:W-:-:S04]  /*10220*/  LOP3.LUT R4, R4, 0x7f, RZ, 0xc0, !PT ;  /* 0x0000007f04047812 */ /* 0x004fc800078ec0ff */
[----:B------:R-:W-:Y:S01]  /*10230*/  ISETP.NE.AND P1, PT, R4, RZ, PT ;  /* 0x000000ff0400720c */ /* 0x000fe20003f25270 */
[----:B-1----:R-:W-:-:S12]  /*10240*/  @P2 BRA `(.L_x_778) ;  /* 0x0000000000082947 */ /* 0x002fd80003800000 */
[----:B------:R-:W1:Y:S02]  /*10250*/  SYNCS.PHASECHK.TRANS64.TRYWAIT P2, [R0+URZ+0x34830], R3 ;  /* 0x03483003000075a7 */ /* 0x000e64000804017f */
[----:B-1----:R-:W-:Y:S05]  /*10260*/  @!P2 BRA `(.L_x_779) ;  /* 0x000001080028a947 */ /* 0x002fea0003800000 */
.L_x_778:
[----:B------:R-:W-:Y:S05]  /*10270*/  WARPSYNC.ALL ;  /* 0x0000000000007948 */ /* 0x000fea0003800000 */
[----:B01----:R-:W-:Y:S01]  /*10280*/  IADD3 R3, R2, 0x1c400, RZ ;  /* 0x0001c40002037810 */ /* 0x003fe20007ffe0ff */
[----:B------:R-:W-:Y:S01]  /*10290*/  IMAD.MOV.U32 R7, RZ, RZ, 0x40000040 ;  /* 0x40000040ff077424 */ /* 0x000fe200078e00ff */
[----:B------:R-:W-:Y:S01]  /*102a0*/  R2UR UR4, R36 ;  /* 0x00000000240472ca */ /* 0x000fe200000e0000 */
[----:B------:R-:W-:Y:S01]  /*102b0*/  UMOV UR9, 0x40000040 ;  /* 0x4000004000097882 */ /* 0x000fe20000000000 */
[----:B------:R-:W-:Y:S01]  /*102c0*/  SHF.R.U32.HI R3, RZ, 0x4, R3 ;  /* 0x00000004ff037819 */ /* 0x000fe20000011603 */
[----:B------:R-:W-:Y:S01]  /*102d0*/  WARPGROUP.ARRIVE ;  /* 0x00000000000079c5 */ /* 0x000fe20000000000 */
[----:B------:R-:W-:Y:S01]  /*102e0*/  R2UR UR11, R7 ;  /* 0x00000000070b72ca */ /* 0x000fe200000e0000 */
[----:B------:R-:W-:Y:S01]  /*102f0*/  IMAD.MOV.U32 R9, RZ, RZ, 0x40000040 ;  /* 0x40000040ff097424 */ /* 0x000fe200078e00ff */
[----:B------:R-:W-:Y:S01]  /*10300*/  LOP3.LUT R3, R3, 0x3fff, RZ, 0xc0, !PT ;  /* 0x00003fff03037812 */ /* 0x000fe200078ec0ff */
[----:B------:R-:W-:Y:S01]  /*10310*/  UMOV UR57, 0x40000040 ;  /* 0x4000004000397882 */ /* 0x000fe20000000000 */
[----:B------:R-:W-:Y:S01]  /*10320*/  MOV R11, UR9 ;  /* 0x00000009000b7c02 */ /* 0x000fe20008000f00 */
[----:B------:R-:W-:Y:S01]  /*10330*/  UMOV UR45, 0x40000040 ;  /* 0x40000040002d7882 */ /* 0x000fe20000000000 */
[----:B------:R-:W-:Y:S01]  /*10340*/  LOP3.LUT R5, R3, 0x10000, RZ, 0xfc, !PT ;  /* 0x0001000003057812 */ /* 0x000fe200078efcff */
[----:B------:R-:W-:Y:S01]  /*10350*/  UMOV UR49, 0x40000040 ;  /* 0x4000004000317882 */ /* 0x000fe20000000000 */
[----:B------:R-:W-:Y:S01]  /*10360*/  UMOV UR53, 0x40000040 ;  /* 0x4000004000357882 */ /* 0x000fe20000000000 */
[----:B------:R-:W-:Y:S01]  /*10370*/  ULOP3.LUT UR4, UR4, 0x10000, URZ, 0xfc, !UPT ;  /* 0x0001000004047892 */ /* 0x000fe2000f8efc3f */
[----:B------:R-:W-:Y:S01]  /*10380*/  IMAD.MOV.U32 R7, RZ, RZ, 0x40000040 ;  /* 0x40000040ff077424 */ /* 0x000fe200078e00ff */
[----:B------:R-:W-:Y:S01]  /*10390*/  P2R R89, PR, RZ, 0x1 ;  /* 0x00000001ff597803 */ /* 0x000fe20000000000 */
[----:B------:R-:W-:Y:S01]  /*103a0*/  IMAD R6, R194, 0xc00, R5 ;  /* 0x00000c00c2067824 */ /* 0x000fe200078e0205 */
[----:B------:R-:W-:Y:S01]  /*103b0*/  UIADD3 UR5, UR4, 0x2, URZ ;  /* 0x0000000204057890 */ /* 0x000fe2000fffe03f */
[----:B------:R-:W-:Y:S01]  /*103c0*/  IMAD.IADD R21, R233, 0x1, R150 ;  /* 0x00000001e9157824 */ /* 0x000fe200078e0296 */
[----:B------:R-:W-:Y:S01]  /*103d0*/  UIADD3 UR56, UR4, 0x406, URZ ;  /* 0x0000040604387890 */ /* 0x000fe2000fffe03f */
[C---:B------:R-:W-:Y:S01]  /*103e0*/  VIADD R8, R6.reuse, 0x2 ;  /* 0x0000000206087836 */ /* 0x040fe20000000000 */
[----:B------:R-:W-:Y:S01]  /*103f0*/  R2UR UR10, R6 ;  /* 0x00000000060a72ca */ /* 0x000fe200000e0000 */
[----:B------:R-:W-:Y:S01]  /*10400*/  UMOV UR8, UR4 ;  /* 0x0000000400087c82 */ /* 0x000fe20008000000 */
[----:B------:R-:W-:Y:S01]  /*10410*/  UIADD3 UR44, UR4, 0x800, URZ ;  /* 0x00000800042c7890 */ /* 0x000fe2000fffe03f */
[----:B------:R-:W-:Y:S01]  /*10420*/  IMAD.U32 R10, RZ, RZ, UR8 ;  /* 0x00000008ff0a7e24 */ /* 0x000fe2000f8e00ff */
[----:B------:R-:W-:Y:S01]  /*10430*/  UIADD3 UR48, UR4, 0x802, URZ ;  /* 0x0000080204307890 */ /* 0x000fe2000fffe03f */
[----:B------:R-:W-:Y:S01]  /*10440*/  IMAD R21, R210, -0x80, R21 ;  /* 0xffffff80d2157824 */ /* 0x000fe200078e0215 */
[----:B------:R-:W-:Y:S01]  /*10450*/  UIADD3 UR52, UR4, 0x804, URZ ;  /* 0x0000080404347890 */ /* 0x000fe2000fffe03f */
[----:B------:R-:W-:Y:S01]  /*10460*/  BSSY B0, `(.L_x_780) ;  /* 0x00005bb000007945 */ /* 0x000fe20003800000 */
[----:B------:R0:W-:Y:S01]  /*10470*/  STL.64 [R1+0x40], R10 ;  /* 0x0000400a01007387 */ /* 0x0001e20000100a00 */
[----:B------:R-:W-:Y:S01]  /*10480*/  ULDC UR36, c[0x0][0x9d8] ;  /* 0x0002760000247ab9 */ /* 0x000fe20000000800 */
[C---:B------:R-:W-:Y:S01]  /*10490*/  ISETP.GT.AND P2, PT, R21.reuse, RZ, PT ;  /* 0x000000ff1500720c */ /* 0x040fe20003f44270 */
[--C-:B------:R-:W-:Y:S01]  /*104a0*/  IMAD.MOV.U32 R149, RZ, RZ, R151.reuse ;  /* 0x000000ffff957224 */ /* 0x100fe200078e0097 */
[----:B------:R-:W-:Y:S01]  /*104b0*/  ISETP.GT.AND P3, PT, R21, 0x1, PT ;  /* 0x000000011500780c */ /* 0x000fe20003f64270 */
[----:B------:R-:W-:Y:S01]  /*104c0*/  HGMMA.64x128x16.F32 R24, gdesc[UR8], RZ, !UPT, gsb0 ;  /* 0x01e00000081879f0 */ /* 0x000fe2000c0008ff */
[----:B------:R-:W-:Y:S01]  /*104d0*/  R2UR UR10, R8 ;  /* 0x00000000080a72ca */ /* 0x000fe200000e0000 */
[----:B------:R-:W-:Y:S01]  /*104e0*/  UMOV UR8, UR5 ;  /* 0x0000000500087c82 */ /* 0x000fe20008000000 */
[----:B------:R-:W-:Y:S01]  /*104f0*/  R2UR UR11, R9 ;  /* 0x00000000090b72ca */ /* 0x000fe200000e0000 */
[----:B------:R-:W-:Y:S01]  /*10500*/  UMOV UR9, 0x40000040 ;  /* 0x4000004000097882 */ /* 0x000fe20000000000 */
[----:B------:R-:W-:Y:S01]  /*10510*/  VIADD R8, R6, 0x4 ;  /* 0x0000000406087836 */ /* 0x000fe20000000000 */
[----:B------:R-:W-:Y:S01]  /*10520*/  MOV R9, 0x40000040 ;  /* 0x4000004000097802 */ /* 0x000fe20000000f00 */
[----:B------:R-:W-:Y:S01]  /*10530*/  UIADD3 UR5, UR4, 0x4, URZ ;  /* 0x0000000404057890 */ /* 0x000fe2000fffe03f */
[----:B0-----:R-:W-:Y:S01]  /*10540*/  MOV R10, UR8 ;  /* 0x00000008000a7c02 */ /* 0x001fe20008000f00 */
[----:B------:R-:W-:Y:S01]  /*10550*/  IMAD.U32 R11, RZ, RZ, UR9 ;  /* 0x00000009ff0b7e24 */ /* 0x000fe2000f8e00ff */
[C---:B------:R-:W-:Y:S01]  /*10560*/  ISETP.GT.AND P5, PT, R21.reuse, 0x9, PT ;  /* 0x000000091500780c */ /* 0x040fe20003fa4270 */
[--C-:B------:R-:W-:Y:S01]  /*10570*/  IMAD.MOV.U32 R148, RZ, RZ, R151.reuse ;  /* 0x000000ffff947224 */ /* 0x100fe200078e0097 */
[C---:B------:R-:W-:Y:S01]  /*10580*/  ISETP.GT.AND P6, PT, R21.reuse, 0x8, PT ;  /* 0x000000081500780c */ /* 0x040fe20003fc4270 */
[--C-:B------:R-:W-:Y:S01]  /*10590*/  IMAD.MOV.U32 R146, RZ, RZ, R151.reuse ;  /* 0x000000ffff927224 */ /* 0x100fe200078e0097 */
[----:B------:R0:W-:Y:S01]  /*105a0*/  STL.64 [R1+0x38], R10 ;  /* 0x0000380a01007387 */ /* 0x0001e20000100a00 */
[----:B------:R-:W-:Y:S01]  /*105b0*/  ISETP.GT.AND P4, PT, R21, 0x10, PT ;  /* 0x000000101500780c */ /* 0x000fe20003f84270 */
[--C-:B------:R-:W-:Y:S01]  /*105c0*/  IMAD.MOV.U32 R145, RZ, RZ, R151.reuse ;  /* 0x000000ffff917224 */ /* 0x100fe200078e0097 */
[-C--:B------:R-:W-:Y:S01]  /*105d0*/  MOV R147, R151.reuse ;  /* 0x0000009700937202 */ /* 0x080fe20000000f00 */
[--C-:B------:R-:W-:Y:S01]  /*105e0*/  IMAD.MOV.U32 R143, RZ, RZ, R151.reuse ;  /* 0x000000ffff8f7224 */ /* 0x100fe200078e0097 */
[-C--:B-----5:R-:W-:Y:S01]  /*105f0*/  MOV R144, R151.reuse ;  /* 0x0000009700907202 */ /* 0x0a0fe20000000f00 */
        /* <DEDUP_REMOVED lines=32> */
[----:B------:R-:W-:Y:S01]  /*10800*/  IMAD.MOV.U32 R91, RZ, RZ, R151 ;  /* 0x000000ffff5b7224 */ /* 0x000fe200078e0097 */
[----:B------:R-:W-:Y:S02]  /*10810*/  WARPGROUP.DEPBAR.LE gsb0, 0x0 ;  /* 0x00008000000079c5 */ /* 0x000fe40000010000 */
[----:B------:R-:W-:-:S06]  /*10820*/  WARPGROUP.ARRIVE ;  /* 0x00000000000079c5 */ /* 0x000fcc0000000000 */
[----:B------:R-:W-:Y:S01]  /*10830*/  HGMMA.64x128x16.F32 R24, gdesc[UR8], R24, gsb0 ;  /* 0x01e00000081879f0 */ /* 0x000fe20008000818 */
[----:B------:R-:W-:Y:S01]  /*10840*/  R2UR UR10, R8 ;  /* 0x00000000080a72ca */ /* 0x000fe200000e0000 */
[----:B------:R-:W-:Y:S01]  /*10850*/  UMOV UR8, UR5 ;  /* 0x0000000500087c82 */ /* 0x000fe20008000000 */
[----:B------:R-:W-:Y:S01]  /*10860*/  R2UR UR11, R9 ;  /* 0x00000000090b72ca */ /* 0x000fe200000e0000 */
[----:B------:R-:W-:Y:S01]  /*10870*/  UMOV UR9, 0x40000040 ;  /* 0x4000004000097882 */ /* 0x000fe20000000000 */
[----:B------:R-:W-:Y:S01]  /*10880*/  IMAD.MOV.U32 R9, RZ, RZ, 0x40000040 ;  /* 0x40000040ff097424 */ /* 0x000fe200078e00ff */
[----:B------:R-:W-:Y:S01]  /*10890*/  IADD3 R8, R6, 0x6, RZ ;  /* 0x0000000606087810 */ /* 0x000fe20007ffe0ff */
[----:B------:R-:W-:Y:S01]  /*108a0*/  UIADD3 UR5, UR4, 0x6, URZ ;  /* 0x0000000604057890 */ /* 0x000fe2000fffe03f */
[----:B0-----:R-:W-:Y:S02]  /*108b0*/  IMAD.U32 R10, RZ, RZ, UR8 ;  /* 0x00000008ff0a7e24 */ /* 0x001fe4000f8e00ff */
[----:B------:R-:W-:-:S05]  /*108c0*/  IMAD.U32 R11, RZ, RZ, UR9 ;  /* 0x00000009ff0b7e24 */ /* 0x000fca000f8e00ff */
[----:B------:R0:W-:Y:S01]  /*108d0*/  STL.64 [R1+0x30], R10 ;  /* 0x0000300a01007387 */ /* 0x0001e20000100a00 */
[----:B------:R-:W-:Y:S02]  /*108e0*/  WARPGROUP.DEPBAR.LE gsb0, 0x0 ;  /* 0x00008000000079c5 */ /* 0x000fe40000010000 */
[----:B------:R-:W-:-:S06]  /*108f0*/  WARPGROUP.ARRIVE ;  /* 0x00000000000079c5 */ /* 0x000fcc0000000000 */
[----:B------:R-:W-:Y:S01]  /*10900*/  HGMMA.64x128x16.F32 R24, gdesc[UR8], R24, gsb0 ;  /* 0x01e00000081879f0 */ /* 0x000fe20008000818 */
[----:B------:R-:W-:Y:S01]  /*10910*/  R2UR UR10, R8 ;  /* 0x00000000080a72ca */ /* 0x000fe200000e0000 */
[----:B------:R-:W-:Y:S01]  /*10920*/  UMOV UR8, UR5 ;  /* 0x0000000500087c82 */ /* 0x000fe20008000000 */
[----:B------:R-:W-:Y:S01]  /*10930*/  R2UR UR11, R9 ;  /* 0x00000000090b72ca */ /* 0x000fe200000e0000 */
[----:B------:R-:W-:Y:S01]  /*10940*/  UMOV UR9, 0x40000040 ;  /* 0x4000004000097882 */ /* 0x000fe20000000000 */
[----:B------:R-:W-:Y:S01]  /*10950*/  VIADD R8, R6, 0x400 ;  /* 0x0000040006087836 */ /* 0x000fe20000000000 */
[----:B------:R-:W-:Y:S01]  /*10960*/  UIADD3 UR5, UR4, 0x400, URZ ;  /* 0x0000040004057890 */ /* 0x000fe2000fffe03f */
[----:B------:R-:W-:Y:S01]  /*10970*/  IMAD.MOV.U32 R9, RZ, RZ, 0x40000040 ;  /* 0x40000040ff097424 */ /* 0x000fe200078e00ff */
[----:B0-----:R-:W-:Y:S01]  /*10980*/  MOV R11, UR9 ;  /* 0x00000009000b7c02 */ /* 0x001fe20008000f00 */
        /* <DEDUP_REMOVED lines=25> */
[----:B0-----:R-:W-:Y:S01]  /*10b20*/  IMAD.U32 R10, RZ, RZ, UR8 ;  /* 0x00000008ff0a7e24 */ /* 0x001fe2000f8e00ff */
[----:B------:R-:W-:Y:S01]  /*10b30*/  UIADD3 UR4, UR4, 0x806, URZ ;  /* 0x0000080604047890 */ /* 0x000fe2000fffe03f */
        /* <DEDUP_REMOVED lines=10> */
[----:B0-----:R-:W-:Y:S01]  /*10be0*/  MOV R11, UR9 ;  /* 0x00000009000b7c02 */ /* 0x001fe20008000f00 */
[----:B------:R-:W-:Y:S01]  /*10bf0*/  IMAD.MOV.U32 R9, RZ, RZ, 0x40000040 ;  /* 0x40000040ff097424 */ /* 0x000fe200078e00ff */
[----:B------:R-:W-:Y:S01]  /*10c00*/  ULDC UR5, c[0x0][0x988] ;  /* 0x0002620000057ab9 */ /* 0x000fe20000000800 */
[----:B------:R-:W-:Y:S01]  /*10c10*/  IMAD.U32 R10, RZ, RZ, UR8 ;  /* 0x00000008ff0a7e24 */ /* 0x000fe2000f8e00ff */
[----:B------:R-:W-:-:S02]  /*10c20*/  R2UR UR58, R8 ;  /* 0x00000000083a72ca */ /* 0x000fc400000e0000 */
[----:B------:R-:W-:Y:S01]  /*10c30*/  R2UR UR59, R9 ;  /* 0x00000000093b72ca */ /* 0x000fe200000e0000 */
[----:B------:R-:W-:Y:S01]  /*10c40*/  IMAD.MOV.U32 R9, RZ, RZ, 0x40000040 ;  /* 0x40000040ff097424 */ /* 0x000fe200078e00ff */
[----:B------:R-:W-:Y:S01]  /*10c50*/  IADD3 R8, R6, 0x800, RZ ;  /* 0x0000080006087810 */ /* 0x000fe20007ffe0ff */
[----:B------:R-:W-:Y:S03]  /*10c60*/  STL.64 [R1+0x8], R10 ;  /* 0x0000080a01007387 */ /* 0x000fe60000100a00 */
[----:B------:R-:W-:Y:S01]  /*10c70*/  R2UR UR46, R8 ;  /* 0x00000000082e72ca */ /* 0x000fe200000e0000 */
[----:B------:R-:W-:Y:S01]  /*10c80*/  VIADD R8, R6, 0x802 ;  /* 0x0000080206087836 */ /* 0x000fe20000000000 */
[----:B------:R-:W-:Y:S02]  /*10c90*/  R2UR UR47, R9 ;  /* 0x00000000092f72ca */ /* 0x000fe400000e0000 */
[----:B------:R-:W-:-:S02]  /*10ca0*/  MOV R9, 0x40000040 ;  /* 0x4000004000097802 */ /* 0x000fc40000000f00 */
[----:B------:R-:W-:Y:S01]  /*10cb0*/  R2UR UR50, R8 ;  /* 0x00000000083272ca */ /* 0x000fe200000e0000 */
[C---:B------:R-:W-:Y:S01]  /*10cc0*/  VIADD R8, R6.reuse, 0x804 ;  /* 0x0000080406087836 */ /* 0x040fe20000000000 */
[----:B------:R-:W-:Y:S01]  /*10cd0*/  R2UR UR51, R9 ;  /* 0x00000000093372ca */ /* 0x000fe200000e0000 */
[----:B------:R-:W-:Y:S01]  /*10ce0*/  IMAD.MOV.U32 R9, RZ, RZ, 0x40000040 ;  /* 0x40000040ff097424 */ /* 0x000fe200078e00ff */
[----:B------:R-:W-:Y:S02]  /*10cf0*/  IADD3 R6, R6, 0x806, RZ ;  /* 0x0000080606067810 */ /* 0x000fe40007ffe0ff */
[----:B------:R-:W-:Y:S02]  /*10d00*/  R2UR UR54, R8 ;  /* 0x00000000083672ca */ /* 0x000fe400000e0000 */
[----:B------:R-:W-:Y:S01]  /*10d10*/  R2UR UR55, R9 ;  /* 0x00000000093772ca */ /* 0x000fe200000e0000 */
[----:B------:R-:W-:Y:S02]  /*10d20*/  WARPGROUP.DEPBAR.LE gsb0, 0x0 ;  /* 0x00008000000079c5 */ /* 0x000fe40000010000 */
[----:B------:R-:W-:-:S06]  /*10d30*/  WARPGROUP.ARRIVE ;  /* 0x00000000000079c5 */ /* 0x000fcc0000000000 */
[----:B------:R-:W-:Y:S01]  /*10d40*/  HGMMA.64x128x16.F32 R24, gdesc[UR8], R24, gsb0 ;  /* 0x01e00000081879f0 */ /* 0x000fe20008000818 */
[----:B------:R-:W-:Y:S01]  /*10d50*/  R2UR UR10, R6 ;  /* 0x00000000060a72ca */ /* 0x000fe200000e0000 */
[----:B------:R-:W-:Y:S01]  /*10d60*/  UMOV UR8, UR4 ;  /* 0x0000000400087c82 */ /* 0x000fe20008000000 */
[----:B------:R-:W-:Y:S01]  /*10d70*/  R2UR UR11, R7 ;  /* 0x00000000070b72ca */ /* 0x000fe200000e0000 */
[----:B------:R-:W-:Y:S01]  /*10d80*/  UMOV UR9, 0x40000040 ;  /* 0x4000004000097882 */ /* 0x000fe20000000000 */
[----:B------:R-:W-:Y:S01]  /*10d90*/  IMAD.U32 R6, RZ, RZ, UR8 ;  /* 0x00000008ff067e24 */ /* 0x000fe2000f8e00ff */
[----:B------:R-:W-:Y:S01]  /*10da0*/  MOV R7, UR9 ;  /* 0x0000000900077c02 */ /* 0x000fe20008000f00 */
[----:B------:R-:W-:-:S04]  /*10db0*/  ULDC UR4, c[0x0][0x9d8] ;  /* 0x0002760000047ab9 */ /* 0x000fc80000000800 */
[----:B------:R0:W-:Y:S01]  /*10dc0*/  STL.64 [R1], R6 ;  /* 0x0000000601007387 */ /* 0x0001e20000100a00 */
[----:B------:R-:W-:Y:S02]  /*10dd0*/  WARPGROUP.DEPBAR.LE gsb0, 0x0 ;  /* 0x00008000000079c5 */ /* 0x000fe40000010000 */
[----:B------:R-:W-:-:S06]  /*10de0*/  WARPGROUP.ARRIVE ;  /* 0x00000000000079c5 */ /* 0x000fcc0000000000 */
[----:B------:R-:W-:Y:S01]  /*10df0*/  HGMMA.64x128x16.F32 R24, gdesc[UR56], R24, gsb0 ;  /* 0x01e00000381879f0 */ /* 0x000fe20008000818 */
[----:B------:R-:W-:Y:S02]  /*10e00*/  ULDC UR58, c[0x0][0x988] ;  /* 0x00026200003a7ab9 */ /* 0x000fe40000000800 */
        /* <DEDUP_REMOVED lines=14> */
[----:B0-----:R-:W-:Y:S01]  /*10ef0*/  FMUL.FTZ R6, R25, UR4 ;  /* 0x0000000419067c20 */ /* 0x001fe20008410000 */
        /* <DEDUP_REMOVED lines=21> */
[----:B0-----:R-:W-:Y:S01]  /*11050*/  FSEL R14, R3, -INF , P2 ;  /* 0xff800000030e7808 */ /* 0x001fe20001000000 */
[----:B------:R-:W-:Y:S01]  /*11060*/  FMUL.FTZ R35, R35, UR4 ;  /* 0x0000000423237c20 */ /* 0x000fe20008410000 */
[----:B------:R-:W-:Y:S01]  /*11070*/  FMUL.FTZ R62, R62, UR4 ;  /* 0x000000043e3e7c20 */ /* 0x000fe20008410000 */
[----:B------:R-:W-:Y:S01]  /*11080*/  FMUL.FTZ R38, R38, UR4 ;  /* 0x0000000426267c20 */ /* 0x000fe20008410000 */
[----:B------:R-:W-:Y:S01]  /*11090*/  FMUL.FTZ R41, R57, UR4 ;  /* 0x0000000439297c20 */ /* 0x000fe20008410000 */
[----:B------:R-:W-:Y:S01]  /*110a0*/  FMUL.FTZ R66, R66, UR4 ;  /* 0x0000000442427c20 */ /* 0x000fe20008410000 */
[----:B------:R-:W-:Y:S01]  /*110b0*/  FMUL.FTZ R29, R45, UR4 ;  /* 0x000000042d1d7c20 */ /* 0x000fe20008410000 */
[----:B------:R-:W-:Y:S01]  /*110c0*/  MUFU.TANH R7, R7 ;  /* 0x0000000700077308 */ /* 0x000fe20000002400 */
[----:B-1----:R-:W-:Y:S01]  /*110d0*/  FSEL R15, R6, -INF , P3 ;  /* 0xff800000060f7808 */ /* 0x002fe20001800000 */
        /* <DEDUP_REMOVED lines=23> */
[----:B0-----:R-:W-:Y:S01]  /*11250*/  FSEL R4, R4, -INF , P2 ;  /* 0xff80000004047808 */ /* 0x001fe20001000000 */
[----:B------:R-:W-:Y:S01]  /*11260*/  FMUL.FTZ R85, R85, UR4 ;  /* 0x0000000455557c20 */ /* 0x000fe20008410000 */
[----:B------:R-:W-:Y:S01]  /*11270*/  ISETP.GT.AND P2, PT, R21, 0x11, PT ;  /* 0x000000111500780c */ /* 0x000fe20003f44270 */
[----:B------:R-:W-:Y:S01]  /*11280*/  FMUL.FTZ R79, R79, UR4 ;  /* 0x000000044f4f7c20 */ /* 0x000fe20008410000 */
[----:B------:R-:W-:Y:S01]  /*11290*/  FMUL.FTZ R82, R82, UR4 ;  /* 0x0000000452527c20 */ /* 0x000fe20008410000 */
[----:B------:R-:W-:Y:S01]  /*112a0*/  FMUL.FTZ R83, R83, UR4 ;  /* 0x0000000453537c20 */ /* 0x000fe20008410000 */
[----:B------:R-:W-:Y:S01]  /*112b0*/  FMUL.FTZ R86, R86, UR4 ;  /* 0x0000000456567c20 */ /* 0x000fe20008410000 */
[----:B------:R-:W-:Y:S01]  /*112c0*/  MUFU.TANH R13, R13 ;  /* 0x0000000d000d7308 */ /* 0x000fe20000002400 */
[----:B------:R-:W-:-:S07]  /*112d0*/  FMUL.FTZ R87, R87, UR4 ;  /* 0x0000000457577c20 */ /* 0x000fce0008410000 */
[----:B------:R0:W-:Y:S01]  /*112e0*/  MUFU.TANH R28, R43 ;  /* 0x0000002b001c7308 */ /* 0x0001e20000002400 */
[----:B-1----:R-:W-:Y:S02]  /*112f0*/  FSEL R3, R8, -INF , P3 ;  /* 0xff80000008037808 */ /* 0x002fe40001800000 */
[----:B------:R-:W-:-:S05]  /*11300*/  ISETP.GT.AND P3, PT, R21, 0x18, PT ;  /* 0x000000181500780c */ /* 0x000fca0003f64270 */
[----:B------:R-:W1:Y:S01]  /*11310*/  MUFU.TANH R30, R30 ;  /* 0x0000001e001e7308 */ /* 0x000e620000002400 */
[----:B0-----:R-:W-:-:S07]  /*11320*/  FMUL.FTZ R43, R56, UR4 ;  /* 0x00000004382b7c20 */ /* 0x001fce0008410000 */
[----:B------:R-:W-:Y:S08]  /*11330*/  MUFU.TANH R26, R42 ;  /* 0x0000002a001a7308 */ /* 0x000ff00000002400 */
[----:B------:R0:W-:Y:S01]  /*11340*/  MUFU.TANH R56, R58 ;  /* 0x0000003a00387308 */ /* 0x0001e20000002400 */
[----:B-1----:R-:W-:-:S07]  /*11350*/  FSEL R6, R30, -INF , P6 ;  /* 0xff8000001e067808 */ /* 0x002fce0003000000 */
[----:B------:R-:W-:Y:S01]  /*11360*/  MUFU.TANH R36, R36 ;  /* 0x0000002400247308 */ /* 0x000fe20000002400 */
[----:B0-----:R-:W-:Y:S02]  /*11370*/  FSEL R58, R9, -INF , P5 ;  /* 0xff800000093a7808 */ /* 0x001fe40002800000 */
[----:B------:R-:W-:-:S05]  /*11380*/  FMNMX.FTZ R9, R14, R15, !PT ;  /* 0x0000000f0e097209 */ /* 0x000fca0007810000 */
[----:B------:R0:W-:Y:S08]  /*11390*/  MUFU.TANH R42, R54 ;  /* 0x00000036002a7308 */ /* 0x0001f00000002400 */
[----:B------:R1:W2:Y:S01]  /*113a0*/  MUFU.TANH R10, R31 ;  /* 0x0000001f000a7308 */ /* 0x0002a20000002400 */
[----:B0-----:R-:W-:Y:S02]  /*113b0*/  FSEL R54, R7, -INF , P6 ;  /* 0xff80000007367808 */ /* 0x001fe40003000000 */
[----:B------:R-:W-:-:S02]  /*113c0*/  ISETP.GT.AND P6, PT, R21, 0x19, PT ;  /* 0x000000191500780c */ /* 0x000fc40003fc4270 */
[----:B------:R-:W-:-:S03]  /*113d0*/  FMNMX.FTZ R9, R54, R9, !PT ;  /* 0x0000000936097209 */ /* 0x000fc60007810000 */
[----:B------:R-:W0:Y:S01]  /*113e0*/  MUFU.TANH R25, R25 ;  /* 0x0000001900197308 */ /* 0x000e220000002400 */
[----:B------:R-:W-:Y:S01]  /*113f0*/  FMNMX.FTZ R9, R58, R9, !PT ;  /* 0x000000093a097209 */ /* 0x000fe20007810000 */
[----:B-1----:R-:W-:-:S06]  /*11400*/  FMUL.FTZ R31, R44, UR4 ;  /* 0x000000042c1f7c20 */ /* 0x002fcc0008410000 */
[----:B------:R-:W1:Y:S01]  /*11410*/  MUFU.TANH R34, R34 ;  /* 0x0000002200227308 */ /* 0x000e620000002400 */
[----:B--2---:R-:W-:Y:S02]  /*11420*/  FSEL R8, R10, -INF , P5 ;  /* 0xff8000000a087808 */ /* 0x004fe40002800000 */
[----:B------:R-:W-:-:S04]  /*11430*/  ISETP.GT.AND P5, PT, R21, 0x20, PT ;  /* 0x000000201500780c */ /* 0x000fc80003fa4270 */
[----:B------:R-:W-:Y:S01]  /*11440*/  FSEL R26, R26, -INF , P5 ;  /* 0xff8000001a1a7808 */ /* 0x000fe20002800000 */
[----:B------:R2:W-:Y:S01]  /*11450*/  MUFU.TANH R32, R47 ;  /* 0x0000002f00207308 */ /* 0x0005e20000002400 */
[----:B0-----:R-:W-:-:S07]  /*11460*/  FSEL R68, R25, -INF , P6 ;  /* 0xff80000019447808 */ /* 0x001fce0003000000 */
[----:B------:R-:W-:Y:S01]  /*11470*/  MUFU.TANH R40, R40 ;  /* 0x0000002800287308 */ /* 0x000fe20000002400 */
[----:B--2---:R-:W-:Y:S01]  /*11480*/  FMUL.FTZ R47, R60, UR4 ;  /* 0x000000043c2f7c20 */ /* 0x004fe20008410000 */
[----:B------:R-:W-:Y:S02]  /*11490*/  FSEL R60, R11, -INF , P4 ;  /* 0xff8000000b3c7808 */ /* 0x000fe40002000000 */
[----:B-1----:R-:W-:Y:S02]  /*114a0*/  FSEL R10, R34, -INF , P4 ;  /* 0xff800000220a7808 */ /* 0x002fe40002000000 */
[----:B------:R-:W-:Y:S02]  /*114b0*/  FMNMX.FTZ R9, R60, R9, !PT ;  /* 0x000000093c097209 */ /* 0x000fe40007810000 */
[----:B------:R0:W1:Y:S01]  /*114c0*/  MUFU.TANH R12, R35 ;  /* 0x00000023000c7308 */ /* 0x0000620000002400 */
[----:B------:R-:W-:-:S04]  /*114d0*/  ISETP.GT.AND P4, PT, R21, 0x21, PT ;  /* 0x000000211500780c */ /* 0x000fc80003f84270 */
[----:B------:R-:W-:-:S03]  /*114e0*/  FSEL R28, R28, -INF , P4 ;  /* 0xff8000001c1c7808 */ /* 0x000fc60002000000 */
[----:B------:R-:W2:Y:S01]  /*114f0*/  MUFU.TANH R27, R27 ;  /* 0x0000001b001b7308 */ /* 0x000ea20000002400 */
[----:B0-----:R-:W-:Y:S01]  /*11500*/  FMUL.FTZ R35, R48, UR4 ;  /* 0x0000000430237c20 */ /* 0x001fe20008410000 */
[----:B------:R-:W-:-:S06]  /*11510*/  FMUL.FTZ R48, R63, UR4 ;  /* 0x000000043f307c20 */ /* 0x000fcc0008410000 */
[----:B------:R0:W-:Y:S01]  /*11520*/  MUFU.TANH R57, R62 ;  /* 0x0000003e00397308 */ /* 0x0001e20000002400 */
[----:B-1----:R-:W-:-:S07]  /*11530*/  FSEL R12, R12, -INF , P2 ;  /* 0xff8000000c0c7808 */ /* 0x002fce0001000000 */
[----:B------:R-:W1:Y:S01]  /*11540*/  MUFU.TANH R20, R38 ;  /* 0x0000002600147308 */ /* 0x000e620000002400 */
[----:B0-----:R-:W-:Y:S02]  /*11550*/  FSEL R62, R13, -INF , P2 ;  /* 0xff8000000d3e7808 */ /* 0x001fe40001000000 */
[----:B------:R-:W-:Y:S02]  /*11560*/  ISETP.GT.AND P2, PT, R21, 0x28, PT ;  /* 0x000000281500780c */ /* 0x000fe40003f44270 */
[----:B------:R-:W-:Y:S02]  /*11570*/  FMNMX.FTZ R9, R62, R9, !PT ;  /* 0x000000093e097209 */ /* 0x000fe40007810000 */
[----:B--2---:R-:W-:Y:S01]  /*11580*/  FSEL R88, R27, -INF , P4 ;  /* 0xff8000001b587808 */ /* 0x004fe20002000000 */
[----:B------:R-:W0:Y:S01]  /*11590*/  MUFU.TANH R31, R31 ;  /* 0x0000001f001f7308 */ /* 0x000e220000002400 */
[----:B------:R-:W-:-:S07]  /*115a0*/  ISETP.GT.AND P4, PT, R21, 0x38, PT ;  /* 0x000000381500780c */ /* 0x000fce0003f84270 */
[----:B------:R2:W-:Y:S01]  /*115b0*/  MUFU.TANH R61, R66 ;  /* 0x00000042003d7308 */ /* 0x0005e20000002400 */
[----:B-1----:R-:W-:-:S07]  /*115c0*/  FSEL R20, R20, -INF , P3 ;  /* 0xff80000014147808 */ /* 0x002fce0001800000 */
[----:B------:R1:W3:Y:S01]  /*115d0*/  MUFU.TANH R24, R39 ;  /* 0x0000002700187308 */ /* 0x0002e20000002400 */
[----:B--2---:R-:W-:Y:S02]  /*115e0*/  FSEL R66, R36, -INF , P3 ;  /* 0xff80000024427808 */ /* 0x004fe40001800000 */
[----:B------:R-:W-:Y:S02]  /*115f0*/  ISETP.GT.AND P3, PT, R21, 0x29, PT ;  /* 0x000000291500780c */ /* 0x000fe40003f64270 */
[----:B------:R-:W-:Y:S02]  /*11600*/  FMNMX.FTZ R9, R66, R9, !PT ;  /* 0x0000000942097209 */ /* 0x000fe40007810000 */
[----:B0-----:R-:W-:Y:S01]  /*11610*/  FSEL R90, R31, -INF , P2 ;  /* 0xff8000001f5a7808 */ /* 0x001fe20001000000 */
[----:B------:R-:W0:Y:S01]  /*11620*/  MUFU.TANH R29, R29 ;  /* 0x0000001d001d7308 */ /* 0x000e220000002400 */
[----:B------:R-:W-:Y:S01]  /*11630*/  FMNMX.FTZ R9, R68, R9, !PT ;  /* 0x0000000944097209 */ /* 0x000fe20007810000 */
[----:B-1----:R-:W-:Y:S01]  /*11640*/  FMUL.FTZ R39, R52, UR4 ;  /* 0x0000000434277c20 */ /* 0x002fe20008410000 */
[----:B------:R-:W-:Y:S01]  /*11650*/  FSEL R32, R32, -INF , P3 ;  /* 0xff80000020207808 */ /* 0x000fe20001800000 */
[----:B------:R-:W-:-:S04]  /*11660*/  FMUL.FTZ R52, R67, UR4 ;  /* 0x0000000443347c20 */ /* 0x000fc80008410000 */
[----:B------:R-:W1:Y:S01]  /*11670*/  MUFU.TANH R35, R35 ;  /* 0x0000002300237308 */ /* 0x000e620000002400 */
[----:B---3--:R-:W-:Y:S02]  /*11680*/  FSEL R24, R24, -INF , P6 ;  /* 0xff80000018187808 */ /* 0x008fe40003000000 */
[----:B------:R-:W-:-:S05]  /*11690*/  ISETP.GT.AND P6, PT, R21, 0x30, PT ;  /* 0x000000301500780c */ /* 0x000fca0003fc4270 */
[----:B------:R2:W-:Y:S01]  /*116a0*/  MUFU.TANH R7, R70 ;  /* 0x0000004600077308 */ /* 0x0005e20000002400 */
[----:B0-----:R-:W-:Y:S02]  /*116b0*/  FSEL R92, R29, -INF , P3 ;  /* 0xff8000001d5c7808 */ /* 0x001fe40001800000 */
[----:B------:R-:W-:-:S05]  /*116c0*/  ISETP.GT.AND P3, PT, R21, 0x40, PT ;  /* 0x000000401500780c */ /* 0x000fca0003f64270 */
[----:B------:R-:W0:Y:S01]  /*116d0*/  MUFU.TANH R33, R33 ;  /* 0x0000002100217308 */ /* 0x000e220000002400 */
[----:B--2---:R-:W-:Y:S02]  /*116e0*/  FSEL R70, R40, -INF , P5 ;  /* 0xff80000028467808 */ /* 0x004fe40002800000 */
[----:B------:R-:W-:Y:S02]  /*116f0*/  ISETP.GT.AND P5, PT, R21, 0x31, PT ;  /* 0x000000311500780c */ /* 0x000fe40003fa4270 */
[----:B------:R-:W-:Y:S02]  /*11700*/  FMNMX.FTZ R9, R70, R9, !PT ;  /* 0x0000000946097209 */ /* 0x000fe40007810000 */
[----:B-1----:R-:W-:Y:S01]  /*11710*/  FSEL R94, R35, -INF , P6 ;  /* 0xff800000235e7808 */ /* 0x002fe20003000000 */
[----:B------:R-:W1:Y:S01]  /*11720*/  MUFU.TANH R46, R46 ;  /* 0x0000002e002e7308 */ /* 0x000e620000002400 */
[----:B------:R-:W-:-:S04]  /*11730*/  FMNMX.FTZ R9, R88, R9, !PT ;  /* 0x0000000958097209 */ /* 0x000fc80007810000 */
[----:B------:R-:W-:-:S03]  /*11740*/  FMNMX.FTZ R9, R90, R9, !PT ;  /* 0x000000095a097209 */ /* 0x000fc60007810000 */
[----:B------:R-:W2:Y:S01]  /*11750*/  MUFU.TANH R39, R39 ;  /* 0x0000002700277308 */ /* 0x000ea20000002400 */
[----:B------:R-:W-:Y:S02]  /*11760*/  FMNMX.FTZ R9, R92, R9, !PT ;  /* 0x000000095c097209 */ /* 0x000fe40007810000 */
[----:B0-----:R-:W-:Y:S02]  /*11770*/  FSEL R96, R33, -INF , P5 ;  /* 0xff80000021607808 */ /* 0x001fe40002800000 */
[----:B------:R-:W-:-:S03]  /*11780*/  FMNMX.FTZ R9, R94, R9, !PT ;  /* 0x000000095e097209 */ /* 0x000fc60007810000 */
[----:B------:R-:W0:Y:S01]  /*11790*/  MUFU.TANH R37, R37 ;  /* 0x0000002500257308 */ /* 0x000e220000002400 */
[----:B-1----:R-:W-:Y:S02]  /*117a0*/  FSEL R30, R46, -INF , P2 ;  /* 0xff8000002e1e7808 */ /* 0x002fe40001000000 */
[----:B------:R-:W-:Y:S02]  /*117b0*/  ISETP.GT.AND P2, PT, R21, 0x39, PT ;  /* 0x000000391500780c */ /* 0x000fe40003f44270 */
[----:B------:R-:W-:-:S03]  /*117c0*/  FMNMX.FTZ R9, R96, R9, !PT ;  /* 0x0000000960097209 */ /* 0x000fc60007810000 */
[----:B------:R-:W1:Y:S01]  /*117d0*/  MUFU.TANH R50, R50 ;  /* 0x0000003200327308 */ /* 0x000e620000002400 */
[----:B--2---:R-:W-:-:S04]  /*117e0*/  FSEL R98, R39, -INF , P4 ;  /* 0xff80000027627808 */ /* 0x004fc80002000000 */
[----:B------:R-:W-:-:S03]  /*117f0*/  FMNMX.FTZ R9, R98, R9, !PT ;  /* 0x0000000962097209 */ /* 0x000fc60007810000 */
[----:B------:R-:W2:Y:S01]  /*11800*/  MUFU.TANH R43, R43 ;  /* 0x0000002b002b7308 */ /* 0x000ea20000002400 */
[----:B0-----:R-:W-:-:S04]  /*11810*/  FSEL R100, R37, -INF , P2 ;  /* 0xff80000025647808 */ /* 0x001fc80001000000 */
[----:B------:R-:W-:Y:S01]  /*11820*/  FMNMX.FTZ R11, R100, R9, !PT ;  /* 0x00000009640b7209 */ /* 0x000fe20007810000 */
[----:B------:R-:W-:Y:S02]  /*11830*/  FMUL.FTZ R9, R78, UR4 ;  /* 0x000000044e097c20 */ /* 0x000fe40008410000 */
[----:B------:R0:W3:Y:S01]  /*11840*/  MUFU.TANH R38, R51 ;  /* 0x0000003300267308 */ /* 0x0000e20000002400 */
[----:B-1----:R-:W-:Y:S02]  /*11850*/  FSEL R34, R50, -INF , P6 ;  /* 0xff80000032227808 */ /* 0x002fe40003000000 */
[----:B------:R-:W-:-:S05]  /*11860*/  ISETP.GT.AND P6, PT, R21, 0x41, PT ;  /* 0x000000411500780c */ /* 0x000fca0003fc4270 */
[----:B------:R-:W1:Y:S01]  /*11870*/  MUFU.TANH R41, R41 ;  /* 0x0000002900297308 */ /* 0x000e620000002400 */
[----:B0-----:R-:W-:Y:S01]  /*11880*/  FMUL.FTZ R51, R64, UR4 ;  /* 0x0000000440337c20 */ /* 0x001fe20008410000 */
[----:B--2---:R-:W-:-:S04]  /*11890*/  FSEL R102, R43, -INF , P3 ;  /* 0xff8000002b667808 */ /* 0x004fc80001800000 */
[----:B------:R-:W-:Y:S02]  /*118a0*/  FMNMX.FTZ R11, R102, R11, !PT ;  /* 0x0000000b660b7209 */ /* 0x000fe40007810000 */
[----:B------:R-:W0:Y:S01]  /*118b0*/  MUFU.TANH R47, R47 ;  /* 0x0000002f002f7308 */ /* 0x000e220000002400 */
[----:B---3--:R-:W-:Y:S02]  /*118c0*/  FSEL R36, R38, -INF , P5 ;  /* 0xff80000026247808 */ /* 0x008fe40002800000 */
[C---:B------:R-:W-:Y:S02]  /*118d0*/  ISETP.GT.AND P5, PT, R21.reuse, 0x48, PT ;  /* 0x000000481500780c */ /* 0x040fe40003fa4270 */
[----:B------:R-:W-:Y:S02]  /*118e0*/  FSEL R38, R42, -INF , P4 ;  /* 0xff8000002a267808 */ /* 0x000fe40002000000 */
[----:B------:R-:W-:Y:S01]  /*118f0*/  ISETP.GT.AND P4, PT, R21, 0x49, PT ;  /* 0x000000491500780c */ /* 0x000fe20003f84270 */
[----:B------:R2:W3:Y:S01]  /*11900*/  MUFU.TANH R44, R55 ;  /* 0x00000037002c7308 */ /* 0x0004e20000002400 */
[----:B-1----:R-:W-:-:S02]  /*11910*/  FSEL R104, R41, -INF , P6 ;  /* 0xff80000029687808 */ /* 0x002fc40003000000 */
[----:B------:R-:W-:Y:S02]  /*11920*/  FSEL R42, R56, -INF , P3 ;  /* 0xff800000382a7808 */ /* 0x000fe40001800000 */
[----:B------:R-:W-:Y:S02]  /*11930*/  FMNMX.FTZ R11, R104, R11, !PT ;  /* 0x0000000b680b7209 */ /* 0x000fe40007810000 */
[----:B------:R-:W-:Y:S01]  /*11940*/  ISETP.GT.AND P3, PT, R21, 0x51, PT ;  /* 0x000000511500780c */ /* 0x000fe20003f64270 */
[----:B------:R-:W1:Y:S01]  /*11950*/  MUFU.TANH R45, R45 ;  /* 0x0000002d002d7308 */ /* 0x000e620000002400 */
[----:B--2---:R-:W-:Y:S01]  /*11960*/  FMUL.FTZ R55, R69, UR4 ;  /* 0x0000000445377c20 */ /* 0x004fe20008410000 */
[----:B0-----:R-:W-:Y:S02]  /*11970*/  FSEL R78, R47, -INF , P5 ;  /* 0xff8000002f4e7808 */ /* 0x001fe40002800000 */
[----:B------:R-:W-:Y:S02]  /*11980*/  FSEL R46, R57, -INF , P5 ;  /* 0xff800000392e7808 */ /* 0x000fe40002800000 */
[----:B------:R-:W-:Y:S01]  /*11990*/  FMNMX.FTZ R13, R78, R11, !PT ;  /* 0x0000000b4e0d7209 */ /* 0x000fe20007810000 */
[----:B------:R-:W-:Y:S01]  /*119a0*/  FMUL.FTZ R11, R80, UR4 ;  /* 0x00000004500b7c20 */ /* 0x000fe20008410000 */
[----:B------:R-:W0:Y:S01]  /*119b0*/  MUFU.TANH R51, R51 ;  /* 0x0000003300337308 */ /* 0x000e220000002400 */
[----:B---3--:R-:W-:-:S02]  /*119c0*/  FSEL R40, R44, -INF , P2 ;  /* 0xff8000002c287808 */ /* 0x008fc40001000000 */
[C---:B------:R-:W-:Y:S02]  /*119d0*/  ISETP.GT.AND P2, PT, R21.reuse, 0x50, PT ;  /* 0x000000501500780c */ /* 0x040fe40003f44270 */
[----:B------:R-:W-:Y:S02]  /*119e0*/  ISETP.GT.AND P5, PT, R21, 0x59, PT ;  /* 0x000000591500780c */ /* 0x000fe40003fa4270 */
[----:B------:R-:W-:Y:S01]  /*119f0*/  FSEL R50, R61, -INF , P2 ;  /* 0xff8000003d327808 */ /* 0x000fe20001000000 */
[----:B------:R-:W2:Y:S01]  /*11a00*/  MUFU.TANH R59, R59 ;  /* 0x0000003b003b7308 */ /* 0x000ea20000002400 */
[----:B-1----:R-:W-:-:S04]  /*11a10*/  FSEL R106, R45, -INF , P4 ;  /* 0xff8000002d6a7808 */ /* 0x002fc80002000000 */
[----:B------:R-:W-:-:S03]  /*11a20*/  FMNMX.FTZ R13, R106, R13, !PT ;  /* 0x0000000d6a0d7209 */ /* 0x000fc60007810000 */
[----:B------:R-:W1:Y:S01]  /*11a30*/  MUFU.TANH R49, R49 ;  /* 0x0000003100317308 */ /* 0x000e620000002400 */
[----:B0-----:R-:W-:Y:S02]  /*11a40*/  FSEL R80, R51, -INF , P2 ;  /* 0xff80000033507808 */ /* 0x001fe40001000000 */
[----:B------:R-:W-:Y:S02]  /*11a50*/  ISETP.GT.AND P2, PT, R21, 0x68, PT ;  /* 0x000000681500780c */ /* 0x000fe40003f44270 */
[----:B------:R-:W-:-:S03]  /*11a60*/  FMNMX.FTZ R13, R80, R13, !PT ;  /* 0x0000000d500d7209 */ /* 0x000fc60007810000 */
[----:B------:R-:W0:Y:S01]  /*11a70*/  MUFU.TANH R53, R53 ;  /* 0x0000003500357308 */ /* 0x000e220000002400 */
[----:B--2---:R-:W-:Y:S02]  /*11a80*/  FSEL R44, R59, -INF , P6 ;  /* 0xff8000003b2c7808 */ /* 0x004fe40003000000 */
[----:B------:R-:W-:-:S04]  /*11a90*/  ISETP.GT.AND P6, PT, R21, 0x58, PT ;  /* 0x000000581500780c */ /* 0x000fc80003fc4270 */
[----:B------:R-:W-:Y:S01]  /*11aa0*/  FSEL R56, R7, -INF , P6 ;  /* 0xff80000007387808 */ /* 0x000fe20003000000 */
[----:B------:R-:W2:Y:S01]  /*11ab0*/  MUFU.TANH R48, R48 ;  /* 0x0000003000307308 */ /* 0x000ea20000002400 */
[----:B-1----:R-:W-:Y:S01]  /*11ac0*/  FSEL R108, R49, -INF , P3 ;  /* 0xff800000316c7808 */ /* 0x002fe20001800000 */
[----:B------:R-:W-:-:S03]  /*11ad0*/  IMAD.U32 R7, RZ, RZ, UR5 ;  /* 0x00000005ff077e24 */ /* 0x000fc6000f8e00ff */
[----:B------:R-:W-:-:S03]  /*11ae0*/  FMNMX.FTZ R13, R108, R13, !PT ;  /* 0x0000000d6c0d7209 */ /* 0x000fc60007810000 */
[----:B------:R-:W1:Y:S01]  /*11af0*/  MUFU.TANH R55, R55 ;  /* 0x0000003700377308 */ /* 0x000e620000002400 */
[----:B0-----:R-:W-:Y:S02]  /*11b00*/  FSEL R110, R53, -INF , P6 ;  /* 0xff800000356e7808 */ /* 0x001fe40003000000 */
[C---:B------:R-:W-:Y:S02]  /*11b10*/  ISETP.GT.AND P6, PT, R21.reuse, 0x69, PT ;  /* 0x000000691500780c */ /* 0x040fe40003fc4270 */
[----:B------:R-:W-:Y:S01]  /*11b20*/  FMNMX.FTZ R25, R110, R13, !PT ;  /* 0x0000000d6e197209 */ /* 0x000fe20007810000 */
[----:B------:R-:W-:Y:S02]  /*11b30*/  FMUL.FTZ R13, R84, UR4 ;  /* 0x00000004540d7c20 */ /* 0x000fe40008410000 */
[----:B------:R-:W0:Y:S01]  /*11b40*/  MUFU.TANH R52, R52 ;  /* 0x0000003400347308 */ /* 0x000e220000002400 */
[----:B--2---:R-:W-:Y:S02]  /*11b50*/  FSEL R48, R48, -INF , P4 ;  /* 0xff80000030307808 */ /* 0x004fe40002000000 */
[----:B------:R-:W-:-:S05]  /*11b60*/  ISETP.GT.AND P4, PT, R21, 0x60, PT ;  /* 0x000000601500780c */ /* 0x000fca0003f84270 */
[----:B------:R-:W2:Y:S01]  /*11b70*/  MUFU.TANH R72, R72 ;  /* 0x0000004800487308 */ /* 0x000ea20000002400 */
[----:B-1----:R-:W-:-:S04]  /*11b80*/  FSEL R112, R55, -INF , P5 ;  /* 0xff80000037707808 */ /* 0x002fc80002800000 */
[----:B------:R-:W-:-:S03]  /*11b90*/  FMNMX.FTZ R25, R112, R25, !PT ;  /* 0x0000001970197209 */ /* 0x000fc60007810000 */
[----:B------:R-:W1:Y:S01]  /*11ba0*/  MUFU.TANH R73, R73 ;  /* 0x0000004900497308 */ /* 0x000e620000002400 */
[----:B0-----:R-:W-:Y:S02]  /*11bb0*/  FSEL R52, R52, -INF , P3 ;  /* 0xff80000034347808 */ /* 0x001fe40001800000 */
[----:B------:R-:W-:-:S05]  /*11bc0*/  ISETP.GT.AND P3, PT, R21, 0x61, PT ;  /* 0x000000611500780c */ /* 0x000fca0003f64270 */
[----:B------:R-:W0:Y:S01]  /*11bd0*/  MUFU.TANH R76, R76 ;  /* 0x0000004c004c7308 */ /* 0x000e220000002400 */
[----:B--2---:R-:W-:-:S04]  /*11be0*/  FSEL R84, R72, -INF , P4 ;  /* 0xff80000048547808 */ /* 0x004fc80002000000 */
[----:B------:R-:W-:-:S03]  /*11bf0*/  FMNMX.FTZ R25, R84, R25, !PT ;  /* 0x0000001954197209 */ /* 0x000fc60007810000 */
[----:B------:R-:W2:Y:S01]  /*11c00*/  MUFU.TANH R64, R71 ;  /* 0x0000004700407308 */ /* 0x000ea20000002400 */
[----:B-1----:R-:W-:-:S04]  /*11c10*/  FSEL R114, R73, -INF , P3 ;  /* 0xff80000049727808 */ /* 0x002fc80001800000 */
[----:B------:R-:W-:-:S03]  /*11c20*/  FMNMX.FTZ R25, R114, R25, !PT ;  /* 0x0000001972197209 */ /* 0x000fc60007810000 */
[----:B------:R-:W1:Y:S01]  /*11c30*/  MUFU.TANH R77, R77 ;  /* 0x0000004d004d7308 */ /* 0x000e620000002400 */
[----:B0-----:R-:W-:-:S04]  /*11c40*/  FSEL R116, R76, -INF , P2 ;  /* 0xff8000004c747808 */ /* 0x001fc80001000000 */
[----:B------:R-:W-:-:S03]  /*11c50*/  FMNMX.FTZ R25, R116, R25, !PT ;  /* 0x0000001974197209 */ /* 0x000fc60007810000 */
        /* <DEDUP_REMOVED lines=13> */
[----:B-1----:R-:W-:Y:S02]  /*11d30*/  FSEL R74, R75, -INF , P3 ;  /* 0xff8000004b4a7808 */ /* 0x002fe40001800000 */
[----:B------:R-:W-:-:S05]  /*11d40*/  ISETP.GT.AND P3, PT, R21, 0x78, PT ;  /* 0x000000781500780c */ /* 0x000fca0003f64270 */
        /* <DEDUP_REMOVED lines=10> */
[----:B0-----:R-:W-:-:S04]  /*11df0*/  FSEL R126, R85, -INF , P2 ;  /* 0xff800000557e7808 */ /* 0x001fc80001000000 */
[----:B------:R-:W-:-:S03]  /*11e00*/  FMNMX.FTZ R25, R126, R25, !PT ;  /* 0x000000197e197209 */ /* 0x000fc60007810000 */
[----:B------:R-:W0:Y:S02]  /*11e10*/  MUFU.TANH R83, R83 ;  /* 0x0000005300537308 */ /* 0x000e240000002400 */
[----:B------:R-:W3:Y:S06]  /*11e20*/  SHFL.BFLY PT, R128, R25, 0x2, 0x1f ;  /* 0x0c401f0019807f89 */ /* 0x000eec00000e0000 */
[----:B------:R-:W-:Y:S08]  /*11e30*/  MUFU.TANH R86, R86 ;  /* 0x0000005600567308 */ /* 0x000ff00000002400 */
[----:B------:R-:W4:Y:S01]  /*11e40*/  MUFU.TANH R87, R87 ;  /* 0x0000005700577308 */ /* 0x000f220000002400 */
[----:B---3--:R-:W-:-:S05]  /*11e50*/  FMNMX.FTZ R128, R25, R128, !PT ;  /* 0x0000008019807209 */ /* 0x008fca0007810000 */
[----:B------:R-:W3:Y:S02]  /*11e60*/  SHFL.BFLY PT, R9, R128, 0x1, 0x1f ;  /* 0x0c201f0080097f89 */ /* 0x000ee400000e0000 */
[----:B---3--:R-:W-:Y:S01]  /*11e70*/  FMNMX.FTZ R9, R128, R9, !PT ;  /* 0x0000000980097209 */ /* 0x008fe20007810000 */
[----:B------:R-:W-:-:S03]  /*11e80*/  IMAD.MOV.U32 R128, RZ, RZ, R151 ;  /* 0x000000ffff807224 */ /* 0x000fc600078e0097 */
[C---:B------:R-:W-:Y:S01]  /*11e90*/  FSETP.NEU.FTZ.AND P0, PT, R9.reuse, -INF , PT ;  /* 0xff8000000900780b */ /* 0x040fe20003f1d000 */
[----:B------:R-:W-:-:S05]  /*11ea0*/  FMUL.FTZ R21, R9, R7 ;  /* 0x0000000709157220 */ /* 0x000fca0000410000 */
[----:B------:R-:W-:Y:S02]  /*11eb0*/  FSEL R21, R21, RZ, P0 ;  /* 0x000000ff15157208 */ /* 0x000fe40000000000 */
[----:B------:R-:W-:Y:S01]  /*11ec0*/  ISETP.NE.AND P0, PT, R89, RZ, PT ;  /* 0x000000ff5900720c */ /* 0x000fe20003f05270 */
[----:B------:R-:W-:Y:S02]  /*11ed0*/  IMAD.MOV.U32 R89, RZ, RZ, R151 ;  /* 0x000000ffff597224 */ /* 0x000fe400078e0097 */
[--C-:B------:R-:W-:Y:S01]  /*11ee0*/  FFMA.FTZ R11, R15, R7, -R21.reuse ;  /* 0x000000070f0b7223 */ /* 0x100fe20000010815 */
[----:B------:R-:W-:Y:S01]  /*11ef0*/  FMNMX.FTZ R15, R4, R3, !PT ;  /* 0x00000003040f7209 */ /* 0x000fe20007810000 */
[-CC-:B------:R-:W-:Y:S01]  /*11f00*/  FFMA.FTZ R182, R54, R7.reuse, -R21.reuse ;  /* 0x0000000736b67223 */ /* 0x180fe20000010815 */
[----:B--2---:R-:W-:Y:S01]  /*11f10*/  FSEL R54, R79, -INF , P6 ;  /* 0xff8000004f367808 */ /* 0x004fe20003000000 */
[--C-:B------:R-:W-:Y:S01]  /*11f20*/  FFMA.FTZ R13, R58, R7, -R21.reuse ;  /* 0x000000073a0d7223 */ /* 0x100fe20000010815 */
[----:B------:R-:W-:Y:S01]  /*11f30*/  FMNMX.FTZ R15, R6, R15, !PT ;  /* 0x0000000f060f7209 */ /* 0x000fe20007810000 */
[-CC-:B------:R-:W-:Y:S01]  /*11f40*/  FFMA.FTZ R176, R60, R7.reuse, -R21.reuse ;  /* 0x000000073cb07223 */ /* 0x180fe20000010815 */
[----:B-1----:R-:W-:Y:S01]  /*11f50*/  FSEL R58, R82, -INF , P5 ;  /* 0xff800000523a7808 */ /* 0x002fe20002800000 */
[--C-:B------:R-:W-:Y:S01]  /*11f60*/  FFMA.FTZ R62, R62, R7, -R21.reuse ;  /* 0x000000073e3e7223 */ /* 0x100fe20000010815 */
[----:B------:R-:W-:Y:S01]  /*11f70*/  FMNMX.FTZ R15, R8, R15, !PT ;  /* 0x0000000f080f7209 */ /* 0x000fe20007810000 */
[-CC-:B------:R-:W-:Y:S01]  /*11f80*/  FFMA.FTZ R178, R66, R7.reuse, -R21.reuse ;  /* 0x0000000742b27223 */ /* 0x180fe20000010815 */
[----:B0-----:R-:W-:Y:S01]  /*11f90*/  FSEL R60, R83, -INF , P4 ;  /* 0xff800000533c7808 */ /* 0x001fe20002000000 */
[--C-:B------:R-:W-:Y:S01]  /*11fa0*/  FFMA.FTZ R180, R14, R7, -R21.reuse ;  /* 0x000000070eb47223 */ /* 0x100fe20000010815 */
[----:B------:R-:W-:Y:S01]  /*11fb0*/  FMNMX.FTZ R15, R10, R15, !PT ;  /* 0x0000000f0a0f7209 */ /* 0x000fe20007810000 */
[----:B------:R-:W-:Y:S01]  /*11fc0*/  MUFU.EX2 R11, R11 ;  /* 0x0000000b000b7308 */ /* 0x000fe20000000800 */
[----:B----4-:R-:W-:Y:S01]  /*11fd0*/  FSEL R66, R87, -INF , P2 ;  /* 0xff80000057427808 */ /* 0x010fe20001000000 */
[--C-:B------:R-:W-:Y:S01]  /*11fe0*/  FFMA.FTZ R68, R68, R7, -R21.reuse ;  /* 0x0000000744447223 */ /* 0x100fe20000010815 */
[----:B------:R-:W-:Y:S01]  /*11ff0*/  FMNMX.FTZ R25, R12, R15, !PT ;  /* 0x0000000f0c197209 */ /* 0x000fe20007810000 */
[-CC-:B------:R-:W-:Y:S01]  /*12000*/  FFMA.FTZ R172, R70, R7.reuse, -R21.reuse ;  /* 0x0000000746ac7223 */ /* 0x180fe20000010815 */
[-CC-:B------:R-:W-:Y:S01]  /*12010*/  FFMA.FTZ R88, R88, R7.reuse, -R21.reuse ;  /* 0x0000000758587223 */ /* 0x180fe20000010815 */
[--C-:B------:R-:W-:Y:S01]  /*12020*/  FFMA.FTZ R174, R90, R7, -R21.reuse ;  /* 0x000000075aae7223 */ /* 0x100fe20000010815 */
[----:B------:R-:W-:Y:S01]  /*12030*/  FMNMX.FTZ R25, R20, R25, !PT ;  /* 0x0000001914197209 */ /* 0x000fe20007810000 */
[----:B------:R0:W-:Y:S01]  /*12040*/  MUFU.EX2 R15, R62 ;  /* 0x0000003e000f7308 */ /* 0x0001e20000000800 */
        /* <DEDUP_REMOVED lines=8> */
[----:B0-----:R-:W-:Y:S01]  /*120d0*/  FSEL R62, R86, -INF , P3 ;  /* 0xff800000563e7808 */ /* 0x001fe20001800000 */
        /* <DEDUP_REMOVED lines=19> */
[----:B------:R-:W-:Y:S01]  /*12210*/  FFMA.FTZ R166, R124, R7, -R21 ;  /* 0x000000077ca67223 */ /* 0x000fe20000010815 */
[--C-:B------:R-:W-:Y:S01]  /*12220*/  IMAD.MOV.U32 R124, RZ, RZ, R151.reuse ;  /* 0x000000ffff7c7224 */ /* 0x100fe200078e0097 */
[----:B------:R-:W-:Y:S01]  /*12230*/  FMNMX.FTZ R29, R38, R29, !PT ;  /* 0x0000001d261d7209 */ /* 0x000fe20007810000 */
[----:B------:R-:W3:Y:S01]  /*12240*/  MUFU.EX2 R176, R176 ;  /* 0x000000b000b07308 */ /* 0x000ee20000000800 */
[----:B------:R-:W-:Y:S01]  /*12250*/  MOV R120, R151 ;  /* 0x0000009700787202 */ /* 0x000fe20000000f00 */
[--C-:B------:R-:W-:Y:S01]  /*12260*/  IMAD.MOV.U32 R118, RZ, RZ, R151.reuse ;  /* 0x000000ffff767224 */ /* 0x100fe200078e0097 */
[----:B------:R-:W-:Y:S01]  /*12270*/  FMNMX.FTZ R29, R40, R29, !PT ;  /* 0x0000001d281d7209 */ /* 0x000fe20007810000 */
[--C-:B------:R-:W-:Y:S01]  /*12280*/  IMAD.MOV.U32 R116, RZ, RZ, R151.reuse ;  /* 0x000000ffff747224 */ /* 0x100fe200078e0097 */
[----:B------:R-:W-:Y:S01]  /*12290*/  MOV R108, R151 ;  /* 0x00000097006c7202 */ /* 0x000fe20000000f00 */
[--C-:B------:R-:W-:Y:S01]  /*122a0*/  IMAD.MOV.U32 R112, RZ, RZ, R151.reuse ;  /* 0x000000ffff707224 */ /* 0x100fe200078e0097 */
[----:B------:R-:W-:Y:S01]  /*122b0*/  FMNMX.FTZ R29, R42, R29, !PT ;  /* 0x0000001d2a1d7209 */ /* 0x000fe20007810000 */
[----:B------:R-:W-:Y:S01]  /*122c0*/  MUFU.EX2 R25, R68 ;  /* 0x0000004400197308 */ /* 0x000fe20000000800 */
[--C-:B------:R-:W-:Y:S01]  /*122d0*/  IMAD.MOV.U32 R110, RZ, RZ, R151.reuse ;  /* 0x000000ffff6e7224 */ /* 0x100fe200078e0097 */
[----:B------:R-:W-:Y:S01]  /*122e0*/  MOV R102, R151 ;  /* 0x0000009700667202 */ /* 0x000fe20000000f00 */
[--C-:B------:R-:W-:Y:S01]  /*122f0*/  IMAD.MOV.U32 R98, RZ, RZ, R151.reuse ;  /* 0x000000ffff627224 */ /* 0x100fe200078e0097 */
[----:B------:R-:W-:Y:S01]  /*12300*/  FMNMX.FTZ R31, R44, R29, !PT ;  /* 0x0000001d2c1f7209 */ /* 0x000fe20007810000 */
[----:B------:R-:W-:Y:S01]  /*12310*/  IMAD.MOV.U32 R94, RZ, RZ, R151 ;  /* 0x000000ffff5e7224 */ /* 0x000fe200078e0097 */
[----:B------:R-:W-:-:S02]  /*12320*/  MOV R90, R151 ;  /* 0x00000097005a7202 */ /* 0x000fc40000000f00 */
[----:B------:R-:W-:Y:S01]  /*12330*/  FMNMX.FTZ R31, R46, R31, !PT ;  /* 0x0000001f2e1f7209 */ /* 0x000fe20007810000 */
[----:B------:R-:W4:Y:S03]  /*12340*/  MUFU.EX2 R178, R178 ;  /* 0x000000b200b27308 */ /* 0x000f260000000800 */
[----:B------:R-:W-:-:S04]  /*12350*/  FMNMX.FTZ R31, R48, R31, !PT ;  /* 0x0000001f301f7209 */ /* 0x000fc80007810000 */
[----:B------:R-:W-:Y:S01]  /*12360*/  FMNMX.FTZ R31, R50, R31, !PT ;  /* 0x0000001f321f7209 */ /* 0x000fe20007810000 */
[----:B------:R-:W4:Y:S03]  /*12370*/  MUFU.EX2 R172, R172 ;  /* 0x000000ac00ac7308 */ /* 0x000f260000000800 */
[----:B------:R-:W-:-:S04]  /*12380*/  FMNMX.FTZ R33, R52, R31, !PT ;  /* 0x0000001f34217209 */ /* 0x000fc80007810000 */
[----:B------:R-:W-:Y:S01]  /*12390*/  FMNMX.FTZ R33, R56, R33, !PT ;  /* 0x0000002138217209 */ /* 0x000fe20007810000 */
[----:B------:R1:W-:Y:S03]  /*123a0*/  MUFU.EX2 R27, R88 ;  /* 0x00000058001b7308 */ /* 0x0003e60000000800 */
[----:B------:R-:W-:-:S04]  /*123b0*/  FMNMX.FTZ R33, R64, R33, !PT ;  /* 0x0000002140217209 */ /* 0x000fc80007810000 */
[----:B------:R-:W-:Y:S01]  /*123c0*/  FMNMX.FTZ R33, R72, R33, !PT ;  /* 0x0000002148217209 */ /* 0x000fe20007810000 */
[----:B------:R-:W-:Y:S01]  /*123d0*/  MUFU.EX2 R174, R174 ;  /* 0x000000ae00ae7308 */ /* 0x000fe20000000800 */
[----:B-1----:R-:W-:Y:S02]  /*123e0*/  IMAD.MOV.U32 R88, RZ, RZ, R151 ;  /* 0x000000ffff587224 */ /* 0x002fe400078e0097 */
        /* <DEDUP_REMOVED lines=10> */
[----:B------:R-:W-:Y:S01]  /*12490*/  FMNMX.FTZ R14, R66, R37, !PT ;  /* 0x00000025420e7209 */ /* 0x000fe20007810000 */
[----:B------:R-:W-:Y:S01]  /*124a0*/  FFMA.FTZ R37, R106, R7, -R21 ;  /* 0x000000076a257223 */ /* 0x000fe20000010815 */
[----:B------:R-:W-:-:S03]  /*124b0*/  IMAD.MOV.U32 R106, RZ, RZ, R151 ;  /* 0x000000ffff6a7224 */ /* 0x000fc600078e0097 */
[----:B------:R-:W0:Y:S01]  /*124c0*/  SHFL.BFLY PT, R43, R14, 0x2, 0x1f ;  /* 0x0c401f000e2b7f89 */ /* 0x000e2200000e0000 */
[----:B------:R-:W-:Y:S01]  /*124d0*/  MUFU.EX2 R170, R170 ;  /* 0x000000aa00aa7308 */ /* 0x000fe20000000800 */
[----:B-1----:R-:W-:-:S07]  /*124e0*/  MOV R96, R151 ;  /* 0x0000009700607202 */ /* 0x002fce0000000f00 */
[----:B------:R1:W-:Y:S08]  /*124f0*/  MUFU.EX2 R33, R100 ;  /* 0x0000006400217308 */ /* 0x0003f00000000800 */
[----:B------:R-:W-:Y:S01]  /*12500*/  MUFU.EX2 R152, R152 ;  /* 0x0000009800987308 */ /* 0x000fe20000000800 */
[----:B-1----:R-:W-:Y:S01]  /*12510*/  IMAD.MOV.U32 R100, RZ, RZ, R151 ;  /* 0x000000ffff647224 */ /* 0x002fe200078e0097 */
[----:B0-----:R-:W-:-:S06]  /*12520*/  FMNMX.FTZ R47, R14, R43, !PT ;  /* 0x0000002b0e2f7209 */ /* 0x001fcc0007810000 */
[----:B------:R0:W-:Y:S01]  /*12530*/  MUFU.EX2 R35, R104 ;  /* 0x0000006800237308 */ /* 0x0001e20000000800 */
[-CC-:B------:R-:W-:Y:S01]  /*12540*/  FFMA.FTZ R43, R114, R7.reuse, -R21.reuse ;  /* 0x00000007722b7223 */ /* 0x180fe20000010815 */
[----:B------:R-:W-:Y:S01]  /*12550*/  FFMA.FTZ R21, R126, R7, -R21 ;  /* 0x000000077e157223 */ /* 0x000fe20000010815 */
[-C--:B------:R-:W-:Y:S01]  /*12560*/  MOV R126, R151.reuse ;  /* 0x00000097007e7202 */ /* 0x080fe20000000f00 */
[----:B------:R-:W1:Y:S01]  /*12570*/  SHFL.BFLY PT, R14, R47, 0x1, 0x1f ;  /* 0x0c201f002f0e7f89 */ /* 0x000e6200000e0000 */
[----:B------:R-:W-:-:S03]  /*12580*/  MOV R114, R151 ;  /* 0x0000009700727202 */ /* 0x000fc60000000f00 */
[----:B------:R-:W-:Y:S01]  /*12590*/  MUFU.EX2 R154, R154 ;  /* 0x0000009a009a7308 */ /* 0x000fe20000000800 */
[----:B0-----:R-:W-:-:S07]  /*125a0*/  IMAD.MOV.U32 R104, RZ, RZ, R151 ;  /* 0x000000ffff687224 */ /* 0x001fce00078e0097 */
[----:B------:R-:W-:Y:S08]  /*125b0*/  MUFU.EX2 R37, R37 ;  /* 0x0000002500257308 */ /* 0x000ff00000000800 */
[----:B------:R-:W-:Y:S01]  /*125c0*/  MUFU.EX2 R156, R156 ;  /* 0x0000009c009c7308 */ /* 0x000fe20000000800 */
[----:B-1----:R-:W-:-:S04]  /*125d0*/  FMNMX.FTZ R14, R47, R14, !PT ;  /* 0x0000000e2f0e7209 */ /* 0x002fc80007810000 */
[C---:B------:R-:W-:Y:S01]  /*125e0*/  FSETP.NEU.FTZ.AND P2, PT, R14.reuse, -INF , PT ;  /* 0xff8000000e00780b */ /* 0x040fe20003f5d000 */
[----:B------:R-:W-:Y:S02]  /*125f0*/  FMUL.FTZ R49, R14, R7 ;  /* 0x000000070e317220 */ /* 0x000fe40000410000 */
[----:B------:R-:W-:Y:S03]  /*12600*/  MUFU.EX2 R39, R39 ;  /* 0x0000002700277308 */ /* 0x000fe60000000800 */
[----:B------:R-:W-:Y:S02]  /*12610*/  FSEL R49, R49, RZ, P2 ;  /* 0x000000ff31317208 */ /* 0x000fe40001000000 */
[----:B------:R-:W-:-:S03]  /*12620*/  ISETP.GE.AND P2, PT, R150, 0x81, PT ;  /* 0x000000819600780c */ /* 0x000fc60003f46270 */
[----:B------:R-:W-:Y:S01]  /*12630*/  MUFU.EX2 R158, R158 ;  /* 0x0000009e009e7308 */ /* 0x000fe20000000800 */
[-CC-:B------:R-:W-:Y:S01]  /*12640*/  FFMA.FTZ R181, R4, R7.reuse, -R49.reuse ;  /* 0x0000000704b57223 */ /* 0x180fe20000010831 */
[-C--:B------:R-:W-:Y:S01]  /*12650*/  FFMA.FTZ R68, R3, R7.reuse, -R49 ;  /* 0x0000000703447223 */ /* 0x080fe20000010831 */
[----:B------:R-:W-:Y:S01]  /*12660*/  FADD.FTZ R3, R180, R11 ;  /* 0x0000000bb4037221 */ /* 0x000fe20000010000 */
[-CC-:B------:R-:W-:Y:S01]  /*12670*/  FFMA.FTZ R183, R6, R7.reuse, -R49.reuse ;  /* 0x0000000706b77223 */ /* 0x180fe20000010831 */
[-CC-:B------:R-:W-:Y:S01]  /*12680*/  FFMA.FTZ R6, R8, R7.reuse, -R49.reuse ;  /* 0x0000000708067223 */ /* 0x180fe20000010831 */
[-C--:B------:R-:W-:Y:S01]  /*12690*/  FFMA.FTZ R177, R10, R7.reuse, -R49 ;  /* 0x000000070ab17223 */ /* 0x080fe20000010831 */
[----:B------:R-:W-:Y:S01]  /*126a0*/  FADD.FTZ R4, R182, R3 ;  /* 0x00000003b6047221 */ /* 0x000fe20000010000 */
[----:B------:R-:W-:Y:S01]  /*126b0*/  MUFU.EX2 R181, R181 ;  /* 0x000000b500b57308 */ /* 0x000fe20000000800 */
[-CC-:B------:R-:W-:Y:S01]  /*126c0*/  FFMA.FTZ R8, R12, R7.reuse, -R49.reuse ;  /* 0x000000070c087223 */ /* 0x180fe20000010831 */
[-CC-:B------:R-:W-:Y:S01]  /*126d0*/  FFMA.FTZ R179, R20, R7.reuse, -R49.reuse ;  /* 0x0000000714b37223 */ /* 0x180fe20000010831 */
[----:B--2---:R-:W-:Y:S01]  /*126e0*/  FADD.FTZ R3, R13, R4 ;  /* 0x000000040d037221 */ /* 0x004fe20000010000 */
[-CC-:B------:R-:W-:Y:S01]  /*126f0*/  FFMA.FTZ R175, R30, R7.reuse, -R49.reuse ;  /* 0x000000071eaf7223 */ /* 0x180fe20000010831 */
[-CC-:B------:R-:W-:Y:S01]  /*12700*/  FFMA.FTZ R10, R24, R7.reuse, -R49.reuse ;  /* 0x00000007180a7223 */ /* 0x180fe20000010831 */
[-C--:B------:R-:W-:Y:S01]  /*12710*/  FFMA.FTZ R173, R26, R7.reuse, -R49 ;  /* 0x000000071aad7223 */ /* 0x080fe20000010831 */
[----:B---3--:R-:W-:Y:S01]  /*12720*/  FADD.FTZ R4, R176, R3 ;  /* 0x00000003b0047221 */ /* 0x008fe20000010000 */
[----:B------:R-:W0:Y:S01]  /*12730*/  MUFU.EX2 R68, R68 ;  /* 0x0000004400447308 */ /* 0x000e220000000800 */
[-CC-:B------:R-:W-:Y:S01]  /*12740*/  FFMA.FTZ R20, R32, R7.reuse, -R49.reuse ;  /* 0x0000000720147223 */ /* 0x180fe20000010831 */
[-CC-:B------:R-:W-:Y:S01]  /*12750*/  FFMA.FTZ R12, R28, R7.reuse, -R49.reuse ;  /* 0x000000071c0c7223 */ /* 0x180fe20000010831 */
[----:B------:R-:W-:Y:S01]  /*12760*/  FADD.FTZ R3, R15, R4 ;  /* 0x000000040f037221 */ /* 0x000fe20000010000 */
[-CC-:B------:R-:W-:Y:S01]  /*12770*/  FFMA.FTZ R169, R34, R7.reuse, -R49.reuse ;  /* 0x0000000722a97223 */ /* 0x180fe20000010831 */
[-CC-:B------:R-:W-:Y:S01]  /*12780*/  FFMA.FTZ R24, R36, R7.reuse, -R49.reuse ;  /* 0x0000000724187223 */ /* 0x180fe20000010831 */
[-C--:B------:R-:W-:Y:S01]  /*12790*/  FFMA.FTZ R171, R38, R7.reuse, -R49 ;  /* 0x0000000726ab7223 */ /* 0x080fe20000010831 */
[----:B----4-:R-:W-:Y:S01]  /*127a0*/  FADD.FTZ R30, R178, R3 ;  /* 0x00000003b21e7221 */ /* 0x010fe20000010000 */
[----:B------:R-:W1:Y:S01]  /*127b0*/  MUFU.EX2 R183, R183 ;  /* 0x000000b700b77308 */ /* 0x000e620000000800 */
[-CC-:B------:R-:W-:Y:S01]  /*127c0*/  FFMA.FTZ R26, R40, R7.reuse, -R49.reuse ;  /* 0x00000007281a7223 */ /* 0x180fe20000010831 */
[-CC-:B------:R-:W-:Y:S01]  /*127d0*/  FFMA.FTZ R153, R42, R7.reuse, -R49.reuse ;  /* 0x000000072a997223 */ /* 0x180fe20000010831 */
[----:B------:R-:W-:Y:S01]  /*127e0*/  FADD.FTZ R51, R25, R30 ;  /* 0x0000001e19337221 */ /* 0x000fe20000010000 */
[-CC-:B------:R-:W-:Y:S01]  /*127f0*/  FFMA.FTZ R28, R44, R7.reuse, -R49.reuse ;  /* 0x000000072c1c7223 */ /* 0x180fe20000010831 */
[-CC-:B------:R-:W-:Y:S01]  /*12800*/  FFMA.FTZ R155, R46, R7.reuse, -R49.reuse ;  /* 0x000000072e9b7223 */ /* 0x180fe20000010831 */
[-C--:B------:R-:W-:Y:S01]  /*12810*/  FFMA.FTZ R30, R48, R7.reuse, -R49 ;  /* 0x00000007301e7223 */ /* 0x080fe20000010831 */
[----:B------:R-:W-:Y:S01]  /*12820*/  FADD.FTZ R32, R172, R51 ;  /* 0x00000033ac207221 */ /* 0x000fe20000010000 */
[----:B------:R-:W2:Y:S01]  /*12830*/  MUFU.EX2 R6, R6 ;  /* 0x0000000600067308 */ /* 0x000ea20000000800 */
[----:B0-----:R-:W-:Y:S01]  /*12840*/  FADD.FTZ R4, R181, R68 ;  /* 0x00000044b5047221 */ /* 0x001fe20000010000 */
[-CC-:B------:R-:W-:Y:S01]  /*12850*/  FFMA.FTZ R157, R50, R7.reuse, -R49.reuse ;  /* 0x00000007329d7223 */ /* 0x180fe20000010831 */
[----:B------:R-:W-:Y:S01]  /*12860*/  FADD.FTZ R51, R27, R32 ;  /* 0x000000201b337221 */ /* 0x000fe20000010000 */
[-CC-:B------:R-:W-:Y:S01]  /*12870*/  FFMA.FTZ R52, R52, R7.reuse, -R49.reuse ;  /* 0x0000000734347223 */ /* 0x180fe20000010831 */
[-C--:B------:R-:W-:Y:S01]  /*12880*/  FFMA.FTZ R56, R56, R7.reuse, -R49 ;  /* 0x0000000738387223 */ /* 0x080fe20000010831 */
[----:B------:R-:W-:Y:S01]  /*12890*/  F2FP.F16.F32.PACK_AB R180, R11, R180 ;  /* 0x000000b40bb4723e */ /* 0x000fe200000000ff */
[----:B------:R-:W-:Y:S01]  /*128a0*/  FADD.FTZ R32, R174, R51 ;  /* 0x00000033ae207221 */ /* 0x000fe20000010000 */
[----:B------:R-:W0:Y:S01]  /*128b0*/  MUFU.EX2 R177, R177 ;  /* 0x000000b100b17308 */ /* 0x000e220000000800 */
[----:B-1----:R-:W-:Y:S01]  /*128c0*/  FADD.FTZ R3, R183, R4 ;  /* 0x00000004b7037221 */ /* 0x002fe20000010000 */
[-CC-:B------:R-:W-:Y:S01]  /*128d0*/  FFMA.FTZ R64, R64, R7.reuse, -R49.reuse ;  /* 0x0000000740407223 */ /* 0x180fe20000010831 */
[-CC-:B------:R-:W-:Y:S01]  /*128e0*/  FFMA.FTZ R72, R72, R7.reuse, -R49.reuse ;  /* 0x0000000748487223 */ /* 0x180fe20000010831 */
[-CC-:B------:R-:W-:Y:S01]  /*128f0*/  FFMA.FTZ R74, R74, R7.reuse, -R49.reuse ;  /* 0x000000074a4a7223 */ /* 0x180fe20000010831 */
[-CC-:B------:R-:W-:Y:S01]  /*12900*/  FFMA.FTZ R76, R76, R7.reuse, -R49.reuse ;  /* 0x000000074c4c7223 */ /* 0x180fe20000010831 */
[-CC-:B------:R-:W-:Y:S01]  /*12910*/  FFMA.FTZ R54, R54, R7.reuse, -R49.reuse ;  /* 0x0000000736367223 */ /* 0x180fe20000010831 */
[-C--:B------:R-:W-:Y:S01]  /*12920*/  FFMA.FTZ R58, R58, R7.reuse, -R49 ;  /* 0x000000073a3a7223 */ /* 0x080fe20000010831 */
[----:B------:R-:W1:Y:S01]  /*12930*/  MUFU.EX2 R8, R8 ;  /* 0x0000000800087308 */ /* 0x000e620000000800 */
[----:B--2---:R-:W-:Y:S01]  /*12940*/  FADD.FTZ R4, R6, R3 ;  /* 0x0000000306047221 */ /* 0x004fe20000010000 */
[-CC-:B------:R-:W-:Y:S01]  /*12950*/  FFMA.FTZ R60, R60, R7.reuse, -R49.reuse ;  /* 0x000000073c3c7223 */ /* 0x180fe20000010831 */
[-CC-:B------:R-:W-:Y:S01]  /*12960*/  FFMA.FTZ R62, R62, R7.reuse, -R49.reuse ;  /* 0x000000073e3e7223 */ /* 0x180fe20000010831 */
[----:B------:R-:W-:Y:S01]  /*12970*/  FFMA.FTZ R49, R66, R7, -R49 ;  /* 0x0000000742317223 */ /* 0x000fe20000010831 */
[----:B------:R-:W-:-:S02]  /*12980*/  F2FP.F16.F32.PACK_AB R183, R6, R183 ;  /* 0x000000b706b7723e */ /* 0x000fc400000000ff */
[----:B------:R-:W-:Y:S01]  /*12990*/  F2FP.F16.F32.PACK_AB R182, R13, R182 ;  /* 0x000000b60db6723e */ /* 0x000fe200000000ff */
[----:B------:R-:W2:Y:S01]  /*129a0*/  MUFU.EX2 R179, R179 ;  /* 0x000000b300b37308 */ /* 0x000ea20000000800 */
[----:B0-----:R-:W-:Y:S01]  /*129b0*/  FADD.FTZ R3, R177, R4 ;  /* 0x00000004b1037221 */ /* 0x001fe20000010000 */
[----:B------:R-:W-:Y:S02]  /*129c0*/  F2FP.F16.F32.PACK_AB R176, R15, R176 ;  /* 0x000000b00fb0723e */ /* 0x000fe400000000ff */
[----:B------:R-:W-:Y:S02]  /*129d0*/  F2FP.F16.F32.PACK_AB R178, R25, R178 ;  /* 0x000000b219b2723e */ /* 0x000fe400000000ff */
[----:B------:R-:W-:Y:S02]  /*129e0*/  F2FP.F16.F32.PACK_AB R172, R27, R172 ;  /* 0x000000ac1bac723e */ /* 0x000fe400000000ff */
[----:B------:R-:W0:Y:S01]  /*129f0*/  MUFU.EX2 R10, R10 ;  /* 0x0000000a000a7308 */ /* 0x000e220000000800 */
[----:B-1----:R-:W-:Y:S01]  /*12a00*/  FADD.FTZ R4, R8, R3 ;  /* 0x0000000308047221 */ /* 0x002fe20000010000 */
[C---:B------:R-:W-:Y:S01]  /*12a10*/  FADD.FTZ R3, R29.reuse, R32 ;  /* 0x000000201d037221 */ /* 0x040fe20000010000 */
[----:B------:R-:W-:-:S02]  /*12a20*/  F2FP.F16.F32.PACK_AB R174, R29, R174 ;  /* 0x000000ae1dae723e */ /* 0x000fc400000000ff */
[----:B------:R-:W-:Y:S01]  /*12a30*/  F2FP.F16.F32.PACK_AB R181, R68, R181 ;  /* 0x000000b544b5723e */ /* 0x000fe200000000ff */
[----:B------:R-:W-:Y:S01]  /*12a40*/  FADD.FTZ R32, R168, R3 ;  /* 0x00000003a8207221 */ /* 0x000fe20000010000 */
[----:B------:R-:W-:Y:S01]  /*12a50*/  @!P1 IADD3 R3, R0, 0x34840, RZ ;  /* 0x0003484000039810 */ /* 0x000fe20007ffe0ff */
[----:B------:R-:W1:Y:S01]  /*12a60*/  MUFU.EX2 R173, R173 ;  /* 0x000000ad00ad7308 */ /* 0x000e620000000800 */
[----:B--2---:R-:W-:Y:S01]  /*12a70*/  FADD.FTZ R51, R179, R4 ;  /* 0x00000004b3337221 */ /* 0x004fe20000010000 */
[C---:B------:R-:W-:Y:S01]  /*12a80*/  FADD.FTZ R53, R31.reuse, R32 ;  /* 0x000000201f357221 */ /* 0x040fe20000010000 */
[----:B------:R-:W-:Y:S02]  /*12a90*/  @!P1 PRMT R3, RZ, 0x654, R3 ;  /* 0x00000654ff039816 */ /* 0x000fe40000000003 */
[----:B------:R-:W-:Y:S01]  /*12aa0*/  F2FP.F16.F32.PACK_AB R168, R31, R168 ;  /* 0x000000a81fa8723e */ /* 0x000fe200000000ff */
[----:B------:R-:W-:Y:S01]  /*12ab0*/  FADD.FTZ R32, R170, R53 ;  /* 0x00000035aa207221 */ /* 0x000fe20000010000 */
[----:B------:R2:W-:Y:S01]  /*12ac0*/  @!P1 SYNCS.ARRIVE.TRANS64.RED.A1T0 RZ, [R3+URZ], RZ ;  /* 0x000000ff03ff99a7 */ /* 0x0005e2000810043f */
[----:B------:R-:W3:Y:S01]  /*12ad0*/  MUFU.EX2 R12, R12 ;  /* 0x0000000c000c7308 */ /* 0x000ee20000000800 */
[----:B0-----:R-:W-:Y:S01]  /*12ae0*/  FADD.FTZ R4, R10, R51 ;  /* 0x000000330a047221 */ /* 0x001fe20000010000 */
[----:B------:R-:W-:-:S02]  /*12af0*/  F2FP.F16.F32.PACK_AB R170, R33, R170 ;  /* 0x000000aa21aa723e */ /* 0x000fc400000000ff */
[----:B------:R-:W-:Y:S02]  /*12b00*/  F2FP.F16.F32.PACK_AB R177, R8, R177 ;  /* 0x000000b108b1723e */ /* 0x000fe400000000ff */
[----:B------:R-:W-:Y:S02]  /*12b10*/  F2FP.F16.F32.PACK_AB R179, R10, R179 ;  /* 0x000000b30ab3723e */ /* 0x000fe400000000ff */
[----:B------:R-:W2:Y:S01]  /*12b20*/  MUFU.EX2 R175, R175 ;  /* 0x000000af00af7308 */ /* 0x000ea20000000800 */
[----:B-1----:R-:W-:Y:S01]  /*12b30*/  FADD.FTZ R51, R173, R4 ;  /* 0x00000004ad337221 */ /* 0x002fe20000010000 */
[----:B------:R-:W-:-:S06]  /*12b40*/  MOV R150, R151 ;  /* 0x0000009700967202 */ /* 0x000fcc0000000f00 */
[----:B------:R-:W0:Y:S01]  /*12b50*/  MUFU.EX2 R20, R20 ;  /* 0x0000001400147308 */ /* 0x000e220000000800 */
[C---:B---3--:R-:W-:Y:S01]  /*12b60*/  FADD.FTZ R4, R12.reuse, R51 ;  /* 0x000000330c047221 */ /* 0x048fe20000010000 */
[----:B------:R-:W-:Y:S01]  /*12b70*/  FADD.FTZ R51, R33, R32 ;  /* 0x0000002021337221 */ /* 0x000fe20000010000 */
[----:B------:R-:W-:-:S03]  /*12b80*/  F2FP.F16.F32.PACK_AB R173, R12, R173 ;  /* 0x000000ad0cad723e */ /* 0x000fc600000000ff */
[----:B------:R-:W-:Y:S01]  /*12b90*/  FADD.FTZ R32, R152, R51 ;  /* 0x0000003398207221 */ /* 0x000fe20000010000 */
[----:B------:R-:W-:Y:S01]  /*12ba0*/  F2FP.F16.F32.PACK_AB R152, R35, R152 ;  /* 0x000000982398723e */ /* 0x000fe200000000ff */
[----:B------:R-:W1:Y:S01]  /*12bb0*/  MUFU.EX2 R169, R169 ;  /* 0x000000a900a97308 */ /* 0x000e620000000800 */
[----:B--2---:R-:W-:Y:S01]  /*12bc0*/  FADD.FTZ R3, R175, R4 ;  /* 0x00000004af037221 */ /* 0x004fe20000010000 */
[----:B------:R-:W-:-:S04]  /*12bd0*/  FADD.FTZ R51, R35, R32 ;  /* 0x0000002023337221 */ /* 0x000fc80000010000 */
[----:B------:R-:W-:Y:S01]  /*12be0*/  FADD.FTZ R32, R154, R51 ;  /* 0x000000339a207221 */ /* 0x000fe20000010000 */
[C---:B------:R-:W-:Y:S01]  /*12bf0*/  F2FP.F16.F32.PACK_AB R154, R37.reuse, R154 ;  /* 0x0000009a259a723e */ /* 0x040fe200000000ff */
[----:B------:R-:W2:Y:S01]  /*12c00*/  MUFU.EX2 R24, R24 ;  /* 0x0000001800187308 */ /* 0x000ea20000000800 */
[C---:B0-----:R-:W-:Y:S01]  /*12c10*/  FADD.FTZ R4, R20.reuse, R3 ;  /* 0x0000000314047221 */ /* 0x041fe20000010000 */
[----:B------:R-:W-:Y:S01]  /*12c20*/  FADD.FTZ R51, R37, R32 ;  /* 0x0000002025337221 */ /* 0x000fe20000010000 */
[----:B------:R-:W-:-:S03]  /*12c30*/  F2FP.F16.F32.PACK_AB R175, R20, R175 ;  /* 0x000000af14af723e */ /* 0x000fc600000000ff */
[----:B------:R-:W-:Y:S01]  /*12c40*/  FADD.FTZ R32, R156, R51 ;  /* 0x000000339c207221 */ /* 0x000fe20000010000 */
[----:B------:R-:W-:Y:S01]  /*12c50*/  F2FP.F16.F32.PACK_AB R156, R39, R156 ;  /* 0x0000009c279c723e */ /* 0x000fe200000000ff */
[----:B------:R-:W0:Y:S01]  /*12c60*/  MUFU.EX2 R171, R171 ;  /* 0x000000ab00ab7308 */ /* 0x000e220000000800 */
[----:B-1----:R-:W-:Y:S01]  /*12c70*/  FADD.FTZ R3, R169, R4 ;  /* 0x00000004a9037221 */ /* 0x002fe20000010000 */
[----:B------:R-:W-:-:S04]  /*12c80*/  FADD.FTZ R51, R39, R32 ;  /* 0x0000002027337221 */ /* 0x000fc80000010000 */
[----:B------:R-:W-:Y:S02]  /*12c90*/  FADD.FTZ R32, R158, R51 ;  /* 0x000000339e207221 */ /* 0x000fe40000010000 */
        /* <DEDUP_REMOVED lines=14> */
[C---:B-1----:R-:W-:Y:S01]  /*12d80*/  FADD.FTZ R11, R41.reuse, R32 ;  /* 0x00000020290b7221 */ /* 0x042fe20000010000 */
        /* <DEDUP_REMOVED lines=19> */
[C---:B0-----:R-:W-:Y:S01]  /*12ec0*/  FADD.FTZ R11, R45.reuse, R4 ;  /* 0x000000042d0b7221 */ /* 0x041fe20000010000 */
[----:B------:R-:W-:-:S06]  /*12ed0*/  F2FP.F16.F32.PACK_AB R162, R45, R162 ;  /* 0x000000a22da2723e */ /* 0x000fcc00000000ff */
[----:B------:R-:W0:Y:S01]  /*12ee0*/  MUFU.EX2 R159, R64 ;  /* 0x00000040009f7308 */ /* 0x000e220000000800 */
[----:B-1----:R-:W-:-:S07]  /*12ef0*/  FADD.FTZ R4, R56, R3 ;  /* 0x0000000338047221 */ /* 0x002fce0000010000 */
[----:B------:R1:W3:Y:S01]  /*12f00*/  MUFU.EX2 R47, R122 ;  /* 0x0000007a002f7308 */ /* 0x0002e20000000800 */
[----:B--2---:R-:W-:-:S07]  /*12f10*/  FADD.FTZ R32, R164, R11 ;  /* 0x0000000ba4207221 */ /* 0x004fce0000010000 */
[----:B------:R-:W2:Y:S01]  /*12f20*/  MUFU.EX2 R72, R72 ;  /* 0x0000004800487308 */ /* 0x000ea20000000800 */
[C---:B0-----:R-:W-:Y:S01]  /*12f30*/  FADD.FTZ R3, R159.reuse, R4 ;  /* 0x000000049f037221 */ /* 0x041fe20000010000 */
[----:B------:R-:W-:Y:S01]  /*12f40*/  F2FP.F16.F32.PACK_AB R159, R159, R56 ;  /* 0x000000389f9f723e */ /* 0x000fe200000000ff */
[----:B-1----:R-:W-:-:S05]  /*12f50*/  IMAD.MOV.U32 R122, RZ, RZ, R151 ;  /* 0x000000ffff7a7224 */ /* 0x002fca00078e0097 */
        /* <DEDUP_REMOVED lines=22> */
[----:B------:R-:W-:Y:S01]  /*130c0*/  F2FP.F16.F32.PACK_AB R165, R165, R58 ;  /* 0x0000003aa5a5723e */ /* 0x000fe200000000ff */
[----:B------:R-:W-:Y:S02]  /*130d0*/  IMAD.MOV.U32 R6, RZ, RZ, 0x3f800000 ;  /* 0x3f800000ff067424 */ /* 0x000fe400078e00ff */
[----:B-1----:R-:W-:-:S04]  /*130e0*/  FADD.FTZ R0, R62, R3 ;  /* 0x000000033e007221 */ /* 0x002fc80000010000 */
[C---:B--2---:R-:W-:Y:S01]  /*130f0*/  FADD.FTZ R3, R49.reuse, R0 ;  /* 0x0000000031037221 */ /* 0x044fe20000010000 */
[----:B------:R-:W-:Y:S01]  /*13100*/  F2FP.F16.F32.PACK_AB R167, R49, R62 ;  /* 0x0000003e31a7723e */ /* 0x000fe200000000ff */
[----:B------:R-:W-:Y:S01]  /*13110*/  IMAD.MOV.U32 R0, RZ, RZ, 0x3f800000 ;  /* 0x3f800000ff007424 */ /* 0x000fe200078e00ff */
[----:B------:R-:W-:Y:S06]  /*13120*/  @!P2 BRA `(.L_x_781) ;  /* 0x0000002c00b8a947 */ /* 0x000fec0003800000 */
[----:B------:R-:W-:Y:S01]  /*13130*/  IADD3 R210, R210, -0x2, RZ ;  /* 0xfffffffed2d27810 */ /* 0x000fe20007ffe0ff */
[----:B------:R-:W-:Y:S01]  /*13140*/  IMAD.MOV.U32 R12, RZ, RZ, R14 ;  /* 0x000000ffff0c7224 */ /* 0x000fe200078e000e */
[----:B------:R-:W-:Y:S01]  /*13150*/  MOV R13, R196 ;  /* 0x000000c4000d7202 */ /* 0x000fe20000000f00 */
        /* <DEDUP_REMOVED lines=34> */
[----:B------:R-:W-:-:S07]  /*13380*/  CS2R R88, SRZ ;  /* 0x0000000000587805 */ /* 0x000fce000001ff00 */
.L_x_792:
[----:B------:R-:W-:-:S04]  /*13390*/  IADD3 R7, R15, 0x1, RZ ;  /* 0x000000010f077810 */ /* 0x000fc80007ffe0ff */
[----:B------:R-:W-:-:S04]  /*133a0*/  ISETP.NE.AND P2, PT, R7, 0x2, PT ;  /* 0x000000020700780c */ /* 0x000fc80003f45270 */
[----:B------:R-:W-:Y:S02]  /*133b0*/  SEL R196, RZ, 0x1, P2 ;  /* 0x00000001ffc47807 */ /* 0x000fe40001000000 */
[----:B------:R-:W-:Y:S02]  /*133c0*/  SEL R194, R7, RZ, P2 ;  /* 0x000000ff07c27207 */ /* 0x000fe40001000000 */
[----:B------:R-:W-:Y:S01]  /*133d0*/  LOP3.LUT R196, R13, R196, RZ, 0x3c, !PT ;  /* 0x000000c40dc47212 */ /* 0x000fe200078e3cff */
[----:B------:R-:W-:Y:S06]  /*133e0*/  @!P0 BRA `(.L_x_782) ;  /* 0x0000000000048947 */ /* 0x000fec0003800000 */
[----:B------:R-:W-:Y:S01]  /*133f0*/  BPT.TRAP 0x1 ;  /* 0x000000040000795c */ /* 0x000fe20000300000 */
.L_x_782:
[----:B------:R-:W-:Y:S01]  /*13400*/  IMAD R10, R194, 0x8, R2 ;  /* 0x00000008c20a7824 */ /* 0x000fe200078e0202 */
[----:B------:R-:W-:-:S04]  /*13410*/  SHF.L.U32 R7, R196, 0x1f, RZ ;  /* 0x0000001fc4077819 */ /* 0x000fc800000006ff */
[----:B------:R0:W1:Y:S01]  /*13420*/  SYNCS.PHASECHK.TRANS64.TRYWAIT P2, [R10+URZ+0x34830], R7 ;  /* 0x034830070a0075a7 */ /* 0x000062000804017f */
[----:B------:R-:W-:Y:S05]  /*13430*/  @!P0 BRA `(.L_x_783) ;  /* 0x0000000000048947 */ /* 0x000fea0003800000 */
[----:B------:R-:W-:Y:S01]  /*13440*/  BPT.TRAP 0x1 ;  /* 0x000000040000795c */ /* 0x000fe20000300000 */
.L_x_783:
[----:B------:R-:W-:Y:S01]  /*13450*/  IMAD R8, R194, 0xc00, R5 ;  /* 0x00000c00c2087824 */ /* 0x000fe200078e0205 */
[----:B------:R-:W-:Y:S03]  /*13460*/  BSSY B1, `(.L_x_784) ;  /* 0x0000006000017945 */ /* 0x000fe60003800000 */
[C---:B------:R-:W-:Y:S01]  /*13470*/  VIADD R20, R8.reuse, 0x2 ;  /* 0x0000000208147836 */ /* 0x040fe20000000000 */
[----:B------:R-:W-:Y:S01]  /*13480*/  IADD3 R24, R8, 0x4, RZ ;  /* 0x0000000408187810 */ /* 0x000fe20007ffe0ff */
[----:B-1----:R-:W-:Y:S06]  /*13490*/  @P2 BRA `(.L_x_785) ;  /* 0x0000000000082947 */ /* 0x002fec0003800000 */
[----:B------:R-:W1:Y:S02]  /*134a0*/  SYNCS.PHASECHK.TRANS64.TRYWAIT P2, [R10+URZ+0x34830], R7 ;  /* 0x034830070a0075a7 */ /* 0x000e64000804017f */
[----:B-1----:R-:W-:Y:S05]  /*134b0*/  @!P2 BRA `(.L_x_786) ;  /* 0x000000d400a8a947 */ /* 0x002fea0003800000 */
.L_x_785:
[----:B------:R-:W-:Y:S05]  /*134c0*/  BSYNC B1 ;  /* 0x0000000000017941 */ /* 0x000fea0003800000 */
.L_x_784:
[----:B------:R-:W2:Y:S04]  /*134d0*/  LDL.64 R28, [R1+0x40] ;  /* 0x00004000011c7983 */ /* 0x000ea80000100a00 */
[----:B------:R3:W-:Y:S04]  /*134e0*/  STL [R1+0x88], R15 ;  /* 0x0000880f01007387 */ /* 0x0007e80000100800 */
[----:B---3--:R-:W3:Y:S04]  /*134f0*/  LDL.64 R14, [R1+0x38] ;  /* 0x00003800010e7983 */ /* 0x008ee80000100a00 */
[----:B------:R4:W-:Y:S04]  /*13500*/  STL.64 [R1+0x80], R12 ;  /* 0x0000800c01007387 */ /* 0x0009e80000100a00 */
[----:B----4-:R-:W4:Y:S01]  /*13510*/  LDL.64 R12, [R1+0x30] ;  /* 0x00003000010c7983 */ /* 0x010f220000100a00 */
[----:B------:R-:W-:Y:S01]  /*13520*/  R2UR UR14, R24 ;  /* 0x00000000180e72ca */ /* 0x000fe200000e0000 */
[C---:B------:R-:W-:Y:S01]  /*13530*/  VIADD R24, R8.reuse, 0x400 ;  /* 0x0000040008187836 */ /* 0x040fe20000000000 */
[C---:B------:R-:W-:Y:S01]  /*13540*/  IADD3 R26, R8.reuse, 0x402, RZ ;  /* 0x00000402081a7810 */ /* 0x040fe20007ffe0ff */
[----:B------:R-:W-:Y:S01]  /*13550*/  IMAD.MOV.U32 R9, RZ, RZ, 0x40000040 ;  /* 0x40000040ff097424 */ /* 0x000fe200078e00ff */
[----:B------:R-:W-:Y:S01]  /*13560*/  R2UR UR6, R8 ;  /* 0x00000000080672ca */ /* 0x000fe200000e0000 */
[----:B------:R-:W-:Y:S01]  /*13570*/  IMAD.MOV.U32 R25, RZ, RZ, 0x40000040 ;  /* 0x40000040ff197424 */ /* 0x000fe200078e00ff */
[----:B------:R-:W-:Y:S01]  /*13580*/  R2UR UR22, R24 ;  /* 0x00000000181672ca */ /* 0x000fe200000e0000 */
[----:B------:R-:W-:Y:S01]  /*13590*/  IMAD.MOV.U32 R27, RZ, RZ, 0x40000040 ;  /* 0x40000040ff1b7424 */ /* 0x000fe200078e00ff */
[----:B------:R-:W-:Y:S01]  /*135a0*/  IADD3 R24, R8, 0x406, RZ ;  /* 0x0000040608187810 */ /* 0x000fe20007ffe0ff */
[----:B------:R0:W-:Y:S01]  /*135b0*/  STL.64 [R1+0x78], R10 ;  /* 0x0000780a01007387 */ /* 0x0001e20000100a00 */
[----:B------:R-:W-:-:S02]  /*135c0*/  R2UR UR7, R9 ;  /* 0x00000000090772ca */ /* 0x000fc400000e0000 */
[----:B------:R-:W-:Y:S01]  /*135d0*/  R2UR UR26, R26 ;  /* 0x000000001a1a72ca */ /* 0x000fe200000e0000 */
[----:B------:R-:W-:Y:S01]  /*135e0*/  VIADD R26, R8, 0x800 ;  /* 0x00000800081a7836 */ /* 0x000fe20000000000 */
[----:B------:R-:W-:Y:S02]  /*135f0*/  R2UR UR34, R24 ;  /* 0x00000000182272ca */ /* 0x000fe400000e0000 */
[----:B------:R-:W-:Y:S02]  /*13600*/  IADD3 R24, R8, 0x804, RZ ;  /* 0x0000080408187810 */ /* 0x000fe40007ffe0ff */
[C---:B------:R-:W-:Y:S02]  /*13610*/  R2UR UR15, R25.reuse ;  /* 0x00000000190f72ca */ /* 0x040fe400000e0000 */
[----:B------:R-:W-:Y:S01]  /*13620*/  R2UR UR23, R25 ;  /* 0x00000000191772ca */ /* 0x000fe200000e0000 */
[----:B01----:R-:W4:Y:S01]  /*13630*/  LDL.64 R10, [R1+0x28] ;  /* 0x00002800010a7983 */ /* 0x003f220000100a00 */
[----:B------:R-:W-:-:S02]  /*13640*/  R2UR UR27, R27 ;  /* 0x000000001b1b72ca */ /* 0x000fc400000e0000 */
[----:B------:R-:W-:Y:S01]  /*13650*/  R2UR UR35, R25 ;  /* 0x00000000192372ca */ /* 0x000fe200000e0000 */
[----:B------:R-:W-:Y:S01]  /*13660*/  IMAD.MOV.U32 R21, RZ, RZ, 0x40000040 ;  /* 0x40000040ff157424 */ /* 0x000fe200078e00ff */
[----:B------:R-:W-:Y:S01]  /*13670*/  R2UR UR46, R26 ;  /* 0x000000001a2e72ca */ /* 0x000fe200000e0000 */
[----:B------:R0:W-:Y:S01]  /*13680*/  STL.64 [R1+0x70], R4 ;  /* 0x0000700401007387 */ /* 0x0001e20000100a00 */
[----:B------:R-:W-:Y:S02]  /*13690*/  R2UR UR47, R27 ;  /* 0x000000001b2f72ca */ /* 0x000fe400000e0000 */
[----:B------:R-:W-:Y:S02]  /*136a0*/  R2UR UR54, R24 ;  /* 0x00000000183672ca */ /* 0x000fe400000e0000 */
[----:B------:R-:W-:Y:S02]  /*136b0*/  R2UR UR55, R25 ;  /* 0x00000000193772ca */ /* 0x000fe400000e0000 */
[----:B------:R-:W-:-:S02]  /*136c0*/  R2UR UR10, R20 ;  /* 0x00000000140a72ca */ /* 0x000fc400000e0000 */
[C---:B------:R-:W-:Y:S01]  /*136d0*/  R2UR UR11, R21.reuse ;  /* 0x00000000150b72ca */ /* 0x040fe200000e0000 */
[----:B0-----:R-:W4:Y:S01]  /*136e0*/  LDL.64 R4, [R1+0x20] ;  /* 0x0000200001047983 */ /* 0x001f220000100a00 */
[----:B------:R-:W-:Y:S02]  /*136f0*/  IADD3 R20, R8, 0x6, RZ ;  /* 0x0000000608147810 */ /* 0x000fe40007ffe0ff */
[C---:B------:R-:W-:Y:S01]  /*13700*/  R2UR UR19, R21.reuse ;  /* 0x00000000151372ca */ /* 0x040fe200000e0000 */
[----:B------:R0:W-:Y:S01]  /*13710*/  STL.64 [R1+0x68], R2 ;  /* 0x0000680201007387 */ /* 0x0001e20000100a00 */
[----:B------:R-:W-:Y:S01]  /*13720*/  R2UR UR18, R20 ;  /* 0x00000000141272ca */ /* 0x000fe200000e0000 */
[----:B------:R-:W-:Y:S01]  /*13730*/  VIADD R20, R8, 0x404 ;  /* 0x0000040408147836 */ /* 0x000fe20000000000 */
[C---:B------:R-:W-:Y:S02]  /*13740*/  R2UR UR31, R21.reuse ;  /* 0x00000000151f72ca */ /* 0x040fe400000e0000 */
[----:B------:R-:W-:-:S02]  /*13750*/  R2UR UR51, R21 ;  /* 0x00000000153372ca */ /* 0x000fc400000e0000 */
[----:B------:R-:W-:Y:S01]  /*13760*/  R2UR UR30, R20 ;  /* 0x00000000141e72ca */ /* 0x000fe200000e0000 */
[----:B------:R-:W-:Y:S01]  /*13770*/  VIADD R20, R8, 0x802 ;  /* 0x0000080208147836 */ /* 0x000fe20000000000 */
[----:B0-----:R-:W4:Y:S04]  /*13780*/  LDL.64 R2, [R1+0x8] ;  /* 0x0000080001027983 */ /* 0x001f280000100a00 */
[----:B------:R-:W-:Y:S02]  /*13790*/  R2UR UR50, R20 ;  /* 0x00000000143272ca */ /* 0x000fe400000e0000 */
[----:B------:R-:W4:Y:S01]  /*137a0*/  LDL.64 R20, [R1+0x18] ;  /* 0x0000180001147983 */ /* 0x000f220000100a00 */
[----:B--2---:R-:W-:Y:S02]  /*137b0*/  R2UR UR4, R28 ;  /* 0x000000001c0472ca */ /* 0x004fe400000e0000 */
[----:B------:R-:W-:-:S02]  /*137c0*/  R2UR UR5, R29 ;  /* 0x000000001d0572ca */ /* 0x000fc400000e0000 */
[----:B------:R-:W-:-:S11]  /*137d0*/  WARPGROUP.ARRIVE ;  /* 0x00000000000079c5 */ /* 0x000fd60000000000 */
[----:B------:R-:W-:Y:S01]  /*137e0*/  HGMMA.64x128x16.F32 R24, gdesc[UR4], RZ, !UPT, gsb0 ;  /* 0x01e00000041879f0 */ /* 0x000fe2000c0008ff */
[----:B---3--:R-:W-:Y:S02]  /*137f0*/  R2UR UR8, R14 ;  /* 0x000000000e0872ca */ /* 0x008fe400000e0000 */
[----:B------:R-:W-:Y:S01]  /*13800*/  R2UR UR9, R15 ;  /* 0x000000000f0972ca */ /* 0x000fe200000e0000 */
[----:B------:R-:W-:Y:S01]  /*13810*/  UMOV UR32, UR56 ;  /* 0x0000003800207c82 */ /* 0x000fe20008000000 */
[----:B------:R-:W-:Y:S01]  /*13820*/  UMOV UR33, UR57 ;  /* 0x0000003900217c82 */ /* 0x000fe20008000000 */
[----:B------:R0:W5:Y:S01]  /*13830*/  LDL.LU R15, [R1+0x88] ;  /* 0x00008800010f7983 */ /* 0x0001620000300800 */
[----:B----4-:R-:W-:Y:S02]  /*13840*/  R2UR UR12, R12 ;  /* 0x000000000c0c72ca */ /* 0x010fe400000e0000 */
[----:B------:R-:W-:Y:S02]  /*13850*/  R2UR UR13, R13 ;  /* 0x000000000d0d72ca */ /* 0x000fe400000e0000 */
[----:B------:R0:W5:Y:S01]  /*13860*/  LDL.LU.64 R12, [R1+0x80] ;  /* 0x00008000010c7983 */ /* 0x0001620000300a00 */
[----:B------:R-:W-:-:S02]  /*13870*/  WARPGROUP.DEPBAR.LE gsb0, 0x0 ;  /* 0x00008000000079c5 */ /* 0x000fc40000010000 */
[----:B------:R-:W-:-:S06]  /*13880*/  WARPGROUP.ARRIVE ;  /* 0x00000000000079c5 */ /* 0x000fcc0000000000 */
[----:B------:R-:W-:Y:S01]  /*13890*/  HGMMA.64x128x16.F32 R24, gdesc[UR8], R24, gsb0 ;  /* 0x01e00000081879f0 */ /* 0x000fe20008000818 */
[----:B------:R-:W-:Y:S02]  /*138a0*/  R2UR UR16, R10 ;  /* 0x000000000a1072ca */ /* 0x000fe400000e0000 */
[----:B------:R-:W-:Y:S02]  /*138b0*/  R2UR UR17, R11 ;  /* 0x000000000b1172ca */ /* 0x000fe400000e0000 */
[----:B------:R-:W-:Y:S01]  /*138c0*/  R2UR UR20, R4 ;  /* 0x00000000041472ca */ /* 0x000fe200000e0000 */
[----:B------:R0:W5:Y:S01]  /*138d0*/  LDL.LU.64 R10, [R1+0x78] ;  /* 0x00007800010a7983 */ /* 0x0001620000300a00 */
[----:B------:R-:W-:Y:S02]  /*138e0*/  WARPGROUP.DEPBAR.LE gsb0, 0x0 ;  /* 0x00008000000079c5 */ /* 0x000fe40000010000 */
[----:B------:R-:W-:-:S06]  /*138f0*/  WARPGROUP.ARRIVE ;  /* 0x00000000000079c5 */ /* 0x000fcc0000000000 */
[----:B------:R-:W-:Y:S01]  /*13900*/  HGMMA.64x128x16.F32 R24, gdesc[UR12], R24, gsb0 ;  /* 0x01e000000c1879f0 */ /* 0x000fe20008000818 */
        /* <DEDUP_REMOVED lines=8> */
[----:B------:R-:W2:Y:S01]  /*13990*/  LDL.64 R20, [R1] ;  /* 0x0000000001147983 */ /* 0x000ea20000100a00 */
[----:B------:R-:W-:Y:S02]  /*139a0*/  WARPGROUP.DEPBAR.LE gsb0, 0x0 ;  /* 0x00008000000079c5 */ /* 0x000fe40000010000 */
[----:B------:R-:W-:-:S06]  /*139b0*/  WARPGROUP.ARRIVE ;  /* 0x00000000000079c5 */ /* 0x000fcc0000000000 */
[----:B------:R-:W-:Y:S01]  /*139c0*/  HGMMA.64x128x16.F32 R24, gdesc[UR20], R24, gsb0 ;  /* 0x01e00000141879f0 */ /* 0x000fe20008000818 */
[----:B------:R-:W-:Y:S02]  /*139d0*/  R2UR UR29, R3 ;  /* 0x00000000031d72ca */ /* 0x000fe400000e0000 */
[----:B------:R0:W5:Y:S01]  /*139e0*/  LDL.LU.64 R2, [R1+0x68] ;  /* 0x0000680001027983 */ /* 0x0001620000300a00 */
        /* <DEDUP_REMOVED lines=14> */
[----:B------:R-:W-:Y:S01]  /*13ad0*/  HGMMA.64x128x16.F32 R24, gdesc[UR48], R24, gsb0 ;  /* 0x01e00000301879f0 */ /* 0x000fe20008000818 */
[----:B------:R-:W-:Y:S02]  /*13ae0*/  VIADD R8, R8, 0x806 ;  /* 0x0000080608087836 */ /* 0x000fe40000000000 */
[----:B------:R-:W-:Y:S01]  /*13af0*/  IMAD.MOV.U32 R9, RZ, RZ, 0x40000040 ;  /* 0x40000040ff097424 */ /* 0x000fe200078e00ff */
[----:B--2---:R-:W-:Y:S02]  /*13b00*/  R2UR UR4, R20 ;  /* 0x00000000140472ca */ /* 0x004fe400000e0000 */
[----:B------:R-:W-:Y:S02]  /*13b10*/  R2UR UR6, R8 ;  /* 0x00000000080672ca */ /* 0x000fe400000e0000 */
[----:B------:R-:W-:Y:S02]  /*13b20*/  R2UR UR7, R9 ;  /* 0x00000000090772ca */ /* 0x000fe400000e0000 */
[----:B------:R-:W-:Y:S01]  /*13b30*/  R2UR UR5, R21 ;  /* 0x00000000150572ca */ /* 0x000fe200000e0000 */
[----:B------:R-:W-:-:S02]  /*13b40*/  WARPGROUP.DEPBAR.LE gsb0, 0x0 ;  /* 0x00008000000079c5 */ /* 0x000fc40000010000 */
[----:B------:R-:W-:-:S06]  /*13b50*/  WARPGROUP.ARRIVE ;  /* 0x00000000000079c5 */ /* 0x000fcc0000000000 */
[----:B------:R-:W-:Y:S01]  /*13b60*/  HGMMA.64x128x16.F32 R24, gdesc[UR52], R24, gsb0 ;  /* 0x01e00000341879f0 */ /* 0x000fe20008000818 */
        /* <DEDUP_REMOVED lines=68> */
[----:B0-----:R-:W-:Y:S05]  /*13fb0*/  @!P0 BRA `(.L_x_787) ;  /* 0x0000000000048947 */ /* 0x001fea0003800000 */
[----:B------:R-:W-:Y:S01]  /*13fc0*/  BPT.TRAP 0x1 ;  /* 0x000000040000795c */ /* 0x000fe20000300000 */
.L_x_787:
[----:B-----5:R-:W-:Y:S02]  /*13fd0*/  SHF.L.U32 R0, R13, 0x1f, RZ ;  /* 0x0000001f0d007819 */ /* 0x020fe400000006ff */
[----:B------:R-:W-:-:S04]  /*13fe0*/  LEA R13, R15, R2, 0x3 ;  /* 0x000000020f0d7211 */ /* 0x000fc800078e18ff */
[----:B------:R0:W1:Y:S01]  /*13ff0*/  SYNCS.PHASECHK.TRANS64.TRYWAIT P2, [R13+URZ+0x34850], R0 ;  /* 0x034850000d0075a7 */ /* 0x000062000804017f */
[----:B------:R-:W-:Y:S05]  /*14000*/  @!P0 BRA `(.L_x_788) ;  /* 0x0000000000048947 */ /* 0x000fea0003800000 */
[----:B------:R-:W-:Y:S01]  /*14010*/  BPT.TRAP 0x1 ;  /* 0x000000040000795c */ /* 0x000fe20000300000 */
.L_x_788:
[----:B------:R-:W-:Y:S04]  /*14020*/  BSSY B1, `(.L_x_789) ;  /* 0x0000004000017945 */ /* 0x000fe80003800000 */
[----:B-1----:R-:W-:Y:S05]  /*14030*/  @P2 BRA `(.L_x_790) ;  /* 0x0000000000082947 */ /* 0x002fea0003800000 */
[----:B------:R-:W1:Y:S02]  /*14040*/  SYNCS.PHASECHK.TRANS64.TRYWAIT P2, [R13+URZ+0x34850], R0 ;  /* 0x034850000d0075a7 */ /* 0x000e64000804017f */
[----:B-1----:R-:W-:Y:S05]  /*14050*/  @!P2 BRA `(.L_x_791) ;  /* 0x000000c800d4a947 */ /* 0x002fea0003800000 */
.L_x_790:
[----:B------:R-:W-:Y:S05]  /*14060*/  BSYNC B1 ;  /* 0x0000000000017941 */ /* 0x000fea0003800000 */
.L_x_789:
[----:B01----:R-:W-:Y:S01]  /*14070*/  VIADD R0, R2, 0x400 ;  /* 0x0000040002007836 */ /* 0x003fe20000000000 */
[----:B------:R-:W-:Y:S01]  /*14080*/  MOV R9, 0x40000040 ;  /* 0x4000004000097802 */ /* 0x000fe20000000f00 */
[----:B------:R-:W-:Y:S01]  /*14090*/  WARPGROUP.ARRIVE ;  /* 0x00000000000079c5 */ /* 0x000fe20000000000 */
[----:B------:R-:W-:Y:S02]  /*140a0*/  IMAD.MOV.U32 R7, RZ, RZ, 0x40000040 ;  /* 0x40000040ff077424 */ /* 0x000fe400078e00ff */
[----:B------:R-:W-:Y:S01]  /*140b0*/  FMUL.FTZ R14, R25, UR36 ;  /* 0x00000024190e7c20 */ /* 0x000fe20008410000 */
[----:B------:R-:W-:Y:S01]  /*140c0*/  SHF.R.U32.HI R0, RZ, 0x4, R0 ;  /* 0x00000004ff007819 */ /* 0x000fe20000011600 */
[----:B------:R-:W-:Y:S01]  /*140d0*/  FMUL.FTZ R20, R27, UR36 ;  /* 0x000000241b147c20 */ /* 0x000fe20008410000 */
[----:B------:R-:W-:Y:S01]  /*140e0*/  R2UR UR7, R9 ;  /* 0x00000000090772ca */ /* 0x000fe200000e0000 */
[----:B------:R-:W-:Y:S01]  /*140f0*/  FMUL.FTZ R27, R34, UR36 ;  /* 0x00000024221b7c20 */ /* 0x000fe20008410000 */
[----:B------:R-:W-:Y:S01]  /*14100*/  LOP3.LUT R0, R0, 0x3fff, RZ, 0xc0, !PT ;  /* 0x00003fff00007812 */ /* 0x000fe200078ec0ff */
[----:B------:R-:W-:Y:S01]  /*14110*/  MUFU.TANH R14, R14 ;  /* 0x0000000e000e7308 */ /* 0x000fe20000002400 */
[----:B------:R-:W-:Y:S01]  /*14120*/  FMUL.FTZ R34, R37, UR36 ;  /* 0x0000002425227c20 */ /* 0x000fe20008410000 */
[----:B------:R-:W-:Y:S01]  /*14130*/  FMUL.FTZ R37, R41, UR36 ;  /* 0x0000002429257c20 */ /* 0x000fe20008410000 */
[----:B------:R-:W-:Y:S01]  /*14140*/  LOP3.LUT R0, R0, 0x4000000, RZ, 0xfc, !PT ;  /* 0x0400000000007812 */ /* 0x000fe200078efcff */
[----:B------:R-:W-:Y:S01]  /*14150*/  FMUL.FTZ R21, R30, UR36 ;  /* 0x000000241e157c20 */ /* 0x000fe20008410000 */
[----:B------:R-:W-:Y:S01]  /*14160*/  FMUL.FTZ R30, R35, UR36 ;  /* 0x00000024231e7c20 */ /* 0x000fe20008410000 */
[----:B------:R-:W-:Y:S01]  /*14170*/  FMUL.FTZ R35, R42, UR36 ;  /* 0x000000242a237c20 */ /* 0x000fe20008410000 */
[----:B------:R-:W-:Y:S01]  /*14180*/  FMUL.FTZ R42, R44, UR36 ;  /* 0x000000242c2a7c20 */ /* 0x000fe20008410000 */
[----:B------:R-:W-:-:S02]  /*14190*/  IMAD R8, R15, 0x800, R0 ;  /* 0x000008000f087824 */ /* 0x000fc400078e0200 */
[----:B------:R-:W-:Y:S01]  /*141a0*/  FMUL.FTZ R0, R24, UR36 ;  /* 0x0000002418007c20 */ /* 0x000fe20008410000 */
[----:B------:R-:W-:Y:S01]  /*141b0*/  FMUL.FTZ R24, R28, UR36 ;  /* 0x000000241c187c20 */ /* 0x000fe20008410000 */
[----:B------:R-:W-:Y:S01]  /*141c0*/  FMUL.FTZ R15, R26, UR36 ;  /* 0x000000241a0f7c20 */ /* 0x000fe20008410000 */
[C---:B------:R-:W-:Y:S01]  /*141d0*/  VIADD R6, R8.reuse, 0x80 ;  /* 0x0000008008067836 */ /* 0x040fe20000000000 */
[----:B------:R-:W-:Y:S01]  /*141e0*/  R2UR UR6, R8 ;  /* 0x00000000080672ca */ /* 0x000fe200000e0000 */
        /* <DEDUP_REMOVED lines=12> */
[----:B------:R-:W-:Y:S01]  /*142b0*/  HGMMA.64x128x16.F32 R88, R180, gdesc[UR4].tnspB, R88, gsb0 ;  /* 0x41e00004b4587df0 */ /* 0x000fe20008000858 */
[----:B------:R-:W-:Y:S01]  /*142c0*/  R2UR UR6, R6 ;  /* 0x00000000060672ca */ /* 0x000fe200000e0000 */
[----:B------:R-:W-:Y:S01]  /*142d0*/  FMUL.FTZ R50, R52, UR36 ;  /* 0x0000002434327c20 */ /* 0x000fe20008410000 */
[----:B------:R-:W-:Y:S01]  /*142e0*/  R2UR UR7, R7 ;  /* 0x00000000070772ca */ /* 0x000fe200000e0000 */
[----:B------:R-:W-:Y:S01]  /*142f0*/  IMAD.MOV.U32 R7, RZ, RZ, 0x40000040 ;  /* 0x40000040ff077424 */ /* 0x000fe200078e00ff */
[----:B------:R-:W-:Y:S01]  /*14300*/  IADD3 R6, R8, 0x100, RZ ;  /* 0x0000010008067810 */ /* 0x000fe20007ffe0ff */
[----:B------:R-:W2:Y:S01]  /*14310*/  MUFU.TANH R26, R26 ;  /* 0x0000001a001a7308 */ /* 0x000ea20000002400 */
        /* <DEDUP_REMOVED lines=16> */
[----:B------:R-:W-:Y:S01]  /*14420*/  FMUL.FTZ R58, R62, UR36 ;  /* 0x000000243e3a7c20 */ /* 0x000fe20008410000 */
[----:B------:R-:W-:Y:S01]  /*14430*/  FMUL.FTZ R62, R68, UR36 ;  /* 0x00000024443e7c20 */ /* 0x000fe20008410000 */
[----:B------:R-:W-:Y:S01]  /*14440*/  FMUL.FTZ R64, R69, UR36 ;  /* 0x0000002445407c20 */ /* 0x000fe20008410000 */
[----:B------:R-:W-:Y:S01]  /*14450*/  FMUL.FTZ R65, R72, UR36 ;  /* 0x0000002448417c20 */ /* 0x000fe20008410000 */
[----:B------:R-:W-:Y:S01]  /*14460*/  FMUL.FTZ R68, R73, UR36 ;  /* 0x0000002449447c20 */ /* 0x000fe20008410000 */
[----:B------:R-:W-:Y:S01]  /*14470*/  FMUL.FTZ R69, R76, UR36 ;  /* 0x000000244c457c20 */ /* 0x000fe20008410000 */
[----:B------:R-:W-:Y:S01]  /*14480*/  FMUL.FTZ R72, R77, UR36 ;  /* 0x000000244d487c20 */ /* 0x000fe20008410000 */
[----:B------:R-:W5:Y:S01]  /*14490*/  MUFU.TANH R32, R32 ;  /* 0x0000002000207308 */ /* 0x000f620000002400 */
        /* <DEDUP_REMOVED lines=8> */
[----:B------:R-:W-:Y:S01]  /*14520*/  VIADD R38, R8, 0x200 ;  /* 0x0000020008267836 */ /* 0x000fe20000000000 */
[----:B------:R-:W-:Y:S01]  /*14530*/  MOV R39, 0x40000040 ;  /* 0x4000004000277802 */ /* 0x000fe20000000f00 */
        /* <DEDUP_REMOVED lines=15> */
[----:B------:R-:W-:Y:S01]  /*14630*/  @!P1 VIADD R10, R10, 0x34840 ;  /* 0x000348400a0a9836 */ /* 0x000fe20000000000 */
[C---:B------:R-:W-:Y:S01]  /*14640*/  ISETP.GT.AND P2, PT, R210.reuse, RZ, PT ;  /* 0x000000ffd200720c */ /* 0x040fe20003f44270 */
[----:B------:R-:W-:Y:S01]  /*14650*/  @!P1 VIADD R13, R13, 0x34860 ;  /* 0x000348600d0d9836 */ /* 0x000fe20000000000 */
[----:B------:R-:W-:-:S03]  /*14660*/  IADD3 R210, R210, -0x1, RZ ;  /* 0xffffffffd2d27810 */ /* 0x000fc60007ffe0ff */
[----:B------:R-:W5:Y:S01]  /*14670*/  MUFU.TANH R42, R42 ;  /* 0x0000002a002a7308 */ /* 0x000f620000002400 */
[----:B------:R-:W-:-:S07]  /*14680*/  @!P1 PRMT R13, RZ, 0x654, R13 ;  /* 0x00000654ff0d9816 */ /* 0x000fce000000000d */
[----:B------:R-:W5:Y:S08]  /*14690*/  MUFU.TANH R44, R44 ;  /* 0x0000002c002c7308 */ /* 0x000f700000002400 */
[----:B------:R-:W5:Y:S08]  /*146a0*/  MUFU.TANH R46, R46 ;  /* 0x0000002e002e7308 */ /* 0x000f700000002400 */
[----:B------:R-:W5:Y:S08]  /*146b0*/  MUFU.TANH R48, R48 ;  /* 0x0000003000307308 */ /* 0x000f700000002400 */
[----:B------:R-:W5:Y:S08]  /*146c0*/  MUFU.TANH R50, R50 ;  /* 0x0000003200327308 */ /* 0x000f700000002400 */
[----:B------:R-:W5:Y:S08]  /*146d0*/  MUFU.TANH R51, R51 ;  /* 0x0000003300337308 */ /* 0x000f700000002400 */
[----:B------:R-:W5:Y:S08]  /*146e0*/  MUFU.TANH R54, R54 ;  /* 0x0000003600367308 */ /* 0x000f700000002400 */
[----:B------:R-:W5:Y:S08]  /*146f0*/  MUFU.TANH R55, R55 ;  /* 0x0000003700377308 */ /* 0x000f700000002400 */
[----:B------:R-:W5:Y:S08]  /*14700*/  MUFU.TANH R57, R57 ;  /* 0x0000003900397308 */ /* 0x000f700000002400 */
[----:B------:R-:W5:Y:S01]  /*14710*/  MUFU.TANH R59, R59 ;  /* 0x0000003b003b7308 */ /* 0x000f620000002400 */
[----:B------:R-:W-:-:S02]  /*14720*/  WARPGROUP.DEPBAR.LE gsb0, 0x0 ;  /* 0x00008000000079c5 */ /* 0x000fc40000010000 */
[----:B------:R-:W-:-:S05]  /*14730*/  WARPGROUP.ARRIVE ;  /* 0x00000000000079c5 */ /* 0x000fca0000000000 */
[----:B------:R-:W5:Y:S01]  /*14740*/  MUFU.TANH R60, R60 ;  /* 0x0000003c003c7308 */ /* 0x000f620000002400 */
[----:B------:R-:W-:Y:S01]  /*14750*/  HGMMA.64x128x16.F32 R88, R176, gdesc[UR4].tnspB, R88, gsb0 ;  /* 0x41e00004b0587df0 */ /* 0x000fe20008000858 */
[----:B------:R-:W-:Y:S01]  /*14760*/  R2UR UR6, R6 ;  /* 0x00000000060672ca */ /* 0x000fe200000e0000 */
[----:B------:R-:W-:Y:S01]  /*14770*/  VIADD R6, R8, 0x180 ;  /* 0x0000018008067836 */ /* 0x000fe20000000000 */
[----:B------:R-:W-:-:S04]  /*14780*/  R2UR UR7, R7 ;  /* 0x00000000070772ca */ /* 0x000fc800000e0000 */
[----:B------:R-:W5:Y:S01]  /*14790*/  MUFU.TANH R61, R61 ;  /* 0x0000003d003d7308 */ /* 0x000f620000002400 */
[----:B------:R-:W-:-:S07]  /*147a0*/  MOV R7, 0x40000040 ;  /* 0x4000004000077802 */ /* 0x000fce0000000f00 */
        /* <DEDUP_REMOVED lines=21> */
[----:B------:R-:W-:Y:S02]  /*14900*/  R2UR UR6, R6 ;  /* 0x00000000060672ca */ /* 0x000fe400000e0000 */
[----:B0-----:R-:W-:Y:S02]  /*14910*/  FMNMX.FTZ R6, R0, R11, !PT ;  /* 0x0000000b00067209 */ /* 0x001fe40007810000 */
[----:B------:R-:W-:Y:S01]  /*14920*/  R2UR UR7, R7 ;  /* 0x00000000070772ca */ /* 0x000fe200000e0000 */
[----:B------:R-:W-:Y:S01]  /*14930*/  IMAD.U32 R7, RZ, RZ, UR58 ;  /* 0x0000003aff077e24 */ /* 0x000fe2000f8e00ff */
[----:B------:R-:W-:Y:S01]  /*14940*/  FMNMX.FTZ R6, R14, R6, !PT ;  /* 0x000000060e067209 */ /* 0x000fe20007810000 */
[----:B------:R-:W0:Y:S03]  /*14950*/  MUFU.TANH R35, R35 ;  /* 0x0000002300237308 */ /* 0x000e260000002400 */
[----:B-1----:R-:W-:-:S04]  /*14960*/  FMNMX.FTZ R6, R24, R6, !PT ;  /* 0x0000000618067209 */ /* 0x002fc80007810000 */
[----:B--2---:R-:W-:Y:S01]  /*14970*/  FMNMX.FTZ R6, R26, R6, !PT ;  /* 0x000000061a067209 */ /* 0x004fe20007810000 */
[----:B------:R-:W1:Y:S03]  /*14980*/  MUFU.TANH R40, R40 ;  /* 0x0000002800287308 */ /* 0x000e660000002400 */
[----:B---3--:R-:W-:-:S04]  /*14990*/  FMNMX.FTZ R6, R28, R6, !PT ;  /* 0x000000061c067209 */ /* 0x008fc80007810000 */
[----:B----4-:R-:W-:Y:S01]  /*149a0*/  FMNMX.FTZ R6, R29, R6, !PT ;  /* 0x000000061d067209 */ /* 0x010fe20007810000 */
[----:B------:R-:W-:Y:S03]  /*149b0*/  MUFU.TANH R41, R41 ;  /* 0x0000002900297308 */ /* 0x000fe60000002400 */
[----:B-----5:R-:W-:-:S04]  /*149c0*/  FMNMX.FTZ R6, R32, R6, !PT ;  /* 0x0000000620067209 */ /* 0x020fc80007810000 */
[----:B------:R-:W-:Y:S01]  /*149d0*/  FMNMX.FTZ R6, R34, R6, !PT ;  /* 0x0000000622067209 */ /* 0x000fe20007810000 */
[----:B------:R-:W-:Y:S03]  /*149e0*/  MUFU.TANH R43, R43 ;  /* 0x0000002b002b7308 */ /* 0x000fe60000002400 */
[----:B------:R-:W-:-:S04]  /*149f0*/  FMNMX.FTZ R6, R36, R6, !PT ;  /* 0x0000000624067209 */ /* 0x000fc80007810000 */
        /* <DEDUP_REMOVED lines=34> */
[----:B------:R-:W-:Y:S04]  /*14c20*/  MUFU.TANH R71, R71 ;  /* 0x0000004700477308 */ /* 0x000fe80000002400 */
[----:B------:R-:W2:Y:S04]  /*14c30*/  SHFL.BFLY PT, R6, R9, 0x2, 0x1f ;  /* 0x0c401f0009067f89 */ /* 0x000ea800000e0000 */
[----:B------:R-:W-:Y:S01]  /*14c40*/  MUFU.TANH R74, R74 ;  /* 0x0000004a004a7308 */ /* 0x000fe20000002400 */
[----:B------:R-:W-:-:S02]  /*14c50*/  WARPGROUP.DEPBAR.LE gsb0, 0x0 ;  /* 0x00008000000079c5 */ /* 0x000fc40000010000 */
[----:B------:R-:W-:-:S05]  /*14c60*/  WARPGROUP.ARRIVE ;  /* 0x00000000000079c5 */ /* 0x000fca0000000000 */
[----:B------:R-:W-:Y:S01]  /*14c70*/  MUFU.TANH R75, R75 ;  /* 0x0000004b004b7308 */ /* 0x000fe20000002400 */
[----:B------:R-:W-:Y:S01]  /*14c80*/  HGMMA.64x128x16.F32 R88, R168, gdesc[UR4].tnspB, R88, gsb0 ;  /* 0x41e00004a8587df0 */ /* 0x000fe20008000858 */
[----:B------:R-:W-:Y:S02]  /*14c90*/  R2UR UR6, R38 ;  /* 0x00000000260672ca */ /* 0x000fe400000e0000 */
[----:B------:R-:W-:-:S04]  /*14ca0*/  R2UR UR7, R39 ;  /* 0x00000000270772ca */ /* 0x000fc800000e0000 */
[----:B------:R-:W-:Y:S01]  /*14cb0*/  MUFU.TANH R78, R78 ;  /* 0x0000004e004e7308 */ /* 0x000fe20000002400 */
[----:B--2---:R-:W-:-:S05]  /*14cc0*/  FMNMX.FTZ R9, R9, R6, !PT ;  /* 0x0000000609097209 */ /* 0x004fca0007810000 */
[----:B------:R-:W2:Y:S02]  /*14cd0*/  SHFL.BFLY PT, R6, R9, 0x1, 0x1f ;  /* 0x0c201f0009067f89 */ /* 0x000ea400000e0000 */
[----:B------:R-:W-:Y:S08]  /*14ce0*/  MUFU.TANH R79, R79 ;  /* 0x0000004f004f7308 */ /* 0x000ff00000002400 */
[----:B------:R-:W-:Y:S08]  /*14cf0*/  MUFU.TANH R81, R81 ;  /* 0x0000005100517308 */ /* 0x000ff00000002400 */
[----:B------:R-:W-:Y:S01]  /*14d00*/  MUFU.TANH R82, R82 ;  /* 0x0000005200527308 */ /* 0x000fe20000002400 */
[----:B--2---:R-:W-:-:S07]  /*14d10*/  FMNMX.FTZ R9, R9, R6, !PT ;  /* 0x0000000609097209 */ /* 0x004fce0007810000 */
[----:B------:R-:W-:Y:S01]  /*14d20*/  MUFU.TANH R83, R83 ;  /* 0x0000005300537308 */ /* 0x000fe20000002400 */
[C---:B------:R-:W-:Y:S01]  /*14d30*/  FMUL.FTZ R86, R9.reuse, R7 ;  /* 0x0000000709567220 */ /* 0x040fe20000410000 */
[----:B------:R-:W-:-:S03]  /*14d40*/  FADD.FTZ R6, -R9, R11 ;  /* 0x0000000b09067221 */ /* 0x000fc60000010100 */
[-CC-:B------:R-:W-:Y:S01]  /*14d50*/  FFMA.FTZ R180, R0, R7.reuse, -R86.reuse ;  /* 0x0000000700b47223 */ /* 0x180fe20000010856 */
[----:B------:R-:W-:Y:S01]  /*14d60*/  FMNMX.FTZ R0, R15, R12, !PT ;  /* 0x0000000c0f007209 */ /* 0x000fe20007810000 */
[-CC-:B------:R-:W-:Y:S01]  /*14d70*/  FFMA.FTZ R38, R29, R7.reuse, -R86.reuse ;  /* 0x000000071d267223 */ /* 0x180fe20000010856 */
[-CC-:B------:R-:W-:Y:S01]  /*14d80*/  FFMA.FTZ R176, R28, R7.reuse, -R86.reuse ;  /* 0x000000071cb07223 */ /* 0x180fe20000010856 */
[----:B------:R-:W-:Y:S01]  /*14d90*/  VIADD R28, R8, 0x280 ;  /* 0x00000280081c7836 */ /* 0x000fe20000000000 */
[----:B------:R-:W-:Y:S01]  /*14da0*/  FMNMX.FTZ R0, R20, R0, !PT ;  /* 0x0000000014007209 */ /* 0x000fe20007810000 */
[----:B------:R-:W-:Y:S01]  /*14db0*/  MUFU.TANH R84, R84 ;  /* 0x0000005400547308 */ /* 0x000fe20000002400 */
[-CC-:B------:R-:W-:Y:S01]  /*14dc0*/  FFMA.FTZ R11, R14, R7.reuse, -R86.reuse ;  /* 0x000000070e0b7223 */ /* 0x180fe20000010856 */
[-C--:B------:R-:W-:Y:S01]  /*14dd0*/  FMUL.FTZ R6, R6, R7.reuse ;  /* 0x0000000706067220 */ /* 0x080fe20000410000 */
[----:B------:R-:W-:Y:S01]  /*14de0*/  FMNMX.FTZ R0, R21, R0, !PT ;  /* 0x0000000015007209 */ /* 0x000fe20007810000 */
[-CC-:B------:R-:W-:Y:S01]  /*14df0*/  FFMA.FTZ R182, R24, R7.reuse, -R86.reuse ;  /* 0x0000000718b67223 */ /* 0x180fe20000010856 */
[-CC-:B------:R-:W-:Y:S01]  /*14e00*/  FFMA.FTZ R24, R26, R7.reuse, -R86.reuse ;  /* 0x000000071a187223 */ /* 0x180fe20000010856 */
[-CC-:B------:R-:W-:Y:S01]  /*14e10*/  FFMA.FTZ R178, R32, R7.reuse, -R86.reuse ;  /* 0x0000000720b27223 */ /* 0x180fe20000010856 */
[----:B------:R-:W-:Y:S01]  /*14e20*/  FMNMX.FTZ R0, R25, R0, !PT ;  /* 0x0000000019007209 */ /* 0x000fe20007810000 */
[----:B------:R-:W-:Y:S01]  /*14e30*/  MUFU.EX2 R6, R6 ;  /* 0x0000000600067308 */ /* 0x000fe20000000800 */
[-CC-:B------:R-:W-:Y:S01]  /*14e40*/  FFMA.FTZ R39, R34, R7.reuse, -R86.reuse ;  /* 0x0000000722277223 */ /* 0x180fe20000010856 */
[-CC-:B------:R-:W-:Y:S01]  /*14e50*/  FFMA.FTZ R172, R36, R7.reuse, -R86.reuse ;  /* 0x0000000724ac7223 */ /* 0x180fe20000010856 */
[----:B------:R-:W-:Y:S01]  /*14e60*/  FMNMX.FTZ R29, R27, R0, !PT ;  /* 0x000000001b1d7209 */ /* 0x000fe20007810000 */
[-CC-:B------:R-:W-:Y:S01]  /*14e70*/  FFMA.FTZ R26, R37, R7.reuse, -R86.reuse ;  /* 0x00000007251a7223 */ /* 0x180fe20000010856 */
[-CC-:B------:R-:W-:Y:S01]  /*14e80*/  FFMA.FTZ R174, R42, R7.reuse, -R86.reuse ;  /* 0x000000072aae7223 */ /* 0x180fe20000010856 */
[--C-:B------:R-:W-:Y:S01]  /*14e90*/  FFMA.FTZ R32, R44, R7, -R86.reuse ;  /* 0x000000072c207223 */ /* 0x100fe20000010856 */
[----:B------:R-:W-:Y:S01]  /*14ea0*/  FMNMX.FTZ R0, R30, R29, !PT ;  /* 0x0000001d1e007209 */ /* 0x000fe20007810000 */
[----:B------:R-:W2:Y:S01]  /*14eb0*/  MUFU.EX2 R180, R180 ;  /* 0x000000b400b47308 */ /* 0x000ea20000000800 */
[-CC-:B------:R-:W-:Y:S01]  /*14ec0*/  FFMA.FTZ R34, R48, R7.reuse, -R86.reuse ;  /* 0x0000000730227223 */ /* 0x180fe20000010856 */
[-CC-:B------:R-:W-:Y:S01]  /*14ed0*/  FFMA.FTZ R36, R51, R7.reuse, -R86.reuse ;  /* 0x0000000733247223 */ /* 0x180fe20000010856 */
[----:B------:R-:W-:Y:S01]  /*14ee0*/  FMNMX.FTZ R0, R31, R0, !PT ;  /* 0x000000001f007209 */ /* 0x000fe20007810000 */
[-CC-:B------:R-:W-:Y:S01]  /*14ef0*/  FFMA.FTZ R44, R55, R7.reuse, -R86.reuse ;  /* 0x00000007372c7223 */ /* 0x180fe20000010856 */
[-CC-:B------:R-:W-:Y:S01]  /*14f00*/  FFMA.FTZ R42, R61, R7.reuse, -R86.reuse ;  /* 0x000000073d2a7223 */ /* 0x180fe20000010856 */
[-CC-:B------:R-:W-:Y:S01]  /*14f10*/  FFMA.FTZ R37, R65, R7.reuse, -R86.reuse ;  /* 0x0000000741257223 */ /* 0x180fe20000010856 */
[----:B------:R-:W-:Y:S01]  /*14f20*/  FMNMX.FTZ R0, R33, R0, !PT ;  /* 0x0000000021007209 */ /* 0x000fe20007810000 */
[----:B------:R-:W3:Y:S01]  /*14f30*/  MUFU.EX2 R11, R11 ;  /* 0x0000000b000b7308 */ /* 0x000ee20000000800 */
[-CC-:B------:R-:W-:Y:S01]  /*14f40*/  FFMA.FTZ R48, R68, R7.reuse, -R86.reuse ;  /* 0x0000000744307223 */ /* 0x180fe20000010856 */
[-CC-:B------:R-:W-:Y:S01]  /*14f50*/  FFMA.FTZ R51, R69, R7.reuse, -R86.reuse ;  /* 0x0000000745337223 */ /* 0x180fe20000010856 */
[----:B0-----:R-:W-:Y:S01]  /*14f60*/  FMNMX.FTZ R29, R35, R0, !PT ;  /* 0x00000000231d7209 */ /* 0x001fe20007810000 */
[-CC-:B------:R-:W-:Y:S01]  /*14f70*/  FFMA.FTZ R55, R77, R7.reuse, -R86.reuse ;  /* 0x000000074d377223 */ /* 0x180fe20000010856 */
[----:B------:R-:W-:-:S02]  /*14f80*/  FFMA.FTZ R76, R76, R7, -R86 ;  /* 0x000000074c4c7223 */ /* 0x000fc40000010856 */
[----:B-1----:R-:W-:Y:S01]  /*14f90*/  FMNMX.FTZ R0, R40, R29, !PT ;  /* 0x0000001d28007209 */ /* 0x002fe20007810000 */
[----:B------:R-:W-:Y:S01]  /*14fa0*/  MUFU.EX2 R182, R182 ;  /* 0x000000b600b67308 */ /* 0x000fe20000000800 */
[----:B--2---:R-:W-:Y:S02]  /*14fb0*/  FFMA.FTZ R4, R6, R4, R180 ;  /* 0x0000000406047223 */ /* 0x004fe400000100b4 */
[----:B------:R-:W-:-:S04]  /*14fc0*/  FMNMX.FTZ R0, R41, R0, !PT ;  /* 0x0000000029007209 */ /* 0x000fc80007810000 */
[----:B------:R-:W-:Y:S01]  /*14fd0*/  FMNMX.FTZ R0, R43, R0, !PT ;  /* 0x000000002b007209 */ /* 0x000fe20007810000 */
[----:B------:R-:W-:Y:S01]  /*14fe0*/  MUFU.EX2 R24, R24 ;  /* 0x0000001800187308 */ /* 0x000fe20000000800 */
[----:B---3--:R-:W-:Y:S02]  /*14ff0*/  F2FP.F16.F32.PACK_AB R180, R11, R180 ;  /* 0x000000b40bb4723e */ /* 0x008fe400000000ff */
        /* <DEDUP_REMOVED lines=12> */
[----:B------:R-:W-:Y:S01]  /*150c0*/  FMNMX.FTZ R0, R66, R29, !PT ;  /* 0x0000001d42007209 */ /* 0x000fe20007810000 */
[----:B------:R-:W-:-:S03]  /*150d0*/  IMAD.MOV.U32 R29, RZ, RZ, 0x40000040 ;  /* 0x40000040ff1d7424 */ /* 0x000fc600078e00ff */
[----:B------:R-:W-:Y:S01]  /*150e0*/  FMNMX.FTZ R0, R67, R0, !PT ;  /* 0x0000000043007209 */ /* 0x000fe20007810000 */
[----:B------:R-:W-:Y:S03]  /*150f0*/  MUFU.EX2 R172, R172 ;  /* 0x000000ac00ac7308 */ /* 0x000fe60000000800 */
[----:B------:R-:W-:-:S05]  /*15100*/  FMNMX.FTZ R0, R70, R0, !PT ;  /* 0x0000000046007209 */ /* 0x000fca0007810000 */
[----:B------:R-:W-:Y:S01]  /*15110*/  MUFU.EX2 R26, R26 ;  /* 0x0000001a001a7308 */ /* 0x000fe20000000800 */
[----:B------:R-:W-:Y:S02]  /*15120*/  WARPGROUP.DEPBAR.LE gsb0, 0x0 ;  /* 0x00008000000079c5 */ /* 0x000fe40000010000 */
[----:B------:R-:W-:Y:S01]  /*15130*/  WARPGROUP.ARRIVE ;  /* 0x00000000000079c5 */ /* 0x000fe20000000000 */
[----:B------:R-:W-:-:S04]  /*15140*/  FFMA.FTZ R168, R46, R7, -R86 ;  /* 0x000000072ea87223 */ /* 0x000fc80000010856 */
[----:B------:R-:W-:Y:S01]  /*15150*/  MUFU.EX2 R174, R174 ;  /* 0x000000ae00ae7308 */ /* 0x000fe20000000800 */
[-CC-:B------:R-:W-:Y:S01]  /*15160*/  FFMA.FTZ R170, R50, R7.reuse, -R86.reuse ;  /* 0x0000000732aa7223 */ /* 0x180fe20000010856 */
[-CC-:B------:R-:W-:Y:S01]  /*15170*/  FFMA.FTZ R50, R59, R7.reuse, -R86.reuse ;  /* 0x000000073b327223 */ /* 0x180fe20000010856 */
[-CC-:B------:R-:W-:Y:S01]  /*15180*/  FFMA.FTZ R46, R64, R7.reuse, -R86.reuse ;  /* 0x00000007402e7223 */ /* 0x180fe20000010856 */
[----:B------:R-:W-:Y:S01]  /*15190*/  HGMMA.64x128x16.F32 R88, R152, gdesc[UR4].tnspB, R88, gsb0 ;  /* 0x41e0000498587df0 */ /* 0x000fe20008000858 */
[----:B------:R-:W-:Y:S01]  /*151a0*/  R2UR UR6, R28 ;  /* 0x000000001c0672ca */ /* 0x000fe200000e0000 */
[----:B------:R-:W-:Y:S01]  /*151b0*/  FFMA.FTZ R59, R73, R7, -R86 ;  /* 0x00000007493b7223 */ /* 0x000fe20000010856 */
[----:B------:R-:W-:Y:S01]  /*151c0*/  R2UR UR7, R29 ;  /* 0x000000001d0772ca */ /* 0x000fe200000e0000 */
[----:B------:R-:W-:Y:S01]  /*151d0*/  MUFU.EX2 R32, R32 ;  /* 0x0000002000207308 */ /* 0x000fe20000000800 */
[----:B------:R-:W-:Y:S02]  /*151e0*/  FMNMX.FTZ R29, R71, R0, !PT ;  /* 0x00000000471d7209 */ /* 0x000fe40007810000 */
[----:B------:R-:W-:-:S02]  /*151f0*/  IADD3 R28, R8, 0x300, RZ ;  /* 0x00000300081c7810 */ /* 0x000fc40007ffe0ff */
        /* <DEDUP_REMOVED lines=11> */
[----:B------:R-:W-:-:S05]  /*152b0*/  FMNMX.FTZ R0, R84, R29, !PT ;  /* 0x0000001d54007209 */ /* 0x000fca0007810000 */
[----:B------:R-:W0:Y:S02]  /*152c0*/  SHFL.BFLY PT, R29, R0, 0x2, 0x1f ;  /* 0x0c401f00001d7f89 */ /* 0x000e2400000e0000 */
[----:B------:R-:W-:Y:S08]  /*152d0*/  MUFU.EX2 R44, R44 ;  /* 0x0000002c002c7308 */ /* 0x000ff00000000800 */
[----:B------:R-:W-:Y:S08]  /*152e0*/  MUFU.EX2 R50, R50 ;  /* 0x0000003200327308 */ /* 0x000ff00000000800 */
[----:B------:R-:W-:Y:S01]  /*152f0*/  MUFU.EX2 R42, R42 ;  /* 0x0000002a002a7308 */ /* 0x000fe20000000800 */
[----:B0-----:R-:W-:Y:S01]  /*15300*/  FMNMX.FTZ R14, R0, R29, !PT ;  /* 0x0000001d000e7209 */ /* 0x001fe20007810000 */
[----:B------:R-:W-:-:S06]  /*15310*/  IMAD.MOV.U32 R29, RZ, RZ, 0x40000040 ;  /* 0x40000040ff1d7424 */ /* 0x000fcc00078e00ff */
[----:B------:R-:W-:Y:S01]  /*15320*/  MUFU.EX2 R46, R46 ;  /* 0x0000002e002e7308 */ /* 0x000fe20000000800 */
[----:B------:R-:W0:Y:S07]  /*15330*/  SHFL.BFLY PT, R0, R14, 0x1, 0x1f ;  /* 0x0c201f000e007f89 */ /* 0x000e2e00000e0000 */
[----:B------:R-:W-:Y:S08]  /*15340*/  MUFU.EX2 R37, R37 ;  /* 0x0000002500257308 */ /* 0x000ff00000000800 */
[----:B------:R-:W1:Y:S08]  /*15350*/  MUFU.EX2 R48, R48 ;  /* 0x0000003000307308 */ /* 0x000e700000000800 */
[----:B------:R-:W-:Y:S01]  /*15360*/  MUFU.EX2 R51, R51 ;  /* 0x0000003300337308 */ /* 0x000fe20000000800 */
[----:B0-----:R-:W-:-:S05]  /*15370*/  FMNMX.FTZ R14, R14, R0, !PT ;  /* 0x000000000e0e7209 */ /* 0x001fca0007810000 */
[----:B------:R-:W-:Y:S02]  /*15380*/  FADD.FTZ R0, -R14, R12 ;  /* 0x0000000c0e007221 */ /* 0x000fe40000010100 */
[----:B------:R-:W-:Y:S02]  /*15390*/  MUFU.EX2 R55, R55 ;  /* 0x0000003700377308 */ /* 0x000fe40000000800 */
[----:B------:R-:W-:-:S06]  /*153a0*/  FMUL.FTZ R0, R0, R7 ;  /* 0x0000000700007220 */ /* 0x000fcc0000410000 */
        /* <DEDUP_REMOVED lines=8> */
[-C--:B------:R-:W-:Y:S02]  /*15430*/  FFMA.FTZ R57, R80, R7.reuse, -R86 ;  /* 0x0000000750397223 */ /* 0x080fe40000010856 */
[----:B------:R-:W-:Y:S01]  /*15440*/  HGMMA.64x128x16.F32 R88, R156, gdesc[UR4].tnspB, R88, gsb0 ;  /* 0x41e000049c587df0 */ /* 0x000fe20008000858 */
[----:B------:R-:W-:Y:S01]  /*15450*/  R2UR UR6, R28 ;  /* 0x000000001c0672ca */ /* 0x000fe200000e0000 */
[-C--:B------:R-:W-:Y:S01]  /*15460*/  FMUL.FTZ R28, R14, R7.reuse ;  /* 0x000000070e1c7220 */ /* 0x080fe20000410000 */
[----:B------:R-:W-:Y:S01]  /*15470*/  R2UR UR7, R29 ;  /* 0x000000001d0772ca */ /* 0x000fe200000e0000 */
[----:B------:R-:W-:Y:S02]  /*15480*/  MUFU.EX2 R152, R152 ;  /* 0x0000009800987308 */ /* 0x000fe40000000800 */
[-CC-:B------:R-:W-:Y:S01]  /*15490*/  FFMA.FTZ R181, R15, R7.reuse, -R28.reuse ;  /* 0x000000070fb57223 */ /* 0x180fe2000001081c */
[-CC-:B------:R-:W-:Y:S01]  /*154a0*/  FFMA.FTZ R15, R20, R7.reuse, -R28.reuse ;  /* 0x00000007140f7223 */ /* 0x180fe2000001081c */
[-CC-:B------:R-:W-:Y:S01]  /*154b0*/  FFMA.FTZ R183, R21, R7.reuse, -R28.reuse ;  /* 0x0000000715b77223 */ /* 0x180fe2000001081c */
[----:B------:R-:W-:Y:S01]  /*154c0*/  VIADD R20, R8, 0x380 ;  /* 0x0000038008147836 */ /* 0x000fe20000000000 */
[----:B------:R-:W-:Y:S01]  /*154d0*/  MOV R21, 0x40000040 ;  /* 0x4000004000157802 */ /* 0x000fe20000000f00 */
        /* <DEDUP_REMOVED lines=41> */
[-C--:B------:R-:W-:Y:S01]  /*15770*/  FFMA.FTZ R156, R60, R7.reuse, -R86 ;  /* 0x000000073c9c7223 */ /* 0x080fe20000010856 */
[-C--:B------:R-:W-:Y:S01]  /*15780*/  FFMA.FTZ R157, R66, R7.reuse, -R28 ;  /* 0x00000007429d7223 */ /* 0x080fe2000001081c */
[-C--:B------:R-:W-:Y:S02]  /*15790*/  FFMA.FTZ R158, R62, R7.reuse, -R86 ;  /* 0x000000073e9e7223 */ /* 0x080fe40000010856 */
[----:B------:R-:W-:Y:S01]  /*157a0*/  MUFU.EX2 R154, R154 ;  /* 0x0000009a009a7308 */ /* 0x000fe20000000800 */
[----:B------:R-:W-:Y:S01]  /*157b0*/  FFMA.FTZ R159, R70, R7, -R28 ;  /* 0x00000007469f7223 */ /* 0x000fe2000001081c */
[----:B------:R-:W-:Y:S01]  /*157c0*/  HGMMA.64x128x16.F32 R88, R160, gdesc[UR4].tnspB, R88, gsb0 ;  /* 0x41e00004a0587df0 */ /* 0x000fe20008000858 */
[----:B------:R-:W-:Y:S02]  /*157d0*/  R2UR UR6, R20 ;  /* 0x00000000140672ca */ /* 0x000fe400000e0000 */
[----:B------:R-:W-:-:S02]  /*157e0*/  R2UR UR7, R21 ;  /* 0x00000000150772ca */ /* 0x000fc400000e0000 */
[----:B------:R-:W-:Y:S01]  /*157f0*/  @!P1 PRMT R20, RZ, 0x654, R10 ;  /* 0x00000654ff149816 */ /* 0x000fe2000000000a */
        /* <DEDUP_REMOVED lines=8> */
[----:B------:R-:W2:Y:S08]  /*15880*/  MUFU.EX2 R79, R79 ;  /* 0x0000004f004f7308 */ /* 0x000eb00000000800 */
[----:B------:R-:W-:Y:S08]  /*15890*/  MUFU.EX2 R81, R81 ;  /* 0x0000005100517308 */ /* 0x000ff00000000800 */
[----:B------:R-:W3:Y:S08]  /*158a0*/  MUFU.EX2 R57, R57 ;  /* 0x0000003900397308 */ /* 0x000ef00000000800 */
[----:B------:R-:W4:Y:S08]  /*158b0*/  MUFU.EX2 R82, R82 ;  /* 0x0000005200527308 */ /* 0x000f300000000800 */
[----:B------:R-:W-:Y:S01]  /*158c0*/  MUFU.EX2 R83, R83 ;  /* 0x0000005300537308 */ /* 0x000fe20000000800 */
[----:B------:R-:W-:-:S02]  /*158d0*/  WARPGROUP.DEPBAR.LE gsb0, 0x0 ;  /* 0x00008000000079c5 */ /* 0x000fc40000010000 */
[----:B------:R-:W-:Y:S01]  /*158e0*/  WARPGROUP.ARRIVE ;  /* 0x00000000000079c5 */ /* 0x000fe20000000000 */
[----:B------:R-:W-:Y:S01]  /*158f0*/  FFMA.FTZ R161, R74, R7, -R28 ;  /* 0x000000074aa17223 */ /* 0x000fe2000001081c */
[----:B-1----:R-:W-:Y:S02]  /*15900*/  F2FP.F16.F32.PACK_AB R160, R48, R37 ;  /* 0x0000002530a0723e */ /* 0x002fe400000000ff */
[----:B0-----:R-:W-:Y:S02]  /*15910*/  F2FP.F16.F32.PACK_AB R162, R54, R51 ;  /* 0x0000003336a2723e */ /* 0x001fe400000000ff */
[----:B------:R-:W-:Y:S01]  /*15920*/  HGMMA.64x128x16.F32 R88, R164, gdesc[UR4].tnspB, R88, gsb0 ;  /* 0x41e00004a4587df0 */ /* 0x000fe20008000858 */
[----:B------:R-:W-:Y:S01]  /*15930*/  MUFU.EX2 R161, R161 ;  /* 0x000000a100a17308 */ /* 0x000fe20000000800 */
[----:B--2---:R-:W-:Y:S01]  /*15940*/  F2FP.F16.F32.PACK_AB R163, R79, R78 ;  /* 0x0000004e4fa3723e */ /* 0x004fe200000000ff */
[----:B------:R-:W-:Y:S02]  /*15950*/  WARPGROUP.DEPBAR.LE gsb0, 0x0 ;  /* 0x00008000000079c5 */ /* 0x000fe40000010000 */
[----:B------:R0:W-:Y:S01]  /*15960*/  @!P1 SYNCS.ARRIVE.TRANS64.RED.A1T0 RZ, [R20+URZ], RZ ;  /* 0x000000ff14ff99a7 */ /* 0x0001e2000810043f */
[----:B------:R-:W-:-:S02]  /*15970*/  F2FP.F16.F32.PACK_AB R166, R12, R59 ;  /* 0x0000003b0ca6723e */ /* 0x000fc400000000ff */
[----:B---3--:R-:W-:Y:S02]  /*15980*/  F2FP.F16.F32.PACK_AB R164, R57, R55 ;  /* 0x0000003739a4723e */ /* 0x008fe400000000ff */
[----:B----4-:R-:W-:Y:S01]  /*15990*/  F2FP.F16.F32.PACK_AB R165, R82, R81 ;  /* 0x0000005152a5723e */ /* 0x010fe200000000ff */
[----:B0-----:R-:W-:Y:S01]  /*159a0*/  FFMA.FTZ R20, R0, R3, R181 ;  /* 0x0000000300147223 */ /* 0x001fe200000100b5 */
[----:B------:R-:W-:Y:S01]  /*159b0*/  FADD.FTZ R3, R11, R4 ;  /* 0x000000040b037221 */ /* 0x000fe20000010000 */
[----:B------:R0:W-:Y:S01]  /*159c0*/  @!P1 SYNCS.ARRIVE.TRANS64.RED.A1T0 RZ, [R13+URZ], RZ ;  /* 0x000000ff0dff99a7 */ /* 0x0001e2000810043f */
[----:B------:R-:W-:Y:S01]  /*159d0*/  FFMA.FTZ R4, R63, R7, -R28 ;  /* 0x000000073f047223 */ /* 0x000fe2000001081c */
[----:B------:R-:W-:Y:S01]  /*159e0*/  FADD.FTZ R20, R15, R20 ;  /* 0x000000140f147221 */ /* 0x000fe20000010000 */
[----:B------:R-:W-:Y:S01]  /*159f0*/  FADD.FTZ R3, R182, R3 ;  /* 0x00000003b6037221 */ /* 0x000fe20000010000 */
[C---:B------:R-:W-:Y:S02]  /*15a00*/  F2FP.F16.F32.PACK_AB R182, R24.reuse, R182 ;  /* 0x000000b618b6723e */ /* 0x040fe400000000ff */
[----:B------:R-:W-:Y:S01]  /*15a10*/  FADD.FTZ R20, R183, R20 ;  /* 0x00000014b7147221 */ /* 0x000fe20000010000 */
[----:B------:R-:W-:Y:S01]  /*15a20*/  FADD.FTZ R3, R24, R3 ;  /* 0x0000000318037221 */ /* 0x000fe20000010000 */
[----:B------:R-:W1:Y:S01]  /*15a30*/  MUFU.EX2 R4, R4 ;  /* 0x0000000400047308 */ /* 0x000e620000000800 */
[----:B------:R-:W-:Y:S01]  /*15a40*/  F2FP.F16.F32.PACK_AB R181, R15, R181 ;  /* 0x000000b50fb5723e */ /* 0x000fe200000000ff */
[----:B------:R-:W-:Y:S01]  /*15a50*/  FADD.FTZ R40, R25, R20 ;  /* 0x0000001419287221 */ /* 0x000fe20000010000 */
[----:B------:R-:W-:Y:S01]  /*15a60*/  FADD.FTZ R3, R176, R3 ;  /* 0x00000003b0037221 */ /* 0x000fe20000010000 */
[C---:B------:R-:W-:Y:S01]  /*15a70*/  F2FP.F16.F32.PACK_AB R176, R38.reuse, R176 ;  /* 0x000000b026b0723e */ /* 0x040fe200000000ff */
[----:B------:R-:W-:Y:S01]  /*15a80*/  FFMA.FTZ R20, R67, R7, -R28 ;  /* 0x0000000743147223 */ /* 0x000fe2000001081c */
[----:B------:R-:W-:Y:S01]  /*15a90*/  FADD.FTZ R40, R177, R40 ;  /* 0x00000028b1287221 */ /* 0x000fe20000010000 */
[----:B------:R-:W-:Y:S01]  /*15aa0*/  FADD.FTZ R3, R38, R3 ;  /* 0x0000000326037221 */ /* 0x000fe20000010000 */
[----:B------:R-:W-:Y:S01]  /*15ab0*/  MUFU.EX2 R24, R75 ;  /* 0x0000004b00187308 */ /* 0x000fe20000000800 */
[----:B------:R-:W-:Y:S01]  /*15ac0*/  F2FP.F16.F32.PACK_AB R183, R25, R183 ;  /* 0x000000b719b7723e */ /* 0x000fe200000000ff */
[----:B------:R-:W-:Y:S01]  /*15ad0*/  FADD.FTZ R52, R27, R40 ;  /* 0x000000281b347221 */ /* 0x000fe20000010000 */
[----:B------:R-:W-:Y:S01]  /*15ae0*/  FADD.FTZ R56, R178, R3 ;  /* 0x00000003b2387221 */ /* 0x000fe20000010000 */
[-CC-:B------:R-:W-:Y:S01]  /*15af0*/  FFMA.FTZ R40, R71, R7.reuse, -R28.reuse ;  /* 0x0000000747287223 */ /* 0x180fe2000001081c */
[----:B------:R-:W-:Y:S01]  /*15b00*/  FFMA.FTZ R28, R84, R7, -R28 ;  /* 0x00000007541c7223 */ /* 0x000fe2000001081c */
[----:B------:R-:W-:Y:S01]  /*15b10*/  FADD.FTZ R52, R179, R52 ;  /* 0x00000034b3347221 */ /* 0x000fe20000010000 */
[----:B------:R-:W-:Y:S01]  /*15b20*/  FADD.FTZ R3, R39, R56 ;  /* 0x0000003827037221 */ /* 0x000fe20000010000 */
[----:B------:R-:W2:Y:S01]  /*15b30*/  MUFU.EX2 R20, R20 ;  /* 0x0000001400147308 */ /* 0x000ea20000000800 */
[----:B------:R-:W-:Y:S01]  /*15b40*/  F2FP.F16.F32.PACK_AB R177, R27, R177 ;  /* 0x000000b11bb1723e */ /* 0x000fe200000000ff */
[----:B------:R-:W-:Y:S01]  /*15b50*/  FADD.FTZ R52, R29, R52 ;  /* 0x000000341d347221 */ /* 0x000fe20000010000 */
[----:B------:R-:W-:Y:S01]  /*15b60*/  FADD.FTZ R3, R172, R3 ;  /* 0x00000003ac037221 */ /* 0x000fe20000010000 */
[----:B------:R-:W-:Y:S01]  /*15b70*/  F2FP.F16.F32.PACK_AB R172, R26, R172 ;  /* 0x000000ac1aac723e */ /* 0x000fe200000000ff */
[----:B------:R-:W-:-:S02]  /*15b80*/  IMAD.MOV.U32 R15, RZ, RZ, R194 ;  /* 0x000000ffff0f7224 */ /* 0x000fc400078e00c2 */
[----:B0-----:R-:W-:Y:S01]  /*15b90*/  FADD.FTZ R13, R173, R52 ;  /* 0x00000034ad0d7221 */ /* 0x001fe20000010000 */
[----:B------:R-:W-:Y:S01]  /*15ba0*/  FADD.FTZ R3, R26, R3 ;  /* 0x000000031a037221 */ /* 0x000fe20000010000 */
[----:B------:R-:W0:Y:S01]  /*15bb0*/  MUFU.EX2 R40, R40 ;  /* 0x0000002800287308 */ /* 0x000e220000000800 */
[----:B------:R-:W-:Y:S01]  /*15bc0*/  F2FP.F16.F32.PACK_AB R178, R39, R178 ;  /* 0x000000b227b2723e */ /* 0x000fe200000000ff */
[----:B------:R-:W-:Y:S01]  /*15bd0*/  FADD.FTZ R52, R30, R13 ;  /* 0x0000000d1e347221 */ /* 0x000fe20000010000 */
[----:B------:R-:W-:Y:S01]  /*15be0*/  FADD.FTZ R3, R174, R3 ;  /* 0x00000003ae037221 */ /* 0x000fe20000010000 */
[----:B------:R-:W-:Y:S01]  /*15bf0*/  F2FP.F16.F32.PACK_AB R179, R29, R179 ;  /* 0x000000b31db3723e */ /* 0x000fe200000000ff */
[----:B------:R-:W-:Y:S02]  /*15c00*/  IMAD.MOV.U32 R13, RZ, RZ, R196 ;  /* 0x000000ffff0d7224 */ /* 0x000fe400078e00c4 */
[----:B------:R-:W-:Y:S01]  /*15c10*/  FADD.FTZ R52, R175, R52 ;  /* 0x00000034af347221 */ /* 0x000fe20000010000 */
[----:B------:R-:W-:Y:S01]  /*15c20*/  FADD.FTZ R3, R32, R3 ;  /* 0x0000000320037221 */ /* 0x000fe20000010000 */
[----:B------:R-:W3:Y:S01]  /*15c30*/  MUFU.EX2 R28, R28 ;  /* 0x0000001c001c7308 */ /* 0x000ee20000000800 */
        /* <DEDUP_REMOVED lines=9> */
[----:B------:R-:W-:Y:S02]  /*15cd0*/  F2FP.F16.F32.PACK_AB R168, R34, R168 ;  /* 0x000000a822a8723e */ /* 0x000fe400000000ff */
        /* <DEDUP_REMOVED lines=14> */
[C---:B-1----:R-:W-:Y:S02]  /*15dc0*/  F2FP.F16.F32.PACK_AB R155, R4.reuse, R155 ;  /* 0x0000009b049b723e */ /* 0x042fe400000000ff */
[----:B------:R-:W-:Y:S01]  /*15dd0*/  FADD.FTZ R26, R4, R11 ;  /* 0x0000000b041a7221 */ /* 0x000fe20000010000 */
[----:B------:R-:W-:Y:S01]  /*15de0*/  FADD.FTZ R3, R156, R3 ;  /* 0x000000039c037221 */ /* 0x000fe20000010000 */
[----:B------:R-:W-:Y:S02]  /*15df0*/  F2FP.F16.F32.PACK_AB R152, R44, R152 ;  /* 0x000000982c98723e */ /* 0x000fe400000000ff */
[----:B------:R-:W-:Y:S01]  /*15e00*/  FADD.FTZ R11, R157, R26 ;  /* 0x0000001a9d0b7221 */ /* 0x000fe20000010000 */
[----:B------:R-:W-:Y:S01]  /*15e10*/  FADD.FTZ R3, R42, R3 ;  /* 0x000000032a037221 */ /* 0x000fe20000010000 */
[----:B------:R-:W-:-:S02]  /*15e20*/  F2FP.F16.F32.PACK_AB R154, R50, R154 ;  /* 0x0000009a329a723e */ /* 0x000fc400000000ff */
[----:B--2---:R-:W-:Y:S01]  /*15e30*/  FADD.FTZ R26, R20, R11 ;  /* 0x0000000b141a7221 */ /* 0x004fe20000010000 */
[----:B------:R-:W-:Y:S01]  /*15e40*/  FADD.FTZ R3, R158, R3 ;  /* 0x000000039e037221 */ /* 0x000fe20000010000 */
[----:B------:R-:W-:Y:S02]  /*15e50*/  F2FP.F16.F32.PACK_AB R156, R42, R156 ;  /* 0x0000009c2a9c723e */ /* 0x000fe400000000ff */
[----:B------:R-:W-:Y:S01]  /*15e60*/  FADD.FTZ R11, R159, R26 ;  /* 0x0000001a9f0b7221 */ /* 0x000fe20000010000 */
[----:B------:R-:W-:Y:S01]  /*15e70*/  FADD.FTZ R8, R46, R3 ;  /* 0x000000032e087221 */ /* 0x000fe20000010000 */
[----:B------:R-:W-:Y:S02]  /*15e80*/  F2FP.F16.F32.PACK_AB R157, R20, R157 ;  /* 0x0000009d149d723e */ /* 0x000fe400000000ff */
[----:B0-----:R-:W-:Y:S01]  /*15e90*/  FADD.FTZ R10, R40, R11 ;  /* 0x0000000b280a7221 */ /* 0x001fe20000010000 */
[----:B------:R-:W-:Y:S01]  /*15ea0*/  FADD.FTZ R3, R37, R8 ;  /* 0x0000000825037221 */ /* 0x000fe20000010000 */
[----:B------:R-:W-:-:S02]  /*15eb0*/  F2FP.F16.F32.PACK_AB R158, R46, R158 ;  /* 0x0000009e2e9e723e */ /* 0x000fc400000000ff */
[----:B------:R-:W-:Y:S01]  /*15ec0*/  FADD.FTZ R11, R161, R10 ;  /* 0x0000000aa10b7221 */ /* 0x000fe20000010000 */
[----:B------:R-:W-:Y:S01]  /*15ed0*/  FADD.FTZ R4, R48, R3 ;  /* 0x0000000330047221 */ /* 0x000fe20000010000 */
[----:B------:R-:W-:Y:S02]  /*15ee0*/  F2FP.F16.F32.PACK_AB R159, R40, R159 ;  /* 0x0000009f289f723e */ /* 0x000fe400000000ff */
[C---:B------:R-:W-:Y:S01]  /*15ef0*/  FADD.FTZ R11, R24.reuse, R11 ;  /* 0x0000000b180b7221 */ /* 0x040fe20000010000 */
[----:B------:R-:W-:Y:S01]  /*15f00*/  FADD.FTZ R3, R51, R4 ;  /* 0x0000000433037221 */ /* 0x000fe20000010000 */
[----:B------:R-:W-:Y:S02]  /*15f10*/  F2FP.F16.F32.PACK_AB R161, R24, R161 ;  /* 0x000000a118a1723e */ /* 0x000fe400000000ff */
[----:B------:R-:W-:Y:S01]  /*15f20*/  FADD.FTZ R4, R78, R11 ;  /* 0x0000000b4e047221 */ /* 0x000fe20000010000 */
[----:B------:R-:W-:Y:S01]  /*15f30*/  FADD.FTZ R8, R54, R3 ;  /* 0x0000000336087221 */ /* 0x000fe20000010000 */
[----:B---3--:R-:W-:Y:S01]  /*15f40*/  F2FP.F16.F32.PACK_AB R167, R28, R83 ;  /* 0x000000531ca7723e */ /* 0x008fe200000000ff */
[----:B------:R-:W-:-:S02]  /*15f50*/  IMAD.MOV.U32 R11, RZ, RZ, R9 ;  /* 0x000000ffff0b7224 */ /* 0x000fc400078e0009 */
        /* <DEDUP_REMOVED lines=8> */
[----:B------:R-:W-:Y:S02]  /*15fe0*/  MOV R12, R14 ;  /* 0x0000000e000c7202 */ /* 0x000fe40000000f00 */
[----:B------:R-:W-:Y:S01]  /*15ff0*/  FADD.FTZ R3, R28, R8 ;  /* 0x000000081c037221 */ /* 0x000fe20000010000 */
[----:B------:R-:W-:Y:S06]  /*16000*/  @P2 BRA `(.L_x_792) ;  /* 0xffffffd000e02947 */ /* 0x000fec000383ffff */
.L_x_781:
[----:B------:R-:W-:Y:S05]  /*16010*/  BSYNC B0 ;  /* 0x0000000000007941 */ /* 0x000fea0003800000 */
.L_x_780:
        /* <DEDUP_REMOVED lines=67> */
.L_x_793:
[----:B------:R-:W-:Y:S01]  /*16450*/  IMAD R8, R194, 0x8, R2 ;  /* 0x00000008c2087824 */ /* 0x000fe200078e0202 */
[----:B------:R-:W-:-:S04]  /*16460*/  SHF.L.U32 R5, R196, 0x1f, RZ ;  /* 0x0000001fc4057819 */ /* 0x000fc800000006ff */
[----:B------:R0:W1:Y:S01]  /*16470*/  SYNCS.PHASECHK.TRANS64.TRYWAIT P2, [R8+URZ+0x34850], R5 ;  /* 0x03485005080075a7 */ /* 0x000062000804017f */
[----:B------:R-:W-:Y:S05]  /*16480*/  @!P0 BRA `(.L_x_794) ;  /* 0x0000000000048947 */ /* 0x000fea0003800000 */
[----:B------:R-:W-:Y:S01]  /*16490*/  BPT.TRAP 0x1 ;  /* 0x000000040000795c */ /* 0x000fe20000300000 */
.L_x_794:
[----:B------:R-:W-:Y:S01]  /*164a0*/  IADD3 R2, R2, 0x400, RZ ;  /* 0x0000040002027810 */ /* 0x000fe20007ffe0ff */
[----:B------:R-:W-:Y:S03]  /*164b0*/  BSSY B0, `(.L_x_795) ;  /* 0x0000008000007945 */ /* 0x000fe60003800000 */
[----:B------:R-:W-:-:S04]  /*164c0*/  SHF.R.U32.HI R2, RZ, 0x4, R2 ;  /* 0x00000004ff027819 */ /* 0x000fc80000011602 */
[----:B------:R-:W-:-:S04]  /*164d0*/  LOP3.LUT R2, R2, 0x3fff, RZ, 0xc0, !PT ;  /* 0x00003fff02027812 */ /* 0x000fc800078ec0ff */
[----:B------:R-:W-:-:S05]  /*164e0*/  LOP3.LUT R11, R2, 0x4000000, RZ, 0xfc, !PT ;  /* 0x04000000020b7812 */ /* 0x000fca00078efcff */
[----:B------:R-:W-:Y:S01]  /*164f0*/  IMAD R0, R194, 0x800, R11 ;  /* 0x00000800c2007824 */ /* 0x000fe200078e020b */
[----:B-1----:R-:W-:Y:S06]  /*16500*/  @P2 BRA `(.L_x_796) ;  /* 0x0000000000082947 */ /* 0x002fec0003800000 */
[----:B------:R-:W1:Y:S02]  /*16510*/  SYNCS.PHASECHK.TRANS64.TRYWAIT P0, [R8+URZ+0x34850], R5 ;  /* 0x03485005080075a7 */ /* 0x000e64000800017f */
[----:B-1----:R-:W-:Y:S05]  /*16520*/  @!P0 BRA `(.L_x_797) ;  /* 0x000000a400b48947 */ /* 0x002fea0003800000 */
.L_x_796:
[----:B------:R-:W-:Y:S05]  /*16530*/  BSYNC B0 ;  /* 0x0000000000007941 */ /* 0x000fea0003800000 */
.L_x_795:
[----:B------:R-:W-:Y:S01]  /*16540*/  IMAD.MOV.U32 R10, RZ, RZ, R0 ;  /* 0x000000ffff0a7224 */ /* 0x000fe200078e0000 */
[----:B------:R-:W-:Y:S01]  /*16550*/  MOV R11, 0x40000040 ;  /* 0x40000040000b7802 */ /* 0x000fe20000000f00 */
[----:B------:R-:W-:Y:S01]  /*16560*/  WARPGROUP.ARRIVE ;  /* 0x00000000000079c5 */ /* 0x000fe20000000000 */
[----:B01----:R-:W0:Y:S01]  /*16570*/  SHFL.BFLY PT, R5, R4, 0x2, 0x1f ;  /* 0x0c401f0004057f89 */ /* 0x003e2200000e0000 */
[----:B------:R-:W-:Y:S02]  /*16580*/  IADD3 R194, R194, 0x1, RZ ;  /* 0x00000001c2c27810 */ /* 0x000fe40007ffe0ff */
[----:B------:R-:W-:Y:S01]  /*16590*/  R2UR UR6, R10 ;  /* 0x000000000a0672ca */ /* 0x000fe200000e0000 */
[----:B------:R-:W-:Y:S01]  /*165a0*/  VIADD R10, R0, 0x80 ;  /* 0x00000080000a7836 */ /* 0x000fe20000000000 */
[----:B------:R-:W-:Y:S01]  /*165b0*/  R2UR UR7, R11 ;  /* 0x000000000b0772ca */ /* 0x000fe200000e0000 */
[----:B------:R-:W-:Y:S01]  /*165c0*/  IMAD.MOV.U32 R11, RZ, RZ, 0x40000040 ;  /* 0x40000040ff0b7424 */ /* 0x000fe200078e00ff */
[----:B------:R-:W-:-:S02]  /*165d0*/  ISETP.NE.AND P2, PT, R194, 0x2, PT ;  /* 0x00000002c200780c */ /* 0x000fc40003f45270 */
[----:B------:R-:W-:Y:S02]  /*165e0*/  IADD3 R204, R204, 0x1, RZ ;  /* 0x00000001cccc7810 */ /* 0x000fe40007ffe0ff */
[----:B------:R-:W-:-:S07]  /*165f0*/  SEL R194, R194, RZ, P2 ;  /* 0x000000ffc2c27207 */ /* 0x000fce0001000000 */
[----:B------:R-:W-:Y:S01]  /*16600*/  HGMMA.64x128x16.F32 R24, R180, gdesc[UR4].tnspB, R24, gsb0 ;  /* 0x41e00004b4187df0 */ /* 0x000fe20008000818 */
[----:B------:R-:W-:Y:S02]  /*16610*/  R2UR UR6, R10 ;  /* 0x000000000a0672ca */ /* 0x000fe400000e0000 */
[----:B------:R-:W-:Y:S01]  /*16620*/  R2UR UR7, R11 ;  /* 0x000000000b0772ca */ /* 0x000fe200000e0000 */
[----:B------:R-:W-:Y:S01]  /*16630*/  IMAD.MOV.U32 R11, RZ, RZ, 0x40000040 ;  /* 0x40000040ff0b7424 */ /* 0x000fe200078e00ff */
[----:B------:R-:W-:Y:S01]  /*16640*/  IADD3 R10, R0, 0x100, RZ ;  /* 0x00000100000a7810 */ /* 0x000fe20007ffe0ff */
[----:B0-----:R-:W-:Y:S01]  /*16650*/  FADD.FTZ R5, R5, R4 ;  /* 0x0000000405057221 */ /* 0x001fe20000010000 */
[----:B------:R-:W-:Y:S01]  /*16660*/  IMAD.MOV.U32 R4, RZ, RZ, RZ ;  /* 0x000000ffff047224 */ /* 0x000fe200078e00ff */
[----:B------:R-:W-:Y:S02]  /*16670*/  WARPGROUP.DEPBAR.LE gsb0, 0x0 ;  /* 0x00008000000079c5 */ /* 0x000fe40000010000 */
[----:B------:R-:W-:-:S06]  /*16680*/  WARPGROUP.ARRIVE ;  /* 0x00000000000079c5 */ /* 0x000fcc0000000000 */
[----:B------:R-:W-:Y:S01]  /*16690*/  HGMMA.64x128x16.F32 R24, R176, gdesc[UR4].tnspB, R24, gsb0 ;  /* 0x41e00004b0187df0 */ /* 0x000fe20008000818 */
[----:B------:R-:W-:Y:S01]  /*166a0*/  R2UR UR6, R10 ;  /* 0x000000000a0672ca */ /* 0x000fe200000e0000 */
[----:B------:R-:W-:Y:S01]  /*166b0*/  VIADD R10, R0, 0x180 ;  /* 0x00000180000a7836 */ /* 0x000fe20000000000 */
[----:B------:R-:W-:Y:S02]  /*166c0*/  R2UR UR7, R11 ;  /* 0x000000000b0772ca */ /* 0x000fe400000e0000 */
[----:B------:R-:W-:Y:S01]  /*166d0*/  MOV R11, 0x40000040 ;  /* 0x40000040000b7802 */ /* 0x000fe20000000f00 */
        /* <DEDUP_REMOVED lines=28> */
[----:B------:R-:W0:Y:S02]  /*168a0*/  SHFL.BFLY PT, R0, R3, 0x2, 0x1f ;  /* 0x0c401f0003007f89 */ /* 0x000e2400000e0000 */
[----:B0-----:R-:W-:Y:S01]  /*168b0*/  FADD.FTZ R2, R0, R3 ;  /* 0x0000000300027221 */ /* 0x001fe20000010000 */
[----:B------:R-:W-:Y:S01]  /*168c0*/  SEL R3, RZ, 0x1, P2 ;  /* 0x00000001ff037807 */ /* 0x000fe20001000000 */
[----:B------:R-:W0:Y:S03]  /*168d0*/  SHFL.BFLY PT, R0, R5, 0x1, 0x1f ;  /* 0x0c201f0005007f89 */ /* 0x000e2600000e0000 */
[----:B------:R-:W-:Y:S01]  /*168e0*/  LOP3.LUT R196, R196, R3, RZ, 0x3c, !PT ;  /* 0x00000003c4c47212 */ /* 0x000fe200078e3cff */
[----:B------:R-:W-:-:S02]  /*168f0*/  IMAD.MOV.U32 R3, RZ, RZ, -0x800000 ;  /* 0xff800000ff037424 */ /* 0x000fc400078e00ff */
[----:B0-----:R-:W-:Y:S01]  /*16900*/  FADD.FTZ R12, R5, R0 ;  /* 0x00000000050c7221 */ /* 0x001fe20000010000 */
[----:B------:R-:W-:-:S04]  /*16910*/  MOV R0, 0xff800000 ;  /* 0xff80000000007802 */ /* 0x000fc80000000f00 */
[----:B------:R-:W-:-:S13]  /*16920*/  FSETP.NE.FTZ.AND P0, PT, R12, RZ, PT ;  /* 0x000000ff0c00720b */ /* 0x000fda0003f15000 */
[----:B------:R-:W0:Y:S08]  /*16930*/  @P0 MUFU.LG2 R6, R12 ;  /* 0x0000000c00060308 */ /* 0x000e300000000c00 */
[----:B------:R-:W-:Y:S01]  /*16940*/  @P0 MUFU.RCP R4, R12 ;  /* 0x0000000c00040308 */ /* 0x000fe20000001000 */
[----:B0-----:R-:W-:Y:S01]  /*16950*/  @P0 FMUL.FTZ R5, R6, 0.69314718246459960938 ;  /* 0x3f31721806050820 */ /* 0x001fe20000410000 */
[----:B------:R-:W-:-:S02]  /*16960*/  WARPGROUP.DEPBAR.LE gsb0, 0x0 ;  /* 0x00008000000079c5 */ /* 0x000fc40000010000 */
[----:B------:R-:W-:-:S06]  /*16970*/  WARPGROUP.ARRIVE ;  /* 0x00000000000079c5 */ /* 0x000fcc0000000000 */
[----:B------:R-:W-:Y:S01]  /*16980*/  HGMMA.64x128x16.F32 R24, R160, gdesc[UR4].tnspB, R24, gsb0 ;  /* 0x41e00004a0187df0 */ /* 0x000fe20008000818 */
[----:B------:R-:W-:Y:S02]  /*16990*/  R2UR UR6, R10 ;  /* 0x000000000a0672ca */ /* 0x000fe400000e0000 */
[----:B------:R-:W-:Y:S02]  /*169a0*/  R2UR UR7, R11 ;  /* 0x000000000b0772ca */ /* 0x000fe400000e0000 */
[----:B------:R-:W0:Y:S02]  /*169b0*/  SHFL.BFLY PT, R11, R2, 0x1, 0x1f ;  /* 0x0c201f00020b7f89 */ /* 0x000e2400000e0000 */
[----:B0-----:R-:W-:Y:S01]  /*169c0*/  FADD.FTZ R13, R2, R11 ;  /* 0x0000000b020d7221 */ /* 0x001fe20000010000 */
[----:B------:R-:W-:Y:S02]  /*169d0*/  @!P1 VIADD R11, R8, 0x34860 ;  /* 0x00034860080b9836 */ /* 0x000fe40000000000 */
[----:B------:R-:W-:Y:S01]  /*169e0*/  @P0 FMUL.FTZ R2, R7, 0.69314718246459960938 ;  /* 0x3f31721807020820 */ /* 0x000fe20000410000 */
[----:B------:R-:W-:Y:S01]  /*169f0*/  IMAD.MOV.U32 R8, RZ, RZ, RZ ;  /* 0x000000ffff087224 */ /* 0x000fe200078e00ff */
[----:B------:R-:W-:-:S02]  /*16a00*/  FSETP.NE.FTZ.AND P3, PT, R13, RZ, PT ;  /* 0x000000ff0d00720b */ /* 0x000fc40003f75000 */
[----:B------:R-:W-:Y:S01]  /*16a10*/  @P0 FFMA.FTZ R0, R2, R9, R5 ;  /* 0x0000000902000223 */ /* 0x000fe20000010005 */
[----:B------:R-:W-:Y:S02]  /*16a20*/  @!P1 PRMT R11, RZ, 0x654, R11 ;  /* 0x00000654ff0b9816 */ /* 0x000fe4000000000b */
[----:B------:R-:W-:-:S08]  /*16a30*/  PLOP3.LUT P0, PT, PT, PT, PT, 0x8, 0x0 ;  /* 0x000000000000781c */ /* 0x000fd00003f0e170 */
[----:B------:R-:W0:Y:S01]  /*16a40*/  @P3 MUFU.LG2 R10, R13 ;  /* 0x0000000d000a3308 */ /* 0x000e220000000c00 */
[----:B------:R-:W-:-:S07]  /*16a50*/  @P3 FMUL.FTZ R20, R7, 0.69314718246459960938 ;  /* 0x3f31721807143820 */ /* 0x000fce0000410000 */
[----:B------:R-:W1:Y:S01]  /*16a60*/  @P3 MUFU.RCP R8, R13 ;  /* 0x0000000d00083308 */ /* 0x000e620000001000 */
[----:B0-----:R-:W-:-:S04]  /*16a70*/  @P3 FMUL.FTZ R7, R10, 0.69314718246459960938 ;  /* 0x3f3172180a073820 */ /* 0x001fc80000410000 */
[----:B------:R-:W-:Y:S01]  /*16a80*/  @P3 FFMA.FTZ R3, R20, R14, R7 ;  /* 0x0000000e14033223 */ /* 0x000fe20000010007 */
[----:B------:R-:W-:Y:S02]  /*16a90*/  WARPGROUP.DEPBAR.LE gsb0, 0x0 ;  /* 0x00008000000079c5 */ /* 0x000fe40000010000 */
[----:B------:R-:W-:-:S06]  /*16aa0*/  WARPGROUP.ARRIVE ;  /* 0x00000000000079c5 */ /* 0x000fcc0000000000 */
[----:B------:R-:W-:Y:S03]  /*16ab0*/  HGMMA.64x128x16.F32 R24, R164, gdesc[UR4].tnspB, R24, gsb0 ;  /* 0x41e00004a4187df0 */ /* 0x000fe60008000818 */
[----:B------:R-:W-:Y:S02]  /*16ac0*/  WARPGROUP.DEPBAR.LE gsb0, 0x0 ;  /* 0x00008000000079c5 */ /* 0x000fe40000010000 */
[-C--:B-1----:R-:W-:Y:S01]  /*16ad0*/  FMUL.FTZ R95, R26, R8.reuse ;  /* 0x000000081a5f7220 */ /* 0x082fe20000410000 */
[----:B------:R-:W-:Y:S01]  /*16ae0*/  FMUL.FTZ R93, R30, R8 ;  /* 0x000000081e5d7220 */ /* 0x000fe20000410000 */
[----:B------:R0:W-:Y:S01]  /*16af0*/  @!P1 SYNCS.ARRIVE.TRANS64.RED.A1T0 RZ, [R11+URZ], RZ ;  /* 0x000000ff0bff99a7 */ /* 0x0001e2000810043f */
[----:B------:R-:W-:Y:S01]  /*16b00*/  FMUL.FTZ R10, R28, R4 ;  /* 0x000000041c0a7220 */ /* 0x000fe20000410000 */
[-C--:B------:R-:W-:Y:S01]  /*16b10*/  FMUL.FTZ R26, R31, R8.reuse ;  /* 0x000000081f1a7220 */ /* 0x080fe20000410000 */
[-C--:B------:R-:W-:Y:S01]  /*16b20*/  FMUL.FTZ R88, R34, R8.reuse ;  /* 0x0000000822587220 */ /* 0x080fe20000410000 */
[-C--:B------:R-:W-:Y:S01]  /*16b30*/  FMUL.FTZ R91, R35, R8.reuse ;  /* 0x00000008235b7220 */ /* 0x080fe20000410000 */
[----:B------:R-:W-:Y:S01]  /*16b40*/  FMUL.FTZ R30, R38, R8 ;  /* 0x00000008261e7220 */ /* 0x000fe20000410000 */
        /* <DEDUP_REMOVED lines=56> */
[----:B------:R-:W-:-:S07]  /*16ed0*/  FMUL.FTZ R87, R87, R8 ;  /* 0x0000000857577220 */ /* 0x000fce0000410000 */
.L_x_723:
[----:B------:R-:W0:Y:S08]  /*16ee0*/  S2UR UR5, SR_CgaCtaId ;  /* 0x00000000000579c3 */ /* 0x000e300000008800 */
[----:B------:R-:W-:Y:S06]  /*16ef0*/  BAR.SYNC.DEFER_BLOCKING 0x5, 0x180 ;  /* 0x0146000000007b1d */ /* 0x000fec0000010000 */
[----:B------:R-:W-:Y:S01]  /*16f00*/  UMOV UR4, 0x400 ;  /* 0x0000040000047882 */ /* 0x000fe20000000000 */
[----:B------:R-:W-:Y:S01]  /*16f10*/  BSSY B0, `(.L_x_798) ;  /* 0x00001f3000007945 */ /* 0x000fe20003800000 */
[----:B0-----:R-:W-:-:S06]  /*16f20*/  ULEA UR4, UR5, UR4, 0x18 ;  /* 0x0000000405047291 */ /* 0x001fcc000f8ec03f */
[----:B------:R-:W-:-:S05]  /*16f30*/  IMAD.U32 R2, RZ, RZ, UR4 ;  /* 0x00000004ff027e24 */ /* 0x000fca000f8e00ff */
[----:B------:R0:W1:Y:S01]  /*16f40*/  LDS.128 R124, [R2+0x348d0] ;  /* 0x0348d000027c7984 */ /* 0x0000620000000c00 */
[----:B------:R-:W-:Y:S06]  /*16f50*/  BAR.ARV 0x4, 0x180 ;  /* 0x0106000000007b1d */ /* 0x000fec0000002000 */
[----:B------:R-:W-:Y:S05]  /*16f60*/  @P0 BRA `(.L_x_799) ;  /* 0x0000001000fc0947 */ /* 0x000fea0003800000 */
[----:B------:R-:W2:Y:S01]  /*16f70*/  S2R R5, SR_SWINHI ;  /* 0x0000000000057919 */ /* 0x000ea20000002f00 */
[----:B------:R-:W-:Y:S01]  /*16f80*/  F2FP.F16.F32.PACK_AB R10, R11, R10 ;  /* 0x0000000a0b0a723e */ /* 0x000fe200000000ff */
[----:B------:R-:W-:Y:S01]  /*16f90*/  ULDC.64 UR4, c[0x0][0xc00] ;  /* 0x0003000000047ab9 */ /* 0x000fe20000000a00 */
[----:B------:R-:W-:Y:S02]  /*16fa0*/  F2FP.F16.F32.PACK_AB R11, R26, R93 ;  /* 0x0000005d1a0b723e */ /* 0x000fe400000000ff */
[----:B------:R-:W-:Y:S02]  /*16fb0*/  F2FP.F16.F32.PACK_AB R31, R34, R31 ;  /* 0x0000001f221f723e */ /* 0x000fe400000000ff */
[----:B------:R-:W-:Y:S02]  /*16fc0*/  F2FP.F16.F32.PACK_AB R34, R77, R76 ;  /* 0x0000004c4d22723e */ /* 0x000fe400000000ff */
[----:B------:R-:W-:Y:S02]  /*16fd0*/  F2FP.F16.F32.PACK_AB R35, R38, R35 ;  /* 0x000000232623723e */ /* 0x000fe400000000ff */
[----:B------:R-:W-:-:S02]  /*16fe0*/  MOV R20, R2 ;  /* 0x0000000200147202 */ /* 0x000fc40000000f00 */
[----:B--2---:R-:W-:-:S03]  /*16ff0*/  MOV R21, R5 ;  /* 0x0000000500157202 */ /* 0x004fc60000000f00 */
[----:B------:R-:W-:-:S03]  /*17000*/  IMAD.WIDE R8, R235, 0x2, R20 ;  /* 0x00000002eb087825 */ /* 0x000fc600078e0214 */
[C---:B------:R-:W-:Y:S02]  /*17010*/  LOP3.LUT R15, R8.reuse, 0x380, RZ, 0xc0, !PT ;  /* 0x00000380080f7812 */ /* 0x040fe400078ec0ff */
[C---:B------:R-:W-:Y:S02]  /*17020*/  IADD3 R71, P6, R8.reuse, 0x20, RZ ;  /* 0x0000002008477810 */ /* 0x040fe40007fde0ff */
[C---:B------:R-:W-:Y:S02]  /*17030*/  IADD3 R79, P5, R8.reuse, 0x40, RZ ;  /* 0x00000040084f7810 */ /* 0x040fe40007fbe0ff */
[----:B------:R-:W-:Y:S01]  /*17040*/  SHF.R.U64 R15, R15, 0x3, RZ ;  /* 0x000000030f0f7819 */ /* 0x000fe200000012ff */
[----:B------:R-:W-:Y:S01]  /*17050*/  IMAD.X R5, RZ, RZ, R9, P6 ;  /* 0x000000ffff057224 */ /* 0x000fe200030e0609 */
[C---:B------:R-:W-:Y:S02]  /*17060*/  IADD3 R97, P4, R8.reuse, 0x60, RZ ;  /* 0x0000006008617810 */ /* 0x040fe40007f9e0ff */
[----:B------:R-:W-:-:S02]  /*17070*/  IADD3 R99, P3, R8, 0x4000, RZ ;  /* 0x0000400008637810 */ /* 0x000fc40007f7e0ff */
[C---:B------:R-:W-:Y:S01]  /*17080*/  IADD3 R101, P2, R8.reuse, 0x4020, RZ ;  /* 0x0000402008657810 */ /* 0x040fe20007f5e0ff */
[--C-:B------:R-:W-:Y:S01]  /*17090*/  IMAD.X R13, RZ, RZ, R9.reuse, P4 ;  /* 0x000000ffff0d7224 */ /* 0x100fe200020e0609 */
[C---:B------:R-:W-:Y:S02]  /*170a0*/  IADD3 R103, P1, R8.reuse, 0x4040, RZ ;  /* 0x0000404008677810 */ /* 0x040fe40007f3e0ff */
[----:B------:R-:W-:Y:S02]  /*170b0*/  IADD3 R105, P0, R8, 0x4060, RZ ;  /* 0x0000406008697810 */ /* 0x000fe40007f1e0ff */
[----:B------:R-:W-:Y:S01]  /*170c0*/  LOP3.LUT R4, R71, 0x380, RZ, 0xc0, !PT ;  /* 0x0000038047047812 */ /* 0x000fe200078ec0ff */
[--C-:B------:R-:W-:Y:S01]  /*170d0*/  IMAD.X R27, RZ, RZ, R9.reuse, P1 ;  /* 0x000000ffff1b7224 */ /* 0x100fe200008e0609 */
[----:B------:R-:W-:Y:S01]  /*170e0*/  LOP3.LUT R6, R79, 0x380, RZ, 0xc0, !PT ;  /* 0x000003804f067812 */ /* 0x000fe200078ec0ff */
[--C-:B------:R-:W-:Y:S01]  /*170f0*/  IMAD.X R29, RZ, RZ, R9.reuse, P0 ;  /* 0x000000ffff1d7224 */ /* 0x100fe200000e0609 */
[----:B------:R-:W-:Y:S01]  /*17100*/  LOP3.LUT R8, R15, R8, RZ, 0x3c, !PT ;  /* 0x000000080f087212 */ /* 0x000fe200078e3cff */
[----:B------:R-:W-:Y:S01]  /*17110*/  IMAD.X R15, RZ, RZ, R9, P3 ;  /* 0x000000ffff0f7224 */ /* 0x000fe200018e0609 */
[----:B------:R-:W-:-:S02]  /*17120*/  SHF.R.U64 R4, R4, 0x3, RZ ;  /* 0x0000000304047819 */ /* 0x000fc400000012ff */
[----:B------:R-:W-:Y:S02]  /*17130*/  SHF.R.U64 R6, R6, 0x3, RZ ;  /* 0x0000000306067819 */ /* 0x000fe400000012ff */
[-C--:B------:R-:W-:Y:S02]  /*17140*/  IADD3.X R7, RZ, R9.reuse, RZ, P5, !PT ;  /* 0x00000009ff077210 */ /* 0x080fe40002ffe4ff */
[-C--:B------:R-:W-:Y:S02]  /*17150*/  IADD3.X R25, RZ, R9.reuse, RZ, P2, !PT ;  /* 0x00000009ff197210 */ /* 0x080fe400017fe4ff */
[----:B------:R-:W-:Y:S02]  /*17160*/  MOV R92, R8 ;  /* 0x00000008005c7202 */ /* 0x000fe40000000f00 */
[----:B------:R-:W-:Y:S02]  /*17170*/  LOP3.LUT R12, R97, 0x380, RZ, 0xc0, !PT ;  /* 0x00000380610c7812 */ /* 0x000fe400078ec0ff */
[----:B------:R-:W-:-:S02]  /*17180*/  LOP3.LUT R14, R99, 0x380, RZ, 0xc0, !PT ;  /* 0x00000380630e7812 */ /* 0x000fc400078ec0ff */
[----:B------:R-:W-:Y:S02]  /*17190*/  F2FP.F16.F32.PACK_AB R8, R89, R24 ;  /* 0x000000185908723e */ /* 0x000fe400000000ff */
[----:B------:R-:W-:Y:S01]  /*171a0*/  F2FP.F16.F32.PACK_AB R9, R28, R95 ;  /* 0x0000005f1c09723e */ /* 0x000fe200000000ff */
[----:B------:R-:W-:Y:S01]  /*171b0*/  BAR.SYNC.DEFER_BLOCKING 0x1, 0x100 ;  /* 0x0044000000007b1d */ /* 0x000fe20000010000 */
[----:B------:R-:W-:Y:S02]  /*171c0*/  LOP3.LUT R24, R101, 0x380, RZ, 0xc0, !PT ;  /* 0x0000038065187812 */ /* 0x000fe400078ec0ff */
[----:B------:R-:W-:Y:S02]  /*171d0*/  LOP3.LUT R28, R103, 0x380, RZ, 0xc0, !PT ;  /* 0x00000380671c7812 */ /* 0x000fe400078ec0ff */
[----:B------:R-:W-:Y:S02]  /*171e0*/  LOP3.LUT R4, R4, R71, RZ, 0x3c, !PT ;  /* 0x0000004704047212 */ /* 0x000fe400078e3cff */
[----:B------:R-:W-:-:S02]  /*171f0*/  LOP3.LUT R6, R6, R79, RZ, 0x3c, !PT ;  /* 0x0000004f06067212 */ /* 0x000fc400078e3cff */
[----:B------:R-:W-:Y:S02]  /*17200*/  LOP3.LUT R70, R105, 0x380, RZ, 0xc0, !PT ;  /* 0x0000038069467812 */ /* 0x000fe400078ec0ff */
[----:B------:R-:W-:Y:S02]  /*17210*/  SHF.R.U64 R12, R12, 0x3, RZ ;  /* 0x000000030c0c7819 */ /* 0x000fe400000012ff */
[----:B------:R-:W-:Y:S02]  /*17220*/  SHF.R.U64 R14, R14, 0x3, RZ ;  /* 0x000000030e0e7819 */ /* 0x000fe400000012ff */
[----:B------:R-:W-:Y:S02]  /*17230*/  SHF.R.U64 R24, R24, 0x3, RZ ;  /* 0x0000000318187819 */ /* 0x000fe400000012ff */
[----:B------:R-:W-:Y:S02]  /*17240*/  SHF.R.U64 R28, R28, 0x3, RZ ;  /* 0x000000031c1c7819 */ /* 0x000fe400000012ff */
[----:B------:R-:W-:-:S02]  /*17250*/  SHF.R.U64 R70, R70, 0x3, RZ ;  /* 0x0000000346467819 */ /* 0x000fc400000012ff */
[----:B------:R-:W-:Y:S02]  /*17260*/  MOV R90, R4 ;  /* 0x00000004005a7202 */ /* 0x000fe40000000f00 */
[----:B------:R-:W-:Y:S01]  /*17270*/  MOV R89, R6 ;  /* 0x0000000600597202 */ /* 0x000fe20000000f00 */
[----:B------:R2:W-:Y:S01]  /*17280*/  STSM.16.M88.4 [R92], R8 ;  /* 0x000000085c007844 */ /* 0x0005e20000000200 */
[----:B------:R-:W-:Y:S02]  /*17290*/  F2FP.F16.F32.PACK_AB R4, R33, R32 ;  /* 0x000000202104723e */ /* 0x000fe400000000ff */
[----:B------:R-:W-:Y:S02]  /*172a0*/  F2FP.F16.F32.PACK_AB R5, R91, R88 ;  /* 0x000000585b05723e */ /* 0x000fe400000000ff */
[----:B------:R-:W-:Y:S02]  /*172b0*/  F2FP.F16.F32.PACK_AB R6, R37, R36 ;  /* 0x000000242506723e */ /* 0x000fe400000000ff */
[----:B------:R-:W-:-:S02]  /*172c0*/  F2FP.F16.F32.PACK_AB R7, R39, R30 ;  /* 0x0000001e2707723e */ /* 0x000fc400000000ff */
[----:B------:R-:W-:Y:S02]  /*172d0*/  LOP3.LUT R12, R12, R97, RZ, 0x3c, !PT ;  /* 0x000000610c0c7212 */ /* 0x000fe400078e3cff */
[----:B------:R-:W-:Y:S01]  /*172e0*/  LOP3.LUT R14, R14, R99, RZ, 0x3c, !PT ;  /* 0x000000630e0e7212 */ /* 0x000fe200078e3cff */
[----:B------:R-:W-:Y:S01]  /*172f0*/  STSM.16.M88.4 [R90], R4 ;  /* 0x000000045a007844 */ /* 0x000fe20000000200 */
[----:B------:R-:W-:Y:S02]  /*17300*/  LOP3.LUT R24, R24, R101, RZ, 0x3c, !PT ;  /* 0x0000006518187212 */ /* 0x000fe400078e3cff */
[----:B------:R-:W-:Y:S02]  /*17310*/  LOP3.LUT R26, R28, R103, RZ, 0x3c, !PT ;  /* 0x000000671c1a7212 */ /* 0x000fe400078e3cff */
[----:B--2---:R-:W-:Y:S02]  /*17320*/  F2FP.F16.F32.PACK_AB R8, R41, R40 ;  /* 0x000000282908723e */ /* 0x004fe400000000ff */
[----:B------:R-:W-:-:S02]  /*17330*/  F2FP.F16.F32.PACK_AB R9, R43, R42 ;  /* 0x0000002a2b09723e */ /* 0x000fc400000000ff */
[----:B------:R-:W-:Y:S02]  /*17340*/  F2FP.F16.F32.PACK_AB R10, R45, R44 ;  /* 0x0000002c2d0a723e */ /* 0x000fe400000000ff */
[----:B------:R-:W-:Y:S02]  /*17350*/  F2FP.F16.F32.PACK_AB R11, R47, R46 ;  /* 0x0000002e2f0b723e */ /* 0x000fe400000000ff */
[----:B------:R-:W-:Y:S01]  /*17360*/  LOP3.LUT R28, R70, R105, RZ, 0x3c, !PT ;  /* 0x00000069461c7212 */ /* 0x000fe200078e3cff */
[----:B------:R-:W2:Y:S01]  /*17370*/  LDC R46, c[0x0][0xbe8] ;  /* 0x0002fa00ff2e7b82 */ /* 0x000ea20000000800 */
[----:B------:R-:W-:Y:S01]  /*17380*/  MOV R79, R12 ;  /* 0x0000000c004f7202 */ /* 0x000fe20000000f00 */
[----:B------:R3:W-:Y:S01]  /*17390*/  STSM.16.M88.4 [R89], R8 ;  /* 0x0000000859007844 */ /* 0x0007e20000000200 */
[----:B------:R-:W-:Y:S02]  /*173a0*/  MOV R78, R14 ;  /* 0x0000000e004e7202 */ /* 0x000fe40000000f00 */
[----:B------:R-:W-:-:S02]  /*173b0*/  MOV R71, R24 ;  /* 0x0000001800477202 */ /* 0x000fc40000000f00 */
[----:B------:R-:W-:Y:S02]  /*173c0*/  MOV R70, R26 ;  /* 0x0000001a00467202 */ /* 0x000fe40000000f00 */
[----:B------:R-:W-:Y:S02]  /*173d0*/  F2FP.F16.F32.PACK_AB R12, R49, R48 ;  /* 0x00000030310c723e */ /* 0x000fe400000000ff */
[----:B------:R-:W-:Y:S02]  /*173e0*/  F2FP.F16.F32.PACK_AB R13, R51, R50 ;  /* 0x00000032330d723e */ /* 0x000fe400000000ff */
[----:B------:R-:W-:Y:S02]  /*173f0*/  F2FP.F16.F32.PACK_AB R14, R53, R52 ;  /* 0x00000034350e723e */ /* 0x000fe400000000ff */
[----:B------:R-:W-:Y:S02]  /*17400*/  F2FP.F16.F32.PACK_AB R15, R55, R54 ;  /* 0x00000036370f723e */ /* 0x000fe400000000ff */
[----:B------:R-:W-:-:S02]  /*17410*/  F2FP.F16.F32.PACK_AB R24, R57, R56 ;  /* 0x000000383918723e */ /* 0x000fc400000000ff */
[----:B------:R-:W-:Y:S01]  /*17420*/  F2FP.F16.F32.PACK_AB R25, R59, R58 ;  /* 0x0000003a3b19723e */ /* 0x000fe200000000ff */
[----:B------:R-:W-:Y:S01]  /*17430*/  STSM.16.M88.4 [R79], R12 ;  /* 0x0000000c4f007844 */ /* 0x000fe20000000200 */
[----:B------:R-:W-:Y:S02]  /*17440*/  F2FP.F16.F32.PACK_AB R26, R61, R60 ;  /* 0x0000003c3d1a723e */ /* 0x000fe400000000ff */
[----:B------:R-:W-:Y:S02]  /*17450*/  F2FP.F16.F32.PACK_AB R27, R63, R62 ;  /* 0x0000003e3f1b723e */ /* 0x000fe400000000ff */
[----:B------:R-:W-:Y:S02]  /*17460*/  MOV R36, R28 ;  /* 0x0000001c00247202 */ /* 0x000fe40000000f00 */
[----:B------:R-:W-:Y:S01]  /*17470*/  ISETP.NE.U32.AND P0, PT, RZ, UR4, PT ;  /* 0x00000004ff007c0c */ /* 0x000fe2000bf05070 */
[----:B------:R-:W-:Y:S01]  /*17480*/  STSM.16.M88.4 [R78], R24 ;  /* 0x000000184e007844 */ /* 0x000fe20000000200 */
[----:B---3--:R-:W-:-:S02]  /*17490*/  IADD3 R10, P1, R201, UR4, RZ ;  /* 0x00000004c90a7c10 */ /* 0x008fc4000ff3e0ff */
[----:B------:R-:W-:Y:S02]  /*174a0*/  F2FP.F16.F32.PACK_AB R28, R65, R64 ;  /* 0x00000040411c723e */ /* 0x000fe400000000ff */
[----:B------:R-:W-:Y:S02]  /*174b0*/  F2FP.F16.F32.PACK_AB R29, R67, R66 ;  /* 0x00000042431d723e */ /* 0x000fe400000000ff */
[----:B------:R-:W-:Y:S02]  /*174c0*/  F2FP.F16.F32.PACK_AB R30, R69, R68 ;  /* 0x00000044451e723e */ /* 0x000fe400000000ff */
[----:B------:R-:W-:Y:S02]  /*174d0*/  F2FP.F16.F32.PACK_AB R32, R73, R72 ;  /* 0x000000484920723e */ /* 0x000fe400000000ff */
[----:B------:R-:W-:Y:S01]  /*174e0*/  F2FP.F16.F32.PACK_AB R33, R75, R74 ;  /* 0x0000004a4b21723e */ /* 0x000fe200000000ff */
[----:B------:R-:W-:Y:S01]  /*174f0*/  STSM.16.M88.4 [R71], R28 ;  /* 0x0000001c47007844 */ /* 0x000fe20000000200 */
[----:B------:R-:W-:-:S02]  /*17500*/  F2FP.F16.F32.PACK_AB R4, R81, R80 ;  /* 0x000000505104723e */ /* 0x000fc400000000ff */
[----:B------:R-:W-:Y:S01]  /*17510*/  F2FP.F16.F32.PACK_AB R5, R83, R82 ;  /* 0x000000525305723e */ /* 0x000fe200000000ff */
[----:B------:R-:W-:Y:S01]  /*17520*/  STSM.16.M88.4 [R70], R32 ;  /* 0x0000002046007844 */ /* 0x000fe20000000200 */
[----:B------:R-:W-:Y:S02]  /*17530*/  F2FP.F16.F32.PACK_AB R6, R85, R84 ;  /* 0x000000545506723e */ /* 0x000fe400000000ff */
[----:B------:R-:W-:Y:S02]  /*17540*/  F2FP.F16.F32.PACK_AB R7, R87, R86 ;  /* 0x000000565707723e */ /* 0x000fe400000000ff */
[----:B------:R-:W-:Y:S02]  /*17550*/  ISETP.NE.AND.EX P0, PT, RZ, UR5, PT, P0 ;  /* 0x00000005ff007c0c */ /* 0x000fe4000bf05300 */
[----:B------:R-:W-:Y:S01]  /*17560*/  IADD3.X R11, R202, UR5, RZ, P1, !PT ;  /* 0x00000005ca0b7c10 */ /* 0x000fe20008ffe4ff */
[----:B------:R-:W-:Y:S01]  /*17570*/  ULDC.64 UR4, c[0x0][0xc08] ;  /* 0x0003020000047ab9 */ /* 0x000fe20000000a00 */
[----:B------:R3:W-:Y:S01]  /*17580*/  STSM.16.M88.4 [R36], R4 ;  /* 0x0000000424007844 */ /* 0x0007e20000000200 */
[----:B------:R-:W-:Y:S01]  /*17590*/  BAR.SYNC.DEFER_BLOCKING 0x1, 0x100 ;  /* 0x0044000000007b1d */ /* 0x000fe20000010000 */
[----:B------:R-:W-:-:S02]  /*175a0*/  ISETP.NE.U32.AND P2, PT, RZ, UR4, PT ;  /* 0x00000004ff007c0c */ /* 0x000fc4000bf45070 */
[----:B------:R-:W-:Y:S02]  /*175b0*/  MOV R44, RZ ;  /* 0x000000ff002c7202 */ /* 0x000fe40000000f00 */
[----:B------:R-:W-:-:S13]  /*175c0*/  ISETP.NE.AND.EX P2, PT, RZ, UR5, PT, P2 ;  /* 0x00000005ff007c0c */ /* 0x000fda000bf45320 */
[----:B------:R-:W-:Y:S01]  /*175d0*/  @P2 IADD3 R8, P3, R201, UR4, RZ ;  /* 0x00000004c9082c10 */ /* 0x000fe2000ff7e0ff */
[----:B------:R-:W-:Y:S02]  /*175e0*/  ULDC UR4, c[0x0][0xa88] ;  /* 0x0002a20000047ab9 */ /* 0x000fe40000000800 */
[----:B---3--:R-:W-:Y:S01]  /*175f0*/  IMAD.U32 R7, RZ, RZ, UR4 ;  /* 0x00000004ff077e24 */ /* 0x008fe2000f8e00ff */
[----:B------:R-:W-:Y:S01]  /*17600*/  @P2 IADD3.X R9, R202, UR5, RZ, P3, !PT ;  /* 0x00000005ca092c10 */ /* 0x000fe20009ffe4ff */
[----:B------:R3:W5:Y:S01]  /*17610*/  @P0 LDG.E R44, desc[UR42][R10.64] ;  /* 0x0000002a0a2c0981 */ /* 0x000762000c1e1900 */
[----:B--2---:R-:W-:-:S03]  /*17620*/  ISETP.NE.AND P1, PT, R46, 0x1, PT ;  /* 0x000000012e00780c */ /* 0x004fc60003f25270 */
[----:B------:R3:W5:Y:S10]  /*17630*/  @P2 LDG.E R7, desc[UR42][R8.64] ;  /* 0x0000002a08072981 */ /* 0x000774000c1e1900 */
[----:B------:R-:W2:Y:S08]  /*17640*/  @P1 LDC R12, c[0x0][0xbec] ;  /* 0x0002fb00ff0c1b82 */ /* 0x000eb00000000800 */
[----:B------:R-:W4:Y:S01]  /*17650*/  @P1 LDC R15, c[0x0][0xbf0] ;  /* 0x0002fc00ff0f1b82 */ /* 0x000f220000000800 */
[----:B---3--:R-:W-:Y:S05]  /*17660*/  @P2 BRA `(.L_x_800) ;  /* 0x0000000000102947 */ /* 0x008fea0003800000 */
[----:B------:R-:W-:Y:S05]  /*17670*/  @!P0 BRA `(.L_x_800) ;  /* 0x00000000000c8947 */ /* 0x000fea0003800000 */
[----:B------:R-:W3:Y:S04]  /*17680*/  LDG.E R4, desc[UR42][R10.64] ;  /* 0x0000002a0a047981 */ /* 0x000ee8000c1e1900 */
[----:B-----5:R-:W3:Y:S02]  /*17690*/  LDG.E R7, desc[UR42][R10.64+0x4] ;  /* 0x0000042a0a077981 */ /* 0x020ee4000c1e1900 */
[----:B---3--:R-:W-:-:S07]  /*176a0*/  IMAD.IADD R7, R7, 0x1, -R4 ;  /* 0x0000000107077824 */ /* 0x008fce00078e0a04 */
.L_x_800:
[----:B------:R-:W-:Y:S01]  /*176b0*/  SHF.R.S32.HI R47, RZ, 0x1f, R200 ;  /* 0x0000001fff2f7819 */ /* 0x000fe200000114c8 */
[----:B------:R-:W-:Y:S01]  /*176c0*/  ULDC.64 UR4, c[0x0][0xb90] ;  /* 0x0002e40000047ab9 */ /* 0x000fe20000000a00 */
[----:B------:R-:W-:Y:S01]  /*176d0*/  LEA R25, R206, R234, 0x7 ;  /* 0x000000eace197211 */ /* 0x000fe200078e38ff */
[----:B------:R-:W-:Y:S01]  /*176e0*/  IMAD R11, R207, 0x40, R197 ;  /* 0x00000040cf0b7824 */ /* 0x000fe200078e02c5 */
[----:B-----5:R-:W-:Y:S01]  /*176f0*/  SHF.R.S32.HI R45, RZ, 0x1f, R44 ;  /* 0x0000001fff2d7819 */ /* 0x020fe2000001142c */
[----:B------:R-:W-:Y:S01]  /*17700*/  IMAD R5, R47, UR4, RZ ;  /* 0x000000042f057c24 */ /* 0x000fe2000f8e02ff */
[----:B------:R-:W-:Y:S01]  /*17710*/  SEL R208, R208, RZ, !P0 ;  /* 0x000000ffd0d07207 */ /* 0x000fe20004000000 */
[----:B--2---:R-:W-:Y:S01]  /*17720*/  @P1 IMAD.HI.U32 R6, R25, R12, RZ ;  /* 0x0000000c19061227 */ /* 0x004fe200078e00ff */
[----:B------:R-:W-:Y:S02]  /*17730*/  SEL R203, R203, RZ, !P0 ;  /* 0x000000ffcbcb7207 */ /* 0x000fe40004000000 */
[----:B------:R-:W-:Y:S01]  /*17740*/  LEA R14, R206, R232, 0x7 ;  /* 0x000000e8ce0e7211 */ /* 0x000fe200078e38ff */
[----:B------:R-:W-:-:S02]  /*17750*/  IMAD R13, R200, UR5, R5 ;  /* 0x00000005c80d7c24 */ /* 0x000fc4000f8e0205 */
[----:B------:R-:W-:Y:S01]  /*17760*/  IMAD.MOV.U32 R9, RZ, RZ, R25 ;  /* 0x000000ffff097224 */ /* 0x000fe200078e0019 */
[----:B----4-:R-:W-:Y:S01]  /*17770*/  @P1 SHF.R.U32.HI R9, RZ, R15, R6 ;  /* 0x0000000fff091219 */ /* 0x010fe20000011606 */
[----:B------:R-:W-:Y:S01]  /*17780*/  IMAD.WIDE.U32 R4, R200, UR4, R44 ;  /* 0x00000004c8047c25 */ /* 0x000fe2000f8e002c */
[----:B------:R-:W-:-:S03]  /*17790*/  ULDC.64 UR4, c[0x0][0xb98] ;  /* 0x0002e60000047ab9 */ /* 0x000fc60000000a00 */
[----:B------:R-:W-:Y:S01]  /*177a0*/  IMAD.WIDE R20, R11, 0x2, R20 ;  /* 0x000000020b147825 */ /* 0x000fe200078e0214 */
[----:B------:R-:W-:-:S03]  /*177b0*/  IADD3 R5, R5, R13, RZ ;  /* 0x0000000d05057210 */ /* 0x000fc60007ffe0ff */
[----:B------:R-:W-:Y:S01]  /*177c0*/  IMAD.MOV R13, RZ, RZ, -R9 ;  /* 0x000000ffff0d7224 */ /* 0x000fe200078e0a09 */
[----:B------:R-:W-:Y:S01]  /*177d0*/  IADD3 R15, P0, R20, 0x1000, RZ ;  /* 0x00001000140f7810 */ /* 0x000fe20007f1e0ff */
[----:B------:R-:W-:Y:S01]  /*177e0*/  IMAD R6, R208, UR4, RZ ;  /* 0x00000004d0067c24 */ /* 0x000fe2000f8e02ff */
[C---:B------:R-:W-:Y:S01]  /*177f0*/  IADD3 R29, P6, R20.reuse, 0x4000, RZ ;  /* 0x00004000141d7810 */ /* 0x040fe20007fde0ff */
[----:B------:R-:W-:Y:S01]  /*17800*/  IMAD.WIDE.U32 R4, R203, UR4, R4 ;  /* 0x00000004cb047c25 */ /* 0x000fe2000f8e0004 */
[----:B------:R-:W-:Y:S02]  /*17810*/  IADD3 R33, P5, R20, 0x5000, RZ ;  /* 0x0000500014217810 */ /* 0x000fe40007fbe0ff */
[----:B------:R-:W-:Y:S01]  /*17820*/  LOP3.LUT R28, R29, 0x380, RZ, 0xc0, !PT ;  /* 0x000003801d1c7812 */ /* 0x000fe200078ec0ff */
[----:B------:R-:W-:Y:S01]  /*17830*/  IMAD R11, R46, R13, R25 ;  /* 0x0000000d2e0b7224 */ /* 0x000fe200078e0219 */
[----:B------:R-:W-:Y:S01]  /*17840*/  SHF.R.S32.HI R13, RZ, 0x1f, R9 ;  /* 0x0000001fff0d7819 */ /* 0x000fe20000011409 */
[----:B------:R-:W-:Y:S01]  /*17850*/  IMAD R8, R203, UR5, R6 ;  /* 0x00000005cb087c24 */ /* 0x000fe2000f8e0206 */
[----:B------:R-:W-:Y:S01]  /*17860*/  IADD3 R4, P2, R9, R4, RZ ;  /* 0x0000000409047210 */ /* 0x000fe20007f5e0ff */
[----:B------:R-:W-:Y:S01]  /*17870*/  ULDC.64 UR4, c[0x0][0xb88] ;  /* 0x0002e20000047ab9 */ /* 0x000fe20000000a00 */
[----:B------:R-:W-:Y:S01]  /*17880*/  SHF.R.S32.HI R6, RZ, 0x1f, R11 ;  /* 0x0000001fff067819 */ /* 0x000fe2000001140b */
[----:B------:R-:W-:Y:S01]  /*17890*/  IMAD R53, R7, R46, RZ ;  /* 0x0000002e07357224 */ /* 0x000fe200078e02ff */
[----:B------:R-:W-:-:S02]  /*178a0*/  IADD3.X R5, R13, R5, R8, P2, !PT ;  /* 0x000000050d057210 */ /* 0x000fc400017fe408 */
[----:B------:R-:W-:Y:S01]  /*178b0*/  IADD3 R9, P3, R20, 0x2000, RZ ;  /* 0x0000200014097810 */ /* 0x000fe20007f7e0ff */
[----:B------:R-:W-:Y:S01]  /*178c0*/  IMAD R6, R6, UR4, RZ ;  /* 0x0000000406067c24 */ /* 0x000fe2000f8e02ff */
[----:B------:R-:W-:Y:S01]  /*178d0*/  IADD3 R25, P2, R20, 0x3000, RZ ;  /* 0x0000300014197810 */ /* 0x000fe20007f5e0ff */
[----:B------:R-:W-:Y:S01]  /*178e0*/  IMAD.WIDE.U32 R4, R11, UR4, R4 ;  /* 0x000000040b047c25 */ /* 0x000fe2000f8e0004 */
[----:B------:R-:W-:Y:S02]  /*178f0*/  LOP3.LUT R12, R9, 0x380, RZ, 0xc0, !PT ;  /* 0x00000380090c7812 */ /* 0x000fe400078ec0ff */
[----:B------:R-:W-:Y:S01]  /*17900*/  LOP3.LUT R24, R25, 0x380, RZ, 0xc0, !PT ;  /* 0x0000038019187812 */ /* 0x000fe200078ec0ff */
[----:B------:R-:W-:Y:S01]  /*17910*/  IMAD R13, R11, UR5, R6 ;  /* 0x000000050b0d7c24 */ /* 0x000fe2000f8e0206 */
[----:B------:R-:W-:Y:S01]  /*17920*/  ULDC.64 UR4, c[0x0][0xb50] ;  /* 0x0002d40000047ab9 */ /* 0x000fe20000000a00 */
[----:B------:R-:W-:Y:S02]  /*17930*/  SHF.R.U64 R12, R12, 0x3, RZ ;  /* 0x000000030c0c7819 */ /* 0x000fe400000012ff */
[----:B------:R-:W-:Y:S01]  /*17940*/  IMAD.IADD R5, R5, 0x1, R13 ;  /* 0x0000000105057824 */ /* 0x000fe200078e020d */
[----:B------:R-:W-:-:S02]  /*17950*/  LEA R6, P4, R4, UR4, 0x2 ;  /* 0x0000000404067c11 */ /* 0x000fc4000f8810ff */
[----:B------:R-:W-:Y:S01]  /*17960*/  LOP3.LUT R12, R12, R9, RZ, 0x3c, !PT ;  /* 0x000000090c0c7212 */ /* 0x000fe200078e3cff */
[----:B------:R-:W-:Y:S01]  /*17970*/  IMAD.X R9, RZ, RZ, R21, P0 ;  /* 0x000000ffff097224 */ /* 0x000fe200000e0615 */
[----:B------:R-:W-:Y:S01]  /*17980*/  LEA.HI.X R10, R4, UR5, R5, 0x2, P4 ;  /* 0x00000005040a7c11 */ /* 0x000fe2000a0f1405 */
[----:B------:R-:W-:Y:S01]  /*17990*/  SHFL.IDX PT, R48, R6, RZ, 0x1c1f ;  /* 0x001c1fff06307589 */ /* 0x000fe200000e0000 */
[----:B------:R-:W-:Y:S01]  /*179a0*/  SHF.R.U64 R24, R24, 0x3, RZ ;  /* 0x0000000318187819 */ /* 0x000fe200000012ff */
[----:B------:R-:W-:Y:S01]  /*179b0*/  VIADD R4, R14, 0x8 ;  /* 0x000000080e047836 */ /* 0x000fe20000000000 */
[----:B------:R-:W-:Y:S01]  /*179c0*/  LOP3.LUT P0, RZ, R214, 0x3, RZ, 0xc0, !PT ;  /* 0x00000003d6ff7812 */ /* 0x000fe2000780c0ff */
[----:B------:R-:W2:Y:S01]  /*179d0*/  SHFL.IDX PT, R49, R10, RZ, 0x1c1f ;  /* 0x001c1fff0a317589 */ /* 0x000ea200000e0000 */
[----:B------:R-:W-:Y:S01]  /*179e0*/  LOP3.LUT R24, R24, R25, RZ, 0x3c, !PT ;  /* 0x0000001918187212 */ /* 0x000fe200078e3cff */
[----:B------:R-:W-:Y:S01]  /*179f0*/  IMAD.X R25, RZ, RZ, R21, P2 ;  /* 0x000000ffff197224 */ /* 0x000fe200010e0615 */
[-C--:B------:R-:W-:Y:S01]  /*17a00*/  ISETP.GE.OR P2, PT, R14, R53.reuse, P0 ;  /* 0x000000350e00720c */ /* 0x080fe20000746670 */
[----:B------:R-:W-:Y:S01]  /*17a10*/  SHFL.IDX PT, R50, R6, 0x1, 0x1c1f ;  /* 0x003c1f0006327f89 */ /* 0x000fe200000e0000 */
[----:B------:R-:W-:Y:S01]  /*17a20*/  ISETP.GE.OR P0, PT, R4, R53, P0 ;  /* 0x000000350400720c */ /* 0x000fe20000706670 */
[----:B------:R-:W-:Y:S01]  /*17a30*/  ULDC.64 UR4, c[0x0][0xaa0] ;  /* 0x0002a80000047ab9 */ /* 0x000fe20000000a00 */
[----:B------:R-:W-:Y:S01]  /*17a40*/  IADD3.X R13, RZ, R21, RZ, P3, !PT ;  /* 0x00000015ff0d7210 */ /* 0x000fe20001ffe4ff */
[----:B------:R-:W3:Y:S01]  /*17a50*/  SHFL.IDX PT, R51, R10, 0x1, 0x1c1f ;  /* 0x003c1f000a337f89 */ /* 0x000ee200000e0000 */
[----:B------:R-:W-:-:S02]  /*17a60*/  IADD3 R5, P3, R20, 0x7000, RZ ;  /* 0x0000700014057810 */ /* 0x000fc40007f7e0ff */
[C---:B------:R-:W-:Y:S02]  /*17a70*/  IADD3 R37, P4, R20.reuse, 0x6000, RZ ;  /* 0x0000600014257810 */ /* 0x040fe40007f9e0ff */
[----:B------:R-:W-:Y:S01]  /*17a80*/  LOP3.LUT R7, R20, 0x380, RZ, 0xc0, !PT ;  /* 0x0000038014077812 */ /* 0x000fe200078ec0ff */
[----:B------:R-:W-:Y:S01]  /*17a90*/  IMAD.X R41, RZ, RZ, R21, P3 ;  /* 0x000000ffff297224 */ /* 0x000fe200018e0615 */
[----:B------:R-:W-:Y:S02]  /*17aa0*/  LOP3.LUT R4, R5, 0x380, RZ, 0xc0, !PT ;  /* 0x0000038005047812 */ /* 0x000fe400078ec0ff */
[----:B------:R-:W-:Y:S02]  /*17ab0*/  LOP3.LUT R32, R33, 0x380, RZ, 0xc0, !PT ;  /* 0x0000038021207812 */ /* 0x000fe400078ec0ff */
[----:B------:R-:W-:Y:S02]  /*17ac0*/  LOP3.LUT R36, R37, 0x380, RZ, 0xc0, !PT ;  /* 0x0000038025247812 */ /* 0x000fe400078ec0ff */
[----:B------:R-:W-:-:S02]  /*17ad0*/  SHF.R.U64 R7, R7, 0x3, RZ ;  /* 0x0000000307077819 */ /* 0x000fc400000012ff */
[----:B------:R-:W-:Y:S01]  /*17ae0*/  SHF.R.U64 R4, R4, 0x3, RZ ;  /* 0x0000000304047819 */ /* 0x000fe200000012ff */
[----:B--2---:R2:W-:Y:S01]  /*17af0*/  @!P2 ST.E desc[UR42][R48.64], R0 ;  /* 0x000000003000a985 */ /* 0x0045e2000c10192a */
[----:B------:R-:W-:Y:S02]  /*17b00*/  SHF.R.U64 R28, R28, 0x3, RZ ;  /* 0x000000031c1c7819 */ /* 0x000fe400000012ff */
[----:B------:R-:W-:Y:S02]  /*17b10*/  SHF.R.U64 R32, R32, 0x3, RZ ;  /* 0x0000000320207819 */ /* 0x000fe400000012ff */
[----:B------:R-:W-:Y:S02]  /*17b20*/  SHF.R.U64 R36, R36, 0x3, RZ ;  /* 0x0000000324247819 */ /* 0x000fe400000012ff */
[----:B------:R-:W-:Y:S01]  /*17b30*/  LOP3.LUT R20, R7, R20, RZ, 0x3c, !PT ;  /* 0x0000001407147212 */ /* 0x000fe200078e3cff */
[----:B---3--:R3:W-:Y:S01]  /*17b40*/  @!P0 ST.E desc[UR42][R50.64], R3 ;  /* 0x0000000332008985 */ /* 0x0087e2000c10192a */
[----:B------:R-:W-:Y:S01]  /*17b50*/  LOP3.LUT R28, R28, R29, RZ, 0x3c, !PT ;  /* 0x0000001d1c1c7212 */ /* 0x000fe200078e3cff */
[--C-:B------:R-:W-:Y:S01]  /*17b60*/  IMAD.X R29, RZ, RZ, R21.reuse, P6 ;  /* 0x000000ffff1d7224 */ /* 0x100fe200030e0615 */
[----:B------:R-:W-:Y:S01]  /*17b70*/  LOP3.LUT R32, R32, R33, RZ, 0x3c, !PT ;  /* 0x0000002120207212 */ /* 0x000fe200078e3cff */
[----:B--2---:R-:W2:Y:S01]  /*17b80*/  @P1 LDC R49, c[0x0][0xbec] ;  /* 0x0002fb00ff311b82 */ /* 0x004ea20000000800 */
[----:B------:R-:W-:Y:S01]  /*17b90*/  LOP3.LUT R36, R36, R37, RZ, 0x3c, !PT ;  /* 0x0000002524247212 */ /* 0x000fe200078e3cff */
[----:B------:R-:W-:Y:S01]  /*17ba0*/  IMAD.X R37, RZ, RZ, R21, P4 ;  /* 0x000000ffff257224 */ /* 0x000fe200020e0615 */
[----:B------:R-:W-:Y:S01]  /*17bb0*/  LOP3.LUT R40, R4, R5, RZ, 0x3c, !PT ;  /* 0x0000000504287212 */ /* 0x000fe200078e3cff */
[----:B------:R-:W5:Y:S01]  /*17bc0*/  LD.E.128 R24, desc[UR42][R24.64] ;  /* 0x0000002a18187980 */ /* 0x000f62000c101d00 */
[----:B------:R-:W-:-:S02]  /*17bd0*/  IADD3.X R33, RZ, R21, RZ, P5, !PT ;  /* 0x00000015ff217210 */ /* 0x000fc40002ffe4ff */
[----:B------:R-:W-:Y:S01]  /*17be0*/  LOP3.LUT R8, R15, 0x380, RZ, 0xc0, !PT ;  /* 0x000003800f087812 */ /* 0x000fe200078ec0ff */
[----:B---3--:R-:W3:Y:S01]  /*17bf0*/  @P1 LDC R51, c[0x0][0xbf0] ;  /* 0x0002fc00ff331b82 */ /* 0x008ee20000000800 */
[----:B------:R-:W-:Y:S01]  /*17c00*/  IMAD R3, R45, UR4, RZ ;  /* 0x000000042d037c24 */ /* 0x000fe2000f8e02ff */
[----:B------:R4:W5:Y:S01]  /*17c10*/  LD.E.128 R4, desc[UR42][R20.64] ;  /* 0x0000002a14047980 */ /* 0x000962000c101d00 */
[----:B------:R-:W-:Y:S02]  /*17c20*/  SHF.R.U64 R8, R8, 0x3, RZ ;  /* 0x0000000308087819 */ /* 0x000fe400000012ff */
[----:B------:R-:W-:Y:S01]  /*17c30*/  IMAD R3, R44, UR5, R3 ;  /* 0x000000052c037c24 */ /* 0x000fe2000f8e0203 */
[----:B------:R-:W5:Y:S01]  /*17c40*/  LD.E.128 R28, desc[UR42][R28.64] ;  /* 0x0000002a1c1c7980 */ /* 0x000f62000c101d00 */
[----:B------:R-:W-:-:S03]  /*17c50*/  LOP3.LUT R8, R8, R15, RZ, 0x3c, !PT ;  /* 0x0000000f08087212 */ /* 0x000fc600078e3cff */
[----:B------:R-:W5:Y:S01]  /*17c60*/  LD.E.128 R12, desc[UR42][R12.64] ;  /* 0x0000002a0c0c7980 */ /* 0x000f62000c101d00 */
[----:B----4-:R-:W-:Y:S01]  /*17c70*/  IMAD.WIDE.U32 R20, R44, UR4, RZ ;  /* 0x000000042c147c25 */ /* 0x010fe2000f8e00ff */
[----:B------:R-:W-:Y:S02]  /*17c80*/  ULDC.64 UR4, c[0x0][0xae8] ;  /* 0x0002ba0000047ab9 */ /* 0x000fe40000000a00 */
[----:B------:R-:W5:Y:S02]  /*17c90*/  LD.E.128 R8, desc[UR42][R8.64] ;  /* 0x0000002a08087980 */ /* 0x000f64000c101d00 */
[----:B------:R-:W-:Y:S01]  /*17ca0*/  IADD3 R21, R21, R3, RZ ;  /* 0x0000000315157210 */ /* 0x000fe20007ffe0ff */
[----:B------:R-:W-:Y:S01]  /*17cb0*/  IMAD R3, R199, 0x20, R207 ;  /* 0x00000020c7037824 */ /* 0x000fe200078e02cf */
[----:B------:R-:W5:Y:S01]  /*17cc0*/  LD.E.128 R32, desc[UR42][R32.64] ;  /* 0x0000002a20207980 */ /* 0x000f62000c101d00 */
[----:B------:R-:W-:Y:S02]  /*17cd0*/  IMAD R45, R47, UR4, RZ ;  /* 0x000000042f2d7c24 */ /* 0x000fe4000f8e02ff */
[----:B------:R-:W-:Y:S01]  /*17ce0*/  IMAD R48, R206, 0x80, R3 ;  /* 0x00000080ce307824 */ /* 0x000fe200078e0203 */
[----:B------:R-:W5:Y:S01]  /*17cf0*/  LD.E.128 R36, desc[UR42][R36.64] ;  /* 0x0000002a24247980 */ /* 0x000f62000c101d00 */
[----:B------:R-:W-:-:S02]  /*17d00*/  IMAD R45, R200, UR5, R45 ;  /* 0x00000005c82d7c24 */ /* 0x000fc4000f8e022d */
[----:B------:R-:W-:Y:S01]  /*17d10*/  IMAD.WIDE.U32 R20, R200, UR4, R20 ;  /* 0x00000004c8147c25 */ /* 0x000fe2000f8e0014 */
[----:B------:R-:W-:Y:S01]  /*17d20*/  ULDC.64 UR4, c[0x0][0xaf0] ;  /* 0x0002bc0000047ab9 */ /* 0x000fe20000000a00 */
[----:B------:R-:W5:Y:S02]  /*17d30*/  LD.E.128 R40, desc[UR42][R40.64] ;  /* 0x0000002a28287980 */ /* 0x000f64000c101d00 */
[----:B--2---:R-:W-:Y:S01]  /*17d40*/  @P1 IMAD.HI.U32 R0, R48, R49, RZ ;  /* 0x0000003130001227 */ /* 0x004fe200078e00ff */
[----:B------:R-:W-:Y:S01]  /*17d50*/  IADD3 R21, R21, R45, RZ ;  /* 0x0000002d15157210 */ /* 0x000fe20007ffe0ff */
[----:B------:R-:W-:Y:S01]  /*17d60*/  @!PT LDS RZ, [RZ] ;  /* 0x00000000fffff984 */ /* 0x000fe20000000800 */
[----:B------:R-:W-:Y:S01]  /*17d70*/  @!PT LDS RZ, [RZ] ;  /* 0x00000000fffff984 */ /* 0x000fe20000000800 */
[----:B------:R-:W-:Y:S01]  /*17d80*/  @!PT LDS RZ, [RZ] ;  /* 0x00000000fffff984 */ /* 0x000fe20000000800 */
[----:B------:R-:W-:Y:S01]  /*17d90*/  @!PT LDS RZ, [RZ] ;  /* 0x00000000fffff984 */ /* 0x000fe20000000800 */
[----:B------:R2:W-:Y:S06]  /*17da0*/  MEMBAR.ALL.CTA ;  /* 0x0000000000007992 */ /* 0x0005ec0000008000 */
[----:B--2---:R-:W2:Y:S01]  /*17db0*/  FENCE.VIEW.ASYNC.S ;  /* 0x00000000000073c6 */ /* 0x004ea20000000000 */
[----:B------:R-:W-:Y:S01]  /*17dc0*/  IMAD.MOV.U32 R3, RZ, RZ, R48 ;  /* 0x000000ffff037224 */ /* 0x000fe200078e0030 */
[----:B---3--:R-:W-:Y:S01]  /*17dd0*/  @P1 SHF.R.U32.HI R3, RZ, R51, R0 ;  /* 0x00000033ff031219 */ /* 0x008fe20000011600 */
[----:B------:R-:W-:-:S02]  /*17de0*/  IMAD R44, R208, UR4, RZ ;  /* 0x00000004d02c7c24 */ /* 0x000fc4000f8e02ff */
[----:B------:R-:W-:Y:S01]  /*17df0*/  IMAD.WIDE.U32 R20, R203, UR4, R20 ;  /* 0x00000004cb147c25 */ /* 0x000fe2000f8e0014 */
[----:B------:R-:W-:-:S03]  /*17e00*/  SHF.R.S32.HI R0, RZ, 0x1f, R3 ;  /* 0x0000001fff007819 */ /* 0x000fc60000011403 */
[----:B------:R-:W-:Y:S01]  /*17e10*/  IMAD R45, R203, UR5, R44 ;  /* 0x00000005cb2d7c24 */ /* 0x000fe2000f8e022c */
[----:B------:R-:W-:Y:S01]  /*17e20*/  ULDC.64 UR4, c[0x0][0xae0] ;  /* 0x0002b80000047ab9 */ /* 0x000fe20000000a00 */
[----:B------:R-:W-:Y:S02]  /*17e30*/  IMAD.MOV R47, RZ, RZ, -R3 ;  /* 0x000000ffff2f7224 */ /* 0x000fe400078e0a03 */
[----:B------:R-:W-:Y:S01]  /*17e40*/  IMAD R0, R0, UR4, RZ ;  /* 0x0000000400007c24 */ /* 0x000fe2000f8e02ff */
[----:B------:R-:W-:Y:S01]  /*17e50*/  IADD3 R21, R21, R45, RZ ;  /* 0x0000002d15157210 */ /* 0x000fe20007ffe0ff */
[----:B------:R-:W-:Y:S02]  /*17e60*/  IMAD R45, R46, R47, R48 ;  /* 0x0000002f2e2d7224 */ /* 0x000fe400078e0230 */
[C---:B------:R-:W-:Y:S02]  /*17e70*/  IMAD R47, R3.reuse, UR5, R0 ;  /* 0x00000005032f7c24 */ /* 0x040fe4000f8e0200 */
[----:B------:R-:W-:Y:S01]  /*17e80*/  IMAD.WIDE.U32 R20, R3, UR4, R20 ;  /* 0x0000000403147c25 */ /* 0x000fe2000f8e0014 */
[----:B------:R-:W-:Y:S01]  /*17e90*/  SHF.R.S32.HI R0, RZ, 0x1f, R45 ;  /* 0x0000001fff007819 */ /* 0x000fe2000001142d */
[----:B------:R-:W-:-:S02]  /*17ea0*/  ULDC.64 UR4, c[0x0][0xad8] ;  /* 0x0002b60000047ab9 */ /* 0x000fc40000000a00 */
[----:B------:R-:W-:Y:S02]  /*17eb0*/  IMAD R48, R206, 0x80, R207 ;  /* 0x00000080ce307824 */ /* 0x000fe400078e02cf */
[----:B------:R-:W-:Y:S02]  /*17ec0*/  IMAD.IADD R21, R21, 0x1, R47 ;  /* 0x0000000115157824 */ /* 0x000fe400078e022f */
[----:B------:R-:W-:Y:S01]  /*17ed0*/  IMAD R44, R0, UR4, RZ ;  /* 0x00000004002c7c24 */ /* 0x000fe2000f8e02ff */
[C---:B------:R-:W-:Y:S01]  /*17ee0*/  IADD3 R0, R48.reuse, 0x20, RZ ;  /* 0x0000002030007810 */ /* 0x040fe20007ffe0ff */
[----:B------:R-:W-:Y:S01]  /*17ef0*/  IMAD.WIDE.U32 R20, R45, UR4, R20 ;  /* 0x000000042d147c25 */ /* 0x000fe2000f8e0014 */
[----:B------:R-:W-:-:S03]  /*17f00*/  ISETP.GE.AND P2, PT, R48, R53, PT ;  /* 0x000000353000720c */ /* 0x000fc60003f46270 */
[----:B------:R-:W-:Y:S01]  /*17f10*/  IMAD R47, R45, UR5, R44 ;  /* 0x000000052d2f7c24 */ /* 0x000fe2000f8e022c */
[----:B------:R-:W-:Y:S01]  /*17f20*/  ISETP.GE.AND P0, PT, R0, R53, PT ;  /* 0x000000350000720c */ /* 0x000fe20003f06270 */
[----:B------:R-:W-:Y:S01]  /*17f30*/  VIADD R0, R2, 0x34820 ;  /* 0x0003482002007836 */ /* 0x000fe20000000000 */
[----:B------:R-:W-:Y:S01]  /*17f40*/  ULDC.64 UR4, c[0x0][0xa80] ;  /* 0x0002a00000047ab9 */ /* 0x000fe20000000a00 */
[----:B------:R-:W-:Y:S01]  /*17f50*/  VIADD R3, R48, 0x40 ;  /* 0x0000004030037836 */ /* 0x000fe20000000000 */
[----:B------:R-:W-:Y:S02]  /*17f60*/  IADD3 R21, R21, R47, RZ ;  /* 0x0000002f15157210 */ /* 0x000fe40007ffe0ff */
[----:B------:R-:W-:Y:S02]  /*17f70*/  LEA R46, P3, R20, UR4, 0x1 ;  /* 0x00000004142e7c11 */ /* 0x000fe4000f8608ff */
[----:B------:R-:W-:Y:S02]  /*17f80*/  ISETP.GE.AND P1, PT, R3, R53, PT ;  /* 0x000000350300720c */ /* 0x000fe40003f26270 */
[----:B------:R-:W-:-:S02]  /*17f90*/  PRMT R0, RZ, 0x654, R0 ;  /* 0x00000654ff007816 */ /* 0x000fc40000000000 */
[----:B------:R-:W-:Y:S01]  /*17fa0*/  LEA.HI.X R3, R20, UR5, R21, 0x1, P3 ;  /* 0x0000000514037c11 */ /* 0x000fe200098f0c15 */
[----:B--2---:R2:W3:Y:S01]  /*17fb0*/  SHFL.IDX PT, R44, R46, RZ, 0x181f ;  /* 0x00181fff2e2c7589 */ /* 0x0044e200000e0000 */
[----:B------:R4:W-:Y:S01]  /*17fc0*/  SYNCS.ARRIVE.TRANS64.RED.A1T0 RZ, [R0+URZ], RZ ;  /* 0x000000ff00ff79a7 */ /* 0x0009e2000810043f */
[----:B------:R-:W-:Y:S02]  /*17fd0*/  BSSY B1, `(.L_x_801) ;  /* 0x000000c000017945 */ /* 0x000fe40003800000 */
[----:B----4-:R2:W4:Y:S02]  /*17fe0*/  SHFL.IDX PT, R0, R3, RZ, 0x181f ;  /* 0x00181fff03007589 */ /* 0x01052400000e0000 */
[----:B------:R-:W-:Y:S05]  /*17ff0*/  @P2 BRA `(.L_x_802) ;  /* 0x0000000000242947 */ /* 0x000fea0003800000 */
[----:B------:R-:W-:Y:S02]  /*18000*/  ULDC UR4, c[0x0][0xac8] ;  /* 0x0002b20000047ab9 */ /* 0x000fe40000000800 */
[----:B------:R-:W-:Y:S02]  /*18010*/  ISETP.GE.AND P2, PT, R197, UR4, PT ;  /* 0x00000004c5007c0c */ /* 0x000fe4000bf46270 */
[----:B------:R-:W-:-:S11]  /*18020*/  ISETP.GE.AND P3, PT, R198, UR4, PT ;  /* 0x00000004c6007c0c */ /* 0x000fd6000bf66270 */
[CC--:B---3--:R-:W-:Y:S02]  /*18030*/  @!P2 LEA R20, P4, R197.reuse, R44.reuse, 0x1 ;  /* 0x0000002cc514a211 */ /* 0x0c8fe400078808ff */
[C---:B------:R-:W-:Y:S02]  /*18040*/  @!P3 LEA R44, P5, R198.reuse, R44, 0x1 ;  /* 0x0000002cc62cb211 */ /* 0x040fe400078a08ff */
[-C--:B----4-:R-:W-:Y:S02]  /*18050*/  @!P2 LEA.HI.X R21, R197, R0.reuse, R237, 0x1, P4 ;  /* 0x00000000c515a211 */ /* 0x090fe400020f0ced */
[----:B------:R-:W-:-:S03]  /*18060*/  @!P3 LEA.HI.X R45, R198, R0, R236, 0x1, P5 ;  /* 0x00000000c62db211 */ /* 0x000fc600028f0cec */
[----:B-----5:R3:W-:Y:S04]  /*18070*/  @!P2 ST.E.128 desc[UR42][R20.64], R4 ;  /* 0x000000041400a985 */ /* 0x0207e8000c101d2a */
[----:B------:R3:W-:Y:S02]  /*18080*/  @!P3 ST.E.128 desc[UR42][R44.64], R28 ;  /* 0x0000001c2c00b985 */ /* 0x0007e4000c101d2a */
.L_x_802:
[----:B------:R-:W-:Y:S05]  /*18090*/  BSYNC B1 ;  /* 0x0000000000017941 */ /* 0x000fea0003800000 */
.L_x_801:
[----:B----4-:R4:W0:Y:S01]  /*180a0*/  SHFL.IDX PT, R0, R3, 0x1, 0x181f ;  /* 0x00381f0003007f89 */ /* 0x01082200000e0000 */
[----:B------:R-:W-:Y:S03]  /*180b0*/  BSSY B1, `(.L_x_803) ;  /* 0x000000c000017945 */ /* 0x000fe60003800000 */
[----:B---3-5:R4:W3:Y:S01]  /*180c0*/  SHFL.IDX PT, R6, R46, 0x1, 0x181f ;  /* 0x00381f002e067f89 */ /* 0x0288e200000e0000 */
[----:B------:R-:W-:Y:S05]  /*180d0*/  @P0 BRA `(.L_x_804) ;  /* 0x0000000000240947 */ /* 0x000fea0003800000 */
[----:B------:R-:W-:Y:S02]  /*180e0*/  ULDC UR4, c[0x0][0xac8] ;  /* 0x0002b20000047ab9 */ /* 0x000fe40000000800 */
        /* <DEDUP_REMOVED lines=8> */
.L_x_804:
[----:B------:R-:W-:Y:S05]  /*18170*/  BSYNC B1 ;  /* 0x0000000000017941 */ /* 0x000fea0003800000 */
.L_x_803:
[----:B0-----:R0:W0:Y:S01]  /*18180*/  SHFL.IDX PT, R0, R3, 0x2, 0x181f ;  /* 0x00581f0003007f89 */ /* 0x00102200000e0000 */
[----:B------:R-:W-:Y:S03]  /*18190*/  BSSY B1, `(.L_x_805) ;  /* 0x000000c000017945 */ /* 0x000fe60003800000 */
[----:B---3--:R3:W0:Y:S01]  /*181a0*/  SHFL.IDX PT, R6, R46, 0x2, 0x181f ;  /* 0x00581f002e067f89 */ /* 0x00862200000e0000 */
[----:B------:R-:W-:Y:S05]  /*181b0*/  @P1 BRA `(.L_x_806) ;  /* 0x0000000000241947 */ /* 0x000fea0003800000 */
[----:B------:R-:W-:Y:S02]  /*181c0*/  ULDC UR4, c[0x0][0xac8] ;  /* 0x0002b20000047ab9 */ /* 0x000fe40000000800 */
[----:B------:R-:W-:Y:S02]  /*181d0*/  ISETP.GE.AND P2, PT, R197, UR4, PT ;  /* 0x00000004c5007c0c */ /* 0x000fe4000bf46270 */
[----:B------:R-:W-:-:S11]  /*181e0*/  ISETP.GE.AND P3, PT, R198, UR4, PT ;  /* 0x00000004c6007c0c */ /* 0x000fd6000bf66270 */
[CC--:B0-----:R-:W-:Y:S02]  /*181f0*/  @!P2 LEA R4, P0, R197.reuse, R6.reuse, 0x1 ;  /* 0x00000006c504a211 */ /* 0x0c1fe400078008ff */
[C---:B------:R-:W-:Y:S02]  /*18200*/  @!P3 LEA R6, P1, R198.reuse, R6, 0x1 ;  /* 0x00000006c606b211 */ /* 0x040fe400078208ff */
[-C--:B------:R-:W-:Y:S02]  /*18210*/  @!P2 LEA.HI.X R5, R197, R0.reuse, R237, 0x1, P0 ;  /* 0x00000000c505a211 */ /* 0x080fe400000f0ced */
[----:B------:R-:W-:-:S03]  /*18220*/  @!P3 LEA.HI.X R7, R198, R0, R236, 0x1, P1 ;  /* 0x00000000c607b211 */ /* 0x000fc600008f0cec */
[----:B------:R0:W-:Y:S04]  /*18230*/  @!P2 ST.E.128 desc[UR42][R4.64], R12 ;  /* 0x0000000c0400a985 */ /* 0x0001e8000c101d2a */
[----:B------:R0:W-:Y:S02]  /*18240*/  @!P3 ST.E.128 desc[UR42][R6.64], R36 ;  /* 0x000000240600b985 */ /* 0x0001e4000c101d2a */
.L_x_806:
[----:B------:R-:W-:Y:S05]  /*18250*/  BSYNC B1 ;  /* 0x0000000000017941 */ /* 0x000fea0003800000 */
.L_x_805:
[----:B0-----:R-:W-:Y:S01]  /*18260*/  VIADD R0, R48, 0x60 ;  /* 0x0000006030007836 */ /* 0x001fe20000000000 */
[----:B--2-4-:R-:W0:Y:S04]  /*18270*/  SHFL.IDX PT, R3, R3, 0x3, 0x181f ;  /* 0x00781f0003037f89 */ /* 0x014e2800000e0000 */
[----:B------:R-:W-:Y:S01]  /*18280*/  ISETP.GE.AND P0, PT, R0, R53, PT ;  /* 0x000000350000720c */ /* 0x000fe20003f06270 */
[----:B---3--:R-:W2:-:S12]  /*18290*/  SHFL.IDX PT, R46, R46, 0x3, 0x181f ;  /* 0x00781f002e2e7f89 */ /* 0x008e9800000e0000 */
[----:B------:R-:W-:Y:S05]  /*182a0*/  @P0 BRA `(.L_x_807) ;  /* 0x0000000800e40947 */ /* 0x000fea0003800000 */
[----:B------:R-:W-:Y:S02]  /*182b0*/  ULDC UR4, c[0x0][0xac8] ;  /* 0x0002b20000047ab9 */ /* 0x000fe40000000800 */
[----:B------:R-:W-:-:S13]  /*182c0*/  ISETP.GE.AND P1, PT, R197, UR4, PT ;  /* 0x00000004c5007c0c */ /* 0x000fda000bf26270 */
[----:B--2---:R-:W-:-:S04]  /*182d0*/  @!P1 LEA R4, P0, R197, R46, 0x1 ;  /* 0x0000002ec5049211 */ /* 0x004fc800078008ff */
[----:B0-----:R-:W-:Y:S02]  /*182e0*/  @!P1 LEA.HI.X R5, R197, R3, R237, 0x1, P0 ;  /* 0x00000003c5059211 */ /* 0x001fe400000f0ced */
[----:B------:R-:W-:-:S03]  /*182f0*/  ISETP.GE.AND P0, PT, R198, UR4, PT ;  /* 0x00000004c6007c0c */ /* 0x000fc6000bf06270 */
[----:B------:R3:W-:Y:S10]  /*18300*/  @!P1 ST.E.128 desc[UR42][R4.64], R24 ;  /* 0x0000001804009985 */ /* 0x0007f4000c101d2a */
[----:B------:R-:W-:Y:S05]  /*18310*/  @P0 BRA `(.L_x_807) ;  /* 0x0000000800c80947 */ /* 0x000fea0003800000 */
[----:B---3--:R-:W-:-:S04]  /*18320*/  LEA R4, P0, R198, R46, 0x1 ;  /* 0x0000002ec6047211 */ /* 0x008fc800078008ff */
[----:B------:R-:W-:-:S05]  /*18330*/  LEA.HI.X R5, R198, R3, R236, 0x1, P0 ;  /* 0x00000003c6057211 */ /* 0x000fca00000f0cec */
[----:B------:R4:W-:Y:S01]  /*18340*/  ST.E.128 desc[UR42][R4.64], R40 ;  /* 0x0000002804007985 */ /* 0x0009e2000c101d2a */
[----:B------:R-:W-:Y:S05]  /*18350*/  BRA `(.L_x_807) ;  /* 0x0000000800b87947 */ /* 0x000fea0003800000 */
.L_x_799:
[----:B------:R-:W-:Y:S01]  /*18360*/  ULDC.64 UR4, c[0x0][0xc00] ;  /* 0x0003000000047ab9 */ /* 0x000fe20000000a00 */
[----:B------:R-:W-:Y:S01]  /*18370*/  IMAD.MOV.U32 R3, RZ, RZ, RZ ;  /* 0x000000ffff037224 */ /* 0x000fe200078e00ff */
[----:B------:R-:W-:Y:S01]  /*18380*/  ISETP.NE.U32.AND P0, PT, RZ, UR4, PT ;  /* 0x00000004ff007c0c */ /* 0x000fe2000bf05070 */
[----:B------:R-:W2:Y:S01]  /*18390*/  LDC R21, c[0x0][0xbe8] ;  /* 0x0002fa00ff157b82 */ /* 0x000ea20000000800 */
[----:B------:R-:W-:Y:S02]  /*183a0*/  IADD3 R4, P1, R201, UR4, RZ ;  /* 0x00000004c9047c10 */ /* 0x000fe4000ff3e0ff */
[----:B------:R-:W-:Y:S02]  /*183b0*/  ISETP.NE.AND.EX P0, PT, RZ, UR5, PT, P0 ;  /* 0x00000005ff007c0c */ /* 0x000fe4000bf05300 */
[----:B------:R-:W-:Y:S01]  /*183c0*/  IADD3.X R5, R202, UR5, RZ, P1, !PT ;  /* 0x00000005ca057c10 */ /* 0x000fe20008ffe4ff */
[----:B------:R-:W-:Y:S02]  /*183d0*/  ULDC.64 UR4, c[0x0][0xc08] ;  /* 0x0003020000047ab9 */ /* 0x000fe40000000a00 */
[----:B------:R-:W-:-:S04]  /*183e0*/  ISETP.NE.U32.AND P1, PT, RZ, UR4, PT ;  /* 0x00000004ff007c0c */ /* 0x000fc8000bf25070 */
[----:B------:R-:W-:-:S04]  /*183f0*/  ISETP.NE.AND.EX P1, PT, RZ, UR5, PT, P1 ;  /* 0x00000005ff007c0c */ /* 0x000fc8000bf25310 */
[----:B------:R3:W5:Y:S09]  /*18400*/  @P0 LDG.E R3, desc[UR42][R4.64] ;  /* 0x0000002a04030981 */ /* 0x000772000c1e1900 */
[----:B------:R-:W-:Y:S01]  /*18410*/  @P1 IADD3 R6, P2, R201, UR4, RZ ;  /* 0x00000004c9061c10 */ /* 0x000fe2000ff5e0ff */
[----:B------:R-:W-:-:S02]  /*18420*/  ULDC UR4, c[0x0][0xa88] ;  /* 0x0002a20000047ab9 */ /* 0x000fc40000000800 */
[----:B------:R-:W-:Y:S02]  /*18430*/  MOV R0, UR4 ;  /* 0x0000000400007c02 */ /* 0x000fe40008000f00 */
[----:B------:R-:W-:-:S05]  /*18440*/  @P1 IADD3.X R7, R202, UR5, RZ, P2, !PT ;  /* 0x00000005ca071c10 */ /* 0x000fca00097fe4ff */
[----:B------:R3:W5:Y:S01]  /*18450*/  @P1 LDG.E R0, desc[UR42][R6.64] ;  /* 0x0000002a06001981 */ /* 0x000762000c1e1900 */
[----:B--2---:R-:W-:Y:S01]  /*18460*/  ISETP.NE.AND P2, PT, R21, 0x1, PT ;  /* 0x000000011500780c */ /* 0x004fe20003f45270 */
[----:B------:R-:W2:-:S12]  /*18470*/  S2R R8, SR_TID.X ;  /* 0x0000000000087919 */ /* 0x000e980000002100 */
[----:B------:R-:W4:Y:S08]  /*18480*/  @P2 LDC R14, c[0x0][0xbec] ;  /* 0x0002fb00ff0e2b82 */ /* 0x000f300000000800 */
[----:B------:R-:W0:Y:S01]  /*18490*/  @P2 LDC R25, c[0x0][0xbf0] ;  /* 0x0002fc00ff192b82 */ /* 0x000e220000000800 */
[----:B--2---:R-:W-:-:S05]  /*184a0*/  VIADD R8, R8, 0xffffff80 ;  /* 0xffffff8008087836 */ /* 0x004fca0000000000 */
[----:B------:R-:W-:Y:S01]  /*184b0*/  ISETP.GE.AND P3, PT, R8, 0x80, PT ;  /* 0x000000800800780c */ /* 0x000fe20003f66270 */
[----:B---3--:R-:W-:-:S12]  /*184c0*/  @P1 BRA `(.L_x_808) ;  /* 0x0000000000101947 */ /* 0x008fd80003800000 */
[----:B------:R-:W-:Y:S05]  /*184d0*/  @!P0 BRA `(.L_x_808) ;  /* 0x00000000000c8947 */ /* 0x000fea0003800000 */
[----:B------:R-:W2:Y:S04]  /*184e0*/  LDG.E R7, desc[UR42][R4.64] ;  /* 0x0000002a04077981 */ /* 0x000ea8000c1e1900 */
[----:B-----5:R-:W2:Y:S02]  /*184f0*/  LDG.E R0, desc[UR42][R4.64+0x4] ;  /* 0x0000042a04007981 */ /* 0x020ea4000c1e1900 */
[----:B--2---:R-:W-:-:S07]  /*18500*/  IMAD.IADD R0, R0, 0x1, -R7 ;  /* 0x0000000100007824 */ /* 0x004fce00078e0a07 */
.L_x_808:
[----:B------:R-:W-:Y:S01]  /*18510*/  BSSY B1, `(.L_x_809) ;  /* 0x000002e000017945 */ /* 0x000fe20003800000 */
[----:B------:R-:W-:Y:S02]  /*18520*/  SHF.R.S32.HI R12, RZ, 0x1f, R200 ;  /* 0x0000001fff0c7819 */ /* 0x000fe400000114c8 */
[----:B------:R-:W-:Y:S02]  /*18530*/  SEL R203, R203, RZ, !P0 ;  /* 0x000000ffcbcb7207 */ /* 0x000fe40004000000 */
[----:B------:R-:W-:Y:S02]  /*18540*/  SEL R208, R208, RZ, !P0 ;  /* 0x000000ffd0d07207 */ /* 0x000fe40004000000 */
[----:B-----5:R-:W-:Y:S01]  /*18550*/  SHF.R.S32.HI R10, RZ, 0x1f, R3 ;  /* 0x0000001fff0a7819 */ /* 0x020fe20000011403 */
[----:B------:R-:W-:Y:S06]  /*18560*/  @P3 BRA `(.L_x_810) ;  /* 0x0000000000a03947 */ /* 0x000fec0003800000 */
[----:B------:R-:W2:Y:S01]  /*18570*/  S2R R5, SR_TID.X ;  /* 0x0000000000057919 */ /* 0x000ea20000002100 */
[----:B------:R-:W3:Y:S01]  /*18580*/  LDC R11, c[0x0][0xbe8] ;  /* 0x0002fa00ff0b7b82 */ /* 0x000ee20000000800 */
[----:B--2---:R-:W-:Y:S01]  /*18590*/  LEA R4, R206, R5, 0x7 ;  /* 0x00000005ce047211 */ /* 0x004fe200078e38ff */
[----:B---3--:R-:W-:-:S04]  /*185a0*/  IMAD R5, R0, R11, RZ ;  /* 0x0000000b00057224 */ /* 0x008fc800078e02ff */
[----:B------:R-:W-:-:S05]  /*185b0*/  VIADD R8, R4, 0xffffff80 ;  /* 0xffffff8004087836 */ /* 0x000fca0000000000 */
[----:B------:R-:W-:-:S13]  /*185c0*/  ISETP.GE.AND P0, PT, R8, R5, PT ;  /* 0x000000050800720c */ /* 0x000fda0003f06270 */
[----:B------:R-:W-:Y:S05]  /*185d0*/  @P0 BRA `(.L_x_810) ;  /* 0x0000000000840947 */ /* 0x000fea0003800000 */
[----:B------:R-:W-:Y:S01]  /*185e0*/  ISETP.NE.AND P0, PT, R11, 0x1, PT ;  /* 0x000000010b00780c */ /* 0x000fe20003f05270 */
[----:B------:R-:W-:Y:S01]  /*185f0*/  ULDC.64 UR4, c[0x0][0xb90] ;  /* 0x0002e40000047ab9 */ /* 0x000fe20000000a00 */
[----:B------:R-:W-:Y:S01]  /*18600*/  MOV R4, R3 ;  /* 0x0000000300047202 */ /* 0x000fe20000000f00 */
[----:B------:R-:W-:Y:S02]  /*18610*/  IMAD R9, R12, UR4, RZ ;  /* 0x000000040c097c24 */ /* 0x000fe4000f8e02ff */
[----:B------:R-:W-:Y:S02]  /*18620*/  IMAD.MOV.U32 R5, RZ, RZ, R10 ;  /* 0x000000ffff057224 */ /* 0x000fe400078e000a */
[----:B------:R-:W-:Y:S02]  /*18630*/  IMAD.MOV.U32 R7, RZ, RZ, R8 ;  /* 0x000000ffff077224 */ /* 0x000fe400078e0008 */
[----:B------:R-:W-:-:S04]  /*18640*/  IMAD.WIDE.U32 R4, R200, UR4, R4 ;  /* 0x00000004c8047c25 */ /* 0x000fc8000f8e0004 */
[----:B------:R-:W2:Y:S01]  /*18650*/  @P0 LDC R13, c[0x0][0xbec] ;  /* 0x0002fb00ff0d0b82 */ /* 0x000ea20000000800 */
[----:B------:R-:W-:Y:S01]  /*18660*/  IMAD R9, R200, UR5, R9 ;  /* 0x00000005c8097c24 */ /* 0x000fe2000f8e0209 */
[----:B------:R-:W-:-:S03]  /*18670*/  ULDC.64 UR4, c[0x0][0xb98] ;  /* 0x0002e60000047ab9 */ /* 0x000fc60000000a00 */
[----:B------:R-:W-:-:S03]  /*18680*/  IMAD.IADD R5, R5, 0x1, R9 ;  /* 0x0000000105057824 */ /* 0x000fc600078e0209 */
[----:B------:R-:W3:Y:S01]  /*18690*/  @P0 LDC R15, c[0x0][0xbf0] ;  /* 0x0002fc00ff0f0b82 */ /* 0x000ee20000000800 */
[----:B------:R-:W-:-:S04]  /*186a0*/  IMAD.WIDE.U32 R4, R203, UR4, R4 ;  /* 0x00000004cb047c25 */ /* 0x000fc8000f8e0004 */
[----:B--2---:R-:W-:-:S05]  /*186b0*/  @P0 IMAD.HI.U32 R6, R8, R13, RZ ;  /* 0x0000000d08060227 */ /* 0x004fca00078e00ff */
[----:B---3--:R-:W-:Y:S01]  /*186c0*/  @P0 SHF.R.U32.HI R7, RZ, R15, R6 ;  /* 0x0000000fff070219 */ /* 0x008fe20000011606 */
[----:B------:R-:W-:-:S03]  /*186d0*/  IMAD R6, R208, UR4, RZ ;  /* 0x00000004d0067c24 */ /* 0x000fc6000f8e02ff */
[C---:B------:R-:W-:Y:S02]  /*186e0*/  IADD3 R9, -R7.reuse, RZ, RZ ;  /* 0x000000ff07097210 */ /* 0x040fe40007ffe1ff */
[----:B------:R-:W-:-:S03]  /*186f0*/  IADD3 R4, P0, R7, R4, RZ ;  /* 0x0000000407047210 */ /* 0x000fc60007f1e0ff */
[----:B------:R-:W-:Y:S01]  /*18700*/  IMAD R9, R11, R9, R8 ;  /* 0x000000090b097224 */ /* 0x000fe200078e0208 */
[----:B------:R-:W-:Y:S01]  /*18710*/  SHF.R.S32.HI R11, RZ, 0x1f, R7 ;  /* 0x0000001fff0b7819 */ /* 0x000fe20000011407 */
[----:B------:R-:W-:Y:S01]  /*18720*/  IMAD R8, R203, UR5, R6 ;  /* 0x00000005cb087c24 */ /* 0x000fe2000f8e0206 */
[----:B------:R-:W-:Y:S02]  /*18730*/  ULDC.64 UR4, c[0x0][0xb88] ;  /* 0x0002e20000047ab9 */ /* 0x000fe40000000a00 */
[----:B------:R-:W-:Y:S02]  /*18740*/  SHF.R.S32.HI R6, RZ, 0x1f, R9 ;  /* 0x0000001fff067819 */ /* 0x000fe40000011409 */
[----:B------:R-:W-:-:S03]  /*18750*/  IADD3.X R5, R11, R5, R8, P0, !PT ;  /* 0x000000050b057210 */ /* 0x000fc600007fe408 */
[----:B------:R-:W-:Y:S02]  /*18760*/  IMAD R6, R6, UR4, RZ ;  /* 0x0000000406067c24 */ /* 0x000fe4000f8e02ff */
[----:B------:R-:W-:-:S04]  /*18770*/  IMAD.WIDE.U32 R4, R9, UR4, R4 ;  /* 0x0000000409047c25 */ /* 0x000fc8000f8e0004 */
[----:B------:R-:W-:Y:S01]  /*18780*/  IMAD R7, R9, UR5, R6 ;  /* 0x0000000509077c24 */ /* 0x000fe2000f8e0206 */
[----:B------:R-:W-:Y:S02]  /*18790*/  ULDC.64 UR4, c[0x0][0xb50] ;  /* 0x0002d40000047ab9 */ /* 0x000fe40000000a00 */
[----:B------:R-:W-:Y:S01]  /*187a0*/  LEA R6, P0, R4, UR4, 0x2 ;  /* 0x0000000404067c11 */ /* 0x000fe2000f8010ff */
[----:B------:R-:W-:-:S05]  /*187b0*/  IMAD.IADD R5, R5, 0x1, R7 ;  /* 0x0000000105057824 */ /* 0x000fca00078e0207 */
[----:B------:R-:W-:Y:S01]  /*187c0*/  LEA.HI.X R7, R4, UR5, R5, 0x2, P0 ;  /* 0x0000000504077c11 */ /* 0x000fe200080f1405 */
[----:B------:R-:W-:-:S05]  /*187d0*/  IMAD.MOV.U32 R5, RZ, RZ, -0x800000 ;  /* 0xff800000ff057424 */ /* 0x000fca00078e00ff */
[----:B------:R2:W-:Y:S02]  /*187e0*/  STG.E desc[UR42][R6.64], R5 ;  /* 0x0000000506007986 */ /* 0x0005e4000c10192a */
.L_x_810:
[----:B------:R-:W-:Y:S05]  /*187f0*/  BSYNC B1 ;  /* 0x0000000000017941 */ /* 0x000fea0003800000 */
.L_x_809:
[----:B------:R-:W-:Y:S01]  /*18800*/  ULDC.64 UR4, c[0x0][0xaa0] ;  /* 0x0002a80000047ab9 */ /* 0x000fe20000000a00 */
[----:B------:R-:W-:Y:S01]  /*18810*/  BSSY B1, `(.L_x_811) ;  /* 0x0000038000017945 */ /* 0x000fe20003800000 */
[----:B------:R-:W-:-:S04]  /*18820*/  IMAD R4, R10, UR4, RZ ;  /* 0x000000040a047c24 */ /* 0x000fc8000f8e02ff */
[C---:B--2---:R-:W-:Y:S02]  /*18830*/  IMAD R7, R3.reuse, UR5, R4 ;  /* 0x0000000503077c24 */ /* 0x044fe4000f8e0204 */
[----:B------:R-:W-:Y:S01]  /*18840*/  IMAD.WIDE.U32 R4, R3, UR4, RZ ;  /* 0x0000000403047c25 */ /* 0x000fe2000f8e00ff */
[----:B------:R-:W-:Y:S01]  /*18850*/  LEA R3, R199, R207, 0x5 ;  /* 0x000000cfc7037211 */ /* 0x000fe200078e28ff */
[----:B------:R-:W-:Y:S02]  /*18860*/  ULDC.64 UR4, c[0x0][0xae8] ;  /* 0x0002ba0000047ab9 */ /* 0x000fe40000000a00 */
[----:B------:R-:W-:Y:S02]  /*18870*/  IMAD.IADD R5, R5, 0x1, R7 ;  /* 0x0000000105057824 */ /* 0x000fe400078e0207 */
[----:B------:R-:W-:Y:S02]  /*18880*/  IMAD R9, R206, 0x80, R3 ;  /* 0x00000080ce097824 */ /* 0x000fe400078e0203 */
[----:B------:R-:W-:-:S02]  /*18890*/  IMAD R7, R12, UR4, RZ ;  /* 0x000000040c077c24 */ /* 0x000fc4000f8e02ff */
[----:B----4-:R-:W-:Y:S01]  /*188a0*/  @P2 IMAD.HI.U32 R6, R9, R14, RZ ;  /* 0x0000000e09062227 */ /* 0x010fe200078e00ff */
[----:B------:R-:W-:-:S03]  /*188b0*/  MOV R3, R9 ;  /* 0x0000000900037202 */ /* 0x000fc60000000f00 */
[C---:B------:R-:W-:Y:S01]  /*188c0*/  IMAD R7, R200.reuse, UR5, R7 ;  /* 0x00000005c8077c24 */ /* 0x040fe2000f8e0207 */
[----:B0-----:R-:W-:Y:S01]  /*188d0*/  @P2 SHF.R.U32.HI R3, RZ, R25, R6 ;  /* 0x00000019ff032219 */ /* 0x001fe20000011606 */
[----:B------:R-:W-:Y:S01]  /*188e0*/  IMAD.WIDE.U32 R4, R200, UR4, R4 ;  /* 0x00000004c8047c25 */ /* 0x000fe2000f8e0004 */
[----:B------:R-:W-:Y:S02]  /*188f0*/  ULDC.64 UR4, c[0x0][0xaf0] ;  /* 0x0002bc0000047ab9 */ /* 0x000fe40000000a00 */
[----:B------:R-:W-:Y:S01]  /*18900*/  SHF.R.S32.HI R6, RZ, 0x1f, R3 ;  /* 0x0000001fff067819 */ /* 0x000fe20000011403 */
[----:B------:R-:W-:Y:S02]  /*18910*/  IMAD R8, R208, UR4, RZ ;  /* 0x00000004d0087c24 */ /* 0x000fe4000f8e02ff */
[----:B------:R-:W-:Y:S02]  /*18920*/  IMAD.IADD R5, R5, 0x1, R7 ;  /* 0x0000000105057824 */ /* 0x000fe400078e0207 */
[----:B------:R-:W-:-:S02]  /*18930*/  IMAD R7, R203, UR5, R8 ;  /* 0x00000005cb077c24 */ /* 0x000fc4000f8e0208 */
[----:B------:R-:W-:Y:S01]  /*18940*/  IMAD.WIDE.U32 R4, R203, UR4, R4 ;  /* 0x00000004cb047c25 */ /* 0x000fe2000f8e0004 */
[----:B------:R-:W-:-:S03]  /*18950*/  ULDC.64 UR4, c[0x0][0xae0] ;  /* 0x0002b80000047ab9 */ /* 0x000fc60000000a00 */
[----:B------:R-:W-:Y:S01]  /*18960*/  IMAD.MOV R8, RZ, RZ, -R3 ;  /* 0x000000ffff087224 */ /* 0x000fe200078e0a03 */
[----:B------:R-:W-:Y:S01]  /*18970*/  IADD3 R5, R5, R7, RZ ;  /* 0x0000000705057210 */ /* 0x000fe20007ffe0ff */
[----:B------:R-:W-:Y:S02]  /*18980*/  IMAD R6, R6, UR4, RZ ;  /* 0x0000000406067c24 */ /* 0x000fe4000f8e02ff */
[----:B------:R-:W-:Y:S02]  /*18990*/  IMAD R7, R21, R8, R9 ;  /* 0x0000000815077224 */ /* 0x000fe400078e0209 */
[C---:B------:R-:W-:Y:S02]  /*189a0*/  IMAD R9, R3.reuse, UR5, R6 ;  /* 0x0000000503097c24 */ /* 0x040fe4000f8e0206 */
[----:B------:R-:W-:Y:S01]  /*189b0*/  IMAD.WIDE.U32 R4, R3, UR4, R4 ;  /* 0x0000000403047c25 */ /* 0x000fe2000f8e0004 */
[----:B------:R-:W-:Y:S01]  /*189c0*/  SHF.R.S32.HI R3, RZ, 0x1f, R7 ;  /* 0x0000001fff037819 */ /* 0x000fe20000011407 */
[----:B------:R-:W-:-:S02]  /*189d0*/  ULDC.64 UR4, c[0x0][0xad8] ;  /* 0x0002b60000047ab9 */ /* 0x000fc40000000a00 */
[----:B------:R-:W-:Y:S02]  /*189e0*/  IMAD.IADD R5, R5, 0x1, R9 ;  /* 0x0000000105057824 */ /* 0x000fe400078e0209 */
[----:B------:R-:W-:Y:S02]  /*189f0*/  IMAD R6, R3, UR4, RZ ;  /* 0x0000000403067c24 */ /* 0x000fe4000f8e02ff */
[----:B------:R-:W-:Y:S02]  /*18a00*/  IMAD R8, R206, 0x80, R207 ;  /* 0x00000080ce087824 */ /* 0x000fe400078e02cf */
[----:B------:R-:W-:Y:S02]  /*18a10*/  IMAD R21, R0, R21, RZ ;  /* 0x0000001500157224 */ /* 0x000fe400078e02ff */
[C---:B------:R-:W-:Y:S01]  /*18a20*/  IMAD R3, R7.reuse, UR5, R6 ;  /* 0x0000000507037c24 */ /* 0x040fe2000f8e0206 */
[C---:B------:R-:W-:Y:S01]  /*18a30*/  IADD3 R0, R8.reuse, 0x20, RZ ;  /* 0x0000002008007810 */ /* 0x040fe20007ffe0ff */
[----:B------:R-:W-:Y:S01]  /*18a40*/  IMAD.WIDE.U32 R4, R7, UR4, R4 ;  /* 0x0000000407047c25 */ /* 0x000fe2000f8e0004 */
[-C--:B------:R-:W-:Y:S01]  /*18a50*/  ISETP.GE.AND P2, PT, R8, R21.reuse, PT ;  /* 0x000000150800720c */ /* 0x080fe20003f46270 */
[----:B------:R-:W-:Y:S01]  /*18a60*/  ULDC.64 UR4, c[0x0][0xa80] ;  /* 0x0002a00000047ab9 */ /* 0x000fe20000000a00 */
[----:B------:R-:W-:Y:S01]  /*18a70*/  ISETP.GE.AND P1, PT, R0, R21, PT ;  /* 0x000000150000720c */ /* 0x000fe20003f26270 */
[----:B------:R-:W-:Y:S01]  /*18a80*/  IMAD.IADD R3, R5, 0x1, R3 ;  /* 0x0000000105037824 */ /* 0x000fe200078e0203 */
[----:B------:R-:W-:Y:S01]  /*18a90*/  LEA R6, P3, R4, UR4, 0x1 ;  /* 0x0000000404067c11 */ /* 0x000fe2000f8608ff */
[----:B------:R-:W-:-:S03]  /*18aa0*/  VIADD R0, R8, 0x40 ;  /* 0x0000004008007836 */ /* 0x000fc60000000000 */
[----:B------:R-:W-:Y:S02]  /*18ab0*/  LEA.HI.X R3, R4, UR5, R3, 0x1, P3 ;  /* 0x0000000504037c11 */ /* 0x000fe400098f0c03 */
[----:B------:R-:W-:Y:S01]  /*18ac0*/  ISETP.GE.AND P0, PT, R0, R21, PT ;  /* 0x000000150000720c */ /* 0x000fe20003f06270 */
[----:B------:R0:W2:Y:S04]  /*18ad0*/  SHFL.IDX PT, R4, R6, RZ, 0x181f ;  /* 0x00181fff06047589 */ /* 0x0000a800000e0000 */
[----:B------:R0:W3:Y:S01]  /*18ae0*/  SHFL.IDX PT, R0, R3, RZ, 0x181f ;  /* 0x00181fff03007589 */ /* 0x0000e200000e0000 */
[----:B------:R-:W-:Y:S07]  /*18af0*/  @P2 BRA `(.L_x_812) ;  /* 0x0000000000242947 */ /* 0x000fee0003800000 */
[----:B------:R-:W-:Y:S02]  /*18b00*/  ULDC UR4, c[0x0][0xac8] ;  /* 0x0002b20000047ab9 */ /* 0x000fe40000000800 */
[----:B------:R-:W-:Y:S02]  /*18b10*/  ISETP.GE.AND P4, PT, R197, UR4, PT ;  /* 0x00000004c5007c0c */ /* 0x000fe4000bf86270 */
[----:B------:R-:W-:-:S11]  /*18b20*/  ISETP.GE.AND P5, PT, R198, UR4, PT ;  /* 0x00000004c6007c0c */ /* 0x000fd6000bfa6270 */
[CC--:B--2---:R-:W-:Y:S02]  /*18b30*/  @!P4 LEA R10, P2, R197.reuse, R4.reuse, 0x1 ;  /* 0x00000004c50ac211 */ /* 0x0c4fe400078408ff */
[C---:B------:R-:W-:Y:S02]  /*18b40*/  @!P5 LEA R4, P3, R198.reuse, R4, 0x1 ;  /* 0x00000004c604d211 */ /* 0x040fe400078608ff */
[-C--:B---3--:R-:W-:Y:S02]  /*18b50*/  @!P4 LEA.HI.X R11, R197, R0.reuse, R237, 0x1, P2 ;  /* 0x00000000c50bc211 */ /* 0x088fe400010f0ced */
[----:B------:R-:W-:-:S03]  /*18b60*/  @!P5 LEA.HI.X R5, R198, R0, R236, 0x1, P3 ;  /* 0x00000000c605d211 */ /* 0x000fc600018f0cec */
[----:B------:R4:W-:Y:S04]  /*18b70*/  @!P4 ST.E.128 desc[UR42][R10.64], RZ ;  /* 0x000000ff0a00c985 */ /* 0x0009e8000c101d2a */
[----:B------:R4:W-:Y:S02]  /*18b80*/  @!P5 ST.E.128 desc[UR42][R4.64], RZ ;  /* 0x000000ff0400d985 */ /* 0x0009e4000c101d2a */
.L_x_812:
[----:B------:R-:W-:Y:S05]  /*18b90*/  BSYNC B1 ;  /* 0x0000000000017941 */ /* 0x000fea0003800000 */
.L_x_811:
[----:B---3--:R3:W0:Y:S01]  /*18ba0*/  SHFL.IDX PT, R0, R3, 0x1, 0x181f ;  /* 0x00381f0003007f89 */ /* 0x00862200000e0000 */
[----:B------:R-:W-:Y:S03]  /*18bb0*/  BSSY B1, `(.L_x_813) ;  /* 0x000000c000017945 */ /* 0x000fe60003800000 */
[----:B--2-4-:R3:W2:Y:S01]  /*18bc0*/  SHFL.IDX PT, R4, R6, 0x1, 0x181f ;  /* 0x00381f0006047f89 */ /* 0x0146a200000e0000 */
[----:B------:R-:W-:Y:S05]  /*18bd0*/  @P1 BRA `(.L_x_814) ;  /* 0x0000000000241947 */ /* 0x000fea0003800000 */
[----:B------:R-:W-:Y:S02]  /*18be0*/  ULDC UR4, c[0x0][0xac8] ;  /* 0x0002b20000047ab9 */ /* 0x000fe40000000800 */
        /* <DEDUP_REMOVED lines=8> */
.L_x_814:
[----:B------:R-:W-:Y:S05]  /*18c70*/  BSYNC B1 ;  /* 0x0000000000017941 */ /* 0x000fea0003800000 */
.L_x_813:
[----:B0-----:R0:W0:Y:S01]  /*18c80*/  SHFL.IDX PT, R0, R3, 0x2, 0x181f ;  /* 0x00581f0003007f89 */ /* 0x00102200000e0000 */
[----:B------:R-:W-:Y:S03]  /*18c90*/  BSSY B1, `(.L_x_815) ;  /* 0x000000c000017945 */ /* 0x000fe60003800000 */
[----:B--2-4-:R2:W4:Y:S01]  /*18ca0*/  SHFL.IDX PT, R4, R6, 0x2, 0x181f ;  /* 0x00581f0006047f89 */ /* 0x01452200000e0000 */
[----:B------:R-:W-:Y:S05]  /*18cb0*/  @P0 BRA `(.L_x_816) ;  /* 0x0000000000240947 */ /* 0x000fea0003800000 */
[----:B------:R-:W-:Y:S02]  /*18cc0*/  ULDC UR4, c[0x0][0xac8] ;  /* 0x0002b20000047ab9 */ /* 0x000fe40000000800 */
[----:B------:R-:W-:Y:S02]  /*18cd0*/  ISETP.GE.AND P2, PT, R197, UR4, PT ;  /* 0x00000004c5007c0c */ /* 0x000fe4000bf46270 */
[----:B------:R-:W-:-:S11]  /*18ce0*/  ISETP.GE.AND P3, PT, R198, UR4, PT ;  /* 0x00000004c6007c0c */ /* 0x000fd6000bf66270 */
[CC--:B----4-:R-:W-:Y:S02]  /*18cf0*/  @!P2 LEA R10, P0, R197.reuse, R4.reuse, 0x1 ;  /* 0x00000004c50aa211 */ /* 0x0d0fe400078008ff */
[C---:B------:R-:W-:Y:S02]  /*18d00*/  @!P3 LEA R4, P1, R198.reuse, R4, 0x1 ;  /* 0x00000004c604b211 */ /* 0x040fe400078208ff */
[-C--:B0-----:R-:W-:Y:S02]  /*18d10*/  @!P2 LEA.HI.X R11, R197, R0.reuse, R237, 0x1, P0 ;  /* 0x00000000c50ba211 */ /* 0x081fe400000f0ced */
[----:B------:R-:W-:-:S03]  /*18d20*/  @!P3 LEA.HI.X R5, R198, R0, R236, 0x1, P1 ;  /* 0x00000000c605b211 */ /* 0x000fc600008f0cec */
[----:B------:R0:W-:Y:S04]  /*18d30*/  @!P2 ST.E.128 desc[UR42][R10.64], RZ ;  /* 0x000000ff0a00a985 */ /* 0x0001e8000c101d2a */
[----:B------:R0:W-:Y:S02]  /*18d40*/  @!P3 ST.E.128 desc[UR42][R4.64], RZ ;  /* 0x000000ff0400b985 */ /* 0x0001e4000c101d2a */
.L_x_816:
[----:B------:R-:W-:Y:S05]  /*18d50*/  BSYNC B1 ;  /* 0x0000000000017941 */ /* 0x000fea0003800000 */
.L_x_815:
[----:B0-----:R-:W-:Y:S01]  /*18d60*/  IADD3 R0, R8, 0x60, RZ ;  /* 0x0000006008007810 */ /* 0x001fe20007ffe0ff */
[----:B---3--:R-:W0:Y:S03]  /*18d70*/  SHFL.IDX PT, R3, R3, 0x3, 0x181f ;  /* 0x00781f0003037f89 */ /* 0x008e2600000e0000 */
[----:B------:R-:W-:Y:S01]  /*18d80*/  ISETP.GE.AND P0, PT, R0, R21, PT ;  /* 0x000000150000720c */ /* 0x000fe20003f06270 */
[----:B----4-:R3:W4:-:S12]  /*18d90*/  SHFL.IDX PT, R4, R6, 0x3, 0x181f ;  /* 0x00781f0006047f89 */ /* 0x01071800000e0000 */
[----:B---3--:R-:W-:Y:S05]  /*18da0*/  @P0 BRA `(.L_x_807) ;  /* 0x0000000000240947 */ /* 0x008fea0003800000 */
[----:B------:R-:W-:Y:S02]  /*18db0*/  ULDC UR4, c[0x0][0xac8] ;  /* 0x0002b20000047ab9 */ /* 0x000fe40000000800 */
[----:B------:R-:W-:Y:S02]  /*18dc0*/  ISETP.GE.AND P2, PT, R197, UR4, PT ;  /* 0x00000004c5007c0c */ /* 0x000fe4000bf46270 */
[----:B------:R-:W-:-:S11]  /*18dd0*/  ISETP.GE.AND P3, PT, R198, UR4, PT ;  /* 0x00000004c6007c0c */ /* 0x000fd6000bf66270 */
[CC--:B--2-4-:R-:W-:Y:S02]  /*18de0*/  @!P2 LEA R6, P0, R197.reuse, R4.reuse, 0x1 ;  /* 0x00000004c506a211 */ /* 0x0d4fe400078008ff */
[C---:B------:R-:W-:Y:S02]  /*18df0*/  @!P3 LEA R4, P1, R198.reuse, R4, 0x1 ;  /* 0x00000004c604b211 */ /* 0x040fe400078208ff */
[-C--:B0-----:R-:W-:Y:S02]  /*18e00*/  @!P2 LEA.HI.X R7, R197, R3.reuse, R237, 0x1, P0 ;  /* 0x00000003c507a211 */ /* 0x081fe400000f0ced */
[----:B------:R-:W-:-:S03]  /*18e10*/  @!P3 LEA.HI.X R5, R198, R3, R236, 0x1, P1 ;  /* 0x00000003c605b211 */ /* 0x000fc600008f0cec */
[----:B------:R0:W-:Y:S04]  /*18e20*/  @!P2 ST.E.128 desc[UR42][R6.64], RZ ;  /* 0x000000ff0600a985 */ /* 0x0001e8000c101d2a */
[----:B------:R0:W-:Y:S02]  /*18e30*/  @!P3 ST.E.128 desc[UR42][R4.64], RZ ;  /* 0x000000ff0400b985 */ /* 0x0001e4000c101d2a */
.L_x_807:
[----:B------:R-:W-:Y:S05]  /*18e40*/  BSYNC B0 ;  /* 0x0000000000007941 */ /* 0x000fea0003800000 */
.L_x_798:
[----:B------:R-:W-:Y:S02]  /*18e50*/  ULDC UR4, c[0x0][0xc3c] ;  /* 0x00030f0000047ab9 */ /* 0x000fe40000000800 */
[----:B-1----:R-:W-:-:S13]  /*18e60*/  ISETP.GE.AND P0, PT, R127, UR4, PT ;  /* 0x000000047f007c0c */ /* 0x002fda000bf06270 */
[----:B------:R-:W-:Y:S05]  /*18e70*/  @!P0 BRA `(.L_x_817) ;  /* 0xfffffe8400348947 */ /* 0x000fea000383ffff */
[----:B------:R-:W-:Y:S05]  /*18e80*/  BRA `(.L_x_612) ;  /* 0x0000007400b47947 */ /* 0x000fea0003800000 */
.L_x_610:
[----:B------:R-:W-:-:S08]  /*18e90*/  NOP ;  /* 0x0000000000007918 */ /* 0x000fd00000000000 */
[----:B0-----:R-:W0:-:S00]  /*18ea0*/  USETMAXREG.DEALLOC.CTAPOOL 0x18 ;  /* 0x00000018000079c8 */ /* 0x001e0000080e0500 */
[----:B0-----:R-:W2:Y:S01]  /*18eb0*/  LDL.LU R3, [R1+0x10] ;  /* 0x0000100001037983 */ /* 0x001ea20000300800 */
[----:B------:R-:W-:Y:S01]  /*18ec0*/  LOP3.LUT R2, R2, 0x3, RZ, 0xc0, !PT ;  /* 0x0000000302027812 */ /* 0x000fe200078ec0ff */
[----:B------:R-:W-:-:S05]  /*18ed0*/  IMAD.MOV.U32 R4, RZ, RZ, RZ ;  /* 0x000000ffff047224 */ /* 0x000fca00078e00ff */
[----:B------:R-:W0:Y:S02]  /*18ee0*/  SHFL.IDX PT, R2, R2, RZ, 0x1f ;  /* 0x00001fff02027589 */ /* 0x000e2400000e0000 */
[----:B0-----:R-:W-:Y:S02]  /*18ef0*/  ISETP.NE.AND P0, PT, R2, RZ, PT ;  /* 0x000000ff0200720c */ /* 0x001fe40003f05270 */
[----:B--2---:R-:W-:-:S11]  /*18f00*/  LOP3.LUT R3, R3, 0xfffffffd, RZ, 0xc0, !PT ;  /* 0xfffffffd03037812 */ /* 0x004fd600078ec0ff */
[----:B------:R-:W-:-:S05]  /*18f10*/  @P0 LOP3.LUT R3, R3, 0x2, RZ, 0xfc, !PT ;  /* 0x0000000203030812 */ /* 0x000fca00078efcff */
[----:B------:R0:W-:Y:S01]  /*18f20*/  STL [R1+0x10], R3 ;  /* 0x0000100301007387 */ /* 0x0001e20000100800 */
        /* <DEDUP_REMOVED lines=8> */
.L_x_818:
[----:B------:R-:W-:Y:S01]  /*18fb0*/  LOP3.LUT R5, R0, 0x1f, RZ, 0xc0, !PT ;  /* 0x0000001f00057812 */ /* 0x000fe200078ec0ff */
[----:B------:R-:W-:Y:S01]  /*18fc0*/  ULDC UR4, c[0x0][0xc3c] ;  /* 0x00030f0000047ab9 */ /* 0x000fe20000000800 */
[----:B------:R-:W1:Y:S01]  /*18fd0*/  S2UR UR6, SR_CTAID.X ;  /* 0x00000000000679c3 */ /* 0x000e620000002500 */
[----:B------:R-:W-:Y:S01]  /*18fe0*/  ULDC UR5, c[0x0][0xc38] ;  /* 0x00030e0000057ab9 */ /* 0x000fe20000000800 */
[----:B------:R-:W-:-:S04]  /*18ff0*/  ISETP.NE.AND P0, PT, R5, 0x1f, PT ;  /* 0x0000001f0500780c */ /* 0x000fc80003f05270 */
[----:B------:R-:W-:-:S13]  /*19000*/  ISETP.GE.OR P1, PT, R5, UR4, !P0 ;  /* 0x0000000405007c0c */ /* 0x000fda000c726670 */
[----:B0-----:R-:W0:Y:S02]  /*19010*/  @!P1 LDC.64 R2, c[0x0][0xc80] ;  /* 0x00032000ff029b82 */ /* 0x001e240000000a00 */
[----:B0-----:R-:W-:-:S05]  /*19020*/  @!P1 IMAD.WIDE.U32 R2, R5, 0x4, R2 ;  /* 0x0000000405029825 */ /* 0x001fca00078e0002 */
[----:B------:R-:W2:Y:S01]  /*19030*/  @!P1 LDG.E R4, desc[UR42][R2.64] ;  /* 0x0000002a02049981 */ /* 0x000ea2000c1e1900 */
[C---:B------:R-:W-:Y:S01]  /*19040*/  ISETP.NE.AND P1, PT, R5.reuse, RZ, PT ;  /* 0x000000ff0500720c */ /* 0x040fe20003f25270 */
[----:B------:R-:W-:Y:S01]  /*19050*/  UMOV UR4, URZ ;  /* 0x0000003f00047c82 */ /* 0x000fe20008000000 */
[C---:B------:R-:W-:Y:S01]  /*19060*/  ISETP.GE.U32.AND P2, PT, R5.reuse, 0x2, PT ;  /* 0x000000020500780c */ /* 0x040fe20003f46070 */
[----:B------:R-:W-:Y:S01]  /*19070*/  IMAD.MOV.U32 R16, RZ, RZ, RZ ;  /* 0x000000ffff107224 */ /* 0x000fe200078e00ff */
[C---:B------:R-:W-:Y:S02]  /*19080*/  ISETP.GE.U32.AND P3, PT, R5.reuse, 0x4, PT ;  /* 0x000000040500780c */ /* 0x040fe40003f66070 */
[C---:B------:R-:W-:Y:S02]  /*19090*/  ISETP.GE.U32.AND P4, PT, R5.reuse, 0x8, PT ;  /* 0x000000080500780c */ /* 0x040fe40003f86070 */
[----:B------:R-:W-:Y:S01]  /*190a0*/  ISETP.GE.U32.AND P5, PT, R5, 0x10, PT ;  /* 0x000000100500780c */ /* 0x000fe20003fa6070 */
[----:B--2---:R-:W0:Y:S02]  /*190b0*/  SHFL.UP PT, R6, R4, 0x1, RZ ;  /* 0x0420000004067989 */ /* 0x004e2400000e00ff */
        /* <DEDUP_REMOVED lines=14> */
[----:B------:R-:W0:Y:S02]  /*191a0*/  SHFL.IDX PT, R6, R2, 0x1f, 0x1f ;  /* 0x03e01f0002067f89 */ /* 0x000e2400000e0000 */
[----:B0-----:R-:W-:-:S04]  /*191b0*/  IMAD R6, R6, UR5, RZ ;  /* 0x0000000506067c24 */ /* 0x001fc8000f8e02ff */
[----:B------:R-:W-:Y:S01]  /*191c0*/  IMAD.MOV.U32 R3, RZ, RZ, R6 ;  /* 0x000000ffff037224 */ /* 0x000fe200078e0006 */
[----:B-1----:R-:W-:-:S13]  /*191d0*/  ISETP.GT.AND P6, PT, R6, UR6, PT ;  /* 0x0000000606007c0c */ /* 0x002fda000bfc4270 */
[----:B------:R-:W-:Y:S05]  /*191e0*/  @P6 BRA `(.L_x_820) ;  /* 0x00000000009c6947 */ /* 0x000fea0003800000 */
[----:B------:R-:W0:Y:S01]  /*191f0*/  LDC R7, c[0x0][0xc3c] ;  /* 0x00030f00ff077b82 */ /* 0x000e220000000800 */
[----:B------:R-:W-:Y:S01]  /*19200*/  MOV R6, R3 ;  /* 0x0000000300067202 */ /* 0x000fe20000000f00 */
[----:B------:R-:W-:Y:S01]  /*19210*/  UMOV UR4, URZ ;  /* 0x0000003f00047c82 */ /* 0x000fe20008000000 */
[----:B------:R-:W-:Y:S01]  /*19220*/  ULDC UR7, c[0x0][0xc3c] ;  /* 0x00030f0000077ab9 */ /* 0x000fe20000000800 */
[----:B------:R-:W-:-:S05]  /*19230*/  ULDC UR5, c[0x0][0xc38] ;  /* 0x00030e0000057ab9 */ /* 0x000fca0000000800 */
.L_x_824:
[----:B------:R-:W-:Y:S01]  /*19240*/  UIADD3 UR4, UR4, 0x1f, URZ ;  /* 0x0000001f04047890 */ /* 0x000fe2000fffe03f */
[----:B------:R-:W-:-:S05]  /*19250*/  IMAD.U32 R19, RZ, RZ, UR7 ;  /* 0x00000007ff137e24 */ /* 0x000fca000f8e00ff */
[----:B0-----:R-:W-:-:S13]  /*19260*/  ISETP.LE.AND P6, PT, R7, UR4, PT ;  /* 0x0000000407007c0c */ /* 0x001fda000bfc3270 */
[----:B------:R-:W-:Y:S05]  /*19270*/  @P6 BRA `(.L_x_821) ;  /* 0x00000004001c6947 */ /* 0x000fea0003800000 */
[----:B------:R-:W-:Y:S01]  /*19280*/  VIADD R8, R5, UR4 ;  /* 0x0000000405087c36 */ /* 0x000fe20008000000 */
[----:B------:R-:W-:Y:S01]  /*19290*/  BSSY B0, `(.L_x_822) ;  /* 0x0000007000007945 */ /* 0x000fe20003800000 */
[----:B------:R-:W-:-:S03]  /*192a0*/  MOV R4, RZ ;  /* 0x000000ff00047202 */ /* 0x000fc60000000f00 */
[----:B------:R-:W-:-:S13]  /*192b0*/  ISETP.GE.OR P6, PT, R8, R7, !P0 ;  /* 0x000000070800720c */ /* 0x000fda00047c6670 */
[----:B------:R-:W-:Y:S05]  /*192c0*/  @P6 BRA `(.L_x_823) ;  /* 0x00000000000c6947 */ /* 0x000fea0003800000 */
[----:B------:R-:W0:Y:S02]  /*192d0*/  LDC.64 R2, c[0x0][0xc80] ;  /* 0x00032000ff027b82 */ /* 0x000e240000000a00 */
[----:B0-----:R-:W-:-:S05]  /*192e0*/  IMAD.WIDE R2, R8, 0x4, R2 ;  /* 0x0000000408027825 */ /* 0x001fca00078e0202 */
[----:B------:R0:W5:Y:S02]  /*192f0*/  LDG.E R4, desc[UR42][R2.64] ;  /* 0x0000002a02047981 */ /* 0x000164000c1e1900 */
.L_x_823:
[----:B------:R-:W-:Y:S05]  /*19300*/  BSYNC B0 ;  /* 0x0000000000007941 */ /* 0x000fea0003800000 */
.L_x_822:
[----:B0----5:R-:W0:Y:S02]  /*19310*/  SHFL.UP PT, R2, R4, 0x1, RZ ;  /* 0x0420000004027989 */ /* 0x021e2400000e00ff */
        /* <DEDUP_REMOVED lines=14> */
[----:B------:R-:W0:Y:S02]  /*19400*/  SHFL.IDX PT, R3, R11, 0x1f, 0x1f ;  /* 0x03e01f000b037f89 */ /* 0x000e2400000e0000 */
[----:B0-----:R-:W-:-:S05]  /*19410*/  IMAD R3, R3, UR5, RZ ;  /* 0x0000000503037c24 */ /* 0x001fca000f8e02ff */
[----:B------:R-:W-:-:S04]  /*19420*/  IADD3 R6, R3, R6, RZ ;  /* 0x0000000603067210 */ /* 0x000fc80007ffe0ff */
[----:B------:R-:W-:-:S13]  /*19430*/  ISETP.GT.AND P6, PT, R6, UR6, PT ;  /* 0x0000000606007c0c */ /* 0x000fda000bfc4270 */
[----:B------:R-:W-:Y:S05]  /*19440*/  @!P6 BRA `(.L_x_824) ;  /* 0xfffffffc007ce947 */ /* 0x000fea000383ffff */
[----:B------:R-:W-:-:S07]  /*19450*/  IMAD.MOV.U32 R2, RZ, RZ, R11 ;  /* 0x000000ffff027224 */ /* 0x000fce00078e000b */
.L_x_820:
[----:B------:R-:W-:-:S04]  /*19460*/  IMAD.IADD R7, R6, 0x1, -R3 ;  /* 0x0000000106077824 */ /* 0x000fc800078e0a03 */
        /* <DEDUP_REMOVED lines=9> */
[----:B0-----:R-:W-:-:S06]  /*19500*/  IADD3 R3, R9, 0xffffffe, RZ ;  /* 0x0ffffffe09037810 */ /* 0x001fcc0007ffe0ff */
[----:B------:R-:W0:Y:S02]  /*19510*/  F2I.FTZ.U32.TRUNC.NTZ R3, R3 ;  /* 0x0000000300037305 */ /* 0x000e24000021f000 */
[----:B0-----:R-:W-:Y:S01]  /*19520*/  IMAD.MOV R11, RZ, RZ, -R3 ;  /* 0x000000ffff0b7224 */ /* 0x001fe200078e0a03 */
[----:B------:R-:W-:Y:S06]  /*19530*/  @!P0 BRA `(.L_x_825) ;  /* 0x0000000000088947 */ /* 0x000fec0003800000 */
[----:B------:R-:W-:-:S05]  /*19540*/  VIADD R9, R19, 0xffffffff ;  /* 0xffffffff13097836 */ /* 0x000fca0000000000 */
[----:B------:R0:W1:Y:S02]  /*19550*/  SHFL.IDX PT, R16, R2, R9, 0x1f ;  /* 0x00001f0902107589 */ /* 0x00006400000e0000 */
.L_x_825:
[----:B-1----:R-:W-:Y:S01]  /*19560*/  IMAD R16, R16, UR5, R7 ;  /* 0x0000000510107c24 */ /* 0x002fe2000f8e0207 */
[----:B0-----:R-:W-:Y:S01]  /*19570*/  MOV R2, RZ ;  /* 0x000000ff00027202 */ /* 0x001fe20000000f00 */
[----:B------:R-:W-:Y:S02]  /*19580*/  IMAD R7, R11, R6, RZ ;  /* 0x000000060b077224 */ /* 0x000fe400078e02ff */
[----:B------:R-:W-:Y:S01]  /*19590*/  VIADD R19, R19, UR4 ;  /* 0x0000000413137c36 */ /* 0x000fe20008000000 */
[----:B------:R-:W-:Y:S01]  /*195a0*/  IADD3 R17, -R16, UR6, RZ ;  /* 0x0000000610117c10 */ /* 0x000fe2000fffe1ff */
[----:B------:R-:W-:Y:S01]  /*195b0*/  IMAD.HI.U32 R2, R3, R7, R2 ;  /* 0x0000000703027227 */ /* 0x000fe200078e0002 */
[----:B------:R-:W-:Y:S02]  /*195c0*/  IABS R7, R4 ;  /* 0x0000000400077213 */ /* 0x000fe40000000000 */
[----:B------:R-:W-:-:S03]  /*195d0*/  IABS R3, R17 ;  /* 0x0000001100037213 */ /* 0x000fc60000000000 */
[----:B------:R-:W-:Y:S02]  /*195e0*/  IMAD.MOV R7, RZ, RZ, -R7 ;  /* 0x000000ffff077224 */ /* 0x000fe400078e0a07 */
[----:B------:R-:W-:-:S04]  /*195f0*/  IMAD.HI.U32 R2, R2, R3, RZ ;  /* 0x0000000302027227 */ /* 0x000fc800078e00ff */
[----:B------:R-:W-:-:S05]  /*19600*/  IMAD R3, R2, R7, R3 ;  /* 0x0000000702037224 */ /* 0x000fca00078e0203 */
[----:B------:R-:W-:-:S13]  /*19610*/  ISETP.GT.U32.AND P1, PT, R6, R3, PT ;  /* 0x000000030600720c */ /* 0x000fda0003f24070 */
[----:B------:R-:W-:Y:S01]  /*19620*/  @!P1 IMAD.IADD R3, R3, 0x1, -R6 ;  /* 0x0000000103039824 */ /* 0x000fe200078e0a06 */
[----:B------:R-:W-:Y:S02]  /*19630*/  @!P1 IADD3 R2, R2, 0x1, RZ ;  /* 0x0000000102029810 */ /* 0x000fe40007ffe0ff */
        /* <DEDUP_REMOVED lines=11> */
.L_x_821:
[----:B------:R-:W-:Y:S01]  /*196f0*/  MOV R17, RZ ;  /* 0x000000ff00117202 */ /* 0x000fe20000000f00 */
[----:B------:R-:W-:Y:S02]  /*19700*/  IMAD.U32 R16, RZ, RZ, UR6 ;  /* 0x00000006ff107e24 */ /* 0x000fe4000f8e00ff */
[----:B------:R-:W-:-:S07]  /*19710*/  IMAD.MOV.U32 R18, RZ, RZ, RZ ;  /* 0x000000ffff127224 */ /* 0x000fce00078e00ff */
.L_x_826:
[----:B------:R-:W-:-:S13]  /*19720*/  ISETP.NE.AND P0, PT, R5, RZ, PT ;  /* 0x000000ff0500720c */ /* 0x000fda0003f05270 */
[----:B------:R-:W0:Y:S01]  /*19730*/  @!P0 S2R R3, SR_CgaCtaId ;  /* 0x0000000000038919 */ /* 0x000e220000008800 */
[----:B------:R-:W-:-:S04]  /*19740*/  @!P0 MOV R2, 0x400 ;  /* 0x0000040000028802 */ /* 0x000fc80000000f00 */
[----:B0-----:R-:W-:-:S05]  /*19750*/  @!P0 LEA R2, R3, R2, 0x18 ;  /* 0x0000000203028211 */ /* 0x001fca00078ec0ff */
[----:B------:R2:W-:Y:S01]  /*19760*/  @!P0 STS.128 [R2+0x348d0], R16 ;  /* 0x0348d01002008388 */ /* 0x0005e20000000c00 */
[----:B------:R-:W-:Y:S06]  /*19770*/  BAR.ARV 0x5, 0x180 ;  /* 0x0146000000007b1d */ /* 0x000fec0000002000 */
.L_x_819:
[----:B--2---:R-:W-:Y:S01]  /*19780*/  MOV R2, 0x1 ;  /* 0x0000000100027802 */ /* 0x004fe20000000f00 */
[----:B------:R2:W-:Y:S01]  /*19790*/  STL [R1+0x58], RZ ;  /* 0x000058ff01007387 */ /* 0x0005e20000100800 */
[----:B------:R-:W-:Y:S02]  /*197a0*/  ULDC UR4, c[0x0][0xc3c] ;  /* 0x00030f0000047ab9 */ /* 0x000fe40000000800 */
[----:B-1----:R-:W-:Y:S01]  /*197b0*/  ISETP.GE.AND P0, PT, R19, UR4, PT ;  /* 0x0000000413007c0c */ /* 0x002fe2000bf06270 */
[----:B------:R2:W-:Y:S04]  /*197c0*/  STL [R1+0x18], R2 ;  /* 0x0000180201007387 */ /* 0x0005e80000100800 */
[----:B------:R2:W-:Y:S08]  /*197d0*/  STL [R1+0x8], RZ ;  /* 0x000008ff01007387 */ /* 0x0005f00000100800 */
[----:B--2---:R-:W-:Y:S05]  /*197e0*/  @P0 BRA `(.L_x_827) ;  /* 0x00000068006c0947 */ /* 0x004fea0003800000 */
[----:B------:R-:W1:Y:S01]  /*197f0*/  S2UR UR5, SR_CgaCtaId ;  /* 0x00000000000579c3 */ /* 0x000e620000008800 */
[C---:B------:R-:W-:Y:S01]  /*19800*/  IMAD.SHL.U32 R2, R0.reuse, 0x8, RZ ;  /* 0x0000000800027824 */ /* 0x040fe200078e00ff */
[----:B------:R-:W-:Y:S01]  /*19810*/  LOP3.LUT R5, R0, 0x7f, RZ, 0xc0, !PT ;  /* 0x0000007f00057812 */ /* 0x000fe200078ec0ff */
[----:B------:R-:W-:Y:S01]  /*19820*/  UMOV UR4, 0x400 ;  /* 0x0000040000047882 */ /* 0x000fe20000000000 */
[----:B------:R-:W-:Y:S01]  /*19830*/  BSSY B8, `(.L_x_827) ;  /* 0x0000696000087945 */ /* 0x000fe20003800000 */
[----:B------:R-:W-:Y:S01]  /*19840*/  ULDC.64 UR36, c[0x0][0x198] ;  /* 0x0000660000247ab9 */ /* 0x000fe20000000a00 */
[C---:B0-----:R-:W-:Y:S01]  /*19850*/  LOP3.LUT R3, R2.reuse, 0x1f8, RZ, 0xc0, !PT ;  /* 0x000001f802037812 */ /* 0x041fe200078ec0ff */
[----:B------:R-:W-:Y:S01]  /*19860*/  ULDC UR38, c[0x0][0xc] ;  /* 0x0000030000267ab9 */ /* 0x000fe20000000800 */
[----:B------:R-:W-:Y:S02]  /*19870*/  LOP3.LUT R2, R2, 0x38, RZ, 0xc0, !PT ;  /* 0x0000003802027812 */ /* 0x000fe400078ec0ff */
[----:B------:R-:W-:Y:S01]  /*19880*/  LOP3.LUT R4, R3, 0x38, R0, 0x78, !PT ;  /* 0x0000003803047812 */ /* 0x000fe200078e7800 */
[----:B------:R-:W-:Y:S01]  /*19890*/  IMAD.SHL.U32 R3, R5, 0x8, RZ ;  /* 0x0000000805037824 */ /* 0x000fe200078e00ff */
[----:B------:R-:W-:-:S02]  /*198a0*/  SHF.L.U32 R0, R0, 0x4, RZ ;  /* 0x0000000400007819 */ /* 0x000fc400000006ff */
[----:B------:R-:W-:Y:S02]  /*198b0*/  SHF.R.U32.HI R5, RZ, 0x3, R5 ;  /* 0x00000003ff057819 */ /* 0x000fe40000011605 */
[----:B------:R-:W-:Y:S02]  /*198c0*/  LOP3.LUT R3, R4, 0x200, R3, 0xf8, !PT ;  /* 0x0000020004037812 */ /* 0x000fe400078ef803 */
[----:B------:R-:W-:Y:S02]  /*198d0*/  LOP3.LUT R0, R5, 0x70, R0, 0xf8, !PT ;  /* 0x0000007005007812 */ /* 0x000fe400078ef800 */
[----:B------:R-:W-:Y:S01]  /*198e0*/  MOV R0, 0x1 ;  /* 0x0000000100007802 */ /* 0x000fe20000000f00 */
[----:B-1----:R-:W-:-:S06]  /*198f0*/  ULEA UR4, UR5, UR4, 0x18 ;  /* 0x0000000405047291 */ /* 0x002fcc000f8ec03f */
[----:B------:R-:W-:-:S04]  /*19900*/  IMAD.U32 R4, RZ, RZ, UR4 ;  /* 0x00000004ff047e24 */ /* 0x000fc8000f8e00ff */
[----:B------:R-:W-:Y:S01]  /*19910*/  IMAD R3, R3, 0x2, R4 ;  /* 0x0000000203037824 */ /* 0x000fe200078e0204 */
[----:B------:R-:W-:Y:S04]  /*19920*/  STL [R1+0x4], R4 ;  /* 0x0000040401007387 */ /* 0x000fe80000100800 */
[----:B------:R0:W-:Y:S04]  /*19930*/  STL [R1+0x2c], R3 ;  /* 0x00002c0301007387 */ /* 0x0001e80000100800 */
[----:B------:R-:W-:Y:S04]  /*19940*/  STL [R1+0x8], RZ ;  /* 0x000008ff01007387 */ /* 0x000fe80000100800 */
[----:B------:R-:W-:Y:S01]  /*19950*/  STL [R1+0x18], R0 ;  /* 0x0000180001007387 */ /* 0x000fe20000100800 */
[----:B0-----:R-:W-:-:S03]  /*19960*/  LOP3.LUT R3, R2, 0x40, RZ, 0xfc, !PT ;  /* 0x0000004002037812 */ /* 0x001fc600078efcff */
[----:B------:R-:W-:Y:S04]  /*19970*/  STL [R1+0xc], RZ ;  /* 0x00000cff01007387 */ /* 0x000fe80000100800 */
[----:B------:R0:W-:Y:S04]  /*19980*/  STL [R1+0x24], R0 ;  /* 0x0000240001007387 */ /* 0x0001e80000100800 */
[----:B------:R1:W-:Y:S01]  /*19990*/  STL [R1+0x58], RZ ;  /* 0x000058ff01007387 */ /* 0x0003e20000100800 */
[----:B0-----:R-:W-:-:S07]  /*199a0*/  LOP3.LUT R0, R2, 0x80, RZ, 0xfc, !PT ;  /* 0x0000008002007812 */ /* 0x001fce00078efcff */
.L_x_967:
[----:B0--3--:R-:W0:Y:S02]  /*199b0*/  LDC.64 R2, c[0x0][0xc88] ;  /* 0x00032200ff027b82 */ /* 0x009e240000000a00 */
[----:B0-----:R-:W-:-:S05]  /*199c0*/  IMAD.WIDE R2, R19, 0x4, R2 ;  /* 0x0000000413027825 */ /* 0x001fca00078e0202 */
[----:B------:R-:W2:Y:S01]  /*199d0*/  LDG.E R15, desc[UR42][R2.64] ;  /* 0x0000002a020f7981 */ /* 0x000ea2000c1e1900 */
[----:B------:R-:W-:Y:S05]  /*199e0*/  YIELD ;  /* 0x0000000000007946 */ /* 0x000fea0003800000 */
[----:B------:R-:W-:Y:S01]  /*199f0*/  ULDC.64 UR4, c[0x0][0xa28] ;  /* 0x00028a0000047ab9 */ /* 0x000fe20000000a00 */
[----:B----4-:R-:W-:Y:S01]  /*19a00*/  IMAD.MOV.U32 R0, RZ, RZ, RZ ;  /* 0x000000ffff007224 */ /* 0x010fe200078e00ff */
[----:B------:R-:W-:Y:S01]  /*19a10*/  ISETP.NE.U32.AND P0, PT, RZ, UR4, PT ;  /* 0x00000004ff007c0c */ /* 0x000fe2000bf05070 */
[----:B------:R-:W-:Y:S01]  /*19a20*/  ULDC.64 UR10, c[0x0][0xa18] ;  /* 0x00028600000a7ab9 */ /* 0x000fe20000000a00 */
[----:B-----5:R-:W-:Y:S01]  /*19a30*/  MOV R8, RZ ;  /* 0x000000ff00087202 */ /* 0x020fe20000000f00 */
        /* <DEDUP_REMOVED lines=12> */
[----:B------:R2:W5:Y:S01]  /*19b00*/  @P0 LDG.E R0, desc[UR42][R2.64] ;  /* 0x0000002a02000981 */ /* 0x000562000c1e1900 */
[----:B------:R-:W-:Y:S02]  /*19b10*/  ISETP.NE.AND.EX P2, PT, RZ, UR5, PT, P2 ;  /* 0x00000005ff007c0c */ /* 0x000fe4000bf45320 */
[----:B------:R-:W-:Y:S02]  /*19b20*/  CS2R R10, SRZ ;  /* 0x00000000000a7805 */ /* 0x000fe4000001ff00 */
[----:B------:R-:W-:Y:S01]  /*19b30*/  ISETP.NE.U32.AND P3, PT, RZ, UR10, PT ;  /* 0x0000000aff007c0c */ /* 0x000fe2000bf65070 */
[----:B------:R-:W-:Y:S01]  /*19b40*/  STL [R1], R14 ;  /* 0x0000000e01007387 */ /* 0x000fe20000100800 */
[----:B------:R-:W-:Y:S02]  /*19b50*/  ISETP.NE.U32.AND P0, PT, RZ, UR6, PT ;  /* 0x00000006ff007c0c */ /* 0x000fe4000bf05070 */
[----:B------:R-:W-:Y:S01]  /*19b60*/  ISETP.NE.AND.EX P3, PT, RZ, UR11, PT, P3 ;  /* 0x0000000bff007c0c */ /* 0x000fe2000bf65330 */
[----:B------:R-:W-:Y:S01]  /*19b70*/  STL [R1+0x28], R13 ;  /* 0x0000280d01007387 */ /* 0x000fe20000100800 */
[----:B------:R-:W-:-:S02]  /*19b80*/  ISETP.NE.U32.AND P1, PT, RZ, UR8, PT ;  /* 0x00000008ff007c0c */ /* 0x000fc4000bf25070 */
[C---:B--2---:R-:W-:Y:S02]  /*19b90*/  IADD3 R2, P4, R14.reuse, UR4, RZ ;  /* 0x000000040e027c10 */ /* 0x044fe4000ff9e0ff */
[----:B------:R-:W-:Y:S02]  /*19ba0*/  ISETP.NE.AND.EX P0, PT, RZ, UR7, PT, P0 ;  /* 0x00000007ff007c0c */ /* 0x000fe4000bf05300 */
[C---:B------:R-:W-:Y:S02]  /*19bb0*/  IADD3.X R3, R13.reuse, UR5, RZ, P4, !PT ;  /* 0x000000050d037c10 */ /* 0x040fe4000a7fe4ff */
[C---:B0-----:R-:W-:Y:S02]  /*19bc0*/  IADD3 R4, P4, R14.reuse, UR8, RZ ;  /* 0x000000080e047c10 */ /* 0x041fe4000ff9e0ff */
[----:B------:R-:W-:Y:S01]  /*19bd0*/  ISETP.NE.AND.EX P1, PT, RZ, UR9, PT, P1 ;  /* 0x00000009ff007c0c */ /* 0x000fe2000bf25310 */
[----:B------:R-:W2:Y:S01]  /*19be0*/  @P2 LDG.E R8, desc[UR42][R2.64] ;  /* 0x0000002a02082981 */ /* 0x000ea2000c1e1900 */
[----:B------:R-:W-:Y:S01]  /*19bf0*/  IADD3.X R5, R13, UR9, RZ, P4, !PT ;  /* 0x000000090d057c10 */ /* 0x000fe2000a7fe4ff */
[----:B------:R-:W-:Y:S01]  /*19c00*/  ULDC UR4, c[0x0][0x288] ;  /* 0x0000a20000047ab9 */ /* 0x000fe20000000800 */
[----:B------:R-:W-:Y:S01]  /*19c10*/  IADD3 R6, P5, R14, UR6, RZ ;  /* 0x000000060e067c10 */ /* 0x000fe2000ffbe0ff */
[----:B------:R-:W-:Y:S01]  /*19c20*/  IMAD.U32 R12, RZ, RZ, UR4 ;  /* 0x00000004ff0c7e24 */ /* 0x000fe2000f8e00ff */
[----:B------:R-:W-:-:S02]  /*19c30*/  ULDC.64 UR4, c[0x0][0x418] ;  /* 0x0001060000047ab9 */ /* 0x000fc40000000a00 */
[----:B------:R-:W-:-:S05]  /*19c40*/  IADD3.X R7, R13, UR7, RZ, P5, !PT ;  /* 0x000000070d077c10 */ /* 0x000fca000affe4ff */
[----:B------:R-:W5:Y:S04]  /*19c50*/  @P0 LDG.E R11, desc[UR42][R6.64] ;  /* 0x0000002a060b0981 */ /* 0x000f68000c1e1900 */
        /* <DEDUP_REMOVED lines=10> */
[----:B------:R-:W-:-:S03]  /*19d00*/  UIMAD UR4, UR4, UR5, URZ ;  /* 0x00000005040472a4 */ /* 0x000fc6000f8e023f */
[----:B------:R-:W-:Y:S02]  /*19d10*/  ULDC UR5, c[0x0][0x348] ;  /* 0x0000d20000057ab9 */ /* 0x000fe40000000800 */
[----:B0-----:R-:W-:Y:S01]  /*19d20*/  IMAD.U32 R9, RZ, RZ, UR5 ;  /* 0x00000005ff097e24 */ /* 0x001fe2000f8e00ff */
[----:B------:R-:W-:Y:S01]  /*19d30*/  MOV R8, UR4 ;  /* 0x0000000400087c02 */ /* 0x000fe20008000f00 */
[----:B--2---:R0:W-:Y:S01]  /*19d40*/  STL [R1+0x54], R12 ;  /* 0x0000540c01007387 */ /* 0x0041e20000100800 */
[----:B------:R-:W-:Y:S05]  /*19d50*/  @P3 BRA `(.L_x_828) ;  /* 0x0000000000143947 */ /* 0x000fea0003800000 */
[----:B------:R-:W-:Y:S05]  /*19d60*/  @!P2 BRA `(.L_x_828) ;  /* 0x000000000010a947 */ /* 0x000fea0003800000 */
[----:B0-----:R-:W2:Y:S04]  /*19d70*/  LDG.E R12, desc[UR42][R2.64] ;  /* 0x0000002a020c7981 */ /* 0x001ea8000c1e1900 */
[----:B------:R-:W2:Y:S02]  /*19d80*/  LDG.E R2, desc[UR42][R2.64+0x4] ;  /* 0x0000042a02027981 */ /* 0x000ea4000c1e1900 */
[----:B--2---:R-:W-:-:S05]  /*19d90*/  IMAD.IADD R2, R2, 0x1, -R12 ;  /* 0x0000000102027824 */ /* 0x004fca00078e0a0c */
[----:B------:R2:W-:Y:S02]  /*19da0*/  STL [R1+0x54], R2 ;  /* 0x0000540201007387 */ /* 0x0005e40000100800 */
.L_x_828:
[----:B0-----:R-:W-:Y:S01]  /*19db0*/  MOV R12, R15 ;  /* 0x0000000f000c7202 */ /* 0x001fe20000000f00 */
[----:B--2--5:R-:W-:Y:S01]  /*19dc0*/  IMAD.IADD R2, R11, 0x1, R0 ;  /* 0x000000010b027824 */ /* 0x024fe200078e0200 */
[----:B------:R-:W-:Y:S02]  /*19dd0*/  ULDC.64 UR4, c[0x0][0xa20] ;  /* 0x0002880000047ab9 */ /* 0x000fe40000000a00 */
[----:B------:R-:W-:Y:S01]  /*19de0*/  ISETP.NE.U32.AND P2, PT, RZ, UR4, PT ;  /* 0x00000004ff007c0c */ /* 0x000fe2000bf45070 */
[----:B------:R0:W-:Y:S03]  /*19df0*/  STL [R1+0x14], R12 ;  /* 0x0000140c01007387 */ /* 0x0001e60000100800 */
[----:B------:R-:W-:Y:S01]  /*19e00*/  ISETP.NE.AND.EX P2, PT, RZ, UR5, PT, P2 ;  /* 0x00000005ff007c0c */ /* 0x000fe2000bf45320 */
[----:B------:R0:W-:-:S12]  /*19e10*/  STL [R1+0x20], R2 ;  /* 0x0000200201007387 */ /* 0x0001d80000100800 */
[----:B0-----:R-:W-:Y:S05]  /*19e20*/  @!P2 BRA `(.L_x_829) ;  /* 0x000000000010a947 */ /* 0x001fea0003800000 */
[----:B------:R-:W-:-:S04]  /*19e30*/  IADD3 R2, P0, R14, UR4, RZ ;  /* 0x000000040e027c10 */ /* 0x000fc8000ff1e0ff */
[----:B------:R-:W-:-:S05]  /*19e40*/  IADD3.X R3, R13, UR5, RZ, P0, !PT ;  /* 0x000000050d037c10 */ /* 0x000fca00087fe4ff */
[----:B------:R0:W5:Y:S01]  /*19e50*/  LDG.E R8, desc[UR42][R2.64] ;  /* 0x0000002a02087981 */ /* 0x000162000c1e1900 */
[----:B------:R-:W-:Y:S05]  /*19e60*/  BRA `(.L_x_830) ;  /* 0x0000000000107947 */ /* 0x000fea0003800000 */
.L_x_829:
[----:B------:R-:W-:Y:S05]  /*19e70*/  @!P0 BRA `(.L_x_830) ;  /* 0x00000000000c8947 */ /* 0x000fea0003800000 */
[----:B------:R-:W2:Y:S04]  /*19e80*/  LDG.E R8, desc[UR42][R6.64] ;  /* 0x0000002a06087981 */ /* 0x000ea8000c1e1900 */
[----:B------:R-:W2:Y:S02]  /*19e90*/  LDG.E R6, desc[UR42][R6.64+0x4] ;  /* 0x0000042a06067981 */ /* 0x000ea4000c1e1900 */
[----:B--2---:R-:W-:-:S07]  /*19ea0*/  IMAD.IADD R8, R6, 0x1, -R8 ;  /* 0x0000000106087824 */ /* 0x004fce00078e0a08 */
.L_x_830:
[----:B0-----:R-:W2:Y:S01]  /*19eb0*/  @P1 LDG.E R2, desc[UR42][R4.64] ;  /* 0x0000002a04021981 */ /* 0x001ea2000c1e1900 */
[----:B-----5:R-:W-:-:S03]  /*19ec0*/  IMAD.IADD R0, R8, 0x1, -R0 ;  /* 0x0000000108007824 */ /* 0x020fc600078e0a00 */
[----:B------:R-:W2:Y:S01]  /*19ed0*/  @P1 LDG.E R4, desc[UR42][R4.64+0x4] ;  /* 0x0000042a04041981 */ /* 0x000ea2000c1e1900 */
[----:B------:R-:W-:Y:S01]  /*19ee0*/  BSSY B0, `(.L_x_831) ;  /* 0x0000154000007945 */ /* 0x000fe20003800000 */
[----:B--2---:R-:W-:-:S05]  /*19ef0*/  @P1 IADD3 R9, -R2, R4, RZ ;  /* 0x0000000402091210 */ /* 0x004fca0007ffe1ff */
[----:B------:R-:W-:-:S04]  /*19f00*/  IMAD.IADD R3, R0, 0x1, R9 ;  /* 0x0000000100037824 */ /* 0x000fc800078e0209 */
[----:B------:R-:W-:Y:S01]  /*19f10*/  VIADD R2, R3, 0x7f ;  /* 0x0000007f03027836 */ /* 0x000fe20000000000 */
[----:B------:R0:W-:Y:S04]  /*19f20*/  STL [R1+0x50], R3 ;  /* 0x0000500301007387 */ /* 0x0001e80000100800 */
[----:B0-----:R-:W-:-:S04]  /*19f30*/  SHF.R.S32.HI R3, RZ, 0x1f, R2 ;  /* 0x0000001fff037819 */ /* 0x001fc80000011402 */
[----:B------:R-:W-:-:S04]  /*19f40*/  LEA.HI R2, R3, R2, RZ, 0x7 ;  /* 0x0000000203027211 */ /* 0x000fc800078f38ff */
[----:B------:R-:W-:-:S04]  /*19f50*/  LOP3.LUT R3, R2, 0xffffff80, RZ, 0xc0, !PT ;  /* 0xffffff8002037812 */ /* 0x000fc800078ec0ff */
[----:B------:R-:W-:Y:S02]  /*19f60*/  VIADDMNMX R9, R3, -R0, R9, PT ;  /* 0x8000000003097246 */ /* 0x000fe40003800109 */
[----:B------:R-:W-:-:S04]  /*19f70*/  IADD3 R3, -R0, RZ, RZ ;  /* 0x000000ff00037210 */ /* 0x000fc80007ffe1ff */
[----:B------:R-:W-:-:S04]  /*19f80*/  VIMNMX R3, RZ, R3, !PT ;  /* 0x00000003ff037248 */ /* 0x000fc80007fe0100 */
[----:B------:R-:W-:-:S13]  /*19f90*/  ISETP.GT.AND P0, PT, R9, R3, PT ;  /* 0x000000030900720c */ /* 0x000fda0003f04270 */
[----:B------:R-:W-:Y:S01]  /*19fa0*/  @P0 VIADD R0, R9, 0x7f ;  /* 0x0000007f09000836 */ /* 0x000fe20000000000 */
[----:B------:R-:W-:-:S04]  /*19fb0*/  SHF.R.U32.HI R9, RZ, 0x7, R3 ;  /* 0x00000007ff097819 */ /* 0x000fc80000011603 */
[----:B------:R-:W-:Y:S01]  /*19fc0*/  @P0 SHF.R.S32.HI R3, RZ, 0x1f, R0 ;  /* 0x0000001fff030819 */ /* 0x000fe20000011400 */
[----:B------:R-:W-:-:S03]  /*19fd0*/  IMAD.MOV.U32 R6, RZ, RZ, R9 ;  /* 0x000000ffff067224 */ /* 0x000fc600078e0009 */
[----:B------:R-:W-:-:S04]  /*19fe0*/  @P0 LEA.HI R0, R3, R0, RZ, 0x7 ;  /* 0x0000000003000211 */ /* 0x000fc800078f38ff */
[----:B------:R-:W-:Y:S02]  /*19ff0*/  @P0 SHF.R.S32.HI R6, RZ, 0x7, R0 ;  /* 0x00000007ff060819 */ /* 0x000fe40000011400 */
[----:B------:R-:W-:-:S05]  /*1a000*/  SHF.R.S32.HI R0, RZ, 0x7, R2 ;  /* 0x00000007ff007819 */ /* 0x000fca0000011402 */
[----:B------:R0:W-:Y:S01]  /*1a010*/  STL [R1+0x3c], R0 ;  /* 0x00003c0001007387 */ /* 0x0001e20000100800 */
[----:B------:R-:W-:Y:S02]  /*1a020*/  ISETP.GT.AND P2, PT, R6, R9, PT ;  /* 0x000000090600720c */ /* 0x000fe40003f44270 */
[----:B------:R-:W-:-:S11]  /*1a030*/  PLOP3.LUT P0, PT, PT, PT, PT, 0x80, 0x0 ;  /* 0x000000000000781c */ /* 0x000fd60003f0f070 */
[----:B0-----:R-:W-:Y:S05]  /*1a040*/  @!P2 BRA `(.L_x_832) ;  /* 0x0000001000f4a947 */ /* 0x001fea0003800000 */
[----:B------:R-:W-:Y:S01]  /*1a050*/  UMOV UR4, 0xffffffff ;  /* 0xffffffff00047882 */ /* 0x000fe20000000000 */
[----:B------:R-:W-:Y:S02]  /*1a060*/  SEL R0, R12, RZ, !P1 ;  /* 0x000000ff0c007207 */ /* 0x000fe40004800000 */
[----:B------:R-:W-:Y:S05]  /*1a070*/  BRA.DIV UR4, `(.L_x_833) ;  /* 0x0000006a04f47947 */ /* 0x000fea000b800000 */
[----:B------:R-:W0:Y:S02]  /*1a080*/  S2R R2, SR_TID.X ;  /* 0x0000000000027919 */ /* 0x000e240000002100 */
[----:B0-----:R-:W-:-:S04]  /*1a090*/  SHF.R.U32.HI R2, RZ, 0x5, R2 ;  /* 0x00000005ff027819 */ /* 0x001fc80000011602 */
[----:B------:R-:W-:-:S05]  /*1a0a0*/  LOP3.LUT R2, R2, 0x3, RZ, 0xc0, !PT ;  /* 0x0000000302027812 */ /* 0x000fca00078ec0ff */
[----:B------:R0:W2:Y:S02]  /*1a0b0*/  SHFL.IDX PT, R14, R2, RZ, 0x1f ;  /* 0x00001fff020e7589 */ /* 0x0000a400000e0000 */
.L_x_998:
[----:B--2---:R-:W-:Y:S02]  /*1a0c0*/  ISETP.NE.AND P0, PT, R14, RZ, PT ;  /* 0x000000ff0e00720c */ /* 0x004fe40003f05270 */
[----:B------:R-:W-:-:S11]  /*1a0d0*/  PLOP3.LUT P6, PT, PT, PT, PT, 0x8, 0x0 ;  /* 0x000000000000781c */ /* 0x000fd60003fce170 */
[----:B------:R-:W-:Y:S05]  /*1a0e0*/  @P0 BRA `(.L_x_834) ;  /* 0x00000000000c0947 */ /* 0x000fea0003800000 */
[----:B------:R-:W-:-:S03]  /*1a0f0*/  UMOV UR4, 0xffffffff ;  /* 0xffffffff00047882 */ /* 0x000fc60000000000 */
[----:B------:R-:W-:Y:S05]  /*1a100*/  BRA.DIV UR4, `(.L_x_835) ;  /* 0x0000006e04047947 */ /* 0x000fea000b800000 */
[----:B------:R-:W-:-:S13]  /*1a110*/  ELECT P6, URZ, PT ;  /* 0x00000000003f782f */ /* 0x000fda00038c0000 */
.L_x_834:
[----:B0-----:R-:W2:Y:S04]  /*1a120*/  LDL R2, [R1+0x58] ;  /* 0x0000580001027983 */ /* 0x001ea80000100800 */
[----:B------:R-:W3:Y:S01]  /*1a130*/  LDL R4, [R1+0x4] ;  /* 0x0000040001047983 */ /* 0x000ee20000100800 */
[----:B------:R-:W-:Y:S01]  /*1a140*/  BSSY B1, `(.L_x_836) ;  /* 0x0000008000017945 */ /* 0x000fe20003800000 */
[----:B--2---:R-:W-:-:S04]  /*1a150*/  IADD3 R2, R2, 0x1, RZ ;  /* 0x0000000102027810 */ /* 0x004fc80007ffe0ff */
[----:B------:R-:W-:-:S04]  /*1a160*/  LEA.HI R3, R2, R2, RZ, 0x1 ;  /* 0x0000000202037211 */ /* 0x000fc800078f08ff */
[----:B------:R-:W-:-:S05]  /*1a170*/  LOP3.LUT R3, R3, 0xfffffffe, RZ, 0xc0, !PT ;  /* 0xfffffffe03037812 */ /* 0x000fca00078ec0ff */
[----:B------:R-:W-:-:S05]  /*1a180*/  IMAD.IADD R2, R2, 0x1, -R3 ;  /* 0x0000000102027824 */ /* 0x000fca00078e0a03 */
[----:B------:R-:W-:-:S04]  /*1a190*/  SHF.L.U32 R2, R2, 0x1f, RZ ;  /* 0x0000001f02027819 */ /* 0x000fc800000006ff */
[----:B---3--:R-:W0:Y:S02]  /*1a1a0*/  SYNCS.PHASECHK.TRANS64.TRYWAIT P0, [R4+URZ+0x34820], R2 ;  /* 0x03482002040075a7 */ /* 0x008e24000800017f */
[----:B0-----:R-:W-:Y:S05]  /*1a1b0*/  @!P0 BRA `(.L_x_837) ;  /* 0x0000006800f88947 */ /* 0x001fea0003800000 */
.L_x_1001:
[----:B------:R-:W-:Y:S05]  /*1a1c0*/  BSYNC B1 ;  /* 0x0000000000017941 */ /* 0x000fea0003800000 */
.L_x_836:
[----:B------:R-:W-:Y:S04]  /*1a1d0*/  BSSY B1, `(.L_x_838) ;  /* 0x0000087000017945 */ /* 0x000fe80003800000 */
[----:B------:R-:W-:Y:S05]  /*1a1e0*/  @!P6 BRA `(.L_x_839) ;  /* 0x000000080014e947 */ /* 0x000fea0003800000 */
[----:B------:R-:W2:Y:S04]  /*1a1f0*/  LDL R7, [R1+0x4] ;  /* 0x0000040001077983 */ /* 0x000ea80000100800 */
[----:B------:R-:W2:Y:S04]  /*1a200*/  LDL R4, [R1+0xc] ;  /* 0x00000c0001047983 */ /* 0x000ea80000100800 */
[----:B------:R-:W3:Y:S01]  /*1a210*/  LDL R5, [R1+0x24] ;  /* 0x0000240001057983 */ /* 0x000ee20000100800 */
[----:B------:R-:W-:Y:S01]  /*1a220*/  BSSY B2, `(.L_x_840) ;  /* 0x0000008000027945 */ /* 0x000fe20003800000 */
[----:B0-----:R-:W0:Y:S02]  /*1a230*/  S2R R3, SR_TID.X ;  /* 0x0000000000037919 */ /* 0x001e240000002100 */
[----:B0-----:R-:W-:-:S04]  /*1a240*/  LOP3.LUT R3, R3, 0x7f, RZ, 0xc0, !PT ;  /* 0x0000007f03037812 */ /* 0x001fc800078ec0ff */
[----:B------:R-:W-:Y:S02]  /*1a250*/  ISETP.NE.AND P1, PT, R3, RZ, PT ;  /* 0x000000ff0300720c */ /* 0x000fe40003f25270 */
[----:B--2---:R-:W-:Y:S02]  /*1a260*/  LEA R4, R4, R7, 0x3 ;  /* 0x0000000704047211 */ /* 0x004fe400078e18ff */
[----:B---3--:R-:W-:-:S04]  /*1a270*/  SHF.L.U32 R8, R5, 0x1f, RZ ;  /* 0x0000001f05087819 */ /* 0x008fc800000006ff */
[----:B------:R-:W0:Y:S02]  /*1a280*/  SYNCS.PHASECHK.TRANS64.TRYWAIT P0, [R4+URZ+0x348a0], R8 ;  /* 0x0348a008040075a7 */ /* 0x000e24000800017f */
[----:B0-----:R-:W-:Y:S05]  /*1a290*/  @!P0 BRA `(.L_x_841) ;  /* 0x0000006800d88947 */ /* 0x001fea0003800000 */
.L_x_1002:
[----:B------:R-:W-:Y:S05]  /*1a2a0*/  BSYNC B2 ;  /* 0x0000000000027941 */ /* 0x000fea0003800000 */
.L_x_840:
[----:B------:R-:W-:Y:S04]  /*1a2b0*/  BSSY B2, `(.L_x_842) ;  /* 0x0000009000027945 */ /* 0x000fe80003800000 */
[----:B------:R-:W-:Y:S05]  /*1a2c0*/  @P1 BRA `(.L_x_843) ;  /* 0x00000000001c1947 */ /* 0x000fea0003800000 */
[----:B------:R-:W2:Y:S01]  /*1a2d0*/  S2R R3, SR_TID.X ;  /* 0x0000000000037919 */ /* 0x000ea20000002100 */
[----:B------:R-:W-:-:S04]  /*1a2e0*/  IMAD.MOV.U32 R2, RZ, RZ, 0xc000 ;  /* 0x0000c000ff027424 */ /* 0x000fc800078e00ff */
[----:B------:R3:W-:Y:S01]  /*1a2f0*/  SYNCS.ARRIVE.TRANS64 RZ, [R4+URZ+0x34890], R2 ;  /* 0x0348900204ff79a7 */ /* 0x0007e2000800003f */
[----:B--2---:R-:W-:-:S04]  /*1a300*/  LOP3.LUT R3, R3, 0x1f, RZ, 0xc0, !PT ;  /* 0x0000001f03037812 */ /* 0x004fc800078ec0ff */
[----:B------:R-:W-:-:S13]  /*1a310*/  ISETP.NE.AND P0, PT, R3, RZ, PT ;  /* 0x000000ff0300720c */ /* 0x000fda0003f05270 */
[----:B---3--:R-:W-:Y:S05]  /*1a320*/  @!P0 BRA `(.L_x_843) ;  /* 0x0000000000048947 */ /* 0x008fea0003800000 */
[----:B------:R-:W-:Y:S01]  /*1a330*/  BPT.TRAP 0x1 ;  /* 0x000000040000795c */ /* 0x000fe20000300000 */
.L_x_843:
[----:B------:R-:W-:Y:S05]  /*1a340*/  BSYNC B2 ;  /* 0x0000000000027941 */ /* 0x000fea0003800000 */
.L_x_842:
[----:B------:R-:W2:Y:S04]  /*1a350*/  LDL R5, [R1+0x4] ;  /* 0x0000040001057983 */ /* 0x000ea80000100800 */
[----:B------:R-:W2:Y:S01]  /*1a360*/  LDL R2, [R1+0xc] ;  /* 0x00000c0001027983 */ /* 0x000ea20000100800 */
[----:B------:R-:W-:Y:S01]  /*1a370*/  MOV R11, RZ ;  /* 0x000000ff000b7202 */ /* 0x000fe20000000f00 */
[----:B------:R-:W-:Y:S01]  /*1a380*/  IMAD R3, R6, 0x80, R10 ;  /* 0x0000008006037824 */ /* 0x000fe200078e020a */
[----:B------:R-:W-:Y:S01]  /*1a390*/  UIADD3 UR4, UP0, UR36, 0x570, URZ ;  /* 0x0000057024047890 */ /* 0x000fe2000ff1e03f */
[----:B------:R-:W-:Y:S01]  /*1a3a0*/  PLOP3.LUT P0, PT, PT, PT, PT, 0x80, 0x0 ;  /* 0x000000000000781c */ /* 0x000fe20003f0f070 */
[----:B------:R-:W-:Y:S01]  /*1a3b0*/  UMOV UR6, 0x0 ;  /* 0x0000000000067882 */ /* 0x000fe20000000000 */
[----:B------:R-:W-:Y:S01]  /*1a3c0*/  R2UR UR10, R11 ;  /* 0x000000000b0a72ca */ /* 0x000fe200000e0000 */
[----:B------:R-:W-:Y:S01]  /*1a3d0*/  UIADD3.X UR5, URZ, UR37, URZ, UP0, !UPT ;  /* 0x000000253f057290 */ /* 0x000fe200087fe43f */
[----:B------:R-:W-:Y:S01]  /*1a3e0*/  IADD3 R3, R3, -0x80, RZ ;  /* 0xffffff8003037810 */ /* 0x000fe20007ffe0ff */
[----:B------:R-:W-:Y:S01]  /*1a3f0*/  UMOV UR7, 0x12f00000 ;  /* 0x12f0000000077882 */ /* 0x000fe20000000000 */
[----:B--2---:R-:W-:-:S02]  /*1a400*/  IMAD R7, R2, 0xc000, R5 ;  /* 0x0000c00002077824 */ /* 0x004fc400078e0205 */
[----:B------:R-:W-:-:S03]  /*1a410*/  VIADD R2, R4, 0x34890 ;  /* 0x0003489004027836 */ /* 0x000fc60000000000 */
[----:B------:R-:W-:-:S07]  /*1a420*/  IADD3 R5, R7, 0x1c400, RZ ;  /* 0x0001c40007057810 */ /* 0x000fce0007ffe0ff */
.L_x_844:
        /* <DEDUP_REMOVED lines=12> */
[----:B------:R-:W-:Y:S01]  /*1a4f0*/  UMOV UR6, 0x0 ;  /* 0x0000000000067882 */ /* 0x000fe20000000000 */
[----:B------:R-:W-:Y:S01]  /*1a500*/  IADD3 R5, R7, 0x20400, RZ ;  /* 0x0002040007057810 */ /* 0x000fe20007ffe0ff */
[----:B------:R-:W-:Y:S01]  /*1a510*/  UMOV UR7, 0x12f00000 ;  /* 0x12f0000000077882 */ /* 0x000fe20000000000 */
[----:B------:R-:W-:-:S15]  /*1a520*/  R2UR UR10, R14 ;  /* 0x000000000e0a72ca */ /* 0x000fde00000e0000 */
.L_x_845:
        /* <DEDUP_REMOVED lines=15> */
.L_x_846:
        /* <DEDUP_REMOVED lines=10> */
[----:B------:R-:W2:Y:S01]  /*1a6c0*/  SYNCS.PHASECHK.TRANS64.TRYWAIT P0, [R4+URZ+0x348c0], R8 ;  /* 0x0348c008040075a7 */ /* 0x000ea2000800017f */
[----:B------:R-:W-:Y:S04]  /*1a6d0*/  BSSY B2, `(.L_x_847) ;  /* 0x0000002000027945 */ /* 0x000fe80003800000 */
[----:B--2---:R-:W-:Y:S05]  /*1a6e0*/  @!P0 BRA `(.L_x_848) ;  /* 0x0000006400d88947 */ /* 0x004fea0003800000 */
.L_x_1003:
[----:B------:R-:W-:Y:S05]  /*1a6f0*/  BSYNC B2 ;  /* 0x0000000000027941 */ /* 0x000fea0003800000 */
.L_x_847:
[----:B------:R-:W-:Y:S01]  /*1a700*/  BSSY B2, `(.L_x_849) ;  /* 0x000000b000027945 */ /* 0x000fe20003800000 */
[----:B------:R-:W-:Y:S01]  /*1a710*/  MOV R12, 0x0 ;  /* 0x00000000000c7802 */ /* 0x000fe20000000f00 */
[----:B------:R-:W-:Y:S02]  /*1a720*/  IMAD.MOV.U32 R13, RZ, RZ, 0x12f00000 ;  /* 0x12f00000ff0d7424 */ /* 0x000fe400078e00ff */
[----:B------:R-:W-:Y:S05]  /*1a730*/  @P1 BRA `(.L_x_850) ;  /* 0x00000000001c1947 */ /* 0x000fea0003800000 */
[----:B------:R-:W3:Y:S01]  /*1a740*/  S2R R5, SR_TID.X ;  /* 0x0000000000057919 */ /* 0x000ee20000002100 */
[----:B------:R-:W-:-:S04]  /*1a750*/  MOV R2, 0x8000 ;  /* 0x0000800000027802 */ /* 0x000fc80000000f00 */
[----:B------:R4:W-:Y:S01]  /*1a760*/  SYNCS.ARRIVE.TRANS64 RZ, [R4+URZ+0x348b0], R2 ;  /* 0x0348b00204ff79a7 */ /* 0x0009e2000800003f */
[----:B---3--:R-:W-:-:S04]  /*1a770*/  LOP3.LUT R5, R5, 0x1f, RZ, 0xc0, !PT ;  /* 0x0000001f05057812 */ /* 0x008fc800078ec0ff */
[----:B------:R-:W-:-:S13]  /*1a780*/  ISETP.NE.AND P0, PT, R5, RZ, PT ;  /* 0x000000ff0500720c */ /* 0x000fda0003f05270 */
[----:B----4-:R-:W-:Y:S05]  /*1a790*/  @!P0 BRA `(.L_x_850) ;  /* 0x0000000000048947 */ /* 0x010fea0003800000 */
[----:B------:R-:W-:Y:S01]  /*1a7a0*/  BPT.TRAP 0x1 ;  /* 0x000000040000795c */ /* 0x000fe20000300000 */
.L_x_850:
[----:B------:R-:W-:Y:S05]  /*1a7b0*/  BSYNC B2 ;  /* 0x0000000000027941 */ /* 0x000fea0003800000 */
.L_x_849:
[----:B------:R-:W3:Y:S04]  /*1a7c0*/  LDL R5, [R1+0x4] ;  /* 0x0000040001057983 */ /* 0x000ee80000100800 */
[----:B------:R-:W4:Y:S01]  /*1a7d0*/  LDL R2, [R1+0xc] ;  /* 0x00000c0001027983 */ /* 0x000f220000100800 */
[----:B------:R-:W-:Y:S01]  /*1a7e0*/  R2UR UR10, R11 ;  /* 0x000000000b0a72ca */ /* 0x000fe200000e0000 */
[----:B------:R-:W-:Y:S01]  /*1a7f0*/  UIADD3 UR4, UP0, UR36, 0x670, URZ ;  /* 0x0000067024047890 */ /* 0x000fe2000ff1e03f */
[----:B------:R-:W-:Y:S02]  /*1a800*/  R2UR UR6, R12 ;  /* 0x000000000c0672ca */ /* 0x000fe400000e0000 */
[----:B------:R-:W-:Y:S01]  /*1a810*/  R2UR UR7, R13 ;  /* 0x000000000d0772ca */ /* 0x000fe200000e0000 */
[----:B------:R-:W-:Y:S01]  /*1a820*/  UIADD3.X UR5, URZ, UR37, URZ, UP0, !UPT ;  /* 0x000000253f057290 */ /* 0x000fe200087fe43f */
[----:B------:R-:W-:-:S02]  /*1a830*/  PLOP3.LUT P0, PT, PT, PT, PT, 0x80, 0x0 ;  /* 0x000000000000781c */ /* 0x000fc40003f0f070 */
[----:B0-2---:R-:W-:Y:S01]  /*1a840*/  IADD3 R4, R4, 0x348b0, RZ ;  /* 0x000348b004047810 */ /* 0x005fe20007ffe0ff */
[----:B---3--:R-:W-:-:S04]  /*1a850*/  VIADD R5, R5, 0x400 ;  /* 0x0000040005057836 */ /* 0x008fc80000000000 */
[----:B----4-:R-:W-:-:S07]  /*1a860*/  IMAD R2, R2, 0x8000, R5 ;  /* 0x0000800002027824 */ /* 0x010fce00078e0205 */
.L_x_851:
        /* <DEDUP_REMOVED lines=10> */
[----:B------:R-:W2:Y:S01]  /*1a910*/  LDL R7, [R1+0xc] ;  /* 0x00000c0001077983 */ /* 0x000ea20000100800 */
[----:B------:R-:W-:Y:S02]  /*1a920*/  MOV R2, 0x6000 ;  /* 0x0000600000027802 */ /* 0x000fe40000000f00 */
[----:B------:R-:W-:Y:S02]  /*1a930*/  R2UR UR10, R14 ;  /* 0x000000000e0a72ca */ /* 0x000fe400000e0000 */
[----:B------:R-:W-:Y:S02]  /*1a940*/  R2UR UR6, R12 ;  /* 0x000000000c0672ca */ /* 0x000fe400000e0000 */
[----:B------:R-:W-:Y:S02]  /*1a950*/  R2UR UR7, R13 ;  /* 0x000000000d0772ca */ /* 0x000fe400000e0000 */
[----:B------:R-:W-:Y:S01]  /*1a960*/  PLOP3.LUT P0, PT, PT, PT, PT, 0x80, 0x0 ;  /* 0x000000000000781c */ /* 0x000fe20003f0f070 */
[----:B--2---:R-:W-:-:S04]  /*1a970*/  IMAD R2, R7, R2, 0x2000 ;  /* 0x0000200007027424 */ /* 0x004fc800078e0202 */
[----:B------:R-:W-:-:S04]  /*1a980*/  IMAD R2, R7, -0x2000, R2 ;  /* 0xffffe00007027824 */ /* 0x000fc800078e0202 */
[----:B------:R-:W-:-:S07]  /*1a990*/  IMAD R2, R2, 0x2, R5 ;  /* 0x0000000202027824 */ /* 0x000fce00078e0205 */
.L_x_852:
        /* <DEDUP_REMOVED lines=10> */
.L_x_839:
[----:B------:R-:W-:Y:S05]  /*1aa40*/  BSYNC B1 ;  /* 0x0000000000017941 */ /* 0x000fea0003800000 */
.L_x_838:
[----:B------:R-:W0:Y:S04]  /*1aa50*/  LDL.LU R7, [R1+0xc] ;  /* 0x00000c0001077983 */ /* 0x000e280000300800 */
[----:B------:R-:W2:Y:S01]  /*1aa60*/  LDL.LU R5, [R1+0x24] ;  /* 0x0000240001057983 */ /* 0x000ea20000300800 */
[----:B------:R-:W-:Y:S02]  /*1aa70*/  PLOP3.LUT P0, PT, PT, PT, PT, 0x8, 0x0 ;  /* 0x000000000000781c */ /* 0x000fe40003f0e170 */
[----:B0-----:R-:W-:Y:S01]  /*1aa80*/  IADD3 R2, R7, 0x1, RZ ;  /* 0x0000000107027810 */ /* 0x001fe20007ffe0ff */
[----:B------:R-:W-:-:S03]  /*1aa90*/  VIADD R7, R6, 0xfffffffe ;  /* 0xfffffffe06077836 */ /* 0x000fc60000000000 */
[C---:B------:R-:W-:Y:S02]  /*1aaa0*/  ISETP.NE.AND P1, PT, R2.reuse, 0x2, PT ;  /* 0x000000020200780c */ /* 0x040fe40003f25270 */
[----:B------:R-:W-:Y:S02]  /*1aab0*/  ISETP.GE.AND P2, PT, R7, R9, PT ;  /* 0x000000090700720c */ /* 0x000fe40003f46270 */
[----:B------:R-:W-:Y:S02]  /*1aac0*/  SEL R3, RZ, 0x1, P1 ;  /* 0x00000001ff037807 */ /* 0x000fe40000800000 */
[----:B------:R-:W-:Y:S02]  /*1aad0*/  SEL R2, R2, RZ, P1 ;  /* 0x000000ff02027207 */ /* 0x000fe40000800000 */
[----:B--2---:R-:W-:-:S03]  /*1aae0*/  LOP3.LUT R5, R5, R3, RZ, 0x3c, !PT ;  /* 0x0000000305057212 */ /* 0x004fc600078e3cff */
[----:B------:R0:W-:Y:S04]  /*1aaf0*/  STL [R1+0xc], R2 ;  /* 0x00000c0201007387 */ /* 0x0001e80000100800 */
[----:B------:R0:W-:Y:S01]  /*1ab00*/  STL [R1+0x24], R5 ;  /* 0x0000240501007387 */ /* 0x0001e20000100800 */
[----:B------:R-:W-:Y:S05]  /*1ab10*/  @!P2 BRA `(.L_x_832) ;  /* 0x000000080040a947 */ /* 0x000fea0003800000 */
.L_x_868:
[----:B------:R-:W-:Y:S05]  /*1ab20*/  YIELD ;  /* 0x0000000000007946 */ /* 0x000fea0003800000 */
[----:B------:R-:W-:Y:S04]  /*1ab30*/  BSSY B1, `(.L_x_853) ;  /* 0x0000082000017945 */ /* 0x000fe80003800000 */
[----:B--2---:R-:W-:Y:S05]  /*1ab40*/  @!P6 BRA `(.L_x_854) ;  /* 0x000000080000e947 */ /* 0x004fea0003800000 */
[----:B0-----:R-:W2:Y:S04]  /*1ab50*/  LDL R5, [R1+0x4] ;  /* 0x0000040001057983 */ /* 0x001ea80000100800 */
[----:B------:R-:W2:Y:S04]  /*1ab60*/  LDL R4, [R1+0xc] ;  /* 0x00000c0001047983 */ /* 0x000ea80000100800 */
[----:B------:R-:W3:Y:S01]  /*1ab70*/  LDL R3, [R1+0x24] ;  /* 0x0000240001037983 */ /* 0x000ee20000100800 */
[----:B------:R-:W-:Y:S01]  /*1ab80*/  BSSY B2, `(.L_x_855) ;  /* 0x0000008000027945 */ /* 0x000fe20003800000 */
[----:B------:R-:W0:Y:S02]  /*1ab90*/  S2R R2, SR_TID.X ;  /* 0x0000000000027919 */ /* 0x000e240000002100 */
[----:B0-----:R-:W-:-:S04]  /*1aba0*/  LOP3.LUT R2, R2, 0x7f, RZ, 0xc0, !PT ;  /* 0x0000007f02027812 */ /* 0x001fc800078ec0ff */
[----:B------:R-:W-:Y:S02]  /*1abb0*/  ISETP.NE.AND P2, PT, R2, RZ, PT ;  /* 0x000000ff0200720c */ /* 0x000fe40003f45270 */
[----:B--2---:R-:W-:Y:S02]  /*1abc0*/  LEA R6, R4, R5, 0x3 ;  /* 0x0000000504067211 */ /* 0x004fe400078e18ff */
[----:B---3--:R-:W-:-:S04]  /*1abd0*/  SHF.L.U32 R5, R3, 0x1f, RZ ;  /* 0x0000001f03057819 */ /* 0x008fc800000006ff */
[----:B------:R-:W0:Y:S02]  /*1abe0*/  SYNCS.PHASECHK.TRANS64.TRYWAIT P1, [R6+URZ+0x348a0], R5 ;  /* 0x0348a005060075a7 */ /* 0x000e24000802017f */
[----:B0-----:R-:W-:Y:S05]  /*1abf0*/  @!P1 BRA `(.L_x_856) ;  /* 0x0000006000a89947 */ /* 0x001fea0003800000 */
.L_x_1004:
[----:B------:R-:W-:Y:S05]  /*1ac00*/  BSYNC B2 ;  /* 0x0000000000027941 */ /* 0x000fea0003800000 */
.L_x_855:
        /* <DEDUP_REMOVED lines=9> */
.L_x_858:
[----:B------:R-:W-:Y:S05]  /*1aca0*/  BSYNC B2 ;  /* 0x0000000000027941 */ /* 0x000fea0003800000 */
.L_x_857:
[----:B------:R-:W2:Y:S04]  /*1acb0*/  LDL R3, [R1+0x4] ;  /* 0x0000040001037983 */ /* 0x000ea80000100800 */
[----:B------:R-:W2:Y:S01]  /*1acc0*/  LDL R2, [R1+0xc] ;  /* 0x00000c0001027983 */ /* 0x000ea20000100800 */
[----:B------:R-:W-:Y:S01]  /*1acd0*/  MOV R11, RZ ;  /* 0x000000ff000b7202 */ /* 0x000fe20000000f00 */
[----:B------:R-:W-:Y:S01]  /*1ace0*/  UIADD3 UR4, UP0, UR36, 0x570, URZ ;  /* 0x0000057024047890 */ /* 0x000fe2000ff1e03f */
[----:B------:R-:W-:Y:S01]  /*1acf0*/  PLOP3.LUT P1, PT, PT, PT, PT, 0x80, 0x0 ;  /* 0x000000000000781c */ /* 0x000fe20003f2f070 */
[----:B------:R-:W-:Y:S01]  /*1ad00*/  UMOV UR6, 0x0 ;  /* 0x0000000000067882 */ /* 0x000fe20000000000 */
[----:B------:R-:W-:Y:S01]  /*1ad10*/  R2UR UR10, R11 ;  /* 0x000000000b0a72ca */ /* 0x000fe200000e0000 */
[----:B------:R-:W-:Y:S01]  /*1ad20*/  UIADD3.X UR5, URZ, UR37, URZ, UP0, !UPT ;  /* 0x000000253f057290 */ /* 0x000fe200087fe43f */
[----:B------:R-:W-:Y:S01]  /*1ad30*/  UMOV UR7, 0x12f00000 ;  /* 0x12f0000000077882 */ /* 0x000fe20000000000 */
[----:B--2---:R-:W-:Y:S01]  /*1ad40*/  IMAD R4, R2, 0xc000, R3 ;  /* 0x0000c00002047824 */ /* 0x004fe200078e0203 */
[----:B------:R-:W-:Y:S01]  /*1ad50*/  IADD3 R2, R6, 0x34890, RZ ;  /* 0x0003489006027810 */ /* 0x000fe20007ffe0ff */
[----:B------:R-:W-:-:S02]  /*1ad60*/  IMAD R3, R7, 0x80, R10 ;  /* 0x0000008007037824 */ /* 0x000fc400078e020a */
[----:B------:R-:W-:-:S08]  /*1ad70*/  VIADD R8, R4, 0x1c400 ;  /* 0x0001c40004087836 */ /* 0x000fd00000000000 */
.L_x_859:
        /* <DEDUP_REMOVED lines=10> */
[----:B------:R-:W-:Y:S01]  /*1ae20*/  MOV R12, 0x40 ;  /* 0x00000040000c7802 */ /* 0x000fe20000000f00 */
[----:B------:R-:W-:Y:S01]  /*1ae30*/  VIADD R8, R4, 0x20400 ;  /* 0x0002040004087836 */ /* 0x000fe20000000000 */
[----:B------:R-:W-:Y:S01]  /*1ae40*/  PLOP3.LUT P1, PT, PT, PT, PT, 0x80, 0x0 ;  /* 0x000000000000781c */ /* 0x000fe20003f2f070 */
[----:B------:R-:W-:Y:S01]  /*1ae50*/  UMOV UR6, 0x0 ;  /* 0x0000000000067882 */ /* 0x000fe20000000000 */
[----:B------:R-:W-:Y:S01]  /*1ae60*/  R2UR UR10, R12 ;  /* 0x000000000c0a72ca */ /* 0x000fe200000e0000 */
[----:B------:R-:W-:-:S14]  /*1ae70*/  UMOV UR7, 0x12f00000 ;  /* 0x12f0000000077882 */ /* 0x000fdc0000000000 */
.L_x_860:
        /* <DEDUP_REMOVED lines=15> */
.L_x_861:
        /* <DEDUP_REMOVED lines=13> */
.L_x_1005:
[----:B------:R-:W-:Y:S05]  /*1b040*/  BSYNC B2 ;  /* 0x0000000000027941 */ /* 0x000fea0003800000 */
.L_x_862:
[----:B------:R-:W-:Y:S01]  /*1b050*/  BSSY B2, `(.L_x_864) ;  /* 0x000000b000027945 */ /* 0x000fe20003800000 */
[----:B------:R-:W-:Y:S01]  /*1b060*/  IMAD.MOV.U32 R4, RZ, RZ, 0x0 ;  /* 0x00000000ff047424 */ /* 0x000fe200078e00ff */
[----:B0-2---:R-:W-:Y:S02]  /*1b070*/  MOV R5, 0x12f00000 ;  /* 0x12f0000000057802 */ /* 0x005fe40000000f00 */
[----:B------:R-:W-:Y:S05]  /*1b080*/  @P2 BRA `(.L_x_865) ;  /* 0x00000000001c2947 */ /* 0x000fea0003800000 */
[----:B------:R-:W0:Y:S01]  /*1b090*/  S2R R8, SR_TID.X ;  /* 0x0000000000087919 */ /* 0x000e220000002100 */
[----:B------:R-:W-:-:S04]  /*1b0a0*/  IMAD.MOV.U32 R2, RZ, RZ, 0x8000 ;  /* 0x00008000ff027424 */ /* 0x000fc800078e00ff */
[----:B------:R2:W-:Y:S01]  /*1b0b0*/  SYNCS.ARRIVE.TRANS64 RZ, [R6+URZ+0x348b0], R2 ;  /* 0x0348b00206ff79a7 */ /* 0x0005e2000800003f */
[----:B0-----:R-:W-:-:S04]  /*1b0c0*/  LOP3.LUT R8, R8, 0x1f, RZ, 0xc0, !PT ;  /* 0x0000001f08087812 */ /* 0x001fc800078ec0ff */
[----:B------:R-:W-:-:S13]  /*1b0d0*/  ISETP.NE.AND P1, PT, R8, RZ, PT ;  /* 0x000000ff0800720c */ /* 0x000fda0003f25270 */
[----:B--2---:R-:W-:Y:S05]  /*1b0e0*/  @!P1 BRA `(.L_x_865) ;  /* 0x0000000000049947 */ /* 0x004fea0003800000 */
[----:B------:R-:W-:Y:S01]  /*1b0f0*/  BPT.TRAP 0x1 ;  /* 0x000000040000795c */ /* 0x000fe20000300000 */
.L_x_865:
[----:B------:R-:W-:Y:S05]  /*1b100*/  BSYNC B2 ;  /* 0x0000000000027941 */ /* 0x000fea0003800000 */
.L_x_864:
[----:B------:R-:W2:Y:S04]  /*1b110*/  LDL R2, [R1+0x4] ;  /* 0x0000040001027983 */ /* 0x000ea80000100800 */
[----:B------:R-:W3:Y:S01]  /*1b120*/  LDL R8, [R1+0xc] ;  /* 0x00000c0001087983 */ /* 0x000ee20000100800 */
[----:B------:R-:W-:Y:S01]  /*1b130*/  R2UR UR10, R11 ;  /* 0x000000000b0a72ca */ /* 0x000fe200000e0000 */
[----:B------:R-:W-:Y:S01]  /*1b140*/  UIADD3 UR4, UP0, UR36, 0x670, URZ ;  /* 0x0000067024047890 */ /* 0x000fe2000ff1e03f */
[----:B------:R-:W-:Y:S01]  /*1b150*/  R2UR UR6, R4 ;  /* 0x00000000040672ca */ /* 0x000fe200000e0000 */
[----:B------:R-:W-:Y:S01]  /*1b160*/  VIADD R6, R6, 0x348b0 ;  /* 0x000348b006067836 */ /* 0x000fe20000000000 */
[----:B------:R-:W-:Y:S01]  /*1b170*/  R2UR UR7, R5 ;  /* 0x00000000050772ca */ /* 0x000fe200000e0000 */
[----:B------:R-:W-:Y:S01]  /*1b180*/  UIADD3.X UR5, URZ, UR37, URZ, UP0, !UPT ;  /* 0x000000253f057290 */ /* 0x000fe200087fe43f */
[----:B------:R-:W-:-:S02]  /*1b190*/  PLOP3.LUT P1, PT, PT, PT, PT, 0x80, 0x0 ;  /* 0x000000000000781c */ /* 0x000fc40003f2f070 */
[----:B--2---:R-:W-:-:S04]  /*1b1a0*/  IADD3 R2, R2, 0x400, RZ ;  /* 0x0000040002027810 */ /* 0x004fc80007ffe0ff */
[----:B---3--:R-:W-:-:S07]  /*1b1b0*/  LEA R2, R8, R2, 0xf ;  /* 0x0000000208027211 */ /* 0x008fce00078e78ff */
.L_x_866:
        /* <DEDUP_REMOVED lines=15> */
.L_x_867:
        /* <DEDUP_REMOVED lines=10> */
.L_x_854:
[----:B------:R-:W-:Y:S05]  /*1b350*/  BSYNC B1 ;  /* 0x0000000000017941 */ /* 0x000fea0003800000 */
.L_x_853:
[----:B0-----:R-:W2:Y:S04]  /*1b360*/  LDL.LU R5, [R1+0xc] ;  /* 0x00000c0001057983 */ /* 0x001ea80000300800 */
[----:B------:R-:W3:Y:S01]  /*1b370*/  LDL.LU R4, [R1+0x24] ;  /* 0x0000240001047983 */ /* 0x000ee20000300800 */
[C---:B------:R-:W-:Y:S01]  /*1b380*/  ISETP.GT.AND P2, PT, R7.reuse, R9, PT ;  /* 0x000000090700720c */ /* 0x040fe20003f44270 */
[----:B------:R-:W-:Y:S01]  /*1b390*/  VIADD R7, R7, 0xffffffff ;  /* 0xffffffff07077836 */ /* 0x000fe20000000000 */
[----:B--2---:R-:W-:-:S04]  /*1b3a0*/  IADD3 R2, R5, 0x1, RZ ;  /* 0x0000000105027810 */ /* 0x004fc80007ffe0ff */
[----:B------:R-:W-:-:S04]  /*1b3b0*/  ISETP.NE.AND P1, PT, R2, 0x2, PT ;  /* 0x000000020200780c */ /* 0x000fc80003f25270 */
[----:B------:R-:W-:Y:S02]  /*1b3c0*/  SEL R3, RZ, 0x1, P1 ;  /* 0x00000001ff037807 */ /* 0x000fe40000800000 */
[----:B------:R-:W-:Y:S02]  /*1b3d0*/  SEL R2, R2, RZ, P1 ;  /* 0x000000ff02027207 */ /* 0x000fe40000800000 */
[----:B---3--:R-:W-:-:S05]  /*1b3e0*/  LOP3.LUT R4, R4, R3, RZ, 0x3c, !PT ;  /* 0x0000000304047212 */ /* 0x008fca00078e3cff */
[----:B------:R2:W-:Y:S04]  /*1b3f0*/  STL [R1+0x24], R4 ;  /* 0x0000240401007387 */ /* 0x0005e80000100800 */
[----:B------:R2:W-:Y:S01]  /*1b400*/  STL [R1+0xc], R2 ;  /* 0x00000c0201007387 */ /* 0x0005e20000100800 */
[----:B------:R-:W-:Y:S05]  /*1b410*/  @P2 BRA `(.L_x_868) ;  /* 0xfffffff400c02947 */ /* 0x000fea000383ffff */
.L_x_832:
[----:B------:R-:W-:Y:S05]  /*1b420*/  BSYNC B0 ;  /* 0x0000000000007941 */ /* 0x000fea0003800000 */
.L_x_831:
[----:B0-2---:R-:W2:Y:S01]  /*1b430*/  LDL R2, [R1+0x50] ;  /* 0x0000500001027983 */ /* 0x005ea20000100800 */
[----:B------:R-:W-:Y:S05]  /*1b440*/  @!P0 WARPSYNC.ALL ;  /* 0x0000000000008948 */ /* 0x000fea0003800000 */
[----:B------:R-:W-:Y:S06]  /*1b450*/  @!P0 BAR.SYNC.DEFER_BLOCKING 0xc, 0x180 ;  /* 0x0306000000008b1d */ /* 0x000fec0000010000 */
[----:B------:R-:W-:Y:S01]  /*1b460*/  BSSY B7, `(.L_x_869) ;  /* 0x0000430000077945 */ /* 0x000fe20003800000 */
[----:B--2---:R-:W-:-:S13]  /*1b470*/  ISETP.GT.AND P0, PT, R2, RZ, PT ;  /* 0x000000ff0200720c */ /* 0x004fda0003f04270 */
[----:B------:R-:W-:Y:S05]  /*1b480*/  @P0 BRA `(.L_x_870) ;  /* 0x0000000000440947 */ /* 0x000fea0003800000 */
[----:B------:R-:W0:Y:S02]  /*1b490*/  S2R R2, SR_TID.X ;  /* 0x0000000000027919 */ /* 0x000e240000002100 */
[----:B0-----:R-:W-:-:S04]  /*1b4a0*/  LOP3.LUT R2, R2, 0x7f, RZ, 0xc0, !PT ;  /* 0x0000007f02027812 */ /* 0x001fc800078ec0ff */
[----:B------:R-:W-:-:S13]  /*1b4b0*/  ISETP.NE.AND P0, PT, R2, RZ, PT ;  /* 0x000000ff0200720c */ /* 0x000fda0003f05270 */
[----:B------:R-:W-:Y:S05]  /*1b4c0*/  @P0 BRA `(.L_x_871) ;  /* 0x0000004000a40947 */ /* 0x000fea0003800000 */
[----:B------:R-:W0:Y:S01]  /*1b4d0*/  S2R R3, SR_LANEID ;  /* 0x0000000000037919 */ /* 0x000e220000000000 */
[----:B------:R-:W-:Y:S01]  /*1b4e0*/  VOTEU.ANY UR4, UPT, PT ;  /* 0x0000000000047886 */ /* 0x000fe200038e0100 */
[----:B------:R-:W2:Y:S01]  /*1b4f0*/  LDC.64 R4, c[0x0][0xc60] ;  /* 0x00031800ff047b82 */ /* 0x000ea20000000a00 */
[----:B------:R-:W0:Y:S08]  /*1b500*/  FLO.U32 R0, UR4 ;  /* 0x0000000400007d00 */ /* 0x000e3000080e0000 */
[----:B------:R-:W2:Y:S01]  /*1b510*/  POPC R2, UR4 ;  /* 0x0000000400027d09 */ /* 0x000ea20008000000 */
[----:B0-----:R-:W-:-:S13]  /*1b520*/  ISETP.EQ.U32.AND P0, PT, R0, R3, PT ;  /* 0x000000030000720c */ /* 0x001fda0003f02070 */
[----:B--2---:R-:W2:Y:S01]  /*1b530*/  @P0 ATOMG.E.ADD.STRONG.GPU PT, R5, desc[UR42][R4.64], R2 ;  /* 0x00000002040509a8 */ /* 0x004ea200081ee1ea */
[----:B------:R-:W0:Y:S02]  /*1b540*/  S2R R3, SR_LTMASK ;  /* 0x0000000000037919 */ /* 0x000e240000003900 */
[----:B0-----:R-:W-:-:S06]  /*1b550*/  LOP3.LUT R3, R3, UR4, RZ, 0xc0, !PT ;  /* 0x0000000403037c12 */ /* 0x001fcc000f8ec0ff */
[----:B------:R-:W0:Y:S01]  /*1b560*/  POPC R3, R3 ;  /* 0x0000000300037309 */ /* 0x000e220000000000 */
[----:B--2---:R-:W0:Y:S02]  /*1b570*/  SHFL.IDX PT, R0, R5, R0, 0x1f ;  /* 0x00001f0005007589 */ /* 0x004e2400000e0000 */
[----:B0-----:R-:W-:Y:S01]  /*1b580*/  IADD3 R16, R0, UR38, R3 ;  /* 0x0000002600107c10 */ /* 0x001fe2000fffe003 */
[----:B------:R-:W-:Y:S06]  /*1b590*/  BRA `(.L_x_871) ;  /* 0x0000004000707947 */ /* 0x000fec0003800000 */
.L_x_870:
[----:B------:R-:W2:Y:S01]  /*1b5a0*/  LDL R0, [R1+0x4] ;  /* 0x0000040001007983 */ /* 0x000ea20000100800 */
[----:B------:R-:W-:Y:S01]  /*1b5b0*/  BSSY B6, `(.L_x_872) ;  /* 0x0000014000067945 */ /* 0x000fe20003800000 */
[----:B--2---:R-:W-:-:S04]  /*1b5c0*/  IADD3 R0, R0, 0x1c400, RZ ;  /* 0x0001c40000007810 */ /* 0x004fc80007ffe0ff */
[----:B------:R-:W-:-:S13]  /*1b5d0*/  LOP3.LUT P0, RZ, R0, 0x3ff, RZ, 0xc0, !PT ;  /* 0x000003ff00ff7812 */ /* 0x000fda000780c0ff */
[----:B------:R-:W-:Y:S05]  /*1b5e0*/  @!P0 BRA `(.L_x_873) ;  /* 0x0000000000408947 */ /* 0x000fea0003800000 */
[----:B------:R-:W-:Y:S01]  /*1b5f0*/  MOV R2, 0x0 ;  /* 0x0000000000027802 */ /* 0x000fe20000000f00 */
[----:B------:R-:W-:Y:S01]  /*1b600*/  ULDC.64 UR6, c[0x4][0xb8] ;  /* 0x01002e0000067ab9 */ /* 0x000fe20000000a00 */
[----:B------:R-:W-:Y:S01]  /*1b610*/  ULDC.64 UR8, c[0x4][0xc0] ;  /* 0x0100300000087ab9 */ /* 0x000fe20000000a00 */
[----:B------:R-:W-:Y:S01]  /*1b620*/  ULDC.64 UR4, c[0x4][0x8] ;  /* 0x0100020000047ab9 */ /* 0x000fe20000000a00 */
[----:B------:R-:W-:Y:S01]  /*1b630*/  IMAD.U32 R4, RZ, RZ, UR6 ;  /* 0x00000006ff047e24 */ /* 0x000fe2000f8e00ff */
[----:B------:R-:W-:Y:S01]  /*1b640*/  MOV R5, UR7 ;  /* 0x0000000700057c02 */ /* 0x000fe20008000f00 */
[----:B------:R-:W0:Y:S01]  /*1b650*/  LDC.64 R2, c[0x4][R2] ;  /* 0x0100000002027b82 */ /* 0x000e220000000a00 */
[----:B------:R-:W-:Y:S01]  /*1b660*/  IMAD.U32 R6, RZ, RZ, UR8 ;  /* 0x00000008ff067e24 */ /* 0x000fe2000f8e00ff */
[----:B------:R-:W-:Y:S01]  /*1b670*/  MOV R7, UR9 ;  /* 0x0000000900077c02 */ /* 0x000fe20008000f00 */
[----:B------:R-:W-:Y:S01]  /*1b680*/  IMAD.U32 R10, RZ, RZ, UR4 ;  /* 0x00000004ff0a7e24 */ /* 0x000fe2000f8e00ff */
[----:B------:R-:W-:Y:S01]  /*1b690*/  MOV R11, UR5 ;  /* 0x00000005000b7c02 */ /* 0x000fe20008000f00 */
[----:B------:R-:W-:Y:S01]  /*1b6a0*/  IMAD.MOV.U32 R8, RZ, RZ, 0x70 ;  /* 0x00000070ff087424 */ /* 0x000fe200078e00ff */
[----:B------:R-:W-:Y:S01]  /*1b6b0*/  MOV R12, 0x1 ;  /* 0x00000001000c7802 */ /* 0x000fe20000000f00 */
[----:B------:R-:W-:-:S07]  /*1b6c0*/  IMAD.MOV.U32 R13, RZ, RZ, RZ ;  /* 0x000000ffff0d7224 */ /* 0x000fce00078e00ff */
[----:B------:R-:W-:-:S07]  /*1b6d0*/  LEPC R20, `(.L_x_873) ;  /* 0x000000001014794e */ /* 0x000fce0000000000 */
[----:B01----:R-:W-:Y:S05]  /*1b6e0*/  CALL.ABS.NOINC R2 ;  /* 0x0000000002007343 */ /* 0x003fea0003c00000 */
.L_x_873:
[----:B------:R-:W-:Y:S05]  /*1b6f0*/  BSYNC B6 ;  /* 0x0000000000067941 */ /* 0x000fea0003800000 */
.L_x_872:
        /* <DEDUP_REMOVED lines=9> */
[----:B------:R0:W2:Y:S01]  /*1b790*/  LDC.64 R2, c[0x4][R0] ;  /* 0x0100000000027b82 */ /* 0x0000a20000000a00 */
[----:B------:R-:W-:Y:S01]  /*1b7a0*/  IMAD.U32 R4, RZ, RZ, UR6 ;  /* 0x00000006ff047e24 */ /* 0x000fe2000f8e00ff */
[----:B------:R-:W-:Y:S01]  /*1b7b0*/  MOV R5, UR7 ;  /* 0x0000000700057c02 */ /* 0x000fe20008000f00 */
[----:B------:R-:W-:Y:S01]  /*1b7c0*/  IMAD.U32 R6, RZ, RZ, UR8 ;  /* 0x00000008ff067e24 */ /* 0x000fe2000f8e00ff */
[----:B------:R-:W-:Y:S01]  /*1b7d0*/  MOV R7, UR9 ;  /* 0x0000000900077c02 */ /* 0x000fe20008000f00 */
[----:B------:R-:W-:Y:S01]  /*1b7e0*/  IMAD.U32 R10, RZ, RZ, UR4 ;  /* 0x00000004ff0a7e24 */ /* 0x000fe2000f8e00ff */
[----:B------:R-:W-:Y:S01]  /*1b7f0*/  MOV R11, UR5 ;  /* 0x00000005000b7c02 */ /* 0x000fe20008000f00 */
[----:B------:R-:W-:Y:S01]  /*1b800*/  IMAD.MOV.U32 R8, RZ, RZ, 0x70 ;  /* 0x00000070ff087424 */ /* 0x000fe200078e00ff */
[----:B------:R-:W-:Y:S01]  /*1b810*/  MOV R12, 0x1 ;  /* 0x00000001000c7802 */ /* 0x000fe20000000f00 */
[----:B0-----:R-:W-:-:S07]  /*1b820*/  IMAD.MOV.U32 R13, RZ, RZ, RZ ;  /* 0x000000ffff0d7224 */ /* 0x001fce00078e00ff */
[----:B------:R-:W-:-:S07]  /*1b830*/  LEPC R20, `(.L_x_876) ;  /* 0x000000001014794e */ /* 0x000fce0000000000 */
[----:B-12---:R-:W-:Y:S05]  /*1b840*/  CALL.ABS.NOINC R2 ;  /* 0x0000000002007343 */ /* 0x006fea0003c00000 */
.L_x_876:
[----:B------:R-:W-:Y:S01]  /*1b850*/  MOV R2, 0x0 ;  /* 0x0000000000027802 */ /* 0x000fe20000000f00 */
[----:B------:R-:W-:Y:S01]  /*1b860*/  ULDC.64 UR4, c[0x4][0xb8] ;  /* 0x01002e0000047ab9 */ /* 0x000fe20000000a00 */
[----:B------:R-:W-:Y:S01]  /*1b870*/  ULDC.64 UR6, c[0x4][0xc0] ;  /* 0x0100300000067ab9 */ /* 0x000fe20000000a00 */
[----:B------:R-:W-:Y:S01]  /*1b880*/  ULDC.64 UR8, c[0x4][0x18] ;  /* 0x0100060000087ab9 */ /* 0x000fe20000000a00 */
[----:B------:R-:W-:Y:S01]  /*1b890*/  MOV R4, UR4 ;  /* 0x0000000400047c02 */ /* 0x000fe20008000f00 */
[----:B------:R-:W-:Y:S01]  /*1b8a0*/  IMAD.U32 R5, RZ, RZ, UR5 ;  /* 0x00000005ff057e24 */ /* 0x000fe2000f8e00ff */
[----:B------:R-:W0:Y:S01]  /*1b8b0*/  LDC.64 R2, c[0x4][R2] ;  /* 0x0100000002027b82 */ /* 0x000e220000000a00 */
[----:B------:R-:W-:Y:S01]  /*1b8c0*/  MOV R6, UR6 ;  /* 0x0000000600067c02 */ /* 0x000fe20008000f00 */
[----:B------:R-:W-:Y:S01]  /*1b8d0*/  IMAD.U32 R7, RZ, RZ, UR7 ;  /* 0x00000007ff077e24 */ /* 0x000fe2000f8e00ff */
[----:B------:R-:W-:Y:S01]  /*1b8e0*/  MOV R10, UR8 ;  /* 0x00000008000a7c02 */ /* 0x000fe20008000f00 */
[----:B------:R-:W-:Y:S01]  /*1b8f0*/  IMAD.U32 R11, RZ, RZ, UR9 ;  /* 0x00000009ff0b7e24 */ /* 0x000fe2000f8e00ff */
[----:B------:R-:W-:Y:S01]  /*1b900*/  MOV R8, 0x70 ;  /* 0x0000007000087802 */ /* 0x000fe20000000f00 */
[----:B------:R-:W-:Y:S01]  /*1b910*/  IMAD.MOV.U32 R12, RZ, RZ, 0x1 ;  /* 0x00000001ff0c7424 */ /* 0x000fe200078e00ff */
[----:B------:R-:W-:-:S07]  /*1b920*/  MOV R13, RZ ;  /* 0x000000ff000d7202 */ /* 0x000fce0000000f00 */
[----:B------:R-:W-:-:S07]  /*1b930*/  LEPC R20, `(.L_x_875) ;  /* 0x000000001014794e */ /* 0x000fce0000000000 */
[----:B0-----:R-:W-:Y:S05]  /*1b940*/  CALL.ABS.NOINC R2 ;  /* 0x0000000002007343 */ /* 0x001fea0003c00000 */
.L_x_875:
[----:B------:R-:W-:Y:S05]  /*1b950*/  BSYNC B6 ;  /* 0x0000000000067941 */ /* 0x000fea0003800000 */
.L_x_874:
[----:B------:R-:W2:Y:S01]  /*1b960*/  LDL.LU R2, [R1] ;  /* 0x0000000001027983 */ /* 0x000ea20000300800 */
[----:B------:R-:W-:-:S03]  /*1b970*/  ULDC.64 UR4, c[0x0][0x9f8] ;  /* 0x00027e0000047ab9 */ /* 0x000fc60000000a00 */
[----:B------:R-:W3:Y:S04]  /*1b980*/  LDL.LU R4, [R1+0x28] ;  /* 0x0000280001047983 */ /* 0x000ee80000300800 */
[----:B------:R-:W4:Y:S01]  /*1b990*/  LDL R7, [R1+0x14] ;  /* 0x0000140001077983 */ /* 0x000f220000100800 */
[----:B------:R-:W-:-:S03]  /*1b9a0*/  ISETP.NE.U32.AND P0, PT, RZ, UR4, PT ;  /* 0x00000004ff007c0c */ /* 0x000fc6000bf05070 */
[----:B------:R-:W5:Y:S01]  /*1b9b0*/  LDL R0, [R1+0x3c] ;  /* 0x00003c0001007983 */ /* 0x000f620000100800 */
[----:B------:R-:W-:-:S13]  /*1b9c0*/  ISETP.NE.AND.EX P0, PT, RZ, UR5, PT, P0 ;  /* 0x00000005ff007c0c */ /* 0x000fda000bf05300 */
[----:B--2---:R-:W-:-:S04]  /*1b9d0*/  @P0 IADD3 R2, P1, R2, UR4, RZ ;  /* 0x0000000402020c10 */ /* 0x004fc8000ff3e0ff */
[----:B---3--:R-:W-:Y:S01]  /*1b9e0*/  @P0 IADD3.X R3, R4, UR5, RZ, P1, !PT ;  /* 0x0000000504030c10 */ /* 0x008fe20008ffe4ff */
[----:B------:R-:W-:-:S04]  /*1b9f0*/  ULDC.64 UR4, c[0x0][0xa08] ;  /* 0x0002820000047ab9 */ /* 0x000fc80000000a00 */
[----:B----4-:R0:W2:Y:S01]  /*1ba00*/  @P0 LDG.E R7, desc[UR42][R2.64] ;  /* 0x0000002a02070981 */ /* 0x0100a2000c1e1900 */
[----:B-----5:R-:W-:Y:S01]  /*1ba10*/  VIADD R9, R0, 0xffffffff ;  /* 0xffffffff00097836 */ /* 0x020fe20000000000 */
[----:B0-----:R-:W0:Y:S01]  /*1ba20*/  LDC.64 R2, c[0x0][0x418] ;  /* 0x00010600ff027b82 */ /* 0x001e220000000a00 */
[----:B--2---:R-:W-:Y:S01]  /*1ba30*/  SHF.R.S32.HI R8, RZ, 0x1f, R7 ;  /* 0x0000001fff087819 */ /* 0x004fe20000011407 */
[----:B------:R2:W-:Y:S04]  /*1ba40*/  @P0 STL [R1+0x14], R7 ;  /* 0x0000140701000387 */ /* 0x0005e80000100800 */
[----:B------:R2:W-:Y:S04]  /*1ba50*/  STL [R1+0x38], R9 ;  /* 0x0000380901007387 */ /* 0x0005e80000100800 */
[----:B------:R2:W-:Y:S01]  /*1ba60*/  STL [R1+0x28], R8 ;  /* 0x0000280801007387 */ /* 0x0005e20000100800 */
[----:B0-----:R-:W-:Y:S01]  /*1ba70*/  LOP3.LUT P0, RZ, R2, UR4, RZ, 0xfc, !PT ;  /* 0x0000000402ff7c12 */ /* 0x001fe2000f80fcff */
[----:B------:R-:W-:-:S03]  /*1ba80*/  UMOV UR4, 0xffffffff ;  /* 0xffffffff00047882 */ /* 0x000fc60000000000 */
[----:B------:R-:W-:-:S04]  /*1ba90*/  LOP3.LUT P0, RZ, R3, UR5, RZ, 0xfc, P0 ;  /* 0x0000000503ff7c12 */ /* 0x000fc8000800fcff */
[----:B------:R-:W-:Y:S01]  /*1baa0*/  SEL R0, R7, RZ, !P0 ;  /* 0x000000ff07007207 */ /* 0x000fe20004000000 */
[----:B--2---:R-:W-:Y:S08]  /*1bab0*/  BRA.DIV UR4, `(.L_x_877) ;  /* 0x0000005604207947 */ /* 0x004ff0000b800000 */
[----:B------:R-:W0:Y:S02]  /*1bac0*/  S2R R4, SR_TID.X ;  /* 0x0000000000047919 */ /* 0x000e240000002100 */
[----:B0-----:R-:W-:-:S04]  /*1bad0*/  SHF.R.U32.HI R4, RZ, 0x5, R4 ;  /* 0x00000005ff047819 */ /* 0x001fc80000011604 */
[----:B------:R-:W-:-:S05]  /*1bae0*/  LOP3.LUT R4, R4, 0x3, RZ, 0xc0, !PT ;  /* 0x0000000304047812 */ /* 0x000fca00078ec0ff */
[----:B------:R0:W2:Y:S02]  /*1baf0*/  SHFL.IDX PT, R14, R4, RZ, 0x1f ;  /* 0x00001fff040e7589 */ /* 0x0000a400000e0000 */
.L_x_1008:
[----:B0-----:R-:W3:Y:S01]  /*1bb00*/  LDL.LU R4, [R1+0x10] ;  /* 0x0000100001047983 */ /* 0x001ee20000300800 */
[----:B------:R-:W-:Y:S02]  /*1bb10*/  PLOP3.LUT P1, PT, PT, PT, PT, 0x8, 0x0 ;  /* 0x000000000000781c */ /* 0x000fe40003f2e170 */
[----:B--2---:R-:W-:Y:S01]  /*1bb20*/  ISETP.NE.AND P0, PT, R14, RZ, PT ;  /* 0x000000ff0e00720c */ /* 0x004fe20003f05270 */
[----:B------:R0:W-:Y:S01]  /*1bb30*/  STL [R1], R0 ;  /* 0x0000000001007387 */ /* 0x0001e20000100800 */
[----:B---3--:R-:W-:-:S09]  /*1bb40*/  LOP3.LUT R4, R4, 0xfffffffe, RZ, 0xc0, !PT ;  /* 0xfffffffe04047812 */ /* 0x008fd200078ec0ff */
[----:B------:R-:W-:-:S05]  /*1bb50*/  @P1 LOP3.LUT R4, R4, 0x1, RZ, 0xfc, !PT ;  /* 0x0000000104041812 */ /* 0x000fca00078efcff */
[----:B------:R0:W-:Y:S01]  /*1bb60*/  STL [R1+0x10], R4 ;  /* 0x0000100401007387 */ /* 0x0001e20000100800 */
[----:B------:R-:W-:Y:S05]  /*1bb70*/  @P0 BRA `(.L_x_878) ;  /* 0x0000000400500947 */ /* 0x000fea0003800000 */
[----:B------:R-:W-:-:S03]  /*1bb80*/  UMOV UR4, 0xffffffff ;  /* 0xffffffff00047882 */ /* 0x000fc60000000000 */
[----:B------:R-:W-:Y:S05]  /*1bb90*/  BRA.DIV UR4, `(.L_x_879) ;  /* 0x00000056041c7947 */ /* 0x000fea000b800000 */
[----:B------:R-:W-:-:S13]  /*1bba0*/  ELECT P6, URZ, PT ;  /* 0x00000000003f782f */ /* 0x000fda00038c0000 */
.L_x_1011:
[----:B------:R-:W-:Y:S05]  /*1bbb0*/  @!P6 BRA `(.L_x_878) ;  /* 0x000000040040e947 */ /* 0x000fea0003800000 */
[----:B------:R2:W-:Y:S01]  /*1bbc0*/  STL [R1+0x1c], R9 ;  /* 0x00001c0901007387 */ /* 0x0005e20000100800 */
[----:B------:R-:W-:-:S04]  /*1bbd0*/  ISETP.NE.U32.AND P0, PT, R2, RZ, PT ;  /* 0x000000ff0200720c */ /* 0x000fc80003f05070 */
[----:B------:R-:W-:-:S13]  /*1bbe0*/  ISETP.NE.AND.EX P0, PT, R3, RZ, PT, P0 ;  /* 0x000000ff0300720c */ /* 0x000fda0003f05300 */
[----:B--2---:R-:W-:Y:S05]  /*1bbf0*/  @!P0 BRA `(.L_x_880) ;  /* 0x0000000000508947 */ /* 0x004fea0003800000 */
[----:B------:R-:W2:Y:S01]  /*1bc00*/  LDC R6, c[0x0][0x43c] ;  /* 0x00010f00ff067b82 */ /* 0x000ea20000000800 */
[----:B0-----:R-:W-:Y:S01]  /*1bc10*/  MOV R0, R9 ;  /* 0x0000000900007202 */ /* 0x001fe20000000f00 */
[----:B------:R-:W-:Y:S01]  /*1bc20*/  ULDC.64 UR4, c[0x0][0x428] ;  /* 0x00010a0000047ab9 */ /* 0x000fe20000000a00 */
[----:B--2---:R-:W-:-:S13]  /*1bc30*/  ISETP.NE.AND P0, PT, R6, 0x1, PT ;  /* 0x000000010600780c */ /* 0x004fda0003f05270 */
[----:B------:R-:W0:Y:S02]  /*1bc40*/  @P0 LDC.64 R4, c[0x0][0x440] ;  /* 0x00011000ff040b82 */ /* 0x000e240000000a00 */
[----:B0-----:R-:W-:-:S05]  /*1bc50*/  @P0 IMAD.HI.U32 R4, R9, R4, RZ ;  /* 0x0000000409040227 */ /* 0x001fca00078e00ff */
[----:B------:R-:W-:-:S04]  /*1bc60*/  @P0 SHF.R.U32.HI R0, RZ, R5, R4 ;  /* 0x00000005ff000219 */ /* 0x000fc80000011604 */
[--C-:B------:R-:W-:Y:S01]  /*1bc70*/  SHF.R.S32.HI R5, RZ, 0x1f, R0.reuse ;  /* 0x0000001fff057819 */ /* 0x100fe20000011400 */
[----:B------:R-:W-:-:S04]  /*1bc80*/  IMAD.MOV R4, RZ, RZ, -R0 ;  /* 0x000000ffff047224 */ /* 0x000fc800078e0a00 */
[----:B------:R-:W-:Y:S01]  /*1bc90*/  IMAD R6, R6, R4, R9 ;  /* 0x0000000406067224 */ /* 0x000fe200078e0209 */
[----:B------:R-:W-:-:S04]  /*1bca0*/  MOV R4, R0 ;  /* 0x0000000000047202 */ /* 0x000fc80000000f00 */
[----:B------:R0:W-:Y:S01]  /*1bcb0*/  STL [R1+0x1c], R6 ;  /* 0x00001c0601007387 */ /* 0x0001e20000100800 */
[----:B------:R-:W-:-:S03]  /*1bcc0*/  IMAD.WIDE.U32 R4, R7, UR4, R4 ;  /* 0x0000000407047c25 */ /* 0x000fc6000f8e0004 */
[----:B------:R-:W-:Y:S01]  /*1bcd0*/  LEA R2, P0, R4, R2, 0x2 ;  /* 0x0000000204027211 */ /* 0x000fe200078010ff */
[----:B0-----:R-:W-:-:S04]  /*1bce0*/  IMAD R6, R8, UR4, RZ ;  /* 0x0000000408067c24 */ /* 0x001fc8000f8e02ff */
[----:B------:R-:W-:-:S04]  /*1bcf0*/  IMAD R0, R7, UR5, R6 ;  /* 0x0000000507007c24 */ /* 0x000fc8000f8e0206 */
[----:B------:R-:W-:-:S05]  /*1bd00*/  IMAD.IADD R0, R5, 0x1, R0 ;  /* 0x0000000105007824 */ /* 0x000fca00078e0200 */
[----:B------:R-:W-:-:S05]  /*1bd10*/  LEA.HI.X R3, R4, R3, R0, 0x2, P0 ;  /* 0x0000000304037211 */ /* 0x000fca00000f1400 */
[----:B------:R-:W2:Y:S04]  /*1bd20*/  LDG.E R0, desc[UR42][R2.64] ;  /* 0x0000002a02007981 */ /* 0x000ea8000c1e1900 */
[----:B--2---:R2:W-:Y:S02]  /*1bd30*/  STL [R1], R0 ;  /* 0x0000000001007387 */ /* 0x0045e40000100800 */
.L_x_880:
[----:B------:R-:W3:Y:S04]  /*1bd40*/  LDL R7, [R1+0x4] ;  /* 0x0000040001077983 */ /* 0x000ee80000100800 */
[----:B0-2---:R-:W3:Y:S04]  /*1bd50*/  LDL R0, [R1+0x8] ;  /* 0x0000080001007983 */ /* 0x005ee80000100800 */
[----:B------:R-:W2:Y:S01]  /*1bd60*/  LDL R2, [R1+0x18] ;  /* 0x0000180001027983 */ /* 0x000ea20000100800 */
[----:B---3--:R-:W-:Y:S02]  /*1bd70*/  LEA R0, R0, R7, 0x3 ;  /* 0x0000000700007211 */ /* 0x008fe400078e18ff */
[----:B--2---:R-:W-:-:S04]  /*1bd80*/  SHF.L.U32 R2, R2, 0x1f, RZ ;  /* 0x0000001f02027819 */ /* 0x004fc800000006ff */
[----:B------:R-:W0:Y:S02]  /*1bd90*/  SYNCS.PHASECHK.TRANS64.TRYWAIT P0, [R0+URZ+0x34840], R2 ;  /* 0x03484002000075a7 */ /* 0x000e24000800017f */
[----:B0-----:R-:W-:Y:S05]  /*1bda0*/  @!P0 BRA `(.L_x_881) ;  /* 0x0000005000b88947 */ /* 0x001fea0003800000 */
.L_x_1012:
[----:B------:R-:W2:Y:S02]  /*1bdb0*/  S2R R3, SR_TID.X ;  /* 0x0000000000037919 */ /* 0x000ea40000002100 */
[----:B--2---:R-:W-:-:S04]  /*1bdc0*/  LOP3.LUT R3, R3, 0x7f, RZ, 0xc0, !PT ;  /* 0x0000007f03037812 */ /* 0x004fc800078ec0ff */
[----:B------:R-:W-:-:S13]  /*1bdd0*/  ISETP.NE.AND P0, PT, R3, RZ, PT ;  /* 0x000000ff0300720c */ /* 0x000fda0003f05270 */
        /* <DEDUP_REMOVED lines=8> */
.L_x_882:
[----:B------:R-:W2:Y:S04]  /*1be60*/  LDL R7, [R1+0x4] ;  /* 0x0000040001077983 */ /* 0x000ea80000100800 */
[----:B------:R-:W2:Y:S04]  /*1be70*/  LDL R6, [R1+0x8] ;  /* 0x0000080001067983 */ /* 0x000ea80000100800 */
[----:B------:R-:W3:Y:S04]  /*1be80*/  LDL R5, [R1+0x1c] ;  /* 0x00001c0001057983 */ /* 0x000ee80000100800 */
[----:B------:R-:W4:Y:S04]  /*1be90*/  LDL R4, [R1+0x20] ;  /* 0x0000200001047983 */ /* 0x000f280000100800 */
[----:B------:R-:W5:Y:S04]  /*1bea0*/  LDL R3, [R1] ;  /* 0x0000000001037983 */ /* 0x000f680000100800 */
[----:B0-----:R-:W5:Y:S01]  /*1beb0*/  LDL.LU R2, [R1+0x10] ;  /* 0x0000100001027983 */ /* 0x001f620000300800 */
        /* <DEDUP_REMOVED lines=9> */
[----:B--2---:R-:W-:Y:S01]  /*1bf50*/  IMAD R0, R6, 0xc000, R7 ;  /* 0x0000c00006007824 */ /* 0x004fe200078e0207 */
[----:B---3--:R-:W-:-:S04]  /*1bf60*/  R2UR UR11, R5 ;  /* 0x00000000050b72ca */ /* 0x008fc800000e0000 */
[----:B------:R-:W-:Y:S02]  /*1bf70*/  R2UR UR8, R0 ;  /* 0x00000000000872ca */ /* 0x000fe400000e0000 */
[----:B----4-:R-:W-:Y:S02]  /*1bf80*/  R2UR UR5, R4 ;  /* 0x00000000040572ca */ /* 0x010fe400000e0000 */
[----:B-----5:R-:W-:Y:S02]  /*1bf90*/  R2UR UR13, R3 ;  /* 0x00000000030d72ca */ /* 0x020fe400000e0000 */
[----:B------:R-:W-:-:S07]  /*1bfa0*/  LOP3.LUT R2, R2, 0xfffffffe, RZ, 0xc0, !PT ;  /* 0xfffffffe02027812 */ /* 0x000fce00078ec0ff */
[----:B------:R-:W-:Y:S01]  /*1bfb0*/  UIADD3 UR14, UR8, 0x1c400, URZ ;  /* 0x0001c400080e7890 */ /* 0x000fe2000fffe03f */
[----:B------:R-:W-:Y:S01]  /*1bfc0*/  @P0 LOP3.LUT R2, R2, 0x1, RZ, 0xfc, !PT ;  /* 0x0000000102020812 */ /* 0x000fe200078efcff */
[----:B------:R-:W-:Y:S02]  /*1bfd0*/  ULEA UR11, UR11, UR5, 0x7 ;  /* 0x000000050b0b7291 */ /* 0x000fe4000f8e383f */
[----:B------:R-:W-:Y:S02]  /*1bfe0*/  UIADD3.X UR5, URZ, UR37, URZ, UP0, !UPT ;  /* 0x000000253f057290 */ /* 0x000fe400087fe43f */
[----:B------:R-:W-:Y:S01]  /*1bff0*/  UIADD3 UR15, UR8, 0x20400, URZ ;  /* 0x00020400080f7890 */ /* 0x000fe2000fffe03f */
[----:B------:R2:W-:Y:S01]  /*1c000*/  STL [R1+0x10], R2 ;  /* 0x0000100201007387 */ /* 0x0005e20000100800 */
[----:B------:R-:W-:-:S03]  /*1c010*/  UIADD3 UR16, UR8, 0x24400, URZ ;  /* 0x0002440008107890 */ /* 0x000fc6000fffe03f */
[----:B------:R-:W-:Y:S01]  /*1c020*/  UMOV UR8, UR14 ;  /* 0x0000000e00087c82 */ /* 0x000fe20008000000 */
[----:B------:R-:W-:Y:S01]  /*1c030*/  UMOV UR14, 0x80 ;  /* 0x00000080000e7882 */ /* 0x000fe20000000000 */
[----:B------:R0:W-:Y:S02]  /*1c040*/  UTMALDG.4D [UR8], [UR4], desc[UR6] ;  /* 0x00000608040075b4 */ /* 0x0001e40008019000 */
[----:B0-----:R-:W-:Y:S01]  /*1c050*/  UMOV UR8, UR15 ;  /* 0x0000000f00087c82 */ /* 0x001fe20008000000 */
[----:B------:R-:W-:Y:S02]  /*1c060*/  UMOV UR10, UR17 ;  /* 0x00000011000a7c82 */ /* 0x000fe40008000000 */
[----:B------:R0:W-:Y:S02]  /*1c070*/  UTMALDG.4D [UR8], [UR4], desc[UR6] ;  /* 0x00000608040075b4 */ /* 0x0001e40008019000 */
[----:B0-----:R-:W-:Y:S01]  /*1c080*/  UMOV UR8, UR16 ;  /* 0x0000001000087c82 */ /* 0x001fe20008000000 */
[----:B------:R-:W-:-:S02]  /*1c090*/  UMOV UR10, UR14 ;  /* 0x0000000e000a7c82 */ /* 0x000fc40008000000 */
[----:B------:R2:W-:Y:S02]  /*1c0a0*/  UTMALDG.4D [UR8], [UR4], desc[UR6] ;  /* 0x00000608040075b4 */ /* 0x0005e40008019000 */
[----:B--2---:R-:W-:Y:S01]  /*1c0b0*/  NOP ;  /* 0x0000000000007918 */ /* 0x004fe20000000000 */
.L_x_878:
[----:B------:R-:W2:Y:S04]  /*1c0c0*/  LDL R2, [R1+0x4] ;  /* 0x0000040001027983 */ /* 0x000ea80000100800 */
[----:B------:R-:W3:Y:S04]  /*1c0d0*/  LDL.LU R3, [R1+0x40] ;  /* 0x0000400001037983 */ /* 0x000ee80000300800 */
[----:B------:R-:W4:Y:S04]  /*1c0e0*/  LDL.LU R5, [R1+0x30] ;  /* 0x0000300001057983 */ /* 0x000f280000300800 */
[----:B0-----:R-:W5:Y:S01]  /*1c0f0*/  LDL.LU R4, [R1+0x44] ;  /* 0x0000440001047983 */ /* 0x001f620000300800 */
[----:B------:R-:W-:Y:S05]  /*1c100*/  WARPSYNC.ALL ;  /* 0x0000000000007948 */ /* 0x000fea0003800000 */
[----:B------:R-:W-:Y:S01]  /*1c110*/  ULDC.64 UR4, c[0x0][0x298] ;  /* 0x0000a60000047ab9 */ /* 0x000fe20000000a00 */
[----:B------:R-:W-:Y:S01]  /*1c120*/  ULDC.64 UR6, c[0x0][0xa00] ;  /* 0x0002800000067ab9 */ /* 0x000fe20000000a00 */
[----:B------:R-:W-:Y:S01]  /*1c130*/  BSSY B6, `(.L_x_883) ;  /* 0x0000024000067945 */ /* 0x000fe20003800000 */
[----:B------:R-:W-:Y:S01]  /*1c140*/  BAR.SYNC.DEFER_BLOCKING 0x8, 0x180 ;  /* 0x0206000000007b1d */ /* 0x000fe20000010000 */
[----:B------:R-:W-:-:S04]  /*1c150*/  ISETP.NE.U32.AND P0, PT, RZ, UR6, PT ;  /* 0x00000006ff007c0c */ /* 0x000fc8000bf05070 */
[----:B------:R-:W-:Y:S02]  /*1c160*/  ISETP.NE.AND.EX P0, PT, RZ, UR7, PT, P0 ;  /* 0x00000007ff007c0c */ /* 0x000fe4000bf05300 */
[----:B--2---:R-:W-:Y:S02]  /*1c170*/  IADD3 R2, R2, 0x10400, RZ ;  /* 0x0001040002027810 */ /* 0x004fe40007ffe0ff */
[----:B---3--:R-:W-:Y:S02]  /*1c180*/  SHF.R.S32.HI R0, RZ, 0x1f, R3 ;  /* 0x0000001fff007819 */ /* 0x008fe40000011403 */
        /* <DEDUP_REMOVED lines=9> */
[----:B0-----:R-:W-:Y:S01]  /*1c220*/  IMAD.IADD R2, R3, 0x1, R0 ;  /* 0x0000000103027824 */ /* 0x001fe200078e0200 */
        /* <DEDUP_REMOVED lines=19> */
[----:B01----:R-:W-:Y:S05]  /*1c360*/  CALL.ABS.NOINC R2 ;  /* 0x0000000002007343 */ /* 0x003fea0003c00000 */
.L_x_884:
[----:B------:R-:W-:Y:S05]  /*1c370*/  BSYNC B6 ;  /* 0x0000000000067941 */ /* 0x000fea0003800000 */
.L_x_883:
[----:B------:R-:W3:Y:S01]  /*1c380*/  LDL.LU R6, [R1+0x40] ;  /* 0x0000400001067983 */ /* 0x000ee20000300800 */
[----:B------:R-:W-:Y:S01]  /*1c390*/  ULDC.64 UR4, c[0x0][0x2d8] ;  /* 0x0000b60000047ab9 */ /* 0x000fe20000000a00 */
[----:B------:R-:W0:Y:S01]  /*1c3a0*/  LDC R7, c[0x0][0x448] ;  /* 0x00011200ff077b82 */ /* 0x000e220000000800 */
[----:B------:R-:W-:Y:S01]  /*1c3b0*/  IMAD.SHL.U32 R17, R17, 0x80, RZ ;  /* 0x0000008011117824 */ /* 0x000fe200078e00ff */
[----:B--2---:R-:W3:Y:S01]  /*1c3c0*/  LDL.LU.64 R2, [R1+0x48] ;  /* 0x0000480001027983 */ /* 0x004ee20000300a00 */
[----:B------:R-:W-:-:S03]  /*1c3d0*/  ULDC.64 UR6, c[0x0][0x280] ;  /* 0x0000a00000067ab9 */ /* 0x000fc60000000a00 */
[----:B------:R-:W2:Y:S04]  /*1c3e0*/  LDL.LU R0, [R1+0x44] ;  /* 0x0000440001007983 */ /* 0x000ea80000300800 */
[----:B------:R-:W4:Y:S04]  /*1c3f0*/  LDL.LU R5, [R1+0x5c] ;  /* 0x00005c0001057983 */ /* 0x000f280000300800 */
[----:B------:R-:W4:Y:S01]  /*1c400*/  LDL.LU R4, [R1+0x30] ;  /* 0x0000300001047983 */ /* 0x000f220000300800 */
[----:B------:R-:W1:Y:S01]  /*1c410*/  S2R R10, SR_TID.X ;  /* 0x00000000000a7919 */ /* 0x000e620000002100 */
[----:B0-----:R-:W-:Y:S01]  /*1c420*/  ISETP.NE.AND P0, PT, R7, 0x1, PT ;  /* 0x000000010700780c */ /* 0x001fe20003f05270 */
[----:B-1----:R-:W-:-:S05]  /*1c430*/  IMAD.SHL.U32 R10, R10, 0x8, RZ ;  /* 0x000000080a0a7824 */ /* 0x002fca00078e00ff */
[----:B------:R-:W-:-:S04]  /*1c440*/  LOP3.LUT R10, R10, 0x38, RZ, 0xc0, !PT ;  /* 0x000000380a0a7812 */ /* 0x000fc800078ec0ff */
[C---:B------:R-:W-:Y:S02]  /*1c450*/  LOP3.LUT R9, R10.reuse, 0x40, RZ, 0xfc, !PT ;  /* 0x000000400a097812 */ /* 0x040fe400078efcff */
[----:B------:R-:W-:Y:S01]  /*1c460*/  LOP3.LUT R8, R10, 0x80, RZ, 0xfc, !PT ;  /* 0x000000800a087812 */ /* 0x000fe200078efcff */
[----:B---3--:R-:W-:Y:S02]  /*1c470*/  IMAD.MOV.U32 R3, RZ, RZ, R6 ;  /* 0x000000ffff037224 */ /* 0x008fe400078e0006 */
[----:B------:R-:W0:Y:S01]  /*1c480*/  @P0 LDC R6, c[0x0][0x450] ;  /* 0x00011400ff060b82 */ /* 0x000e220000000800 */
[----:B--2---:R-:W-:Y:S02]  /*1c490*/  IMAD R0, R0, UR4, RZ ;  /* 0x0000000400007c24 */ /* 0x004fe4000f8e02ff */
[----:B------:R-:W-:-:S04]  /*1c4a0*/  IMAD.WIDE.U32 R2, R18, UR4, R2 ;  /* 0x0000000412027c25 */ /* 0x000fc8000f8e0002 */
[----:B------:R-:W-:Y:S01]  /*1c4b0*/  IMAD R0, R18, UR5, R0 ;  /* 0x0000000512007c24 */ /* 0x000fe2000f8e0200 */
[----:B------:R-:W-:-:S04]  /*1c4c0*/  ULDC.64 UR4, c[0x0][0x2e0] ;  /* 0x0000b80000047ab9 */ /* 0x000fc80000000a00 */
[----:B------:R-:W-:Y:S01]  /*1c4d0*/  IADD3 R3, R3, R0, RZ ;  /* 0x0000000003037210 */ /* 0x000fe20007ffe0ff */
[----:B----4-:R-:W-:-:S04]  /*1c4e0*/  IMAD R0, R5, UR4, RZ ;  /* 0x0000000405007c24 */ /* 0x010fc8000f8e02ff */
[C---:B------:R-:W-:Y:S02]  /*1c4f0*/  IMAD R0, R4.reuse, UR5, R0 ;  /* 0x0000000504007c24 */ /* 0x040fe4000f8e0200 */
[----:B------:R-:W-:Y:S01]  /*1c500*/  IMAD.WIDE.U32 R2, R4, UR4, R2 ;  /* 0x0000000404027c25 */ /* 0x000fe2000f8e0002 */
[----:B------:R-:W-:Y:S01]  /*1c510*/  ULDC.64 UR4, c[0x0][0x2d0] ;  /* 0x0000b40000047ab9 */ /* 0x000fe20000000a00 */
[----:B------:R-:W1:Y:S02]  /*1c520*/  S2R R4, SR_TID.X ;  /* 0x0000000000047919 */ /* 0x000e640000002100 */
[----:B------:R-:W-:Y:S01]  /*1c530*/  IMAD.IADD R3, R3, 0x1, R0 ;  /* 0x0000000103037824 */ /* 0x000fe200078e0200 */
[----:B-1----:R-:W-:-:S04]  /*1c540*/  LOP3.LUT R4, R4, 0x7f, RZ, 0xc0, !PT ;  /* 0x0000007f04047812 */ /* 0x002fc800078ec0ff */
[----:B------:R-:W-:Y:S02]  /*1c550*/  SHF.R.U32.HI R5, RZ, 0x3, R4 ;  /* 0x00000003ff057819 */ /* 0x000fe40000011604 */
[----:B------:R-:W1:Y:S02]  /*1c560*/  S2R R4, SR_TID.X ;  /* 0x0000000000047919 */ /* 0x000e640000002100 */
[----:B-1----:R-:W-:-:S04]  /*1c570*/  SHF.L.U32 R4, R4, 0x4, RZ ;  /* 0x0000000404047819 */ /* 0x002fc800000006ff */
[----:B------:R-:W-:Y:S02]  /*1c580*/  LOP3.LUT R4, R5, 0x70, R4, 0xf8, !PT ;  /* 0x0000007005047812 */ /* 0x000fe400078ef804 */
[----:B------:R-:W1:Y:S02]  /*1c590*/  @P0 LDC R5, c[0x0][0x44c] ;  /* 0x00011300ff050b82 */ /* 0x000e640000000800 */
[----:B------:R-:W-:-:S04]  /*1c5a0*/  LOP3.LUT R4, R4, R17, RZ, 0xfc, !PT ;  /* 0x0000001104047212 */ /* 0x000fc800078efcff */
[----:B------:R-:W-:Y:S01]  /*1c5b0*/  MOV R0, R4 ;  /* 0x0000000400007202 */ /* 0x000fe20000000f00 */
[----:B-1----:R-:W-:-:S05]  /*1c5c0*/  @P0 IMAD.HI.U32 R5, R4, R5, RZ ;  /* 0x0000000504050227 */ /* 0x002fca00078e00ff */
[----:B0-----:R-:W-:-:S05]  /*1c5d0*/  @P0 SHF.R.U32.HI R0, RZ, R6, R5 ;  /* 0x00000006ff000219 */ /* 0x001fca0000011605 */
[----:B------:R-:W-:Y:S02]  /*1c5e0*/  IMAD.MOV R5, RZ, RZ, -R0 ;  /* 0x000000ffff057224 */ /* 0x000fe400078e0a00 */
[----:B------:R-:W-:-:S04]  /*1c5f0*/  IMAD.WIDE.U32 R2, R0, UR4, R2 ;  /* 0x0000000400027c25 */ /* 0x000fc8000f8e0002 */
[----:B------:R-:W-:Y:S01]  /*1c600*/  IMAD R4, R7, R5, R4 ;  /* 0x0000000507047224 */ /* 0x000fe200078e0204 */
[----:B------:R-:W-:-:S05]  /*1c610*/  SHF.R.S32.HI R5, RZ, 0x1f, R0 ;  /* 0x0000001fff057819 */ /* 0x000fca0000011400 */
[----:B------:R-:W-:-:S04]  /*1c620*/  IMAD R5, R5, UR4, RZ ;  /* 0x0000000405057c24 */ /* 0x000fc8000f8e02ff */
[----:B------:R-:W-:Y:S01]  /*1c630*/  IMAD R0, R0, UR5, R5 ;  /* 0x0000000500007c24 */ /* 0x000fe2000f8e0205 */
[----:B------:R-:W-:-:S04]  /*1c640*/  ULDC.64 UR4, c[0x0][0x2c8] ;  /* 0x0000b20000047ab9 */ /* 0x000fc80000000a00 */
[----:B------:R-:W-:Y:S02]  /*1c650*/  IADD3 R3, R3, R0, RZ ;  /* 0x0000000003037210 */ /* 0x000fe40007ffe0ff */
        /* <DEDUP_REMOVED lines=8> */
[----:B------:R-:W-:Y:S02]  /*1c6e0*/  ISETP.GE.AND P1, PT, R9, UR4, PT ;  /* 0x0000000409007c0c */ /* 0x000fe4000bf26270 */
[----:B------:R-:W-:-:S02]  /*1c6f0*/  IADD3 R0, R3, R0, RZ ;  /* 0x0000000003007210 */ /* 0x000fc40007ffe0ff */
[----:B------:R-:W-:Y:S01]  /*1c700*/  ISETP.GE.AND P0, PT, R8, UR4, PT ;  /* 0x0000000408007c0c */ /* 0x000fe2000bf06270 */
[----:B------:R-:W-:Y:S01]  /*1c710*/  UMOV UR4, 0xffffffff ;  /* 0xffffffff00047882 */ /* 0x000fe20000000000 */
[----:B------:R-:W-:Y:S02]  /*1c720*/  LEA.HI.X R3, R2, UR7, R0, 0x1, P3 ;  /* 0x0000000702037c11 */ /* 0x000fe400098f0c00 */
[----:B0-----:R-:W-:Y:S09]  /*1c730*/  BRA.DIV UR4, `(.L_x_885) ;  /* 0x0000004a04687947 */ /* 0x001ff2000b800000 */
[----:B------:R-:W0:Y:S02]  /*1c740*/  S2R R6, SR_TID.X ;  /* 0x0000000000067919 */ /* 0x000e240000002100 */
[----:B0-----:R-:W-:-:S04]  /*1c750*/  LOP3.LUT R6, R6, 0x7f, RZ, 0xc0, !PT ;  /* 0x0000007f06067812 */ /* 0x001fc800078ec0ff */
[----:B------:R-:W-:Y:S02]  /*1c760*/  SHF.R.U32.HI R8, RZ, 0x3, R6 ;  /* 0x00000003ff087819 */ /* 0x000fe40000011606 */
[----:B------:R-:W2:Y:S03]  /*1c770*/  LDL.LU R6, [R1+0x54] ;  /* 0x0000540001067983 */ /* 0x000ea60000300800 */
[----:B------:R-:W-:Y:S01]  /*1c780*/  IMAD.IADD R0, R8, 0x1, R17 ;  /* 0x0000000108007824 */ /* 0x000fe200078e0211 */
[----:B------:R-:W0:Y:S04]  /*1c790*/  S2R R11, SR_TID.X ;  /* 0x00000000000b7919 */ /* 0x000e280000002100 */
[----:B------:R-:W-:Y:S01]  /*1c7a0*/  IADD3 R5, R0, 0x10, RZ ;  /* 0x0000001000057810 */ /* 0x000fe20007ffe0ff */
[----:B------:R-:W-:Y:S01]  /*1c7b0*/  SHFL.IDX PT, R9, R3, 0x1, 0x181f ;  /* 0x00381f0003097f89 */ /* 0x000fe200000e0000 */
[----:B0-----:R-:W-:-:S05]  /*1c7c0*/  IMAD.SHL.U32 R11, R11, 0x8, RZ ;  /* 0x000000080b0b7824 */ /* 0x001fca00078e00ff */
[----:B------:R-:W-:Y:S01]  /*1c7d0*/  LOP3.LUT R11, R11, 0x38, RZ, 0xc0, !PT ;  /* 0x000000380b0b7812 */ /* 0x000fe200078ec0ff */
[----:B--2---:R-:W-:Y:S02]  /*1c7e0*/  IMAD R2, R6, R7, RZ ;  /* 0x0000000706027224 */ /* 0x004fe400078e02ff */
[----:B------:R-:W0:Y:S03]  /*1c7f0*/  SHFL.IDX PT, R7, R4, RZ, 0x181f ;  /* 0x00181fff04077589 */ /* 0x000e2600000e0000 */
[-C--:B------:R-:W-:Y:S01]  /*1c800*/  ISETP.GE.AND P4, PT, R0, R2.reuse, PT ;  /* 0x000000020000720c */ /* 0x080fe20003f86270 */
[----:B------:R-:W1:Y:S01]  /*1c810*/  SHFL.IDX PT, R6, R3, RZ, 0x181f ;  /* 0x00181fff03067589 */ /* 0x000e6200000e0000 */
[----:B------:R-:W-:-:S03]  /*1c820*/  ISETP.GE.AND P3, PT, R5, R2, PT ;  /* 0x000000020500720c */ /* 0x000fc60003f66270 */
[----:B------:R-:W2:Y:S08]  /*1c830*/  SHFL.IDX PT, R5, R4, 0x1, 0x181f ;  /* 0x00381f0004057f89 */ /* 0x000eb000000e0000 */
[----:B0-----:R-:W-:-:S04]  /*1c840*/  @!P4 LEA R7, P5, R11, R7, 0x1 ;  /* 0x000000070b07c211 */ /* 0x001fc800078a08ff */
[----:B-1----:R-:W-:-:S04]  /*1c850*/  @!P4 IADD3.X R6, RZ, R6, RZ, P5, !PT ;  /* 0x00000006ff06c210 */ /* 0x002fc80002ffe4ff */
[-C--:B------:R-:W-:Y:S02]  /*1c860*/  @!P4 LOP3.LUT R7, R7, R6.reuse, RZ, 0x3c, !PT ;  /* 0x000000060707c212 */ /* 0x080fe400078e3cff */
[----:B--2---:R-:W-:Y:S02]  /*1c870*/  @!P3 LEA R8, P5, R11, R5, 0x1 ;  /* 0x000000050b08b211 */ /* 0x004fe400078a08ff */
[----:B------:R-:W-:-:S03]  /*1c880*/  @!P4 LOP3.LUT R6, R7, R6, RZ, 0x3c, !PT ;  /* 0x000000060706c212 */ /* 0x000fc600078e3cff */
[----:B------:R-:W-:Y:S01]  /*1c890*/  @!P3 IMAD.X R5, RZ, RZ, R9, P5 ;  /* 0x000000ffff05b224 */ /* 0x000fe200028e0609 */
[----:B------:R-:W-:-:S05]  /*1c8a0*/  @!P4 LOP3.LUT R7, R7, R6, RZ, 0x3c, !PT ;  /* 0x000000060707c212 */ /* 0x000fca00078e3cff */
[----:B-----5:R-:W-:Y:S04]  /*1c8b0*/  @!P4 LDGSTS.E.BYPASS.LTC128B.128 [R10+0x10400], desc[UR42][R6.64], !P2 ;  /* 0x10400000060acfae */ /* 0x020fe8000d101d6a */
[----:B------:R-:W-:Y:S04]  /*1c8c0*/  @!P4 LDGSTS.E.BYPASS.LTC128B.128 [R10+0x14400], desc[UR42][R6.64+0x80], !P1 ;  /* 0x14400080060acfae */ /* 0x000fe8000c901d6a */
[----:B------:R0:W-:Y:S02]  /*1c8d0*/  @!P4 LDGSTS.E.BYPASS.LTC128B.128 [R10+0x18400], desc[UR42][R6.64+0x100], !P0 ;  /* 0x18400100060acfae */ /* 0x0001e4000c101d6a */
[----:B0-----:R-:W-:Y:S01]  /*1c8e0*/  @!P3 MOV R6, R8 ;  /* 0x000000080006b202 */ /* 0x001fe20000000f00 */
[----:B------:R-:W-:Y:S01]  /*1c8f0*/  @!P3 IMAD.MOV.U32 R7, RZ, RZ, R5 ;  /* 0x000000ffff07b224 */ /* 0x000fe200078e0005 */
[----:B------:R-:W-:Y:S01]  /*1c900*/  IADD3 R5, R0, 0x20, RZ ;  /* 0x0000002000057810 */ /* 0x000fe20007ffe0ff */
[----:B------:R-:W-:Y:S04]  /*1c910*/  SHFL.IDX PT, R8, R3, 0x2, 0x181f ;  /* 0x00581f0003087f89 */ /* 0x000fe800000e0000 */
[----:B------:R-:W-:Y:S04]  /*1c920*/  @!P3 LDGSTS.E.BYPASS.LTC128B.128 [R10+0x10c00], desc[UR42][R6.64], !P2 ;  /* 0x10c00000060abfae */ /* 0x000fe8000d101d6a */
[----:B------:R-:W-:Y:S04]  /*1c930*/  @!P3 LDGSTS.E.BYPASS.LTC128B.128 [R10+0x14c00], desc[UR42][R6.64+0x80], !P1 ;  /* 0x14c00080060abfae */ /* 0x000fe8000c901d6a */
[----:B------:R0:W-:Y:S01]  /*1c940*/  @!P3 LDGSTS.E.BYPASS.LTC128B.128 [R10+0x18c00], desc[UR42][R6.64+0x100], !P0 ;  /* 0x18c00100060abfae */ /* 0x0001e2000c101d6a */
[----:B------:R-:W-:-:S03]  /*1c950*/  ISETP.GE.AND P3, PT, R5, R2, PT ;  /* 0x000000020500720c */ /* 0x000fc60003f66270 */
[----:B------:R-:W1:Y:S10]  /*1c960*/  SHFL.IDX PT, R5, R4, 0x2, 0x181f ;  /* 0x00581f0004057f89 */ /* 0x000e7400000e0000 */
[----:B-1----:R-:W-:-:S05]  /*1c970*/  @!P3 LEA R5, P4, R11, R5, 0x1 ;  /* 0x000000050b05b211 */ /* 0x002fca00078808ff */
[----:B0-----:R-:W-:-:S05]  /*1c980*/  @!P3 IMAD.X R6, RZ, RZ, R8, P4 ;  /* 0x000000ffff06b224 */ /* 0x001fca00020e0608 */
[----:B------:R-:W-:Y:S01]  /*1c990*/  @!P3 MOV R7, R6 ;  /* 0x000000060007b202 */ /* 0x000fe20000000f00 */
        /* <DEDUP_REMOVED lines=35> */
[----:B------:R-:W-:Y:S01]  /*1cbd0*/  ISETP.GE.AND P4, PT, R5, R2, PT ;  /* 0x000000020500720c */ /* 0x000fe20003f86270 */
[----:B------:R-:W-:Y:S04]  /*1cbe0*/  @!P3 LDGSTS.E.BYPASS.LTC128B.128 [R10+0x12c00], desc[UR42][R6.64], !P2 ;  /* 0x12c00000060abfae */ /* 0x000fe8000d101d6a */
[----:B------:R-:W0:Y:S04]  /*1cbf0*/  SHFL.IDX PT, R5, R4, 0x6, 0x181f ;  /* 0x00d81f0004057f89 */ /* 0x000e2800000e0000 */
[----:B------:R-:W-:Y:S04]  /*1cc00*/  @!P3 LDGSTS.E.BYPASS.LTC128B.128 [R10+0x16c00], desc[UR42][R6.64+0x80], !P1 ;  /* 0x16c00080060abfae */ /* 0x000fe8000c901d6a */
[----:B------:R1:W-:Y:S04]  /*1cc10*/  @!P3 LDGSTS.E.BYPASS.LTC128B.128 [R10+0x1ac00], desc[UR42][R6.64+0x100], !P0 ;  /* 0x1ac00100060abfae */ /* 0x0003e8000c101d6a */
[----:B-1----:R-:W1:Y:S01]  /*1cc20*/  SHFL.IDX PT, R6, R3, 0x6, 0x181f ;  /* 0x00d81f0003067f89 */ /* 0x002e6200000e0000 */
[----:B0-----:R-:W-:-:S05]  /*1cc30*/  @!P4 LEA R5, P3, R11, R5, 0x1 ;  /* 0x000000050b05c211 */ /* 0x001fca00078608ff */
[----:B-1----:R-:W-:-:S05]  /*1cc40*/  @!P4 IMAD.X R6, RZ, RZ, R6, P3 ;  /* 0x000000ffff06c224 */ /* 0x002fca00018e0606 */
[----:B------:R-:W-:Y:S01]  /*1cc50*/  @!P4 MOV R7, R6 ;  /* 0x000000060007c202 */ /* 0x000fe20000000f00 */
[----:B------:R-:W-:Y:S02]  /*1cc60*/  @!P4 IMAD.MOV.U32 R6, RZ, RZ, R5 ;  /* 0x000000ffff06c224 */ /* 0x000fe400078e0005 */
[----:B------:R0:W1:Y:S04]  /*1cc70*/  SHFL.IDX PT, R5, R3, 0x7, 0x181f ;  /* 0x00f81f0003057f89 */ /* 0x00006800000e0000 */
[----:B------:R0:W-:Y:S04]  /*1cc80*/  @!P4 LDGSTS.E.BYPASS.LTC128B.128 [R10+0x13400], desc[UR42][R6.64], !P2 ;  /* 0x13400000060acfae */ /* 0x0001e8000d101d6a */
[----:B------:R0:W-:Y:S04]  /*1cc90*/  @!P4 LDGSTS.E.BYPASS.LTC128B.128 [R10+0x17400], desc[UR42][R6.64+0x80], !P1 ;  /* 0x17400080060acfae */ /* 0x0001e8000c901d6a */
[----:B------:R0:W-:Y:S04]  /*1cca0*/  @!P4 LDGSTS.E.BYPASS.LTC128B.128 [R10+0x1b400], desc[UR42][R6.64+0x100], !P0 ;  /* 0x1b400100060acfae */ /* 0x0001e8000c101d6a */
[----:B------:R0:W2:Y:S02]  /*1ccb0*/  SHFL.IDX PT, R3, R4, 0x7, 0x181f ;  /* 0x00f81f0004037f89 */ /* 0x0000a400000e0000 */
.L_x_1029:
[----:B------:R-:W-:Y:S01]  /*1ccc0*/  IADD3 R0, R0, 0x70, RZ ;  /* 0x0000007000007810 */ /* 0x000fe20007ffe0ff */
[----:B------:R-:W-:Y:S03]  /*1ccd0*/  BSSY B0, `(.L_x_886) ;  /* 0x000000e000007945 */ /* 0x000fe60003800000 */
[----:B------:R-:W-:-:S13]  /*1cce0*/  ISETP.GE.AND P3, PT, R0, R2, PT ;  /* 0x000000020000720c */ /* 0x000fda0003f66270 */
[----:B------:R-:W-:Y:S05]  /*1ccf0*/  @P3 BRA `(.L_x_887) ;  /* 0x00000000002c3947 */ /* 0x000fea0003800000 */
[----:B0-----:R-:W0:Y:S02]  /*1cd00*/  S2R R4, SR_TID.X ;  /* 0x0000000000047919 */ /* 0x001e240000002100 */
[----:B0-----:R-:W-:-:S05]  /*1cd10*/  IMAD.SHL.U32 R4, R4, 0x8, RZ ;  /* 0x0000000804047824 */ /* 0x001fca00078e00ff */
[----:B------:R-:W-:-:S04]  /*1cd20*/  LOP3.LUT R4, R4, 0x38, RZ, 0xc0, !PT ;  /* 0x0000003804047812 */ /* 0x000fc800078ec0ff */
[----:B--2---:R-:W-:-:S04]  /*1cd30*/  LEA R2, P3, R4, R3, 0x1 ;  /* 0x0000000304027211 */ /* 0x004fc800078608ff */
[----:B-1----:R-:W-:-:S05]  /*1cd40*/  IADD3.X R3, RZ, R5, RZ, P3, !PT ;  /* 0x00000005ff037210 */ /* 0x002fca0001ffe4ff */
[----:B------:R-:W-:Y:S01]  /*1cd50*/  @!PT LDS RZ, [RZ] ;  /* 0x00000000fffff984 */ /* 0x000fe20000000800 */
[----:B------:R-:W-:Y:S01]  /*1cd60*/  @!PT LDS RZ, [RZ] ;  /* 0x00000000fffff984 */ /* 0x000fe20000000800 */
[----:B------:R-:W-:Y:S01]  /*1cd70*/  @!PT LDS RZ, [RZ] ;  /* 0x00000000fffff984 */ /* 0x000fe20000000800 */
[----:B------:R3:W-:Y:S04]  /*1cd80*/  LDGSTS.E.BYPASS.LTC128B.128 [R10+0x13c00], desc[UR42][R2.64], !P2 ;  /* 0x13c00000020a7fae */ /* 0x0007e8000d101d6a */
[----:B------:R3:W-:Y:S04]  /*1cd90*/  LDGSTS.E.BYPASS.LTC128B.128 [R10+0x17c00], desc[UR42][R2.64+0x80], !P1 ;  /* 0x17c00080020a7fae */ /* 0x0007e8000c901d6a */
[----:B------:R3:W-:Y:S02]  /*1cda0*/  LDGSTS.E.BYPASS.LTC128B.128 [R10+0x1bc00], desc[UR42][R2.64+0x100], !P0 ;  /* 0x1bc00100020a7fae */ /* 0x0007e4000c101d6a */
.L_x_887:
[----:B------:R-:W-:Y:S05]  /*1cdb0*/  BSYNC B0 ;  /* 0x0000000000007941 */ /* 0x000fea0003800000 */
.L_x_886:
[----:B0--3--:R-:W3:Y:S01]  /*1cdc0*/  LDL R10, [R1+0x4] ;  /* 0x00000400010a7983 */ /* 0x009ee20000100800 */
[----:B------:R-:W-:Y:S01]  /*1cdd0*/  PLOP3.LUT P0, PT, PT, PT, PT, 0x80, 0x0 ;  /* 0x000000000000781c */ /* 0x000fe20003f0f070 */
[----:B------:R-:W-:Y:S01]  /*1cde0*/  NOP ;  /* 0x0000000000007918 */ /* 0x000fe20000000000 */
[----:B---3--:R-:W-:-:S11]  /*1cdf0*/  VIADD R10, R10, 0x34800 ;  /* 0x000348000a0a7836 */ /* 0x008fd60000000000 */
.L_x_888:
[----:B------:R-:W3:Y:S01]  /*1ce00*/  LDL R2, [R1+0x4] ;  /* 0x0000040001027983 */ /* 0x000ee20000100800 */
[----:B------:R-:W-:Y:S02]  /*1ce10*/  PLOP3.LUT P1, PT, P1, P0, PT, 0xa2, 0x0 ;  /* 0x000000000000781c */ /* 0x000fe40000f21472 */
[----:B---3--:R-:W-:-:S08]  /*1ce20*/  @P0 R2UR P1, UR4, R2 ;  /* 0x00000000020402ca */ /* 0x008fd00000020000 */
[----:B------:R-:W-:-:S05]  /*1ce30*/  @P0 PLOP3.LUT P0, PT, P1, PT, PT, 0x80, 0x0 ;  /* 0x000000000000081c */ /* 0x000fca0000f0f070 */
[----:B------:R-:W-:Y:S01]  /*1ce40*/  @!P1 SYNCS.ARRIVE.TRANS64.RED.A0T1 RZ, [UR4+0x34800], RZ ;  /* 0x034800ffffff99a7 */ /* 0x000fe20008200404 */
[----:B------:R-:W-:Y:S07]  /*1ce50*/  @!P1 ARRIVES.LDGSTSBAR.64.TRANSCNT [UR4+0x34800] ;  /* 0x03480000ff0099b0 */ /* 0x000fee0008000a84 */
[----:B------:R-:W-:Y:S05]  /*1ce60*/  @P0 BRA.U.ANY `(.L_x_888) ;  /* 0xfffffffd00e40947 */ /* 0x000fea000393ffff */
[----:B--2---:R-:W2:Y:S02]  /*1ce70*/  LDL.LU R3, [R1+0x58] ;  /* 0x0000580001037983 */ /* 0x004ea40000300800 */
[----:B--2---:R-:W-:-:S04]  /*1ce80*/  IADD3 R3, R3, 0x1, RZ ;  /* 0x0000000103037810 */ /* 0x004fc80007ffe0ff */
[----:B------:R-:W-:Y:S01]  /*1ce90*/  LEA.HI R0, R3, R3, RZ, 0x1 ;  /* 0x0000000303007211 */ /* 0x000fe200078f08ff */
[----:B------:R0:W-:Y:S03]  /*1cea0*/  STL [R1+0x58], R3 ;  /* 0x0000580301007387 */ /* 0x0001e60000100800 */
[----:B------:R-:W-:-:S05]  /*1ceb0*/  LOP3.LUT R0, R0, 0xfffffffe, RZ, 0xc0, !PT ;  /* 0xfffffffe00007812 */ /* 0x000fca00078ec0ff */
[----:B------:R-:W-:-:S05]  /*1cec0*/  IMAD.IADD R0, R3, 0x1, -R0 ;  /* 0x0000000103007824 */ /* 0x000fca00078e0a00 */
[----:B------:R-:W-:Y:S01]  /*1ced0*/  SHF.L.U32 R0, R0, 0x1f, RZ ;  /* 0x0000001f00007819 */ /* 0x000fe200000006ff */
[----:B------:R-:W-:Y:S01]  /*1cee0*/  NOP ;  /* 0x0000000000007918 */ /* 0x000fe20000000000 */
[----:B------:R0:W-:Y:S01]  /*1cef0*/  SYNCS.ARRIVE.TRANS64.A1T0 RZ, [R2+URZ+0x34800], RZ ;  /* 0x034800ff02ff79a7 */ /* 0x0001e2000810003f */
[----:B------:R-:W-:Y:S01]  /*1cf00*/  BSSY B0, `(.L_x_889) ;  /* 0x0000003000007945 */ /* 0x000fe20003800000 */
[----:B------:R-:W2:Y:S03]  /*1cf10*/  SYNCS.PHASECHK.TRANS64.TRYWAIT P0, [R2+URZ+0x34820], R0 ;  /* 0x03482000020075a7 */ /* 0x000ea6000800017f */
[----:B0-2---:R-:W-:Y:S05]  /*1cf20*/  @!P0 BRA `(.L_x_890) ;  /* 0x0000004c00588947 */ /* 0x005fea0003800000 */
.L_x_1030:
[----:B------:R-:W-:Y:S05]  /*1cf30*/  BSYNC B0 ;  /* 0x0000000000007941 */ /* 0x000fea0003800000 */
.L_x_889:
[----:B0-----:R-:W2:Y:S01]  /*1cf40*/  LDL.LU R2, [R1+0x50] ;  /* 0x0000500001027983 */ /* 0x001ea20000300800 */
[----:B------:R-:W-:Y:S01]  /*1cf50*/  BSSY B0, `(.L_x_891) ;  /* 0x0000223000007945 */ /* 0x000fe20003800000 */
[----:B--2---:R-:W-:-:S13]  /*1cf60*/  ISETP.GE.AND P0, PT, R2, 0x81, PT ;  /* 0x000000810200780c */ /* 0x004fda0003f06270 */
[----:B------:R-:W-:Y:S05]  /*1cf70*/  @!P0 BRA `(.L_x_892) ;  /* 0x0000002000808947 */ /* 0x000fea0003800000 */
[----:B------:R-:W2:Y:S01]  /*1cf80*/  LDL R2, [R1+0x3c] ;  /* 0x00003c0001027983 */ /* 0x000ea20000100800 */
[----:B------:R-:W-:Y:S01]  /*1cf90*/  IMAD.MOV.U32 R0, RZ, RZ, 0x1 ;  /* 0x00000001ff007424 */ /* 0x000fe200078e00ff */
[----:B------:R-:W-:Y:S01]  /*1cfa0*/  BSSY B2, `(.L_x_893) ;  /* 0x00000bb000027945 */ /* 0x000fe20003800000 */
[----:B--2---:R-:W-:-:S04]  /*1cfb0*/  IADD3 R8, -R2, RZ, RZ ;  /* 0x000000ff02087210 */ /* 0x004fc80007ffe1ff */
[----:B------:R-:W-:-:S04]  /*1cfc0*/  VIADDMNMX R8, R8, R0, 0xffffffff, !PT ;  /* 0xffffffff08087446 */ /* 0x000fc80007800100 */
[----:B------:R-:W-:-:S04]  /*1cfd0*/  IADD3 R0, R2, R8, RZ ;  /* 0x0000000802007210 */ /* 0x000fc80007ffe0ff */
        /* <DEDUP_REMOVED lines=8> */
[----:B--2---:R-:W-:-:S02]  /*1d060*/  LOP3.LUT P1, RZ, R4, 0x1, RZ, 0xc0, !PT ;  /* 0x0000000104ff7812 */ /* 0x004fc4000782c0ff */
        /* <DEDUP_REMOVED lines=12> */
[----:B-1----:R-:W0:Y:S01]  /*1d130*/  LDC R5, c[0x0][0x43c] ;  /* 0x00010f00ff057b82 */ /* 0x002e220000000800 */
[----:B------:R-:W-:Y:S02]  /*1d140*/  ULDC.64 UR6, c[0x0][0x428] ;  /* 0x00010a0000067ab9 */ /* 0x000fe40000000a00 */
[----:B------:R-:W3:Y:S01]  /*1d150*/  LDL R6, [R1+0x14] ;  /* 0x0000140001067983 */ /* 0x000ee20000100800 */
[----:B0-----:R-:W-:-:S13]  /*1d160*/  ISETP.NE.AND P0, PT, R5, 0x1, PT ;  /* 0x000000010500780c */ /* 0x001fda0003f05270 */
[----:B------:R-:W0:Y:S02]  /*1d170*/  @P0 LDC.64 R2, c[0x0][0x440] ;  /* 0x00011000ff020b82 */ /* 0x000e240000000a00 */
[----:B0----5:R-:W-:-:S04]  /*1d180*/  @P0 IMAD.HI.U32 R4, R0, R2, RZ ;  /* 0x0000000200040227 */ /* 0x021fc800078e00ff */
[----:B------:R-:W-:Y:S01]  /*1d190*/  IMAD.MOV.U32 R2, RZ, RZ, R0 ;  /* 0x000000ffff027224 */ /* 0x000fe200078e0000 */
[----:B------:R-:W-:-:S04]  /*1d1a0*/  @P0 SHF.R.U32.HI R2, RZ, R3, R4 ;  /* 0x00000003ff020219 */ /* 0x000fc80000011604 */
[----:B------:R-:W-:-:S05]  /*1d1b0*/  IADD3 R3, -R2, RZ, RZ ;  /* 0x000000ff02037210 */ /* 0x000fca0007ffe1ff */
        /* <DEDUP_REMOVED lines=9> */
.L_x_897:
[----:B------:R-:W2:Y:S01]  /*1d250*/  LDL R2, [R1+0x4] ;  /* 0x0000040001027983 */ /* 0x000ea20000100800 */
[----:B------:R-:W-:Y:S01]  /*1d260*/  BSSY B3, `(.L_x_898) ;  /* 0x0000005000037945 */ /* 0x000fe20003800000 */
[----:B--2---:R-:W-:Y:S02]  /*1d270*/  LEA R3, R7, R2, 0x3 ;  /* 0x0000000207037211 */ /* 0x004fe400078e18ff */
[----:B------:R-:W-:-:S04]  /*1d280*/  SHF.L.U32 R2, R9, 0x1f, RZ ;  /* 0x0000001f09027819 */ /* 0x000fc800000006ff */
[----:B------:R-:W2:Y:S02]  /*1d290*/  SYNCS.PHASECHK.TRANS64.TRYWAIT P0, [R3+URZ+0x34840], R2 ;  /* 0x03484002030075a7 */ /* 0x000ea4000800017f */
[----:B--2---:R-:W-:Y:S05]  /*1d2a0*/  @!P0 BRA `(.L_x_899) ;  /* 0x0000004800908947 */ /* 0x004fea0003800000 */
.L_x_1031:
[----:B------:R-:W-:Y:S05]  /*1d2b0*/  BSYNC B3 ;  /* 0x0000000000037941 */ /* 0x000fea0003800000 */
.L_x_898:
[----:B01----:R-:W0:Y:S01]  /*1d2c0*/  S2R R5, SR_TID.X ;  /* 0x0000000000057919 */ /* 0x003e220000002100 */
        /* <DEDUP_REMOVED lines=9> */
[----:B-1----:R-:W-:Y:S05]  /*1d360*/  @!P0 BRA `(.L_x_901) ;  /* 0x0000000000048947 */ /* 0x002fea0003800000 */
[----:B------:R-:W-:Y:S01]  /*1d370*/  BPT.TRAP 0x1 ;  /* 0x000000040000795c */ /* 0x000fe20000300000 */
.L_x_901:
[----:B------:R-:W-:Y:S05]  /*1d380*/  BSYNC B3 ;  /* 0x0000000000037941 */ /* 0x000fea0003800000 */
.L_x_900:
[----:B------:R-:W3:Y:S04]  /*1d390*/  LDL R5, [R1+0x4] ;  /* 0x0000040001057983 */ /* 0x000ee80000100800 */
[----:B--2---:R-:W2:Y:S01]  /*1d3a0*/  LDL R2, [R1+0x20] ;  /* 0x0000200001027983 */ /* 0x004ea20000100800 */
[----:B------:R-:W-:Y:S01]  /*1d3b0*/  MOV R11, RZ ;  /* 0x000000ff000b7202 */ /* 0x000fe20000000f00 */
[----:B------:R-:W-:Y:S01]  /*1d3c0*/  UIADD3 UR4, UP0, UR36, 0x370, URZ ;  /* 0x0000037024047890 */ /* 0x000fe2000ff1e03f */
[----:B------:R-:W-:Y:S01]  /*1d3d0*/  PLOP3.LUT P0, PT, PT, PT, PT, 0x80, 0x0 ;  /* 0x000000000000781c */ /* 0x000fe20003f0f070 */
[----:B------:R-:W-:Y:S01]  /*1d3e0*/  VIADD R3, R3, 0x34830 ;  /* 0x0003483003037836 */ /* 0x000fe20000000000 */
[----:B------:R-:W-:Y:S01]  /*1d3f0*/  R2UR UR10, R11 ;  /* 0x000000000b0a72ca */ /* 0x000fe200000e0000 */
[----:B------:R-:W-:Y:S01]  /*1d400*/  UIADD3.X UR5, URZ, UR37, URZ, UP0, !UPT ;  /* 0x000000253f057290 */ /* 0x000fe200087fe43f */
[----:B------:R-:W-:Y:S01]  /*1d410*/  UMOV UR6, 0x0 ;  /* 0x0000000000067882 */ /* 0x000fe20000000000 */
[----:B------:R-:W-:Y:S01]  /*1d420*/  UMOV UR7, 0x14f00000 ;  /* 0x14f0000000077882 */ /* 0x000fe20000000000 */
[----:B---3--:R-:W-:Y:S01]  /*1d430*/  IMAD R6, R7, 0xc000, R5 ;  /* 0x0000c00007067824 */ /* 0x008fe200078e0205 */
[----:B--2---:R-:W-:-:S03]  /*1d440*/  LEA R2, R0, R2, 0x7 ;  /* 0x0000000200027211 */ /* 0x004fc600078e38ff */
[----:B------:R-:W-:-:S07]  /*1d450*/  VIADD R5, R6, 0x1c400 ;  /* 0x0001c40006057836 */ /* 0x000fce0000000000 */
.L_x_902:
        /* <DEDUP_REMOVED lines=10> */
[----:B------:R-:W-:Y:S01]  /*1d500*/  MOV R14, 0x40 ;  /* 0x00000040000e7802 */ /* 0x000fe20000000f00 */
[----:B------:R-:W-:Y:S01]  /*1d510*/  VIADD R5, R6, 0x20400 ;  /* 0x0002040006057836 */ /* 0x000fe20000000000 */
[----:B------:R-:W-:Y:S01]  /*1d520*/  PLOP3.LUT P0, PT, PT, PT, PT, 0x80, 0x0 ;  /* 0x000000000000781c */ /* 0x000fe20003f0f070 */
[----:B------:R-:W-:Y:S01]  /*1d530*/  UMOV UR6, 0x0 ;  /* 0x0000000000067882 */ /* 0x000fe20000000000 */
[----:B------:R-:W-:Y:S01]  /*1d540*/  R2UR UR10, R14 ;  /* 0x000000000e0a72ca */ /* 0x000fe200000e0000 */
[----:B------:R-:W-:-:S14]  /*1d550*/  UMOV UR7, 0x14f00000 ;  /* 0x14f0000000077882 */ /* 0x000fdc0000000000 */
.L_x_903:
        /* <DEDUP_REMOVED lines=15> */
.L_x_904:
        /* <DEDUP_REMOVED lines=17> */
.L_x_1032:
[----:B------:R-:W-:Y:S05]  /*1d760*/  BSYNC B3 ;  /* 0x0000000000037941 */ /* 0x000fea0003800000 */
.L_x_905:
[----:B------:R1:W5:Y:S04]  /*1d770*/  LDL R15, [R1+0x4] ;  /* 0x00000400010f7983 */ /* 0x0003680000100800 */
[----:B------:R1:W5:Y:S01]  /*1d780*/  LDL R6, [R1+0x8] ;  /* 0x0000080001067983 */ /* 0x0003620000100800 */
[----:B------:R-:W-:Y:S01]  /*1d790*/  BSSY B3, `(.L_x_907) ;  /* 0x000000c000037945 */ /* 0x000fe20003800000 */
[----:B------:R-:W-:Y:S01]  /*1d7a0*/  MOV R12, 0x0 ;  /* 0x00000000000c7802 */ /* 0x000fe20000000f00 */
[----:B------:R-:W-:Y:S02]  /*1d7b0*/  IMAD.MOV.U32 R13, RZ, RZ, 0x14f00000 ;  /* 0x14f00000ff0d7424 */ /* 0x000fe400078e00ff */
[----:B------:R-:W-:Y:S05]  /*1d7c0*/  @P1 BRA `(.L_x_908) ;  /* 0x0000000000201947 */ /* 0x000fea0003800000 */
[----:B------:R-:W2:Y:S01]  /*1d7d0*/  S2R R5, SR_TID.X ;  /* 0x0000000000057919 */ /* 0x000ea20000002100 */
[----:B0----5:R-:W-:Y:S01]  /*1d7e0*/  LEA R2, R6, R15, 0x3 ;  /* 0x0000000f06027211 */ /* 0x021fe200078e18ff */
[----:B------:R-:W-:-:S04]  /*1d7f0*/  IMAD.MOV.U32 R3, RZ, RZ, 0x8000 ;  /* 0x00008000ff037424 */ /* 0x000fc800078e00ff */
[----:B------:R3:W-:Y:S01]  /*1d800*/  SYNCS.ARRIVE.TRANS64 RZ, [R2+URZ+0x34850], R3 ;  /* 0x0348500302ff79a7 */ /* 0x0007e2000800003f */
[----:B--2---:R-:W-:-:S04]  /*1d810*/  LOP3.LUT R5, R5, 0x1f, RZ, 0xc0, !PT ;  /* 0x0000001f05057812 */ /* 0x004fc800078ec0ff */
[----:B------:R-:W-:-:S13]  /*1d820*/  ISETP.NE.AND P0, PT, R5, RZ, PT ;  /* 0x000000ff0500720c */ /* 0x000fda0003f05270 */
[----:B---3--:R-:W-:Y:S05]  /*1d830*/  @!P0 BRA `(.L_x_908) ;  /* 0x0000000000048947 */ /* 0x008fea0003800000 */
[----:B------:R-:W-:Y:S01]  /*1d840*/  BPT.TRAP 0x1 ;  /* 0x000000040000795c */ /* 0x000fe20000300000 */
.L_x_908:
[----:B------:R-:W-:Y:S05]  /*1d850*/  BSYNC B3 ;  /* 0x0000000000037941 */ /* 0x000fea0003800000 */
.L_x_907:
[----:B------:R-:W2:Y:S04]  /*1d860*/  LDL R5, [R1+0x20] ;  /* 0x0000200001057983 */ /* 0x000ea80000100800 */
[----:B0-----:R-:W2:Y:S01]  /*1d870*/  LDL.LU R3, [R1+0x1c] ;  /* 0x00001c0001037983 */ /* 0x001ea20000300800 */
[----:B------:R-:W-:Y:S01]  /*1d880*/  R2UR UR10, R11 ;  /* 0x000000000b0a72ca */ /* 0x000fe200000e0000 */
[----:B------:R-:W-:Y:S01]  /*1d890*/  UIADD3 UR4, UP0, UR36, 0x470, URZ ;  /* 0x0000047024047890 */ /* 0x000fe2000ff1e03f */
[----:B------:R-:W-:Y:S02]  /*1d8a0*/  R2UR UR6, R12 ;  /* 0x000000000c0672ca */ /* 0x000fe400000e0000 */
[----:B------:R-:W-:Y:S01]  /*1d8b0*/  R2UR UR7, R13 ;  /* 0x000000000d0772ca */ /* 0x000fe200000e0000 */
[----:B------:R-:W-:Y:S01]  /*1d8c0*/  UIADD3.X UR5, URZ, UR37, URZ, UP0, !UPT ;  /* 0x000000253f057290 */ /* 0x000fe200087fe43f */
[C---:B-----5:R-:W-:Y:S01]  /*1d8d0*/  LEA R2, R6.reuse, R15, 0x3 ;  /* 0x0000000f06027211 */ /* 0x060fe200078e18ff */
[----:B------:R-:W-:Y:S01]  /*1d8e0*/  IMAD R6, R6, 0x8000, R15 ;  /* 0x0000800006067824 */ /* 0x000fe200078e020f */
[----:B------:R-:W-:-:S03]  /*1d8f0*/  PLOP3.LUT P0, PT, PT, PT, PT, 0x80, 0x0 ;  /* 0x000000000000781c */ /* 0x000fc60003f0f070 */
[----:B------:R-:W-:Y:S01]  /*1d900*/  VIADD R2, R2, 0x34850 ;  /* 0x0003485002027836 */ /* 0x000fe20000000000 */
[----:B--2---:R-:W-:Y:S02]  /*1d910*/  LEA R3, R3, R5, 0x7 ;  /* 0x0000000503037211 */ /* 0x004fe400078e38ff */
[----:B------:R-:W-:-:S07]  /*1d920*/  IADD3 R5, R6, 0x400, RZ ;  /* 0x0000040006057810 */ /* 0x000fce0007ffe0ff */
.L_x_909:
        /* <DEDUP_REMOVED lines=16> */
.L_x_910:
        /* <DEDUP_REMOVED lines=13> */
.L_x_896:
[----:B------:R-:W-:Y:S05]  /*1db00*/  BSYNC B1 ;  /* 0x0000000000017941 */ /* 0x000fea0003800000 */
.L_x_895:
[----:B0-----:R-:W2:Y:S04]  /*1db10*/  LDL.LU R0, [R1+0x3c] ;  /* 0x00003c0001007983 */ /* 0x001ea80000300800 */
[----:B------:R0:W-:Y:S04]  /*1db20*/  STL [R1+0x8], R7 ;  /* 0x0000080701007387 */ /* 0x0001e80000100800 */
[----:B------:R0:W-:Y:S02]  /*1db30*/  STL [R1+0x18], R9 ;  /* 0x0000180901007387 */ /* 0x0001e40000100800 */
[----:B0-2---:R-:W-:-:S07]  /*1db40*/  IADD3 R0, R0, -0x3, RZ ;  /* 0xfffffffd00007810 */ /* 0x005fce0007ffe0ff */
.L_x_894:
[----:B------:R-:W-:Y:S05]  /*1db50*/  BSYNC B2 ;  /* 0x0000000000027941 */ /* 0x000fea0003800000 */
.L_x_893:
[----:B------:R-:W2:Y:S01]  /*1db60*/  LDL.LU R2, [R1+0x38] ;  /* 0x0000380001027983 */ /* 0x000ea20000300800 */
[----:B------:R-:W-:-:S05]  /*1db70*/  IMAD.MOV R8, RZ, RZ, -R8 ;  /* 0x000000ffff087224 */ /* 0x000fca00078e0a08 */
[----:B--2---:R-:W-:-:S13]  /*1db80*/  ISETP.NE.AND P0, PT, R2, R8, PT ;  /* 0x000000080200720c */ /* 0x004fda0003f05270 */
[----:B------:R-:W-:Y:S05]  /*1db90*/  @!P0 BRA `(.L_x_892) ;  /* 0x0000001400788947 */ /* 0x000fea0003800000 */
[----:B------:R0:W5:Y:S02]  /*1dba0*/  LDL R8, [R1] ;  /* 0x0000000001087983 */ /* 0x0001640000100800 */
.L_x_943:
[----:B--2---:R-:W2:Y:S04]  /*1dbb0*/  LDL R4, [R1+0x10] ;  /* 0x0000100001047983 */ /* 0x004ea80000100800 */
[----:B---3--:R-:W3:Y:S04]  /*1dbc0*/  LDL R3, [R1+0x8] ;  /* 0x0000080001037983 */ /* 0x008ee80000100800 */
[----:B------:R-:W4:Y:S01]  /*1dbd0*/  LDL R2, [R1+0x18] ;  /* 0x0000180001027983 */ /* 0x000f220000100800 */
[----:B------:R-:W-:Y:S05]  /*1dbe0*/  YIELD ;  /* 0x0000000000007946 */ /* 0x000fea0003800000 */
[----:B------:R-:W-:Y:S01]  /*1dbf0*/  BSSY B1, `(.L_x_911) ;  /* 0x00000a9000017945 */ /* 0x000fe20003800000 */
[----:B--2---:R-:W-:-:S02]  /*1dc00*/  LOP3.LUT P1, RZ, R4, 0x1, RZ, 0xc0, !PT ;  /* 0x0000000104ff7812 */ /* 0x004fc4000782c0ff */
[----:B---3--:R-:W-:-:S04]  /*1dc10*/  IADD3 R4, R3, 0x1, RZ ;  /* 0x0000000103047810 */ /* 0x008fc80007ffe0ff */
[----:B------:R-:W-:-:S04]  /*1dc20*/  ISETP.NE.AND P0, PT, R4, 0x2, PT ;  /* 0x000000020400780c */ /* 0x000fc80003f05270 */
[----:B-1----:R-:W-:Y:S02]  /*1dc30*/  SEL R5, RZ, 0x1, P0 ;  /* 0x00000001ff057807 */ /* 0x002fe40000000000 */
[----:B------:R-:W-:Y:S02]  /*1dc40*/  SEL R4, R4, RZ, P0 ;  /* 0x000000ff04047207 */ /* 0x000fe40000000000 */
[----:B----4-:R-:W-:Y:S01]  /*1dc50*/  LOP3.LUT R5, R2, R5, RZ, 0x3c, !PT ;  /* 0x0000000502057212 */ /* 0x010fe200078e3cff */
[----:B------:R-:W-:Y:S06]  /*1dc60*/  @!P1 BRA `(.L_x_912) ;  /* 0x0000000800849947 */ /* 0x000fec0003800000 */
[----:B------:R-:W-:Y:S01]  /*1dc70*/  ULDC.64 UR4, c[0x0][0x418] ;  /* 0x0001060000047ab9 */ /* 0x000fe20000000a00 */
[----:B------:R-:W-:Y:S01]  /*1dc80*/  IMAD.MOV.U32 R6, RZ, RZ, R0 ;  /* 0x000000ffff067224 */ /* 0x000fe200078e0000 */
[----:B------:R-:W-:-:S04]  /*1dc90*/  ISETP.NE.U32.AND P0, PT, RZ, UR4, PT ;  /* 0x00000004ff007c0c */ /* 0x000fc8000bf05070 */
[----:B------:R-:W-:-:S13]  /*1dca0*/  ISETP.NE.AND.EX P0, PT, RZ, UR5, PT, P0 ;  /* 0x00000005ff007c0c */ /* 0x000fda000bf05300 */
[----:B------:R-:W-:Y:S05]  /*1dcb0*/  @!P0 BRA `(.L_x_913) ;  /* 0x00000000004c8947 */ /* 0x000fea0003800000 */
[----:B------:R-:W2:Y:S01]  /*1dcc0*/  LDL R11, [R1+0x28] ;  /* 0x00002800010b7983 */ /* 0x000ea20000100800 */
[----:B------:R-:W1:Y:S01]  /*1dcd0*/  LDC R7, c[0x0][0x43c] ;  /* 0x00010f00ff077b82 */ /* 0x000e620000000800 */
[----:B------:R-:W-:Y:S02]  /*1dce0*/  ULDC.64 UR6, c[0x0][0x428] ;  /* 0x00010a0000067ab9 */ /* 0x000fe40000000a00 */
[----:B------:R-:W3:Y:S01]  /*1dcf0*/  LDL R9, [R1+0x14] ;  /* 0x0000140001097983 */ /* 0x000ee20000100800 */
[----:B-1----:R-:W-:-:S13]  /*1dd00*/  ISETP.NE.AND P0, PT, R7, 0x1, PT ;  /* 0x000000010700780c */ /* 0x002fda0003f05270 */
[----:B------:R-:W1:Y:S02]  /*1dd10*/  @P0 LDC.64 R2, c[0x0][0x440] ;  /* 0x00011000ff020b82 */ /* 0x000e640000000a00 */
[----:B-1----:R-:W-:Y:S01]  /*1dd20*/  @P0 IMAD.HI.U32 R6, R0, R2, RZ ;  /* 0x0000000200060227 */ /* 0x002fe200078e00ff */
[----:B------:R-:W-:-:S04]  /*1dd30*/  MOV R2, R0 ;  /* 0x0000000000027202 */ /* 0x000fc80000000f00 */
[----:B------:R-:W-:-:S04]  /*1dd40*/  @P0 SHF.R.U32.HI R2, RZ, R3, R6 ;  /* 0x00000003ff020219 */ /* 0x000fc80000011606 */
[--C-:B------:R-:W-:Y:S01]  /*1dd50*/  SHF.R.S32.HI R3, RZ, 0x1f, R2.reuse ;  /* 0x0000001fff037819 */ /* 0x100fe20000011402 */
[----:B------:R-:W-:-:S04]  /*1dd60*/  IMAD.MOV R6, RZ, RZ, -R2 ;  /* 0x000000ffff067224 */ /* 0x000fc800078e0a02 */
[----:B------:R-:W-:Y:S02]  /*1dd70*/  IMAD R6, R7, R6, R0 ;  /* 0x0000000607067224 */ /* 0x000fe400078e0200 */
[----:B--2---:R-:W-:-:S04]  /*1dd80*/  IMAD R7, R11, UR6, RZ ;  /* 0x000000060b077c24 */ /* 0x004fc8000f8e02ff */
[C---:B---3--:R-:W-:Y:S02]  /*1dd90*/  IMAD R7, R9.reuse, UR7, R7 ;  /* 0x0000000709077c24 */ /* 0x048fe4000f8e0207 */
[----:B------:R-:W-:-:S05]  /*1dda0*/  IMAD.WIDE.U32 R2, R9, UR6, R2 ;  /* 0x0000000609027c25 */ /* 0x000fca000f8e0002 */
[----:B------:R-:W-:Y:S02]  /*1ddb0*/  IADD3 R3, R7, R3, RZ ;  /* 0x0000000307037210 */ /* 0x000fe40007ffe0ff */
[----:B-----5:R-:W-:-:S04]  /*1ddc0*/  LEA R8, P0, R2, UR4, 0x2 ;  /* 0x0000000402087c11 */ /* 0x020fc8000f8010ff */
[----:B------:R-:W-:-:S05]  /*1ddd0*/  LEA.HI.X R9, R2, UR5, R3, 0x2, P0 ;  /* 0x0000000502097c11 */ /* 0x000fca00080f1403 */
[----:B------:R1:W5:Y:S04]  /*1dde0*/  LDG.E R8, desc[UR42][R8.64] ;  /* 0x0000002a08087981 */ /* 0x000368000c1e1900 */
.L_x_913:
[----:B------:R-:W2:Y:S01]  /*1ddf0*/  LDL R2, [R1+0x4] ;  /* 0x0000040001027983 */ /* 0x000ea20000100800 */
[----:B------:R-:W-:Y:S01]  /*1de00*/  BSSY B2, `(.L_x_914) ;  /* 0x0000005000027945 */ /* 0x000fe20003800000 */
[----:B--2---:R-:W-:Y:S01]  /*1de10*/  IMAD R3, R4, 0x8, R2 ;  /* 0x0000000804037824 */ /* 0x004fe200078e0202 */
[----:B------:R-:W-:-:S04]  /*1de20*/  SHF.L.U32 R2, R5, 0x1f, RZ ;  /* 0x0000001f05027819 */ /* 0x000fc800000006ff */
[----:B------:R-:W2:Y:S02]  /*1de30*/  SYNCS.PHASECHK.TRANS64.TRYWAIT P0, [R3+URZ+0x34840], R2 ;  /* 0x03484002030075a7 */ /* 0x000ea4000800017f */
[----:B--2---:R-:W-:Y:S05]  /*1de40*/  @!P0 BRA `(.L_x_915) ;  /* 0x0000003c00d08947 */ /* 0x004fea0003800000 */
.L_x_1033:
[----:B------:R-:W-:Y:S05]  /*1de50*/  BSYNC B2 ;  /* 0x0000000000027941 */ /* 0x000fea0003800000 */
.L_x_914:
[----:B------:R-:W3:Y:S01]  /*1de60*/  S2R R7, SR_TID.X ;  /* 0x0000000000077919 */ /* 0x000ee20000002100 */
[----:B------:R-:W-:Y:S01]  /*1de70*/  BSSY B2, `(.L_x_916) ;  /* 0x000000b000027945 */ /* 0x000fe20003800000 */
[----:B---3--:R-:W-:-:S04]  /*1de80*/  LOP3.LUT R7, R7, 0x7f, RZ, 0xc0, !PT ;  /* 0x0000007f07077812 */ /* 0x008fc800078ec0ff */
[----:B------:R-:W-:-:S13]  /*1de90*/  ISETP.NE.AND P1, PT, R7, RZ, PT ;  /* 0x000000ff0700720c */ /* 0x000fda0003f25270 */
[----:B------:R-:W-:Y:S05]  /*1dea0*/  @P1 BRA `(.L_x_917) ;  /* 0x00000000001c1947 */ /* 0x000fea0003800000 */
[----:B------:R-:W3:Y:S01]  /*1deb0*/  S2R R7, SR_TID.X ;  /* 0x0000000000077919 */ /* 0x000ee20000002100 */
[----:B--2---:R-:W-:-:S04]  /*1dec0*/  MOV R2, 0xc000 ;  /* 0x0000c00000027802 */ /* 0x004fc80000000f00 */
[----:B------:R4:W-:Y:S01]  /*1ded0*/  SYNCS.ARRIVE.TRANS64 RZ, [R3+URZ+0x34830], R2 ;  /* 0x0348300203ff79a7 */ /* 0x0009e2000800003f */
[----:B---3--:R-:W-:-:S04]  /*1dee0*/  LOP3.LUT R7, R7, 0x1f, RZ, 0xc0, !PT ;  /* 0x0000001f07077812 */ /* 0x008fc800078ec0ff */
[----:B------:R-:W-:-:S13]  /*1def0*/  ISETP.NE.AND P0, PT, R7, RZ, PT ;  /* 0x000000ff0700720c */ /* 0x000fda0003f05270 */
[----:B----4-:R-:W-:Y:S05]  /*1df00*/  @!P0 BRA `(.L_x_917) ;  /* 0x0000000000048947 */ /* 0x010fea0003800000 */
[----:B------:R-:W-:Y:S01]  /*1df10*/  BPT.TRAP 0x1 ;  /* 0x000000040000795c */ /* 0x000fe20000300000 */
.L_x_917:
[----:B------:R-:W-:Y:S05]  /*1df20*/  BSYNC B2 ;  /* 0x0000000000027941 */ /* 0x000fea0003800000 */
.L_x_916:
[----:B------:R-:W3:Y:S04]  /*1df30*/  LDL R7, [R1+0x4] ;  /* 0x0000040001077983 */ /* 0x000ee80000100800 */
[----:B--2---:R-:W2:Y:S01]  /*1df40*/  LDL R2, [R1+0x20] ;  /* 0x0000200001027983 */ /* 0x004ea20000100800 */
[----:B------:R-:W-:Y:S01]  /*1df50*/  IMAD.MOV.U32 R11, RZ, RZ, RZ ;  /* 0x000000ffff0b7224 */ /* 0x000fe200078e00ff */
[----:B------:R-:W-:Y:S01]  /*1df60*/  UIADD3 UR4, UP0, UR36, 0x370, URZ ;  /* 0x0000037024047890 */ /* 0x000fe2000ff1e03f */
[----:B------:R-:W-:Y:S01]  /*1df70*/  PLOP3.LUT P0, PT, PT, PT, PT, 0x80, 0x0 ;  /* 0x000000000000781c */ /* 0x000fe20003f0f070 */
[----:B------:R-:W-:Y:S01]  /*1df80*/  UMOV UR6, 0x0 ;  /* 0x0000000000067882 */ /* 0x000fe20000000000 */
[----:B------:R-:W-:Y:S01]  /*1df90*/  IADD3 R3, R3, 0x34830, RZ ;  /* 0x0003483003037810 */ /* 0x000fe20007ffe0ff */
[----:B------:R-:W-:Y:S01]  /*1dfa0*/  UIADD3.X UR5, URZ, UR37, URZ, UP0, !UPT ;  /* 0x000000253f057290 */ /* 0x000fe200087fe43f */
[----:B------:R-:W-:Y:S01]  /*1dfb0*/  R2UR UR10, R11 ;  /* 0x000000000b0a72ca */ /* 0x000fe200000e0000 */
[----:B------:R-:W-:Y:S01]  /*1dfc0*/  UMOV UR7, 0x14f00000 ;  /* 0x14f0000000077882 */ /* 0x000fe20000000000 */
[----:B---3--:R-:W-:-:S02]  /*1dfd0*/  IMAD R7, R4, 0xc000, R7 ;  /* 0x0000c00004077824 */ /* 0x008fc400078e0207 */
[----:B--2---:R-:W-:-:S03]  /*1dfe0*/  IMAD R2, R6, 0x80, R2 ;  /* 0x0000008006027824 */ /* 0x004fc600078e0202 */
[----:B-1----:R-:W-:-:S08]  /*1dff0*/  IADD3 R9, R7, 0x1c400, RZ ;  /* 0x0001c40007097810 */ /* 0x002fd00007ffe0ff */
.L_x_918:
        /* <DEDUP_REMOVED lines=10> */
[----:B------:R-:W-:Y:S01]  /*1e0a0*/  IMAD.MOV.U32 R14, RZ, RZ, 0x40 ;  /* 0x00000040ff0e7424 */ /* 0x000fe200078e00ff */
[----:B------:R-:W-:Y:S01]  /*1e0b0*/  PLOP3.LUT P0, PT, PT, PT, PT, 0x80, 0x0 ;  /* 0x000000000000781c */ /* 0x000fe20003f0f070 */
[----:B------:R-:W-:Y:S01]  /*1e0c0*/  UMOV UR6, 0x0 ;  /* 0x0000000000067882 */ /* 0x000fe20000000000 */
[----:B------:R-:W-:Y:S01]  /*1e0d0*/  IADD3 R9, R7, 0x20400, RZ ;  /* 0x0002040007097810 */ /* 0x000fe20007ffe0ff */
[----:B------:R-:W-:Y:S01]  /*1e0e0*/  UMOV UR7, 0x14f00000 ;  /* 0x14f0000000077882 */ /* 0x000fe20000000000 */
[----:B------:R-:W-:-:S15]  /*1e0f0*/  R2UR UR10, R14 ;  /* 0x000000000e0a72ca */ /* 0x000fde00000e0000 */
.L_x_919:
        /* <DEDUP_REMOVED lines=15> */
.L_x_920:
        /* <DEDUP_REMOVED lines=10> */
[----:B------:R-:W2:Y:S04]  /*1e290*/  LDL.LU R12, [R1+0x18] ;  /* 0x00001800010c7983 */ /* 0x000ea80000300800 */
[----:B------:R-:W3:Y:S01]  /*1e2a0*/  LDL R9, [R1+0x8] ;  /* 0x0000080001097983 */ /* 0x000ee20000100800 */
[----:B------:R-:W-:Y:S01]  /*1e2b0*/  BSSY B2, `(.L_x_921) ;  /* 0x0000005000027945 */ /* 0x000fe20003800000 */
[----:B--2---:R-:W-:Y:S02]  /*1e2c0*/  SHF.L.U32 R3, R12, 0x1f, RZ ;  /* 0x0000001f0c037819 */ /* 0x004fe400000006ff */
[----:B---3--:R-:W-:-:S04]  /*1e2d0*/  LEA R2, R9, R10, 0x3 ;  /* 0x0000000a09027211 */ /* 0x008fc800078e18ff */
[----:B------:R-:W1:Y:S02]  /*1e2e0*/  SYNCS.PHASECHK.TRANS64.TRYWAIT P0, [R2+URZ+0x60], R3 ;  /* 0x00006003020075a7 */ /* 0x000e64000800017f */
[----:B-1----:R-:W-:Y:S05]  /*1e2f0*/  @!P0 BRA `(.L_x_922) ;  /* 0x0000003800b88947 */ /* 0x002fea0003800000 */
.L_x_1034:
[----:B------:R-:W-:Y:S05]  /*1e300*/  BSYNC B2 ;  /* 0x0000000000027941 */ /* 0x000fea0003800000 */
.L_x_921:
[----:B------:R-:W-:Y:S01]  /*1e310*/  BSSY B2, `(.L_x_923) ;  /* 0x000000b000027945 */ /* 0x000fe20003800000 */
[----:B------:R-:W-:Y:S01]  /*1e320*/  IMAD.MOV.U32 R12, RZ, RZ, 0x0 ;  /* 0x00000000ff0c7424 */ /* 0x000fe200078e00ff */
[----:B------:R-:W-:Y:S02]  /*1e330*/  MOV R13, 0x14f00000 ;  /* 0x14f00000000d7802 */ /* 0x000fe40000000f00 */
        /* <DEDUP_REMOVED lines=8> */
.L_x_924:
[----:B------:R-:W-:Y:S05]  /*1e3c0*/  BSYNC B2 ;  /* 0x0000000000027941 */ /* 0x000fea0003800000 */
.L_x_923:
[----:B------:R-:W2:Y:S04]  /*1e3d0*/  LDL R15, [R1+0x4] ;  /* 0x00000400010f7983 */ /* 0x000ea80000100800 */
[----:B-1----:R-:W2:Y:S04]  /*1e3e0*/  LDL.LU R3, [R1+0x8] ;  /* 0x0000080001037983 */ /* 0x002ea80000300800 */
[----:B------:R-:W3:Y:S04]  /*1e3f0*/  LDL R9, [R1+0x20] ;  /* 0x0000200001097983 */ /* 0x000ee80000100800 */
[----:B------:R-:W3:Y:S01]  /*1e400*/  LDL.LU R7, [R1+0x1c] ;  /* 0x00001c0001077983 */ /* 0x000ee20000300800 */
[----:B------:R-:W-:Y:S01]  /*1e410*/  R2UR UR10, R11 ;  /* 0x000000000b0a72ca */ /* 0x000fe200000e0000 */
[----:B------:R-:W-:Y:S01]  /*1e420*/  UIADD3 UR4, UP0, UR36, 0x470, URZ ;  /* 0x0000047024047890 */ /* 0x000fe2000ff1e03f */
[----:B------:R-:W-:-:S02]  /*1e430*/  R2UR UR6, R12 ;  /* 0x000000000c0672ca */ /* 0x000fc400000e0000 */
[----:B------:R-:W-:Y:S01]  /*1e440*/  R2UR UR7, R13 ;  /* 0x000000000d0772ca */ /* 0x000fe200000e0000 */
[----:B------:R-:W-:Y:S01]  /*1e450*/  UIADD3.X UR5, URZ, UR37, URZ, UP0, !UPT ;  /* 0x000000253f057290 */ /* 0x000fe200087fe43f */
[----:B------:R-:W-:Y:S02]  /*1e460*/  PLOP3.LUT P0, PT, PT, PT, PT, 0x80, 0x0 ;  /* 0x000000000000781c */ /* 0x000fe40003f0f070 */
[----:B------:R-:W-:Y:S02]  /*1e470*/  IADD3 R2, R2, 0x50, RZ ;  /* 0x0000005002027810 */ /* 0x000fe40007ffe0ff */
[----:B--2---:R-:W-:Y:S01]  /*1e480*/  LEA R3, R3, R15, 0xf ;  /* 0x0000000f03037211 */ /* 0x004fe200078e78ff */
[----:B---3--:R-:W-:-:S04]  /*1e490*/  IMAD R7, R7, 0x80, R9 ;  /* 0x0000008007077824 */ /* 0x008fc800078e0209 */
[----:B------:R-:W-:-:S07]  /*1e4a0*/  VIADD R9, R3, 0x400 ;  /* 0x0000040003097836 */ /* 0x000fce0000000000 */
.L_x_925:
        /* <DEDUP_REMOVED lines=10> */
[----:B-1----:R-:W-:Y:S05]  /*1e550*/  @P0 BRA.U.ANY `(.L_x_925) ;  /* 0xfffffffd00d40947 */ /* 0x002fea000393ffff */
[----:B------:R-:W-:Y:S02]  /*1e560*/  R2UR UR10, R14 ;  /* 0x000000000e0a72ca */ /* 0x000fe400000e0000 */
[----:B------:R-:W-:Y:S02]  /*1e570*/  R2UR UR6, R12 ;  /* 0x000000000c0672ca */ /* 0x000fe400000e0000 */
[----:B------:R-:W-:Y:S02]  /*1e580*/  R2UR UR7, R13 ;  /* 0x000000000d0772ca */ /* 0x000fe400000e0000 */
[----:B------:R-:W-:Y:S02]  /*1e590*/  PLOP3.LUT P0, PT, PT, PT, PT, 0x80, 0x0 ;  /* 0x000000000000781c */ /* 0x000fe40003f0f070 */
[----:B------:R-:W-:-:S11]  /*1e5a0*/  IADD3 R3, R3, 0x4400, RZ ;  /* 0x0000440003037810 */ /* 0x000fd60007ffe0ff */
.L_x_926:
        /* <DEDUP_REMOVED lines=11> */
[----:B------:R1:W-:Y:S04]  /*1e660*/  STL [R1+0x1c], R6 ;  /* 0x00001c0601007387 */ /* 0x0003e80000100800 */
[----:B------:R1:W-:Y:S02]  /*1e670*/  STL [R1], R8 ;  /* 0x0000000801007387 */ /* 0x0003e40000100800 */
.L_x_912:
[----:B------:R-:W-:Y:S05]  /*1e680*/  BSYNC B1 ;  /* 0x0000000000017941 */ /* 0x000fea0003800000 */
.L_x_911:
[----:B------:R-:W2:Y:S01]  /*1e690*/  LDL R2, [R1+0x10] ;  /* 0x0000100001027983 */ /* 0x000ea20000100800 */
[----:B------:R-:W-:Y:S01]  /*1e6a0*/  VIADD R3, R4, 0x1 ;  /* 0x0000000104037836 */ /* 0x000fe20000000000 */
[----:B------:R-:W-:Y:S04]  /*1e6b0*/  BSSY B1, `(.L_x_927) ;  /* 0x00000a9000017945 */ /* 0x000fe80003800000 */
[----:B------:R-:W-:-:S04]  /*1e6c0*/  ISETP.NE.AND P0, PT, R3, 0x2, PT ;  /* 0x000000020300780c */ /* 0x000fc80003f05270 */
[----:B------:R-:W-:Y:S02]  /*1e6d0*/  SEL R12, R3, RZ, P0 ;  /* 0x000000ff030c7207 */ /* 0x000fe40000000000 */
[----:B--2---:R-:W-:Y:S02]  /*1e6e0*/  LOP3.LUT P1, RZ, R2, 0x1, RZ, 0xc0, !PT ;  /* 0x0000000102ff7812 */ /* 0x004fe4000782c0ff */
[----:B------:R-:W-:-:S04]  /*1e6f0*/  SEL R2, RZ, 0x1, P0 ;  /* 0x00000001ff027807 */ /* 0x000fc80000000000 */
[----:B------:R-:W-:-:S05]  /*1e700*/  LOP3.LUT R11, R5, R2, RZ, 0x3c, !PT ;  /* 0x00000002050b7212 */ /* 0x000fca00078e3cff */
[----:B------:R2:W-:Y:S04]  /*1e710*/  STL [R1+0x18], R11 ;  /* 0x0000180b01007387 */ /* 0x0005e80000100800 */
[----:B------:R2:W-:Y:S01]  /*1e720*/  STL [R1+0x8], R12 ;  /* 0x0000080c01007387 */ /* 0x0005e20000100800 */
[----:B------:R-:W-:Y:S05]  /*1e730*/  @!P1 BRA `(.L_x_928) ;  /* 0x0000000800809947 */ /* 0x000fea0003800000 */
[----:B------:R-:W-:Y:S01]  /*1e740*/  ULDC.64 UR4, c[0x0][0x418] ;  /* 0x0001060000047ab9 */ /* 0x000fe20000000a00 */
[----:B-1----:R-:W-:Y:S02]  /*1e750*/  IADD3 R6, R0, -0x1, RZ ;  /* 0xffffffff00067810 */ /* 0x002fe40007ffe0ff */
[----:B------:R-:W-:-:S04]  /*1e760*/  ISETP.NE.U32.AND P0, PT, RZ, UR4, PT ;  /* 0x00000004ff007c0c */ /* 0x000fc8000bf05070 */
[----:B------:R-:W-:-:S13]  /*1e770*/  ISETP.NE.AND.EX P0, PT, RZ, UR5, PT, P0 ;  /* 0x00000005ff007c0c */ /* 0x000fda000bf05300 */
[----:B------:R-:W-:Y:S05]  /*1e780*/  @!P0 BRA `(.L_x_929) ;  /* 0x00000000004c8947 */ /* 0x000fea0003800000 */
[----:B------:R-:W3:Y:S01]  /*1e790*/  LDL R13, [R1+0x28] ;  /* 0x00002800010d7983 */ /* 0x000ee20000100800 */
[----:B-----5:R-:W1:Y:S01]  /*1e7a0*/  LDC R8, c[0x0][0x43c] ;  /* 0x00010f00ff087b82 */ /* 0x020e620000000800 */
[----:B------:R-:W-:Y:S02]  /*1e7b0*/  ULDC.64 UR6, c[0x0][0x428] ;  /* 0x00010a0000067ab9 */ /* 0x000fe40000000a00 */
[----:B------:R-:W4:Y:S01]  /*1e7c0*/  LDL R9, [R1+0x14] ;  /* 0x0000140001097983 */ /* 0x000f220000100800 */
[----:B-1----:R-:W-:-:S13]  /*1e7d0*/  ISETP.NE.AND P0, PT, R8, 0x1, PT ;  /* 0x000000010800780c */ /* 0x002fda0003f05270 */
[----:B------:R-:W1:Y:S02]  /*1e7e0*/  @P0 LDC.64 R2, c[0x0][0x440] ;  /* 0x00011000ff020b82 */ /* 0x000e640000000a00 */
[----:B-1----:R-:W-:-:S04]  /*1e7f0*/  @P0 IMAD.HI.U32 R7, R6, R2, RZ ;  /* 0x0000000206070227 */ /* 0x002fc800078e00ff */
[----:B------:R-:W-:Y:S01]  /*1e800*/  IMAD.MOV.U32 R2, RZ, RZ, R6 ;  /* 0x000000ffff027224 */ /* 0x000fe200078e0006 */
[----:B------:R-:W-:-:S04]  /*1e810*/  @P0 SHF.R.U32.HI R2, RZ, R3, R7 ;  /* 0x00000003ff020219 */ /* 0x000fc80000011607 */
[----:B------:R-:W-:-:S05]  /*1e820*/  IADD3 R3, -R2, RZ, RZ ;  /* 0x000000ff02037210 */ /* 0x000fca0007ffe1ff */
[----:B------:R-:W-:Y:S01]  /*1e830*/  IMAD R6, R8, R3, R6 ;  /* 0x0000000308067224 */ /* 0x000fe200078e0206 */
[----:B------:R-:W-:Y:S01]  /*1e840*/  SHF.R.S32.HI R3, RZ, 0x1f, R2 ;  /* 0x0000001fff037819 */ /* 0x000fe20000011402 */
[----:B---3--:R-:W-:-:S04]  /*1e850*/  IMAD R7, R13, UR6, RZ ;  /* 0x000000060d077c24 */ /* 0x008fc8000f8e02ff */
[C---:B----4-:R-:W-:Y:S02]  /*1e860*/  IMAD R7, R9.reuse, UR7, R7 ;  /* 0x0000000709077c24 */ /* 0x050fe4000f8e0207 */
[----:B------:R-:W-:-:S04]  /*1e870*/  IMAD.WIDE.U32 R2, R9, UR6, R2 ;  /* 0x0000000609027c25 */ /* 0x000fc8000f8e0002 */
[----:B------:R-:W-:Y:S01]  /*1e880*/  IMAD.IADD R3, R7, 0x1, R3 ;  /* 0x0000000107037824 */ /* 0x000fe200078e0203 */
[----:B------:R-:W-:-:S04]  /*1e890*/  LEA R8, P0, R2, UR4, 0x2 ;  /* 0x0000000402087c11 */ /* 0x000fc8000f8010ff */
[----:B------:R-:W-:-:S05]  /*1e8a0*/  LEA.HI.X R9, R2, UR5, R3, 0x2, P0 ;  /* 0x0000000502097c11 */ /* 0x000fca00080f1403 */
[----:B------:R1:W5:Y:S04]  /*1e8b0*/  LDG.E R8, desc[UR42][R8.64] ;  /* 0x0000002a08087981 */ /* 0x000368000c1e1900 */
.L_x_929:
[----:B------:R-:W3:Y:S01]  /*1e8c0*/  LDL R2, [R1+0x4] ;  /* 0x0000040001027983 */ /* 0x000ee20000100800 */
[----:B------:R-:W-:Y:S01]  /*1e8d0*/  SHF.L.U32 R3, R11, 0x1f, RZ ;  /* 0x0000001f0b037819 */ /* 0x000fe200000006ff */
[----:B------:R-:W-:Y:S01]  /*1e8e0*/  BSSY B2, `(.L_x_930) ;  /* 0x0000004000027945 */ /* 0x000fe20003800000 */
[----:B---3--:R-:W-:-:S04]  /*1e8f0*/  LEA R2, R12, R2, 0x3 ;  /* 0x000000020c027211 */ /* 0x008fc800078e18ff */
[----:B------:R-:W3:Y:S02]  /*1e900*/  SYNCS.PHASECHK.TRANS64.TRYWAIT P0, [R2+URZ+0x34840], R3 ;  /* 0x03484003020075a7 */ /* 0x000ee4000800017f */
[----:B---3--:R-:W-:Y:S05]  /*1e910*/  @!P0 BRA `(.L_x_931) ;  /* 0x0000003400448947 */ /* 0x008fea0003800000 */
.L_x_1035:
[----:B------:R-:W-:Y:S05]  /*1e920*/  BSYNC B2 ;  /* 0x0000000000027941 */ /* 0x000fea0003800000 */
.L_x_930:
[----:B------:R-:W4:Y:S01]  /*1e930*/  S2R R7, SR_TID.X ;  /* 0x0000000000077919 */ /* 0x000f220000002100 */
[----:B------:R-:W-:Y:S01]  /*1e940*/  BSSY B2, `(.L_x_932) ;  /* 0x000000b000027945 */ /* 0x000fe20003800000 */
[----:B----4-:R-:W-:-:S04]  /*1e950*/  LOP3.LUT R7, R7, 0x7f, RZ, 0xc0, !PT ;  /* 0x0000007f07077812 */ /* 0x010fc800078ec0ff */
[----:B------:R-:W-:-:S13]  /*1e960*/  ISETP.NE.AND P1, PT, R7, RZ, PT ;  /* 0x000000ff0700720c */ /* 0x000fda0003f25270 */
[----:B------:R-:W-:Y:S05]  /*1e970*/  @P1 BRA `(.L_x_933) ;  /* 0x00000000001c1947 */ /* 0x000fea0003800000 */
[----:B------:R-:W4:Y:S01]  /*1e980*/  S2R R7, SR_TID.X ;  /* 0x0000000000077919 */ /* 0x000f220000002100 */
[----:B---3--:R-:W-:-:S04]  /*1e990*/  IMAD.MOV.U32 R3, RZ, RZ, 0xc000 ;  /* 0x0000c000ff037424 */ /* 0x008fc800078e00ff */
[----:B------:R3:W-:Y:S01]  /*1e9a0*/  SYNCS.ARRIVE.TRANS64 RZ, [R2+URZ+0x34830], R3 ;  /* 0x0348300302ff79a7 */ /* 0x0007e2000800003f */
[----:B----4-:R-:W-:-:S04]  /*1e9b0*/  LOP3.LUT R7, R7, 0x1f, RZ, 0xc0, !PT ;  /* 0x0000001f07077812 */ /* 0x010fc800078ec0ff */
[----:B------:R-:W-:-:S13]  /*1e9c0*/  ISETP.NE.AND P0, PT, R7, RZ, PT ;  /* 0x000000ff0700720c */ /* 0x000fda0003f05270 */
[----:B---3--:R-:W-:Y:S05]  /*1e9d0*/  @!P0 BRA `(.L_x_933) ;  /* 0x0000000000048947 */ /* 0x008fea0003800000 */
[----:B------:R-:W-:Y:S01]  /*1e9e0*/  BPT.TRAP 0x1 ;  /* 0x000000040000795c */ /* 0x000fe20000300000 */
.L_x_933:
[----:B------:R-:W-:Y:S05]  /*1e9f0*/  BSYNC B2 ;  /* 0x0000000000027941 */ /* 0x000fea0003800000 */
.L_x_932:
[----:B------:R-:W4:Y:S04]  /*1ea00*/  LDL R7, [R1+0x8] ;  /* 0x0000080001077983 */ /* 0x000f280000100800 */
[----:B-1----:R-:W4:Y:S04]  /*1ea10*/  LDL R9, [R1+0x4] ;  /* 0x0000040001097983 */ /* 0x002f280000100800 */
[----:B---3--:R-:W3:Y:S01]  /*1ea20*/  LDL R2, [R1+0x20] ;  /* 0x0000200001027983 */ /* 0x008ee20000100800 */
[----:B--2---:R-:W-:-:S04]  /*1ea30*/  MOV R11, RZ ;  /* 0x000000ff000b7202 */ /* 0x004fc80000000f00 */
[----:B------:R-:W-:Y:S01]  /*1ea40*/  R2UR UR10, R11 ;  /* 0x000000000b0a72ca */ /* 0x000fe200000e0000 */
[----:B------:R-:W-:Y:S01]  /*1ea50*/  UIADD3 UR4, UP0, UR36, 0x370, URZ ;  /* 0x0000037024047890 */ /* 0x000fe2000ff1e03f */
[----:B------:R-:W-:Y:S01]  /*1ea60*/  PLOP3.LUT P0, PT, PT, PT, PT, 0x80, 0x0 ;  /* 0x000000000000781c */ /* 0x000fe20003f0f070 */
[----:B------:R-:W-:Y:S01]  /*1ea70*/  UMOV UR6, 0x0 ;  /* 0x0000000000067882 */ /* 0x000fe20000000000 */
[----:B------:R-:W-:Y:S01]  /*1ea80*/  UMOV UR7, 0x14f00000 ;  /* 0x14f0000000077882 */ /* 0x000fe20000000000 */
[----:B------:R-:W-:Y:S01]  /*1ea90*/  UIADD3.X UR5, URZ, UR37, URZ, UP0, !UPT ;  /* 0x000000253f057290 */ /* 0x000fe200087fe43f */
[C---:B----4-:R-:W-:Y:S02]  /*1eaa0*/  IMAD R3, R7.reuse, 0x8, R10 ;  /* 0x0000000807037824 */ /* 0x050fe400078e020a */
[----:B------:R-:W-:-:S03]  /*1eab0*/  IMAD R7, R7, 0xc000, R9 ;  /* 0x0000c00007077824 */ /* 0x000fc600078e0209 */
[----:B------:R-:W-:Y:S01]  /*1eac0*/  IADD3 R3, R3, 0x30, RZ ;  /* 0x0000003003037810 */ /* 0x000fe20007ffe0ff */
[----:B---3--:R-:W-:Y:S01]  /*1ead0*/  IMAD R2, R6, 0x80, R2 ;  /* 0x0000008006027824 */ /* 0x008fe200078e0202 */
[----:B------:R-:W-:-:S07]  /*1eae0*/  IADD3 R9, R7, 0x1c400, RZ ;  /* 0x0001c40007097810 */ /* 0x000fce0007ffe0ff */
.L_x_934:
        /* <DEDUP_REMOVED lines=16> */
.L_x_935:
        /* <DEDUP_REMOVED lines=15> */
.L_x_936:
        /* <DEDUP_REMOVED lines=10> */
[----:B------:R-:W-:Y:S01]  /*1ed80*/  SHF.L.U32 R5, R5, 0x1f, RZ ;  /* 0x0000001f05057819 */ /* 0x000fe200000006ff */
[----:B------:R-:W-:Y:S01]  /*1ed90*/  BSSY B2, `(.L_x_937) ;  /* 0x0000004000027945 */ /* 0x000fe20003800000 */
[----:B------:R-:W-:-:S04]  /*1eda0*/  LEA R2, R4, R10, 0x3 ;  /* 0x0000000a04027211 */ /* 0x000fc800078e18ff */
[----:B------:R-:W1:Y:S02]  /*1edb0*/  SYNCS.PHASECHK.TRANS64.TRYWAIT P0, [R2+URZ+0x60], R5 ;  /* 0x00006005020075a7 */ /* 0x000e64000800017f */
[----:B-1----:R-:W-:Y:S05]  /*1edc0*/  @!P0 BRA `(.L_x_938) ;  /* 0x00000030002c8947 */ /* 0x002fea0003800000 */
.L_x_1036:
[----:B------:R-:W-:Y:S05]  /*1edd0*/  BSYNC B2 ;  /* 0x0000000000027941 */ /* 0x000fea0003800000 */
.L_x_937:
[----:B------:R-:W-:Y:S01]  /*1ede0*/  BSSY B2, `(.L_x_939) ;  /* 0x000000b000027945 */ /* 0x000fe20003800000 */
[----:B------:R-:W-:Y:S01]  /*1edf0*/  IMAD.MOV.U32 R12, RZ, RZ, 0x0 ;  /* 0x00000000ff0c7424 */ /* 0x000fe200078e00ff */
[----:B------:R-:W-:Y:S02]  /*1ee00*/  MOV R13, 0x14f00000 ;  /* 0x14f00000000d7802 */ /* 0x000fe40000000f00 */
        /* <DEDUP_REMOVED lines=8> */
.L_x_940:
[----:B------:R-:W-:Y:S05]  /*1ee90*/  BSYNC B2 ;  /* 0x0000000000027941 */ /* 0x000fea0003800000 */
.L_x_939:
[----:B------:R-:W2:Y:S04]  /*1eea0*/  LDL R7, [R1+0x4] ;  /* 0x0000040001077983 */ /* 0x000ea80000100800 */
[----:B-1----:R-:W3:Y:S04]  /*1eeb0*/  LDL R5, [R1+0x20] ;  /* 0x0000200001057983 */ /* 0x002ee80000100800 */
        /* <DEDUP_REMOVED lines=11> */
.L_x_941:
        /* <DEDUP_REMOVED lines=16> */
.L_x_942:
        /* <DEDUP_REMOVED lines=13> */
.L_x_928:
[----:B------:R-:W-:Y:S05]  /*1f140*/  BSYNC B1 ;  /* 0x0000000000017941 */ /* 0x000fea0003800000 */
.L_x_927:
[C---:B------:R-:W-:Y:S01]  /*1f150*/  ISETP.GT.AND P0, PT, R0.reuse, 0x1, PT ;  /* 0x000000010000780c */ /* 0x040fe20003f04270 */
[----:B------:R-:W-:-:S12]  /*1f160*/  VIADD R0, R0, 0xfffffffe ;  /* 0xfffffffe00007836 */ /* 0x000fd80000000000 */
[----:B------:R-:W-:Y:S05]  /*1f170*/  @P0 BRA `(.L_x_943) ;  /* 0xffffffe8008c0947 */ /* 0x000fea000383ffff */
.L_x_892:
[----:B------:R-:W-:Y:S05]  /*1f180*/  BSYNC B0 ;  /* 0x0000000000007941 */ /* 0x000fea0003800000 */
.L_x_891:
[----:B------:R-:W4:Y:S01]  /*1f190*/  S2R R3, SR_TID.X ;  /* 0x0000000000037919 */ /* 0x000f220000002100 */
[----:B------:R-:W-:Y:S01]  /*1f1a0*/  BSSY B0, `(.L_x_944) ;  /* 0x0000010000007945 */ /* 0x000fe20003800000 */
[----:B----4-:R-:W-:-:S04]  /*1f1b0*/  LOP3.LUT R3, R3, 0x7f, RZ, 0xc0, !PT ;  /* 0x0000007f03037812 */ /* 0x010fc800078ec0ff */
[----:B------:R-:W-:-:S13]  /*1f1c0*/  ISETP.NE.AND P0, PT, R3, RZ, PT ;  /* 0x000000ff0300720c */ /* 0x000fda0003f05270 */
[----:B------:R-:W-:Y:S05]  /*1f1d0*/  @P0 BRA `(.L_x_945) ;  /* 0x0000000000300947 */ /* 0x000fea0003800000 */
[----:B------:R-:W4:Y:S01]  /*1f1e0*/  S2R R2, SR_LANEID ;  /* 0x0000000000027919 */ /* 0x000f220000000000 */
[----:B------:R-:W-:Y:S01]  /*1f1f0*/  VOTEU.ANY UR4, UPT, PT ;  /* 0x0000000000047886 */ /* 0x000fe200038e0100 */
[----:B-1----:R-:W1:Y:S01]  /*1f200*/  LDC.64 R4, c[0x0][0xc60] ;  /* 0x00031800ff047b82 */ /* 0x002e620000000a00 */
[----:B------:R-:W4:Y:S02]  /*1f210*/  FLO.U32 R0, UR4 ;  /* 0x0000000400007d00 */ /* 0x000f2400080e0000 */
[----:B----4-:R-:W-:-:S06]  /*1f220*/  ISETP.EQ.U32.AND P0, PT, R0, R2, PT ;  /* 0x000000020000720c */ /* 0x010fcc0003f02070 */
[----:B------:R-:W1:Y:S07]  /*1f230*/  POPC R2, UR4 ;  /* 0x0000000400027d09 */ /* 0x000e6e0008000000 */
[----:B-1----:R-:W4:Y:S04]  /*1f240*/  @P0 ATOMG.E.ADD.STRONG.GPU PT, R2, desc[UR42][R4.64], R2 ;  /* 0x00000002040209a8 */ /* 0x002f2800081ee1ea */
[----:B----4-:R1:W4:Y:S02]  /*1f250*/  SHFL.IDX PT, R2, R2, R0, 0x1f ;  /* 0x00001f0002027589 */ /* 0x01032400000e0000 */
[----:B-1----:R-:W1:Y:S02]  /*1f260*/  S2R R0, SR_LTMASK ;  /* 0x0000000000007919 */ /* 0x002e640000003900 */
[----:B-1----:R-:W-:-:S06]  /*1f270*/  LOP3.LUT R0, R0, UR4, RZ, 0xc0, !PT ;  /* 0x0000000400007c12 */ /* 0x002fcc000f8ec0ff */
[----:B------:R-:W4:Y:S02]  /*1f280*/  POPC R0, R0 ;  /* 0x0000000000007309 */ /* 0x000f240000000000 */
[----:B----4-:R-:W-:-:S07]  /*1f290*/  IADD3 R16, R2, UR38, R0 ;  /* 0x0000002602107c10 */ /* 0x010fce000fffe000 */
.L_x_945:
[----:B------:R-:W-:Y:S05]  /*1f2a0*/  BSYNC B0 ;  /* 0x0000000000007941 */ /* 0x000fea0003800000 */
.L_x_944:
[----:B------:R-:W4:Y:S01]  /*1f2b0*/  LDL R0, [R1+0x10] ;  /* 0x0000100001007983 */ /* 0x000f220000100800 */
[----:B------:R-:W-:Y:S01]  /*1f2c0*/  BSSY B0, `(.L_x_946) ;  /* 0x0000040000007945 */ /* 0x000fe20003800000 */
[----:B----4-:R-:W-:-:S13]  /*1f2d0*/  LOP3.LUT P0, RZ, R0, 0x1, RZ, 0xc0, !PT ;  /* 0x0000000100ff7812 */ /* 0x010fda000780c0ff */
[----:B------:R-:W-:Y:S05]  /*1f2e0*/  @!P0 BRA `(.L_x_947) ;  /* 0x0000000000f48947 */ /* 0x000fea0003800000 */
[----:B------:R-:W4:Y:S04]  /*1f2f0*/  LDL R4, [R1+0x4] ;  /* 0x0000040001047983 */ /* 0x000f280000100800 */
[----:B------:R-:W4:Y:S04]  /*1f300*/  LDL R0, [R1+0x8] ;  /* 0x0000080001007983 */ /* 0x000f280000100800 */
[----:B------:R-:W2:Y:S01]  /*1f310*/  LDL R2, [R1+0x18] ;  /* 0x0000180001027983 */ /* 0x000ea20000100800 */
[----:B------:R-:W-:Y:S01]  /*1f320*/  BSSY B1, `(.L_x_948) ;  /* 0x0000006000017945 */ /* 0x000fe20003800000 */
[----:B------:R-:W-:-:S02]  /*1f330*/  ISETP.NE.AND P1, PT, R3, RZ, PT ;  /* 0x000000ff0300720c */ /* 0x000fc40003f25270 */
[----:B----4-:R-:W-:Y:S02]  /*1f340*/  LEA R0, R0, R4, 0x3 ;  /* 0x0000000400007211 */ /* 0x010fe400078e18ff */
[----:B--2---:R-:W-:-:S04]  /*1f350*/  SHF.L.U32 R2, R2, 0x1f, RZ ;  /* 0x0000001f02027819 */ /* 0x004fc800000006ff */
[----:B------:R-:W2:Y:S02]  /*1f360*/  SYNCS.PHASECHK.TRANS64.TRYWAIT P0, [R0+URZ+0x34860], R2 ;  /* 0x03486002000075a7 */ /* 0x000ea4000800017f */
[----:B--2---:R-:W-:Y:S05]  /*1f370*/  @!P0 BRA `(.L_x_949) ;  /* 0x0000002800d48947 */ /* 0x004fea0003800000 */
.L_x_1037:
[----:B------:R-:W-:Y:S05]  /*1f380*/  BSYNC B1 ;  /* 0x0000000000017941 */ /* 0x000fea0003800000 */
.L_x_948:
[----:B------:R-:W-:Y:S04]  /*1f390*/  BSSY B1, `(.L_x_950) ;  /* 0x0000009000017945 */ /* 0x000fe80003800000 */
[----:B------:R-:W-:Y:S05]  /*1f3a0*/  @P1 BRA `(.L_x_951) ;  /* 0x00000000001c1947 */ /* 0x000fea0003800000 */
[----:B------:R-:W4:Y:S01]  /*1f3b0*/  S2R R3, SR_TID.X ;  /* 0x0000000000037919 */ /* 0x000f220000002100 */
[----:B--2---:R-:W-:-:S04]  /*1f3c0*/  IMAD.MOV.U32 R2, RZ, RZ, 0x8000 ;  /* 0x00008000ff027424 */ /* 0x004fc800078e00ff */
[----:B------:R2:W-:Y:S01]  /*1f3d0*/  SYNCS.ARRIVE.TRANS64 RZ, [R0+URZ+0x34850], R2 ;  /* 0x0348500200ff79a7 */ /* 0x0005e2000800003f */
[----:B----4-:R-:W-:-:S04]  /*1f3e0*/  LOP3.LUT R3, R3, 0x1f, RZ, 0xc0, !PT ;  /* 0x0000001f03037812 */ /* 0x010fc800078ec0ff */
[----:B------:R-:W-:-:S13]  /*1f3f0*/  ISETP.NE.AND P0, PT, R3, RZ, PT ;  /* 0x000000ff0300720c */ /* 0x000fda0003f05270 */
[----:B--2---:R-:W-:Y:S05]  /*1f400*/  @!P0 BRA `(.L_x_951) ;  /* 0x0000000000048947 */ /* 0x004fea0003800000 */
[----:B------:R-:W-:Y:S01]  /*1f410*/  BPT.TRAP 0x1 ;  /* 0x000000040000795c */ /* 0x000fe20000300000 */
.L_x_951:
[----:B------:R-:W-:Y:S05]  /*1f420*/  BSYNC B1 ;  /* 0x0000000000017941 */ /* 0x000fea0003800000 */
.L_x_950:
[----:B-1----:R-:W4:Y:S04]  /*1f430*/  LDL.LU R5, [R1+0x20] ;  /* 0x0000200001057983 */ /* 0x002f280000300800 */
[----:B------:R-:W3:Y:S04]  /*1f440*/  LDL R4, [R1+0x4] ;  /* 0x0000040001047983 */ /* 0x000ee80000100800 */
[----:B--2---:R-:W3:Y:S04]  /*1f450*/  LDL R2, [R1+0x8] ;  /* 0x0000080001027983 */ /* 0x004ee80000100800 */
[----:B------:R-:W4:Y:S01]  /*1f460*/  LDL R3, [R1+0x1c] ;  /* 0x00001c0001037983 */ /* 0x000f220000100800 */
[----:B------:R-:W-:Y:S01]  /*1f470*/  UIADD3 UR4, UP0, UR36, 0x470, URZ ;  /* 0x0000047024047890 */ /* 0x000fe2000ff1e03f */
[----:B------:R-:W-:-:S02]  /*1f480*/  PLOP3.LUT P0, PT, PT, PT, PT, 0x80, 0x0 ;  /* 0x000000000000781c */ /* 0x000fc40003f0f070 */
[----:B------:R-:W-:Y:S01]  /*1f490*/  IADD3 R0, R0, 0x34850, RZ ;  /* 0x0003485000007810 */ /* 0x000fe20007ffe0ff */
[----:B------:R-:W-:Y:S01]  /*1f4a0*/  UIADD3.X UR5, URZ, UR37, URZ, UP0, !UPT ;  /* 0x000000253f057290 */ /* 0x000fe200087fe43f */
[----:B------:R-:W-:Y:S01]  /*1f4b0*/  UMOV UR6, 0x0 ;  /* 0x0000000000067882 */ /* 0x000fe20000000000 */
[----:B------:R-:W-:Y:S01]  /*1f4c0*/  UMOV UR7, 0x14f00000 ;  /* 0x14f0000000077882 */ /* 0x000fe20000000000 */
[----:B------:R-:W-:Y:S01]  /*1f4d0*/  UMOV UR10, URZ ;  /* 0x0000003f000a7c82 */ /* 0x000fe20008000000 */
[----:B---3--:R-:W-:Y:S01]  /*1f4e0*/  IMAD R2, R2, 0x8000, R4 ;  /* 0x0000800002027824 */ /* 0x008fe200078e0204 */
[----:B----4-:R-:W-:-:S03]  /*1f4f0*/  LEA R3, R3, R5, 0x7 ;  /* 0x0000000503037211 */ /* 0x010fc600078e38ff */
[----:B------:R-:W-:-:S07]  /*1f500*/  VIADD R4, R2, 0x400 ;  /* 0x0000040002047836 */ /* 0x000fce0000000000 */
.L_x_952:
        /* <DEDUP_REMOVED lines=11> */
[----:B------:R-:W-:Y:S01]  /*1f5c0*/  PLOP3.LUT P0, PT, PT, PT, PT, 0x80, 0x0 ;  /* 0x000000000000781c */ /* 0x000fe20003f0f070 */
[----:B------:R-:W-:Y:S01]  /*1f5d0*/  UMOV UR6, 0x0 ;  /* 0x0000000000067882 */ /* 0x000fe20000000000 */
[----:B------:R-:W-:Y:S01]  /*1f5e0*/  IADD3 R2, R2, 0x4400, RZ ;  /* 0x0000440002027810 */ /* 0x000fe20007ffe0ff */
[----:B------:R-:W-:Y:S01]  /*1f5f0*/  UMOV UR7, 0x14f00000 ;  /* 0x14f0000000077882 */ /* 0x000fe20000000000 */
[----:B------:R-:W-:-:S09]  /*1f600*/  UMOV UR10, 0x40 ;  /* 0x00000040000a7882 */ /* 0x000fd20000000000 */
.L_x_953:
        /* <DEDUP_REMOVED lines=10> */
[----:B----4-:R-:W-:Y:S05]  /*1f6b0*/  @P0 BRA.U.ANY `(.L_x_953) ;  /* 0xfffffffd00d40947 */ /* 0x010fea000393ffff */
.L_x_947:
[----:B------:R-:W-:Y:S05]  /*1f6c0*/  BSYNC B0 ;  /* 0x0000000000007941 */ /* 0x000fea0003800000 */
.L_x_946:
[----:B-1----:R-:W4:Y:S04]  /*1f6d0*/  LDL.LU R5, [R1+0x8] ;  /* 0x0000080001057983 */ /* 0x002f280000300800 */
[----:B------:R-:W2:Y:S01]  /*1f6e0*/  LDL.LU R4, [R1+0x18] ;  /* 0x0000180001047983 */ /* 0x000ea20000300800 */
[----:B----4-:R-:W-:-:S05]  /*1f6f0*/  VIADD R0, R5, 0x1 ;  /* 0x0000000105007836 */ /* 0x010fca0000000000 */
[----:B------:R-:W-:-:S04]  /*1f700*/  ISETP.NE.AND P0, PT, R0, 0x2, PT ;  /* 0x000000020000780c */ /* 0x000fc80003f05270 */
[----:B------:R-:W-:Y:S02]  /*1f710*/  SEL R2, RZ, 0x1, P0 ;  /* 0x00000001ff027807 */ /* 0x000fe40000000000 */
[----:B------:R-:W-:Y:S02]  /*1f720*/  SEL R0, R0, RZ, P0 ;  /* 0x000000ff00007207 */ /* 0x000fe40000000000 */
[----:B--2---:R-:W-:-:S03]  /*1f730*/  LOP3.LUT R4, R4, R2, RZ, 0x3c, !PT ;  /* 0x0000000204047212 */ /* 0x004fc600078e3cff */
[----:B------:R2:W-:Y:S04]  /*1f740*/  STL [R1+0x8], R0 ;  /* 0x0000080001007387 */ /* 0x0005e80000100800 */
[----:B------:R2:W-:Y:S02]  /*1f750*/  STL [R1+0x18], R4 ;  /* 0x0000180401007387 */ /* 0x0005e40000100800 */
.L_x_871:
[----:B------:R-:W-:Y:S05]  /*1f760*/  BSYNC B7 ;  /* 0x0000000000077941 */ /* 0x000fea0003800000 */
.L_x_869:
[----:B--2---:R-:W2:Y:S02]  /*1f770*/  LDL R0, [R1+0x10] ;  /* 0x0000100001007983 */ /* 0x004ea40000100800 */
[----:B--2---:R-:W-:-:S13]  /*1f780*/  LOP3.LUT P0, RZ, R0, 0x2, RZ, 0xc0, !PT ;  /* 0x0000000200ff7812 */ /* 0x004fda000780c0ff */
[----:B------:R-:W-:Y:S05]  /*1f790*/  @!P0 BRA `(.L_x_954) ;  /* 0x0000000000288947 */ /* 0x000fea0003800000 */
[----:B------:R-:W-:Y:S05]  /*1f7a0*/  WARPSYNC.ALL ;  /* 0x0000000000007948 */ /* 0x000fea0003800000 */
[----:B------:R-:W2:Y:S08]  /*1f7b0*/  S2UR UR5, SR_CgaCtaId ;  /* 0x00000000000579c3 */ /* 0x000eb00000008800 */
[----:B------:R-:W-:Y:S06]  /*1f7c0*/  BAR.SYNC.DEFER_BLOCKING 0x5, 0x180 ;  /* 0x0146000000007b1d */ /* 0x000fec0000010000 */
[----:B------:R-:W-:-:S02]  /*1f7d0*/  UMOV UR4, 0x400 ;  /* 0x0000040000047882 */ /* 0x000fc40000000000 */
[----:B--2---:R-:W-:-:S06]  /*1f7e0*/  ULEA UR4, UR5, UR4, 0x18 ;  /* 0x0000000405047291 */ /* 0x004fcc000f8ec03f */
[----:B------:R-:W-:-:S05]  /*1f7f0*/  MOV R0, UR4 ;  /* 0x0000000400007c02 */ /* 0x000fca0008000f00 */
[----:B------:R4:W2:Y:S04]  /*1f800*/  LDS.128 R16, [R0+0x348d0] ;  /* 0x0348d00000107984 */ /* 0x0008a80000000c00 */
[----:B------:R4:W-:Y:S01]  /*1f810*/  STL [R1+0x4], R0 ;  /* 0x0000040001007387 */ /* 0x0009e20000100800 */
[----:B------:R-:W-:Y:S06]  /*1f820*/  BAR.ARV 0x4, 0x180 ;  /* 0x0106000000007b1d */ /* 0x000fec0000002000 */
[----:B------:R-:W-:Y:S05]  /*1f830*/  BRA `(.L_x_955) ;  /* 0x0000000800487947 */ /* 0x000fea0003800000 */
.L_x_954:
[----:B------:R-:W2:Y:S01]  /*1f840*/  S2R R7, SR_TID.X ;  /* 0x0000000000077919 */ /* 0x000ea20000002100 */
[----:B------:R-:W-:Y:S01]  /*1f850*/  UMOV UR4, 0xffffffff ;  /* 0xffffffff00047882 */ /* 0x000fe20000000000 */
[----:B--2---:R-:W-:-:S04]  /*1f860*/  LOP3.LUT R7, R7, 0x1f, RZ, 0xc0, !PT ;  /* 0x0000001f07077812 */ /* 0x004fc800078ec0ff */
[----:B------:R-:W-:Y:S01]  /*1f870*/  ISETP.NE.AND P0, PT, R7, 0x1f, PT ;  /* 0x0000001f0700780c */ /* 0x000fe20003f05270 */
[----:B------:R-:W-:-:S12]  /*1f880*/  BRA.DIV UR4, `(.L_x_956) ;  /* 0x0000002604a47947 */ /* 0x000fd8000b800000 */
[----:B------:R-:W-:Y:S01]  /*1f890*/  IMAD.IADD R0, R19, 0x1, R7 ;  /* 0x0000000113007824 */ /* 0x000fe200078e0207 */
[----:B------:R-:W-:-:S04]  /*1f8a0*/  ULDC UR4, c[0x0][0xc3c] ;  /* 0x00030f0000047ab9 */ /* 0x000fc80000000800 */
[----:B------:R-:W-:-:S13]  /*1f8b0*/  ISETP.GE.OR P1, PT, R0, UR4, !P0 ;  /* 0x0000000400007c0c */ /* 0x000fda000c726670 */
[----:B------:R-:W2:Y:S02]  /*1f8c0*/  @!P1 LDC.64 R2, c[0x0][0xc80] ;  /* 0x00032000ff029b82 */ /* 0x000ea40000000a00 */
[----:B--2---:R-:W-:-:S06]  /*1f8d0*/  @!P1 IMAD.WIDE R2, R0, 0x4, R2 ;  /* 0x0000000400029825 */ /* 0x004fcc00078e0202 */
[----:B------:R2:W4:Y:S01]  /*1f8e0*/  @!P1 LDG.E R3, desc[UR42][R2.64] ;  /* 0x0000002a02039981 */ /* 0x000522000c1e1900 */
[C---:B------:R-:W-:Y:S02]  /*1f8f0*/  ISETP.GE.U32.AND P2, PT, R7.reuse, 0x2, PT ;  /* 0x000000020700780c */ /* 0x040fe40003f46070 */
[C---:B------:R-:W-:Y:S01]  /*1f900*/  ISETP.GE.U32.AND P3, PT, R7.reuse, 0x4, PT ;  /* 0x000000040700780c */ /* 0x040fe20003f66070 */
[----:B------:R-:W-:Y:S01]  /*1f910*/  SHFL.IDX PT, R0, R16, RZ, 0x1f ;  /* 0x00001fff10007589 */ /* 0x000fe200000e0000 */
[C---:B------:R-:W-:Y:S02]  /*1f920*/  ISETP.GE.U32.AND P4, PT, R7.reuse, 0x8, PT ;  /* 0x000000080700780c */ /* 0x040fe40003f86070 */
[C---:B------:R-:W-:Y:S01]  /*1f930*/  ISETP.GE.U32.AND P5, PT, R7.reuse, 0x10, PT ;  /* 0x000000100700780c */ /* 0x040fe20003fa6070 */
[----:B------:R-:W-:Y:S01]  /*1f940*/  SHFL.IDX PT, R4, R16, 0x1, 0x1f ;  /* 0x00201f0010047f89 */ /* 0x000fe200000e0000 */
[----:B--2---:R-:W-:Y:S01]  /*1f950*/  MOV R2, RZ ;  /* 0x000000ff00027202 */ /* 0x004fe20000000f00 */
[----:B----4-:R-:W-:Y:S01]  /*1f960*/  @!P1 IMAD.MOV.U32 R2, RZ, RZ, R3 ;  /* 0x000000ffff029224 */ /* 0x010fe200078e0003 */
[----:B------:R-:W-:-:S04]  /*1f970*/  ISETP.NE.AND P1, PT, R7, RZ, PT ;  /* 0x000000ff0700720c */ /* 0x000fc80003f25270 */
[----:B------:R-:W2:Y:S02]  /*1f980*/  SHFL.UP PT, R3, R2, 0x1, RZ ;  /* 0x0420000002037989 */ /* 0x000ea400000e00ff */
[----:B--2---:R-:W-:-:S04]  /*1f990*/  SEL R3, R3, RZ, P1 ;  /* 0x000000ff03037207 */ /* 0x004fc80000800000 */
[----:B------:R-:W-:-:S05]  /*1f9a0*/  IADD3 R3, R2, R3, RZ ;  /* 0x0000000302037210 */ /* 0x000fca0007ffe0ff */
[----:B------:R-:W2:Y:S02]  /*1f9b0*/  SHFL.UP PT, R5, R3, 0x2, RZ ;  /* 0x0440000003057989 */ /* 0x000ea400000e00ff */
[----:B--2---:R-:W-:-:S05]  /*1f9c0*/  SEL R5, R5, RZ, P2 ;  /* 0x000000ff05057207 */ /* 0x004fca0001000000 */
[----:B------:R-:W-:-:S05]  /*1f9d0*/  IMAD.IADD R3, R3, 0x1, R5 ;  /* 0x0000000103037824 */ /* 0x000fca00078e0205 */
        /* <DEDUP_REMOVED lines=9> */
[----:B---3--:R2:W3:Y:S02]  /*1fa70*/  SHFL.IDX PT, R6, R5, 0x1f, 0x1f ;  /* 0x03e01f0005067f89 */ /* 0x0084e400000e0000 */
.L_x_1047:
[----:B------:R-:W-:Y:S02]  /*1fa80*/  ULDC UR4, c[0x0][0xc38] ;  /* 0x00030e0000047ab9 */ /* 0x000fe40000000800 */
[----:B------:R-:W-:-:S04]  /*1fa90*/  IMAD.U32 R16, RZ, RZ, UR4 ;  /* 0x00000004ff107e24 */ /* 0x000fc8000f8e00ff */
[----:B---3--:R-:W-:-:S05]  /*1faa0*/  IMAD R6, R6, R16, RZ ;  /* 0x0000001006067224 */ /* 0x008fca00078e02ff */
[----:B------:R-:W-:-:S04]  /*1fab0*/  IADD3 R4, R4, R6, RZ ;  /* 0x0000000604047210 */ /* 0x000fc80007ffe0ff */
[----:B------:R-:W-:-:S13]  /*1fac0*/  ISETP.GT.AND P6, PT, R4, R0, PT ;  /* 0x000000000400720c */ /* 0x000fda0003fc4270 */
[----:B------:R-:W-:Y:S05]  /*1fad0*/  @P6 BRA `(.L_x_957) ;  /* 0x00000000009c6947 */ /* 0x000fea0003800000 */
.L_x_962:
[----:B------:R-:W3:Y:S01]  /*1fae0*/  LDC R2, c[0x0][0xc3c] ;  /* 0x00030f00ff027b82 */ /* 0x000ee20000000800 */
[----:B------:R-:W-:-:S05]  /*1faf0*/  VIADD R19, R19, 0x1f ;  /* 0x0000001f13137836 */ /* 0x000fca0000000000 */
[----:B---3--:R-:W-:-:S13]  /*1fb00*/  ISETP.GE.AND P6, PT, R19, R2, PT ;  /* 0x000000021300720c */ /* 0x008fda0003fc6270 */
[----:B------:R-:W-:Y:S05]  /*1fb10*/  @P6 BRA `(.L_x_958) ;  /* 0x0000000400446947 */ /* 0x000fea0003800000 */
[----:B------:R-:W3:Y:S01]  /*1fb20*/  S2R R3, SR_TID.X ;  /* 0x0000000000037919 */ /* 0x000ee20000002100 */
[----:B------:R-:W-:Y:S01]  /*1fb30*/  BSSY B0, `(.L_x_959) ;  /* 0x0000009000007945 */ /* 0x000fe20003800000 */
[----:B---3--:R-:W-:-:S04]  /*1fb40*/  LOP3.LUT R3, R3, 0x1f, RZ, 0xc0, !PT ;  /* 0x0000001f03037812 */ /* 0x008fc800078ec0ff */
[----:B--2---:R-:W-:-:S04]  /*1fb50*/  IADD3 R5, R19, R3, RZ ;  /* 0x0000000313057210 */ /* 0x004fc80007ffe0ff */
[----:B------:R-:W-:Y:S01]  /*1fb60*/  ISETP.GE.OR P6, PT, R5, R2, !P0 ;  /* 0x000000020500720c */ /* 0x000fe200047c6670 */
[----:B------:R-:W-:-:S12]  /*1fb70*/  IMAD.MOV.U32 R2, RZ, RZ, RZ ;  /* 0x000000ffff027224 */ /* 0x000fd800078e00ff */
[----:B------:R-:W-:Y:S05]  /*1fb80*/  @P6 BRA `(.L_x_960) ;  /* 0x00000000000c6947 */ /* 0x000fea0003800000 */
[----:B------:R-:W2:Y:S02]  /*1fb90*/  LDC.64 R2, c[0x0][0xc80] ;  /* 0x00032000ff027b82 */ /* 0x000ea40000000a00 */
[----:B--2---:R-:W-:-:S06]  /*1fba0*/  IMAD.WIDE R2, R5, 0x4, R2 ;  /* 0x0000000405027825 */ /* 0x004fcc00078e0202 */
[----:B------:R2:W5:Y:S02]  /*1fbb0*/  LDG.E R2, desc[UR42][R2.64] ;  /* 0x0000002a02027981 */ /* 0x000564000c1e1900 */
.L_x_960:
[----:B------:R-:W-:Y:S05]  /*1fbc0*/  BSYNC B0 ;  /* 0x0000000000007941 */ /* 0x000fea0003800000 */
.L_x_959:
[----:B------:R-:W-:-:S03]  /*1fbd0*/  UMOV UR4, 0xffffffff ;  /* 0xffffffff00047882 */ /* 0x000fc60000000000 */
[----:B------:R-:W-:Y:S05]  /*1fbe0*/  BRA.DIV UR4, `(.L_x_961) ;  /* 0x0000002a04087947 */ /* 0x000fea000b800000 */
[----:B--2--5:R-:W2:Y:S02]  /*1fbf0*/  SHFL.UP PT, R3, R2, 0x1, RZ ;  /* 0x0420000002037989 */ /* 0x024ea400000e00ff */
        /* <DEDUP_REMOVED lines=14> */
[----:B------:R2:W3:Y:S02]  /*1fce0*/  SHFL.IDX PT, R6, R5, 0x1f, 0x1f ;  /* 0x03e01f0005067f89 */ /* 0x0004e400000e0000 */
.L_x_1055:
[----:B------:R-:W-:Y:S02]  /*1fcf0*/  ULDC UR4, c[0x0][0xc38] ;  /* 0x00030e0000047ab9 */ /* 0x000fe40000000800 */
[----:B------:R-:W-:-:S04]  /*1fd00*/  IMAD.U32 R16, RZ, RZ, UR4 ;  /* 0x00000004ff107e24 */ /* 0x000fc8000f8e00ff */
[----:B---3--:R-:W-:-:S05]  /*1fd10*/  IMAD R6, R6, R16, RZ ;  /* 0x0000001006067224 */ /* 0x008fca00078e02ff */
[----:B------:R-:W-:-:S04]  /*1fd20*/  IADD3 R4, R6, R4, RZ ;  /* 0x0000000406047210 */ /* 0x000fc80007ffe0ff */
[----:B------:R-:W-:-:S13]  /*1fd30*/  ISETP.GT.AND P6, PT, R4, R0, PT ;  /* 0x000000000400720c */ /* 0x000fda0003fc4270 */
[----:B------:R-:W-:Y:S05]  /*1fd40*/  @!P6 BRA `(.L_x_962) ;  /* 0xfffffffc0064e947 */ /* 0x000fea000383ffff */
.L_x_957:
[----:B------:R-:W-:Y:S01]  /*1fd50*/  IMAD.IADD R6, R4, 0x1, -R6 ;  /* 0x0000000104067824 */ /* 0x000fe200078e0a06 */
[----:B------:R-:W-:-:S03]  /*1fd60*/  UMOV UR4, 0xffffffff ;  /* 0xffffffff00047882 */ /* 0x000fc60000000000 */
[----:B------:R-:W-:-:S05]  /*1fd70*/  IMAD R3, R5, R16, R6 ;  /* 0x0000001005037224 */ /* 0x000fca00078e0206 */
[----:B------:R-:W-:Y:S01]  /*1fd80*/  ISETP.GT.AND P6, PT, R3, R0, PT ;  /* 0x000000000300720c */ /* 0x000fe20003fc4270 */
[----:B------:R-:W-:-:S12]  /*1fd90*/  BRA.DIV UR4, `(.L_x_963) ;  /* 0x0000002a04747947 */ /* 0x000fd8000b800000 */
[----:B------:R-:W-:-:S04]  /*1fda0*/  VOTE.ANY R3, PT, !P6 ;  /* 0x0000000000037806 */ /* 0x000fc800070e0100 */
[----:B------:R-:W3:Y:S02]  /*1fdb0*/  POPC R4, R3 ;  /* 0x0000000300047309 */ /* 0x000ee40000000000 */
[----:B---3--:R3:W4:Y:S02]  /*1fdc0*/  SHFL.IDX PT, R17, R2, R4, 0x1f ;  /* 0x00001f0402117589 */ /* 0x00872400000e0000 */
.L_x_1059:
[----:B------:R-:W-:Y:S02]  /*1fdd0*/  ISETP.NE.AND P0, PT, R3, RZ, PT ;  /* 0x000000ff0300720c */ /* 0x000fe40003f05270 */
[----:B---3--:R-:W-:-:S11]  /*1fde0*/  MOV R2, RZ ;  /* 0x000000ff00027202 */ /* 0x008fd60000000f00 */
[----:B------:R-:W-:Y:S05]  /*1fdf0*/  @!P0 BRA `(.L_x_964) ;  /* 0x0000000000108947 */ /* 0x000fea0003800000 */
[----:B------:R-:W-:Y:S01]  /*1fe00*/  UMOV UR4, 0xffffffff ;  /* 0xffffffff00047882 */ /* 0x000fe20000000000 */
[----:B------:R-:W-:Y:S02]  /*1fe10*/  VIADD R12, R4, 0xffffffff ;  /* 0xffffffff040c7836 */ /* 0x000fe40000000000 */
[----:B------:R-:W-:Y:S05]  /*1fe20*/  BRA.DIV UR4, `(.L_x_965) ;  /* 0x0000002a04987947 */ /* 0x000fea000b800000 */
[----:B------:R3:W0:Y:S02]  /*1fe30*/  SHFL.IDX PT, R2, R5, R12, 0x1f ;  /* 0x00001f0c05027589 */ /* 0x00062400000e0000 */
.L_x_964:
[----:B--234-:R-:W-:Y:S01]  /*1fe40*/  IABS R5, R17 ;  /* 0x0000001100057213 */ /* 0x01cfe20000000000 */
[----:B0-----:R-:W-:Y:S01]  /*1fe50*/  IMAD R16, R2, R16, R6 ;  /* 0x0000001002107224 */ /* 0x001fe200078e0206 */
[----:B------:R-:W-:Y:S02]  /*1fe60*/  IADD3 R19, R4, R19, RZ ;  /* 0x0000001304137210 */ /* 0x000fe40007ffe0ff */
[----:B------:R-:W0:Y:S01]  /*1fe70*/  I2F.RP R2, R5 ;  /* 0x0000000500027306 */ /* 0x000e220000209400 */
[----:B------:R-:W-:-:S07]  /*1fe80*/  IMAD.IADD R0, R0, 0x1, -R16 ;  /* 0x0000000100007824 */ /* 0x000fce00078e0a10 */
[----:B0-----:R-:W0:Y:S02]  /*1fe90*/  MUFU.RCP R2, R2 ;  /* 0x0000000200027308 */ /* 0x001e240000001000 */
[----:B0-----:R-:W-:-:S06]  /*1fea0*/  IADD3 R2, R2, 0xffffffe, RZ ;  /* 0x0ffffffe02027810 */ /* 0x001fcc0007ffe0ff */
[----:B------:R-:W0:Y:S02]  /*1feb0*/  F2I.FTZ.U32.TRUNC.NTZ R3, R2 ;  /* 0x0000000200037305 */ /* 0x000e24000021f000 */
[----:B0-----:R-:W-:-:S04]  /*1fec0*/  IMAD.MOV R2, RZ, RZ, -R3 ;  /* 0x000000ffff027224 */ /* 0x001fc800078e0a03 */
[----:B------:R-:W-:Y:S01]  /*1fed0*/  IMAD R6, R2, R5, RZ ;  /* 0x0000000502067224 */ /* 0x000fe200078e02ff */
[----:B------:R-:W-:-:S05]  /*1fee0*/  MOV R2, RZ ;  /* 0x000000ff00027202 */ /* 0x000fca0000000f00 */
[----:B------:R-:W-:Y:S01]  /*1fef0*/  IMAD.HI.U32 R2, R3, R6, R2 ;  /* 0x0000000603027227 */ /* 0x000fe200078e0002 */
[----:B------:R-:W-:Y:S02]  /*1ff00*/  IABS R6, R17 ;  /* 0x0000001100067213 */ /* 0x000fe40000000000 */
[----:B------:R-:W-:Y:S02]  /*1ff10*/  IABS R3, R0 ;  /* 0x0000000000037213 */ /* 0x000fe40000000000 */
[----:B------:R-:W-:-:S03]  /*1ff20*/  IADD3 R6, RZ, -R6, RZ ;  /* 0x80000006ff067210 */ /* 0x000fc60007ffe0ff */
        /* <DEDUP_REMOVED lines=10> */
[----:B------:R-:W-:Y:S02]  /*1ffd0*/  @!P2 IADD3 R2, -R2, RZ, RZ ;  /* 0x000000ff0202a210 */ /* 0x000fe40007ffe1ff */
[----:B------:R-:W-:-:S05]  /*1ffe0*/  @!P1 LOP3.LUT R2, RZ, R17, RZ, 0x33, !PT ;  /* 0x00000011ff029212 */ /* 0x000fca00078e33ff */
[--C-:B------:R-:W-:Y:S02]  /*1fff0*/  IMAD.MOV R3, RZ, RZ, -R2.reuse ;  /* 0x000000ffff037224 */ /* 0x100fe400078e0a02 */
[----:B------:R-:W-:Y:S02]  /*20000*/  IMAD.MOV.U32 R18, RZ, RZ, R2 ;  /* 0x000000ffff127224 */ /* 0x000fe400078e0002 */
[----:B------:R-:W-:Y:S01]  /*20010*/  IMAD R17, R17, R3, R0 ;  /* 0x0000000311117224 */ /* 0x000fe200078e0200 */
[----:B------:R-:W-:Y:S06]  /*20020*/  BRA `(.L_x_966) ;  /* 0x00000000001c7947 */ /* 0x000fec0003800000 */
.L_x_958:
[----:B------:R-:W-:Y:S01]  /*20030*/  UMOV UR4, URZ ;  /* 0x0000003f00047c82 */ /* 0x000fe20008000000 */
[----:B------:R-:W-:Y:S01]  /*20040*/  UMOV UR5, URZ ;  /* 0x0000003f00057c82 */ /* 0x000fe20008000000 */
[----:B------:R-:W-:Y:S01]  /*20050*/  ULDC UR6, c[0x0][0xc3c] ;  /* 0x00030f0000067ab9 */ /* 0x000fe20000000800 */
[----:B------:R-:W-:Y:S01]  /*20060*/  MOV R16, R0 ;  /* 0x0000000000107202 */ /* 0x000fe20000000f00 */
[----:B------:R-:W-:Y:S01]  /*20070*/  IMAD.U32 R17, RZ, RZ, UR4 ;  /* 0x00000004ff117e24 */ /* 0x000fe2000f8e00ff */
[----:B------:R-:W-:Y:S01]  /*20080*/  MOV R18, UR5 ;  /* 0x0000000500127c02 */ /* 0x000fe20008000f00 */
[----:B------:R-:W-:-:S07]  /*20090*/  IMAD.U32 R19, RZ, RZ, UR6 ;  /* 0x00000006ff137e24 */ /* 0x000fce000f8e00ff */
.L_x_966:
[----:B------:R3:W4:Y:S01]  /*200a0*/  LDL R3, [R1+0x4] ;  /* 0x0000040001037983 */ /* 0x0007220000100800 */
[----:B------:R-:W0:Y:S01]  /*200b0*/  S2R R0, SR_TID.X ;  /* 0x0000000000007919 */ /* 0x000e220000002100 */
[----:B------:R-:W-:Y:S05]  /*200c0*/  WARPSYNC.ALL ;  /* 0x0000000000007948 */ /* 0x000fea0003800000 */
[----:B0-----:R-:W-:Y:S01]  /*200d0*/  LOP3.LUT R0, R0, 0x1f, RZ, 0xc0, !PT ;  /* 0x0000001f00007812 */ /* 0x001fe200078ec0ff */
[----:B------:R-:W-:Y:S03]  /*200e0*/  BAR.SYNC.DEFER_BLOCKING 0x4, 0x180 ;  /* 0x0106000000007b1d */ /* 0x000fe60000010000 */
[----:B------:R-:W-:-:S13]  /*200f0*/  ISETP.NE.AND P0, PT, R0, RZ, PT ;  /* 0x000000ff0000720c */ /* 0x000fda0003f05270 */
[----:B------:R-:W4:Y:S01]  /*20100*/  @!P0 S2R R0, SR_CgaCtaId ;  /* 0x0000000000008919 */ /* 0x000f220000008800 */
[----:B------:R-:W-:-:S04]  /*20110*/  @!P0 MOV R2, 0x400 ;  /* 0x0000040000028802 */ /* 0x000fc80000000f00 */
[----:B----4-:R-:W-:-:S05]  /*20120*/  @!P0 LEA R3, R0, R2, 0x18 ;  /* 0x0000000200038211 */ /* 0x010fca00078ec0ff */
[----:B------:R3:W-:Y:S04]  /*20130*/  @!P0 STS.128 [R3+0x348d0], R16 ;  /* 0x0348d01003008388 */ /* 0x0007e80000000c00 */
[----:B------:R3:W-:Y:S01]  /*20140*/  @!P0 STL [R1+0x4], R3 ;  /* 0x0000040301008387 */ /* 0x0007e20000100800 */
[----:B------:R-:W-:Y:S06]  /*20150*/  BAR.ARV 0x5, 0x180 ;  /* 0x0146000000007b1d */ /* 0x000fec0000002000 */
.L_x_955:
[----:B------:R-:W-:Y:S02]  /*20160*/  ULDC UR4, c[0x0][0xc3c] ;  /* 0x00030f0000047ab9 */ /* 0x000fe40000000800 */
[----:B--2---:R-:W-:-:S13]  /*20170*/  ISETP.GE.AND P0, PT, R19, UR4, PT ;  /* 0x0000000413007c0c */ /* 0x004fda000bf06270 */
[----:B------:R-:W-:Y:S05]  /*20180*/  @!P0 BRA `(.L_x_967) ;  /* 0xffffff9800088947 */ /* 0x000fea000383ffff */
[----:B------:R-:W-:Y:S05]  /*20190*/  BSYNC B8 ;  /* 0x0000000000087941 */ /* 0x000fea0003800000 */
.L_x_827:
[----:B----4-:R-:W2:Y:S01]  /*201a0*/  LDL.LU R0, [R1+0x58] ;  /* 0x0000580001007983 */ /* 0x010ea20000300800 */
[----:B------:R-:W-:Y:S01]  /*201b0*/  BSSY B0, `(.L_x_968) ;  /* 0x000000b000007945 */ /* 0x000fe20003800000 */
[----:B------:R-:W4:Y:S01]  /*201c0*/  S2R R5, SR_CgaCtaId ;  /* 0x0000000000057919 */ /* 0x000f220000008800 */
[----:B--2---:R-:W-:-:S04]  /*201d0*/  IADD3 R0, R0, 0x1, RZ ;  /* 0x0000000100007810 */ /* 0x004fc80007ffe0ff */
[----:B------:R-:W-:-:S04]  /*201e0*/  LEA.HI R2, R0, R0, RZ, 0x1 ;  /* 0x0000000000027211 */ /* 0x000fc800078f08ff */
[----:B0--3--:R-:W-:-:S05]  /*201f0*/  LOP3.LUT R3, R2, 0xfffffffe, RZ, 0xc0, !PT ;  /* 0xfffffffe02037812 */ /* 0x009fca00078ec0ff */
[----:B------:R-:W-:Y:S01]  /*20200*/  IMAD.IADD R3, R0, 0x1, -R3 ;  /* 0x0000000100037824 */ /* 0x000fe200078e0a03 */
[----:B------:R-:W-:-:S04]  /*20210*/  MOV R0, 0x400 ;  /* 0x0000040000007802 */ /* 0x000fc80000000f00 */
[----:B----4-:R-:W-:Y:S02]  /*20220*/  LEA R0, R5, R0, 0x18 ;  /* 0x0000000005007211 */ /* 0x010fe400078ec0ff */
[----:B------:R-:W-:-:S04]  /*20230*/  SHF.L.U32 R3, R3, 0x1f, RZ ;  /* 0x0000001f03037819 */ /* 0x000fc800000006ff */
[----:B------:R-:W0:Y:S02]  /*20240*/  SYNCS.PHASECHK.TRANS64.TRYWAIT P0, [R0+URZ+0x34820], R3 ;  /* 0x03482003000075a7 */ /* 0x000e24000800017f */
[----:B0-----:R-:W-:Y:S05]  /*20250*/  @!P0 BRA `(.L_x_969) ;  /* 0x0000002400b48947 */ /* 0x001fea0003800000 */
.L_x_1062:
[----:B------:R-:W-:Y:S05]  /*20260*/  BSYNC B0 ;  /* 0x0000000000007941 */ /* 0x000fea0003800000 */
.L_x_968:
[----:B------:R-:W-:-:S03]  /*20270*/  UMOV UR4, 0xffffffff ;  /* 0xffffffff00047882 */ /* 0x000fc60000000000 */
[----:B------:R-:W-:Y:S05]  /*20280*/  BRA.DIV UR4, `(.L_x_970) ;  /* 0x0000002604bc7947 */ /* 0x000fea000b800000 */
[----:B------:R-:W2:Y:S02]  /*20290*/  S2R R2, SR_TID.X ;  /* 0x0000000000027919 */ /* 0x000ea40000002100 */
[----:B--2---:R-:W-:-:S04]  /*202a0*/  SHF.R.U32.HI R2, RZ, 0x5, R2 ;  /* 0x00000005ff027819 */ /* 0x004fc80000011602 */
[----:B------:R-:W-:-:S05]  /*202b0*/  LOP3.LUT R2, R2, 0x3, RZ, 0xc0, !PT ;  /* 0x0000000302027812 */ /* 0x000fca00078ec0ff */
[----:B------:R2:W3:Y:S02]  /*202c0*/  SHFL.IDX PT, R14, R2, RZ, 0x1f ;  /* 0x00001fff020e7589 */ /* 0x0004e400000e0000 */
.L_x_1065:
[----:B---3--:R-:W-:-:S13]  /*202d0*/  ISETP.NE.AND P0, PT, R14, RZ, PT ;  /* 0x000000ff0e00720c */ /* 0x008fda0003f05270 */
[----:B------:R-:W-:Y:S05]  /*202e0*/  @P0 BRA `(.L_x_612) ;  /* 0x00000000009c0947 */ /* 0x000fea0003800000 */
[----:B------:R-:W-:-:S03]  /*202f0*/  UMOV UR4, 0xffffffff ;  /* 0xffffffff00047882 */ /* 0x000fc60000000000 */
[----:B------:R-:W-:Y:S05]  /*20300*/  BRA.DIV UR4, `(.L_x_971) ;  /* 0x0000002604d07947 */ /* 0x000fea000b800000 */
[----:B------:R-:W-:-:S13]  /*20310*/  ELECT P6, URZ, PT ;  /* 0x00000000003f782f */ /* 0x000fda00038c0000 */
.L_x_1068:
[----:B------:R-:W-:Y:S05]  /*20320*/  @!P6 BRA `(.L_x_612) ;  /* 0x00000000008ce947 */ /* 0x000fea0003800000 */
[----:B--2---:R-:W2:Y:S02]  /*20330*/  LDL R2, [R1+0x60] ;  /* 0x0000600001027983 */ /* 0x004ea40000100800 */
[----:B--2---:R-:W-:-:S13]  /*20340*/  R2UR UR4, R2 ;  /* 0x00000000020472ca */ /* 0x004fda00000e0000 */
[----:B------:R-:W-:-:S06]  /*20350*/  ULOP3.LUT UR4, UR4, 0x2, URZ, 0xfc, !UPT ;  /* 0x0000000204047892 */ /* 0x000fcc000f8efc3f */
[----:B------:R-:W-:-:S04]  /*20360*/  MOV R2, UR4 ;  /* 0x0000000400027c02 */ /* 0x000fc80008000f00 */
[----:B------:R-:W-:-:S13]  /*20370*/  ISETP.NE.AND P2, PT, R2, 0x3, PT ;  /* 0x000000030200780c */ /* 0x000fda0003f45270 */
[----:B------:R-:W-:Y:S05]  /*20380*/  @!P2 BRA `(.L_x_972) ;  /* 0x000000000004a947 */ /* 0x000fea0003800000 */
[----:B------:R-:W-:Y:S01]  /*20390*/  BPT.TRAP 0x1 ;  /* 0x000000040000795c */ /* 0x000fe20000300000 */
.L_x_972:
[----:B0-----:R-:W2:Y:S04]  /*203a0*/  LDL R3, [R1+0x8] ;  /* 0x0000080001037983 */ /* 0x001ea80000100800 */
[----:B------:R-:W3:Y:S01]  /*203b0*/  LDL.LU R7, [R1+0x18] ;  /* 0x0000180001077983 */ /* 0x000ee20000300800 */
        /* <DEDUP_REMOVED lines=8> */
[----:B------:R-:W-:Y:S02]  /*20440*/  LOP3.LUT R4, R7, R4, RZ, 0x3c, !PT ;  /* 0x0000000407047212 */ /* 0x000fe400078e3cff */
[----:B------:R-:W-:-:S02]  /*20450*/  LEA R7, R3, R2, 0x3 ;  /* 0x0000000203077211 */ /* 0x000fc400078e18ff */
[----:B------:R-:W-:Y:S01]  /*20460*/  SHF.L.U32 R2, R4, 0x1f, RZ ;  /* 0x0000001f04027819 */ /* 0x000fe200000006ff */
[----:B0-----:R-:W-:Y:S06]  /*20470*/  @!P0 BRA `(.L_x_973) ;  /* 0x0000002400948947 */ /* 0x001fec0003800000 */
.L_x_1069:
[----:B------:R-:W2:Y:S02]  /*20480*/  SYNCS.PHASECHK.TRANS64.TRYWAIT P0, [R7+URZ], R2 ;  /* 0x00000002070075a7 */ /* 0x000ea4000800017f */
[----:B--2---:R-:W-:Y:S05]  /*20490*/  @!P0 BRA `(.L_x_974) ;  /* 0x0000002400a08947 */ /* 0x004fea0003800000 */
.L_x_1070:
[----:B------:R-:W-:Y:S05]  /*204a0*/  @!P2 BRA `(.L_x_975) ;  /* 0x000000000004a947 */ /* 0x000fea0003800000 */
[----:B------:R-:W-:Y:S01]  /*204b0*/  BPT.TRAP 0x1 ;  /* 0x000000040000795c */ /* 0x000fe20000300000 */
.L_x_975:
[----:B------:R-:W3:Y:S01]  /*204c0*/  LDL.LU R4, [R1+0x8] ;  /* 0x0000080001047983 */ /* 0x000ee20000300800 */
[----:B------:R-:W-:-:S05]  /*204d0*/  VIADD R0, R0, 0x34860 ;  /* 0x0003486000007836 */ /* 0x000fca0000000000 */
[----:B---3--:R-:W-:-:S04]  /*204e0*/  LEA R4, R4, R0, 0x3 ;  /* 0x0000000004047211 */ /* 0x008fc800078e18ff */
[----:B------:R-:W3:Y:S02]  /*204f0*/  SYNCS.PHASECHK.TRANS64.TRYWAIT P0, [R4+URZ], R5 ;  /* 0x00000005040075a7 */ /* 0x000ee4000800017f */
[----:B---3--:R-:W-:Y:S05]  /*20500*/  @!P0 BRA `(.L_x_976) ;  /* 0x0000002400988947 */ /* 0x008fea0003800000 */
.L_x_1071:
[----:B------:R-:W-:-:S07]  /*20510*/  IMAD R3, R3, 0x8, R0 ;  /* 0x0000000803037824 */ /* 0x000fce00078e0200 */
.L_x_977:
[----:B----4-:R4:W0:Y:S02]  /*20520*/  SYNCS.PHASECHK.TRANS64.TRYWAIT P0, [R3+URZ], R2 ;  /* 0x00000002030075a7 */ /* 0x010824000800017f */
[----:B0-----:R-:W-:Y:S05]  /*20530*/  @!P0 NANOSLEEP.SYNCS 0x989680 ;  /* 0x009896800000895d */ /* 0x001fea0003900000 */
[----:B------:R-:W0:Y:S02]  /*20540*/  @!P0 SYNCS.PHASECHK.TRANS64 P0, [R3+URZ], R2 ;  /* 0x00000002030085a7 */ /* 0x000e24000800007f */
[----:B0-----:R-:W-:Y:S05]  /*20550*/  @!P0 BRA `(.L_x_977) ;  /* 0xfffffffc00f08947 */ /* 0x001fea000383ffff */
.L_x_612:
[----:B------:R-:W-:Y:S05]  /*20560*/  BSYNC B9 ;  /* 0x0000000000097941 */ /* 0x000fea0003800000 */
.L_x_609:
[----:B------:R-:W-:Y:S05]  /*20570*/  EXIT ;  /* 0x000000000000794d */ /* 0x000fea0003800000 */
.L_x_630:
[----:B-1----:R1:W2:Y:S02]  /*20580*/  SYNCS.PHASECHK.TRANS64.TRYWAIT P5, [R3+URZ+0x34890], R0 ;  /* 0x03489000030075a7 */ /* 0x0022a400080a017f */
[----:B--2---:R-:W-:Y:S05]  /*20590*/  @!P5 NANOSLEEP.SYNCS 0x989680 ;  /* 0x009896800000d95d */ /* 0x004fea0003900000 */
[----:B------:R-:W2:Y:S02]  /*205a0*/  @!P5 SYNCS.PHASECHK.TRANS64 P5, [R3+URZ+0x34890], R0 ;  /* 0x034890000300d5a7 */ /* 0x000ea400080a007f */
[----:B--2---:R-:W-:Y:S05]  /*205b0*/  @!P5 BRA `(.L_x_630) ;  /* 0xfffffffc00f0d947 */ /* 0x004fea000383ffff */
[----:B------:R-:W-:Y:S05]  /*205c0*/  BRA `(.L_x_978) ;  /* 0xfffffe30005c7947 */ /* 0x000fea000383ffff */
.L_x_684:
[----:B-1----:R1:W3:Y:S02]  /*205d0*/  SYNCS.PHASECHK.TRANS64.TRYWAIT P5, [R3+URZ+0x34890], R0 ;  /* 0x03489000030075a7 */ /* 0x0022e400080a017f */
[----:B---3--:R-:W-:Y:S05]  /*205e0*/  @!P5 NANOSLEEP.SYNCS 0x989680 ;  /* 0x009896800000d95d */ /* 0x008fea0003900000 */
[----:B------:R-:W3:Y:S02]  /*205f0*/  @!P5 SYNCS.PHASECHK.TRANS64 P5, [R3+URZ+0x34890], R0 ;  /* 0x034890000300d5a7 */ /* 0x000ee400080a007f */
[----:B---3--:R-:W-:Y:S05]  /*20600*/  @!P5 BRA `(.L_x_684) ;  /* 0xfffffffc00f0d947 */ /* 0x008fea000383ffff */
[----:B------:R-:W-:Y:S05]  /*20610*/  BRA `(.L_x_979) ;  /* 0xfffffe6000d87947 */ /* 0x000fea000383ffff */
.L_x_709:
[----:B-1----:R1:W2:Y:S02]  /*20620*/  SYNCS.PHASECHK.TRANS64.TRYWAIT P4, [R3+URZ+0x34890], R0 ;  /* 0x03489000030075a7 */ /* 0x0022a4000808017f */
[----:B--2---:R-:W-:Y:S05]  /*20630*/  @!P4 NANOSLEEP.SYNCS 0x989680 ;  /* 0x009896800000c95d */ /* 0x004fea0003900000 */
[----:B------:R-:W2:Y:S02]  /*20640*/  @!P4 SYNCS.PHASECHK.TRANS64 P4, [R3+URZ+0x34890], R0 ;  /* 0x034890000300c5a7 */ /* 0x000ea4000808007f */
[----:B--2---:R-:W-:Y:S05]  /*20650*/  @!P4 BRA `(.L_x_709) ;  /* 0xfffffffc00f0c947 */ /* 0x004fea000383ffff */
[----:B------:R-:W-:Y:S05]  /*20660*/  BRA `(.L_x_980) ;  /* 0xfffffe9000d87947 */ /* 0x000fea000383ffff */
.L_x_715:
[----:B0-----:R0:W2:Y:S02]  /*20670*/  SYNCS.PHASECHK.TRANS64.TRYWAIT P4, [R3+URZ+0x348b0], R0 ;  /* 0x0348b000030075a7 */ /* 0x0010a4000808017f */
[----:B--2---:R-:W-:Y:S05]  /*20680*/  @!P4 NANOSLEEP.SYNCS 0x989680 ;  /* 0x009896800000c95d */ /* 0x004fea0003900000 */
[----:B------:R-:W2:Y:S02]  /*20690*/  @!P4 SYNCS.PHASECHK.TRANS64 P4, [R3+URZ+0x348b0], R0 ;  /* 0x0348b0000300c5a7 */ /* 0x000ea4000808007f */
[----:B--2---:R-:W-:Y:S05]  /*206a0*/  @!P4 BRA `(.L_x_715) ;  /* 0xfffffffc00f0c947 */ /* 0x004fea000383ffff */
[----:B------:R-:W-:Y:S05]  /*206b0*/  BRA `(.L_x_981) ;  /* 0xfffffe9400dc7947 */ /* 0x000fea000383ffff */
.L_x_733:
[----:B------:R-:W-:Y:S01]  /*206c0*/  BSSY B1, `(.L_x_982) ;  /* 0x0000008000017945 */ /* 0x000fe20003800000 */
[----:B------:R-:W-:Y:S01]  /*206d0*/  MOV R13, R25 ;  /* 0x00000019000d7202 */ /* 0x000fe20000000f00 */
[----:B------:R-:W-:Y:S01]  /*206e0*/  IMAD.MOV.U32 R12, RZ, RZ, RZ ;  /* 0x000000ffff0c7224 */ /* 0x000fe200078e00ff */
[----:B------:R-:W-:Y:S01]  /*206f0*/  MOV R11, 0x1c1f ;  /* 0x00001c1f000b7802 */ /* 0x000fe20000000f00 */
[----:B------:R-:W-:-:S07]  /*20700*/  IMAD.MOV.U32 R15, RZ, RZ, -0x1 ;  /* 0xffffffffff0f7424 */ /* 0x000fce00078e00ff */
[----:B------:R-:W-:Y:S05]  /*20710*/  WARPSYNC.COLLECTIVE R15, `(.L_x_983) ;  /* 0x000000000f087348 */ /* 0x000fea0003c00000 */
[----:B------:R0:W1:Y:S02]  /*20720*/  SHFL.IDX P6, R14, R13, R12, R11 ;  /* 0x0000000c0d0e7389 */ /* 0x00006400000c000b */
[----:B01----:R-:W-:Y:S01]  /*20730*/  ENDCOLLECTIVE ;  /* 0x000000000000791b */ /* 0x003fe20003800000 */
.L_x_983:
[----:B------:R-:W-:Y:S05]  /*20740*/  BSYNC B1 ;  /* 0x0000000000017941 */ /* 0x000fea0003800000 */
.L_x_982:
[----:B------:R-:W-:Y:S01]  /*20750*/  IMAD.MOV.U32 R13, RZ, RZ, R24 ;  /* 0x000000ffff0d7224 */ /* 0x000fe200078e0018 */
[----:B------:R-:W-:Y:S01]  /*20760*/  MOV R12, RZ ;  /* 0x000000ff000c7202 */ /* 0x000fe20000000f00 */
[----:B------:R-:W-:Y:S01]  /*20770*/  IMAD.MOV.U32 R11, RZ, RZ, 0x1c1f ;  /* 0x00001c1fff0b7424 */ /* 0x000fe200078e00ff */
[----:B------:R-:W-:Y:S02]  /*20780*/  MOV R15, 0xffffffff ;  /* 0xffffffff000f7802 */ /* 0x000fe40000000f00 */
[----:B------:R-:W-:-:S07]  /*20790*/  MOV R0, R14 ;  /* 0x0000000e00007202 */ /* 0x000fce0000000f00 */
[----:B------:R-:W-:Y:S05]  /*207a0*/  WARPSYNC.COLLECTIVE R15, `(.L_x_984) ;  /* 0x000000000f087348 */ /* 0x000fea0003c00000 */
[----:B------:R0:W1:Y:S02]  /*207b0*/  SHFL.IDX P6, R14, R13, R12, R11 ;  /* 0x0000000c0d0e7389 */ /* 0x00006400000c000b */
[----:B01----:R-:W-:Y:S01]  /*207c0*/  ENDCOLLECTIVE ;  /* 0x000000000000791b */ /* 0x003fe20003800000 */
.L_x_984:
[----:B------:R-:W-:Y:S01]  /*207d0*/  MOV R13, R27 ;  /* 0x0000001b000d7202 */ /* 0x000fe20000000f00 */
[----:B------:R-:W-:-:S07]  /*207e0*/  IMAD.MOV.U32 R3, RZ, RZ, R14 ;  /* 0x000000ffff037224 */ /* 0x000fce00078e000e */
[----:B------:R-:W-:Y:S05]  /*207f0*/  WARPSYNC.COLLECTIVE R15, `(.L_x_985) ;  /* 0x000000000f087348 */ /* 0x000fea0003c00000 */
[----:B------:R0:W1:Y:S02]  /*20800*/  SHFL.IDX P6, R14, R13, R12, R11 ;  /* 0x0000000c0d0e7389 */ /* 0x00006400000c000b */
[----:B01----:R-:W-:Y:S01]  /*20810*/  ENDCOLLECTIVE ;  /* 0x000000000000791b */ /* 0x003fe20003800000 */
.L_x_985:
[----:B------:R-:W-:Y:S01]  /*20820*/  MOV R13, R26 ;  /* 0x0000001a000d7202 */ /* 0x000fe20000000f00 */
[----:B------:R-:W-:-:S07]  /*20830*/  IMAD.MOV.U32 R4, RZ, RZ, R14 ;  /* 0x000000ffff047224 */ /* 0x000fce00078e000e */
[----:B------:R-:W-:Y:S05]  /*20840*/  WARPSYNC.COLLECTIVE R15, `(.L_x_986) ;  /* 0x000000000f087348 */ /* 0x000fea0003c00000 */
[----:B------:R0:W1:Y:S02]  /*20850*/  SHFL.IDX P6, R14, R13, R12, R11 ;  /* 0x0000000c0d0e7389 */ /* 0x00006400000c000b */
[----:B01----:R-:W-:Y:S01]  /*20860*/  ENDCOLLECTIVE ;  /* 0x000000000000791b */ /* 0x003fe20003800000 */
.L_x_986:
[----:B------:R-:W-:Y:S01]  /*20870*/  IMAD.MOV.U32 R5, RZ, RZ, R14 ;  /* 0x000000ffff057224 */ /* 0x000fe200078e000e */
[----:B------:R-:W-:Y:S06]  /*20880*/  BRA `(.L_x_987) ;  /* 0xfffffea000a87947 */ /* 0x000fec000383ffff */
.L_x_737:
[----:B0-----:R0:W1:Y:S02]  /*20890*/  SYNCS.PHASECHK.TRANS64.TRYWAIT P0, [R2+URZ+0x34800], R5 ;  /* 0x03480005020075a7 */ /* 0x001064000800017f */
[----:B-1----:R-:W-:Y:S05]  /*208a0*/  @!P0 NANOSLEEP.SYNCS 0x989680 ;  /* 0x009896800000895d */ /* 0x002fea0003900000 */
[----:B------:R-:W1:Y:S02]  /*208b0*/  @!P0 SYNCS.PHASECHK.TRANS64 P0, [R2+URZ+0x34800], R5 ;  /* 0x03480005020085a7 */ /* 0x000e64000800007f */
[----:B-1----:R-:W-:Y:S05]  /*208c0*/  @!P0 BRA `(.L_x_737) ;  /* 0xfffffffc00f08947 */ /* 0x002fea000383ffff */
[----:B------:R-:W-:Y:S05]  /*208d0*/  BRA `(.L_x_988) ;  /* 0xfffffeac00247947 */ /* 0x000fea000383ffff */
.L_x_761:
        /* <DEDUP_REMOVED lines=8> */
.L_x_990:
[----:B------:R-:W-:Y:S05]  /*20960*/  BSYNC B1 ;  /* 0x0000000000017941 */ /* 0x000fea0003800000 */
.L_x_989:
        /* <DEDUP_REMOVED lines=8> */
.L_x_991:
[----:B------:R-:W-:Y:S02]  /*209f0*/  MOV R43, R3 ;  /* 0x00000003002b7202 */ /* 0x000fe40000000f00 */
[----:B------:R-:W-:Y:S01]  /*20a00*/  MOV R13, R27 ;  /* 0x0000001b000d7202 */ /* 0x000fe20000000f00 */
[----:B------:R-:W-:-:S07]  /*20a10*/  IMAD.MOV.U32 R0, RZ, RZ, R14 ;  /* 0x000000ffff007224 */ /* 0x000fce00078e000e */
[----:B------:R-:W-:Y:S05]  /*20a20*/  WARPSYNC.COLLECTIVE R15, `(.L_x_992) ;  /* 0x000000000f087348 */ /* 0x000fea0003c00000 */
[----:B------:R0:W1:Y:S02]  /*20a30*/  SHFL.IDX P6, R14, R13, R12, R11 ;  /* 0x0000000c0d0e7389 */ /* 0x00006400000c000b */
[----:B01----:R-:W-:Y:S01]  /*20a40*/  ENDCOLLECTIVE ;  /* 0x000000000000791b */ /* 0x003fe20003800000 */
.L_x_992:
[----:B------:R-:W-:Y:S01]  /*20a50*/  IMAD.MOV.U32 R42, RZ, RZ, R0 ;  /* 0x000000ffff2a7224 */ /* 0x000fe200078e0000 */
[----:B------:R-:W-:Y:S01]  /*20a60*/  MOV R13, R26 ;  /* 0x0000001a000d7202 */ /* 0x000fe20000000f00 */
[----:B------:R-:W-:-:S07]  /*20a70*/  IMAD.MOV.U32 R5, RZ, RZ, R14 ;  /* 0x000000ffff057224 */ /* 0x000fce00078e000e */
[----:B------:R-:W-:Y:S05]  /*20a80*/  WARPSYNC.COLLECTIVE R15, `(.L_x_993) ;  /* 0x000000000f087348 */ /* 0x000fea0003c00000 */
[----:B------:R0:W1:Y:S02]  /*20a90*/  SHFL.IDX P6, R14, R13, R12, R11 ;  /* 0x0000000c0d0e7389 */ /* 0x00006400000c000b */
[----:B01----:R-:W-:Y:S01]  /*20aa0*/  ENDCOLLECTIVE ;  /* 0x000000000000791b */ /* 0x003fe20003800000 */
.L_x_993:
[----:B------:R-:W-:Y:S05]  /*20ab0*/  BRA `(.L_x_994) ;  /* 0xfffffec800c47947 */ /* 0x000fea000383ffff */
.L_x_765:
[----:B0-----:R0:W1:Y:S02]  /*20ac0*/  SYNCS.PHASECHK.TRANS64.TRYWAIT P0, [R2+URZ+0x34800], R5 ;  /* 0x03480005020075a7 */ /* 0x001064000800017f */
[----:B-1----:R-:W-:Y:S05]  /*20ad0*/  @!P0 NANOSLEEP.SYNCS 0x989680 ;  /* 0x009896800000895d */ /* 0x002fea0003900000 */
[----:B------:R-:W1:Y:S02]  /*20ae0*/  @!P0 SYNCS.PHASECHK.TRANS64 P0, [R2+URZ+0x34800], R5 ;  /* 0x03480005020085a7 */ /* 0x000e64000800007f */
[----:B-1----:R-:W-:Y:S05]  /*20af0*/  @!P0 BRA `(.L_x_765) ;  /* 0xfffffffc00f08947 */ /* 0x002fea000383ffff */
[----:B------:R-:W-:Y:S05]  /*20b00*/  BRA `(.L_x_995) ;  /* 0xfffffed000c47947 */ /* 0x000fea000383ffff */
.L_x_779:
[----:B-1----:R1:W2:Y:S02]  /*20b10*/  SYNCS.PHASECHK.TRANS64.TRYWAIT P2, [R0+URZ+0x34830], R3 ;  /* 0x03483003000075a7 */ /* 0x0022a4000804017f */
[----:B--2---:R-:W-:Y:S05]  /*20b20*/  @!P2 NANOSLEEP.SYNCS 0x989680 ;  /* 0x009896800000a95d */ /* 0x004fea0003900000 */
[----:B------:R-:W2:Y:S02]  /*20b30*/  @!P2 SYNCS.PHASECHK.TRANS64 P2, [R0+URZ+0x34830], R3 ;  /* 0x034830030000a5a7 */ /* 0x000ea4000804007f */
[----:B--2---:R-:W-:Y:S05]  /*20b40*/  @!P2 BRA `(.L_x_779) ;  /* 0xfffffffc00f0a947 */ /* 0x004fea000383ffff */
[----:B------:R-:W-:Y:S05]  /*20b50*/  BRA `(.L_x_778) ;  /* 0xfffffef400c47947 */ /* 0x000fea000383ffff */
.L_x_786:
[----:B-1----:R1:W2:Y:S02]  /*20b60*/  SYNCS.PHASECHK.TRANS64.TRYWAIT P2, [R10+URZ+0x34830], R7 ;  /* 0x034830070a0075a7 */ /* 0x0022a4000804017f */
[----:B--2---:R-:W-:Y:S05]  /*20b70*/  @!P2 NANOSLEEP.SYNCS 0x989680 ;  /* 0x009896800000a95d */ /* 0x004fea0003900000 */
[----:B------:R-:W2:Y:S02]  /*20b80*/  @!P2 SYNCS.PHASECHK.TRANS64 P2, [R10+URZ+0x34830], R7 ;  /* 0x034830070a00a5a7 */ /* 0x000ea4000804007f */
[----:B--2---:R-:W-:Y:S05]  /*20b90*/  @!P2 BRA `(.L_x_786) ;  /* 0xfffffffc00f0a947 */ /* 0x004fea000383ffff */
[----:B------:R-:W-:Y:S05]  /*20ba0*/  BRA `(.L_x_785) ;  /* 0xffffff2800447947 */ /* 0x000fea000383ffff */
.L_x_791:
[----:B-1----:R1:W2:Y:S02]  /*20bb0*/  SYNCS.PHASECHK.TRANS64.TRYWAIT P2, [R13+URZ+0x34850], R0 ;  /* 0x034850000d0075a7 */ /* 0x0022a4000804017f */
[----:B--2---:R-:W-:Y:S05]  /*20bc0*/  @!P2 NANOSLEEP.SYNCS 0x989680 ;  /* 0x009896800000a95d */ /* 0x004fea0003900000 */
[----:B------:R-:W2:Y:S02]  /*20bd0*/  @!P2 SYNCS.PHASECHK.TRANS64 P2, [R13+URZ+0x34850], R0 ;  /* 0x034850000d00a5a7 */ /* 0x000ea4000804007f */
[----:B--2---:R-:W-:Y:S05]  /*20be0*/  @!P2 BRA `(.L_x_791) ;  /* 0xfffffffc00f0a947 */ /* 0x004fea000383ffff */
[----:B------:R-:W-:Y:S05]  /*20bf0*/  BRA `(.L_x_790) ;  /* 0xffffff3400187947 */ /* 0x000fea000383ffff */
.L_x_797:
[----:B-1----:R1:W2:Y:S02]  /*20c00*/  SYNCS.PHASECHK.TRANS64.TRYWAIT P0, [R8+URZ+0x34850], R5 ;  /* 0x03485005080075a7 */ /* 0x0022a4000800017f */
[----:B--2---:R-:W-:Y:S05]  /*20c10*/  @!P0 NANOSLEEP.SYNCS 0x989680 ;  /* 0x009896800000895d */ /* 0x004fea0003900000 */
[----:B------:R-:W2:Y:S02]  /*20c20*/  @!P0 SYNCS.PHASECHK.TRANS64 P0, [R8+URZ+0x34850], R5 ;  /* 0x03485005080085a7 */ /* 0x000ea4000800007f */
[----:B--2---:R-:W-:Y:S05]  /*20c30*/  @!P0 BRA `(.L_x_797) ;  /* 0xfffffffc00f08947 */ /* 0x004fea000383ffff */
[----:B------:R-:W-:Y:S05]  /*20c40*/  BRA `(.L_x_796) ;  /* 0xffffff5800387947 */ /* 0x000fea000383ffff */
.L_x_833:
[----:B------:R-:W0:Y:S01]  /*20c50*/  S2R R7, SR_TID.X ;  /* 0x0000000000077919 */ /* 0x000e220000002100 */
[----:B------:R-:W-:Y:S01]  /*20c60*/  BSSY B1, `(.L_x_996) ;  /* 0x000000a000017945 */ /* 0x000fe20003800000 */
[----:B------:R-:W-:Y:S01]  /*20c70*/  MOV R12, RZ ;  /* 0x000000ff000c7202 */ /* 0x000fe20000000f00 */
[----:B------:R-:W-:Y:S01]  /*20c80*/  IMAD.MOV.U32 R11, RZ, RZ, 0x1f ;  /* 0x0000001fff0b7424 */ /* 0x000fe200078e00ff */
[----:B------:R-:W-:Y:S02]  /*20c90*/  MOV R15, 0xffffffff ;  /* 0xffffffff000f7802 */ /* 0x000fe40000000f00 */
[----:B0-----:R-:W-:-:S04]  /*20ca0*/  SHF.R.U32.HI R7, RZ, 0x5, R7 ;  /* 0x00000005ff077819 */ /* 0x001fc80000011607 */
[----:B------:R-:W-:-:S05]  /*20cb0*/  LOP3.LUT R7, R7, 0x3, RZ, 0xc0, !PT ;  /* 0x0000000307077812 */ /* 0x000fca00078ec0ff */
[----:B------:R-:W-:-:S07]  /*20cc0*/  IMAD.MOV.U32 R13, RZ, RZ, R7 ;  /* 0x000000ffff0d7224 */ /* 0x000fce00078e0007 */
[----:B-1----:R-:W-:Y:S05]  /*20cd0*/  WARPSYNC.COLLECTIVE R15, `(.L_x_997) ;  /* 0x000000000f087348 */ /* 0x002fea0003c00000 */
[----:B------:R0:W2:Y:S02]  /*20ce0*/  SHFL.IDX P6, R14, R13, R12, R11 ;  /* 0x0000000c0d0e7389 */ /* 0x0000a400000c000b */
[----:B012---:R-:W-:Y:S01]  /*20cf0*/  ENDCOLLECTIVE ;  /* 0x000000000000791b */ /* 0x007fe20003800000 */
.L_x_997:
[----:B------:R-:W-:Y:S05]  /*20d00*/  BSYNC B1 ;  /* 0x0000000000017941 */ /* 0x000fea0003800000 */
.L_x_996:
[----:B------:R-:W-:Y:S05]  /*20d10*/  BRA `(.L_x_998) ;  /* 0xffffff9000e87947 */ /* 0x000fea000383ffff */
.L_x_835:
[----:B------:R-:W-:Y:S01]  /*20d20*/  BSSY B1, `(.L_x_999) ;  /* 0x0000006000017945 */ /* 0x000fe20003800000 */
[----:B------:R-:W-:-:S07]  /*20d30*/  IMAD.MOV.U32 R15, RZ, RZ, -0x1 ;  /* 0xffffffffff0f7424 */ /* 0x000fce00078e00ff */
[----:B01----:R-:W-:Y:S05]  /*20d40*/  WARPSYNC.COLLECTIVE R15, `(.L_x_1000) ;  /* 0x000000000f0c7348 */ /* 0x003fea0003c00000 */
[----:B------:R-:W-:Y:S02]  /*20d50*/  ELECT P6, UR62, PT ;  /* 0x00000000003e782f */ /* 0x000fe400038c0000 */
[----:B------:R-:W-:Y:S01]  /*20d60*/  MOV R14, UR62 ;  /* 0x0000003e000e7c02 */ /* 0x000fe20008000f00 */
[----:B01----:R-:W-:Y:S10]  /*20d70*/  ENDCOLLECTIVE ;  /* 0x000000000000791b */ /* 0x003ff40003800000 */
.L_x_1000:
[----:B------:R-:W-:Y:S05]  /*20d80*/  BSYNC B1 ;  /* 0x0000000000017941 */ /* 0x000fea0003800000 */
.L_x_999:
[----:B------:R-:W-:Y:S05]  /*20d90*/  BRA `(.L_x_834) ;  /* 0xffffff9000e07947 */ /* 0x000fea000383ffff */
.L_x_837:
[----:B0-----:R-:W2:Y:S02]  /*20da0*/  LDL R3, [R1+0x4] ;  /* 0x0000040001037983 */ /* 0x001ea40000100800 */
[----:B--2---:R0:W2:Y:S02]  /*20db0*/  SYNCS.PHASECHK.TRANS64.TRYWAIT P0, [R3+URZ+0x34820], R2 ;  /* 0x03482002030075a7 */ /* 0x0040a4000800017f */
[----:B--2---:R-:W-:Y:S05]  /*20dc0*/  @!P0 NANOSLEEP.SYNCS 0x989680 ;  /* 0x009896800000895d */ /* 0x004fea0003900000 */
[----:B------:R-:W2:Y:S02]  /*20dd0*/  @!P0 SYNCS.PHASECHK.TRANS64 P0, [R3+URZ+0x34820], R2 ;  /* 0x03482002030085a7 */ /* 0x000ea4000800007f */
[----:B--2---:R-:W-:Y:S05]  /*20de0*/  @!P0 BRA `(.L_x_837) ;  /* 0xfffffffc00ec8947 */ /* 0x004fea000383ffff */
[----:B------:R-:W-:Y:S05]  /*20df0*/  BRA `(.L_x_1001) ;  /* 0xffffff9000f07947 */ /* 0x000fea000383ffff */
.L_x_841:
[----:B0-----:R0:W2:Y:S02]  /*20e00*/  SYNCS.PHASECHK.TRANS64.TRYWAIT P0, [R4+URZ+0x348a0], R8 ;  /* 0x0348a008040075a7 */ /* 0x0010a4000800017f */
[----:B--2---:R-:W-:Y:S05]  /*20e10*/  @!P0 NANOSLEEP.SYNCS 0x989680 ;  /* 0x009896800000895d */ /* 0x004fea0003900000 */
[----:B------:R-:W2:Y:S02]  /*20e20*/  @!P0 SYNCS.PHASECHK.TRANS64 P0, [R4+URZ+0x348a0], R8 ;  /* 0x0348a008040085a7 */ /* 0x000ea4000800007f */
[----:B--2---:R-:W-:Y:S05]  /*20e30*/  @!P0 BRA `(.L_x_841) ;  /* 0xfffffffc00f08947 */ /* 0x004fea000383ffff */
[----:B------:R-:W-:Y:S05]  /*20e40*/  BRA `(.L_x_1002) ;  /* 0xffffff9400147947 */ /* 0x000fea000383ffff */
.L_x_848:
[----:B--2---:R2:W3:Y:S02]  /*20e50*/  SYNCS.PHASECHK.TRANS64.TRYWAIT P0, [R4+URZ+0x348c0], R8 ;  /* 0x0348c008040075a7 */ /* 0x0044e4000800017f */
[----:B---3--:R-:W-:Y:S05]  /*20e60*/  @!P0 NANOSLEEP.SYNCS 0x989680 ;  /* 0x009896800000895d */ /* 0x008fea0003900000 */
[----:B------:R-:W3:Y:S02]  /*20e70*/  @!P0 SYNCS.PHASECHK.TRANS64 P0, [R4+URZ+0x348c0], R8 ;  /* 0x0348c008040085a7 */ /* 0x000ee4000800007f */
[----:B---3--:R-:W-:Y:S05]  /*20e80*/  @!P0 BRA `(.L_x_848) ;  /* 0xfffffffc00f08947 */ /* 0x008fea000383ffff */
[----:B------:R-:W-:Y:S05]  /*20e90*/  BRA `(.L_x_1003) ;  /* 0xffffff9800147947 */ /* 0x000fea000383ffff */
.L_x_856:
[----:B0-----:R0:W2:Y:S02]  /*20ea0*/  SYNCS.PHASECHK.TRANS64.TRYWAIT P1, [R6+URZ+0x348a0], R5 ;  /* 0x0348a005060075a7 */ /* 0x0010a4000802017f */
[----:B--2---:R-:W-:Y:S05]  /*20eb0*/  @!P1 NANOSLEEP.SYNCS 0x989680 ;  /* 0x009896800000995d */ /* 0x004fea0003900000 */
[----:B------:R-:W2:Y:S02]  /*20ec0*/  @!P1 SYNCS.PHASECHK.TRANS64 P1, [R6+URZ+0x348a0], R5 ;  /* 0x0348a005060095a7 */ /* 0x000ea4000802007f */
[----:B--2---:R-:W-:Y:S05]  /*20ed0*/  @!P1 BRA `(.L_x_856) ;  /* 0xfffffffc00f09947 */ /* 0x004fea000383ffff */
[----:B------:R-:W-:Y:S05]  /*20ee0*/  BRA `(.L_x_1004) ;  /* 0xffffff9c00447947 */ /* 0x000fea000383ffff */
.L_x_863:
[----:B--2---:R2:W3:Y:S02]  /*20ef0*/  SYNCS.PHASECHK.TRANS64.TRYWAIT P1, [R6+URZ+0x348c0], R5 ;  /* 0x0348c005060075a7 */ /* 0x0044e4000802017f */
[----:B---3--:R-:W-:Y:S05]  /*20f00*/  @!P1 NANOSLEEP.SYNCS 0x989680 ;  /* 0x009896800000995d */ /* 0x008fea0003900000 */
[----:B------:R-:W3:Y:S02]  /*20f10*/  @!P1 SYNCS.PHASECHK.TRANS64 P1, [R6+URZ+0x348c0], R5 ;  /* 0x0348c005060095a7 */ /* 0x000ee4000802007f */
[----:B---3--:R-:W-:Y:S05]  /*20f20*/  @!P1 BRA `(.L_x_863) ;  /* 0xfffffffc00f09947 */ /* 0x008fea000383ffff */
[----:B------:R-:W-:Y:S05]  /*20f30*/  BRA `(.L_x_1005) ;  /* 0xffffffa000407947 */ /* 0x000fea000383ffff */
.L_x_877:
[----:B------:R-:W0:Y:S01]  /*20f40*/  S2R R4, SR_TID.X ;  /* 0x0000000000047919 */ /* 0x000e220000002100 */
[----:B------:R-:W-:Y:S01]  /*20f50*/  BSSY B0, `(.L_x_1006) ;  /* 0x000000a000007945 */ /* 0x000fe20003800000 */
[----:B------:R-:W-:Y:S01]  /*20f60*/  IMAD.MOV.U32 R12, RZ, RZ, RZ ;  /* 0x000000ffff0c7224 */ /* 0x000fe200078e00ff */
[----:B------:R-:W-:Y:S01]  /*20f70*/  MOV R11, 0x1f ;  /* 0x0000001f000b7802 */ /* 0x000fe20000000f00 */
[----:B------:R-:W-:Y:S01]  /*20f80*/  IMAD.MOV.U32 R15, RZ, RZ, -0x1 ;  /* 0xffffffffff0f7424 */ /* 0x000fe200078e00ff */
[----:B0-----:R-:W-:-:S04]  /*20f90*/  SHF.R.U32.HI R4, RZ, 0x5, R4 ;  /* 0x00000005ff047819 */ /* 0x001fc80000011604 */
[----:B------:R-:W-:-:S04]  /*20fa0*/  LOP3.LUT R4, R4, 0x3, RZ, 0xc0, !PT ;  /* 0x0000000304047812 */ /* 0x000fc800078ec0ff */
[----:B------:R-:W-:-:S07]  /*20fb0*/  MOV R13, R4 ;  /* 0x00000004000d7202 */ /* 0x000fce0000000f00 */
[----:B-1----:R-:W-:Y:S05]  /*20fc0*/  WARPSYNC.COLLECTIVE R15, `(.L_x_1007) ;  /* 0x000000000f087348 */ /* 0x002fea0003c00000 */
[----:B------:R0:W2:Y:S02]  /*20fd0*/  SHFL.IDX P6, R14, R13, R12, R11 ;  /* 0x0000000c0d0e7389 */ /* 0x0000a400000c000b */
[----:B012---:R-:W-:Y:S01]  /*20fe0*/  ENDCOLLECTIVE ;  /* 0x000000000000791b */ /* 0x007fe20003800000 */
.L_x_1007:
[----:B------:R-:W-:Y:S05]  /*20ff0*/  BSYNC B0 ;  /* 0x0000000000007941 */ /* 0x000fea0003800000 */
.L_x_1006:
[----:B------:R-:W-:Y:S05]  /*21000*/  BRA `(.L_x_1008) ;  /* 0xffffffa800bc7947 */ /* 0x000fea000383ffff */
.L_x_879:
[----:B------:R-:W-:Y:S01]  /*21010*/  BSSY B0, `(.L_x_1009) ;  /* 0x0000006000007945 */ /* 0x000fe20003800000 */
[----:B------:R-:W-:-:S07]  /*21020*/  MOV R15, 0xffffffff ;  /* 0xffffffff000f7802 */ /* 0x000fce0000000f00 */
[----:B01----:R-:W-:Y:S05]  /*21030*/  WARPSYNC.COLLECTIVE R15, `(.L_x_1010) ;  /* 0x000000000f0c7348 */ /* 0x003fea0003c00000 */
[----:B------:R-:W-:Y:S02]  /*21040*/  ELECT P6, UR62, PT ;  /* 0x00000000003e782f */ /* 0x000fe400038c0000 */
[----:B------:R-:W-:Y:S01]  /*21050*/  MOV R14, UR62 ;  /* 0x0000003e000e7c02 */ /* 0x000fe20008000f00 */
[----:B01----:R-:W-:Y:S10]  /*21060*/  ENDCOLLECTIVE ;  /* 0x000000000000791b */ /* 0x003ff40003800000 */
.L_x_1010:
[----:B------:R-:W-:Y:S05]  /*21070*/  BSYNC B0 ;  /* 0x0000000000007941 */ /* 0x000fea0003800000 */
.L_x_1009:
[----:B------:R-:W-:Y:S05]  /*21080*/  BRA `(.L_x_1011) ;  /* 0xffffffa800c87947 */ /* 0x000fea000383ffff */
.L_x_881:
[----:B0-----:R0:W2:Y:S02]  /*21090*/  SYNCS.PHASECHK.TRANS64.TRYWAIT P0, [R0+URZ+0x34840], R2 ;  /* 0x03484002000075a7 */ /* 0x0010a4000800017f */
[----:B--2---:R-:W-:Y:S05]  /*210a0*/  @!P0 NANOSLEEP.SYNCS 0x989680 ;  /* 0x009896800000895d */ /* 0x004fea0003900000 */
[----:B------:R-:W2:Y:S02]  /*210b0*/  @!P0 SYNCS.PHASECHK.TRANS64 P0, [R0+URZ+0x34840], R2 ;  /* 0x03484002000085a7 */ /* 0x000ea4000800007f */
[----:B--2---:R-:W-:Y:S05]  /*210c0*/  @!P0 BRA `(.L_x_881) ;  /* 0xfffffffc00f08947 */ /* 0x004fea000383ffff */
[----:B------:R-:W-:Y:S05]  /*210d0*/  BRA `(.L_x_1012) ;  /* 0xffffffac00347947 */ /* 0x000fea000383ffff */
.L_x_885:
[----:B------:R0:W5:Y:S01]  /*210e0*/  LDL.LU R8, [R1+0x54] ;  /* 0x0000540001087983 */ /* 0x0001620000300800 */
[----:B------:R-:W-:Y:S01]  /*210f0*/  IMAD.MOV.U32 R13, RZ, RZ, R3 ;  /* 0x000000ffff0d7224 */ /* 0x000fe200078e0003 */
[----:B------:R-:W-:Y:S01]  /*21100*/  MOV R12, RZ ;  /* 0x000000ff000c7202 */ /* 0x000fe20000000f00 */
[----:B------:R-:W-:Y:S01]  /*21110*/  IMAD.MOV.U32 R11, RZ, RZ, 0x181f ;  /* 0x0000181fff0b7424 */ /* 0x000fe200078e00ff */
[----:B------:R-:W-:-:S07]  /*21120*/  MOV R15, 0xffffffff ;  /* 0xffffffff000f7802 */ /* 0x000fce0000000f00 */
[----:B0----5:R-:W-:Y:S05]  /*21130*/  WARPSYNC.COLLECTIVE R15, `(.L_x_1013) ;  /* 0x000000000f087348 */ /* 0x021fea0003c00000 */
[----:B------:R1:W2:Y:S02]  /*21140*/  SHFL.IDX P6, R14, R13, R12, R11 ;  /* 0x0000000c0d0e7389 */ /* 0x0002a400000c000b */
[----:B012--5:R-:W-:Y:S01]  /*21150*/  ENDCOLLECTIVE ;  /* 0x000000000000791b */ /* 0x027fe20003800000 */
.L_x_1013:
[----:B------:R-:W-:Y:S01]  /*21160*/  MOV R13, R4 ;  /* 0x00000004000d7202 */ /* 0x000fe20000000f00 */
[----:B------:R-:W-:-:S07]  /*21170*/  IMAD.MOV.U32 R6, RZ, RZ, R14 ;  /* 0x000000ffff067224 */ /* 0x000fce00078e000e */
[----:B------:R-:W-:Y:S05]  /*21180*/  WARPSYNC.COLLECTIVE R15, `(.L_x_1014) ;  /* 0x000000000f087348 */ /* 0x000fea0003c00000 */
[----:B------:R0:W1:Y:S02]  /*21190*/  SHFL.IDX P6, R14, R13, R12, R11 ;  /* 0x0000000c0d0e7389 */ /* 0x00006400000c000b */
[----:B01----:R-:W-:Y:S01]  /*211a0*/  ENDCOLLECTIVE ;  /* 0x000000000000791b */ /* 0x003fe20003800000 */
.L_x_1014:
[----:B------:R-:W-:Y:S01]  /*211b0*/  MOV R13, R3 ;  /* 0x00000003000d7202 */ /* 0x000fe20000000f00 */
[----:B------:R-:W-:Y:S02]  /*211c0*/  IMAD.MOV.U32 R12, RZ, RZ, 0x1 ;  /* 0x00000001ff0c7424 */ /* 0x000fe400078e00ff */
[----:B------:R-:W-:Y:S02]  /*211d0*/  IMAD R2, R8, R7, RZ ;  /* 0x0000000708027224 */ /* 0x000fe400078e02ff */
[----:B------:R-:W0:Y:S01]  /*211e0*/  S2R R8, SR_TID.X ;  /* 0x0000000000087919 */ /* 0x000e220000002100 */
[----:B------:R-:W-:-:S07]  /*211f0*/  IMAD.MOV.U32 R7, RZ, RZ, R14 ;  /* 0x000000ffff077224 */ /* 0x000fce00078e000e */
[----:B0-----:R-:W-:Y:S05]  /*21200*/  WARPSYNC.COLLECTIVE R15, `(.L_x_1015) ;  /* 0x000000000f087348 */ /* 0x001fea0003c00000 */
[----:B------:R1:W2:Y:S02]  /*21210*/  SHFL.IDX P6, R14, R13, R12, R11 ;  /* 0x0000000c0d0e7389 */ /* 0x0002a400000c000b */
[----:B012---:R-:W-:Y:S01]  /*21220*/  ENDCOLLECTIVE ;  /* 0x000000000000791b */ /* 0x007fe20003800000 */
.L_x_1015:
[----:B------:R-:W-:Y:S01]  /*21230*/  IMAD.MOV.U32 R13, RZ, RZ, R4 ;  /* 0x000000ffff0d7224 */ /* 0x000fe200078e0004 */
[----:B------:R-:W-:-:S07]  /*21240*/  MOV R9, R14 ;  /* 0x0000000e00097202 */ /* 0x000fce0000000f00 */
[----:B------:R-:W-:Y:S05]  /*21250*/  WARPSYNC.COLLECTIVE R15, `(.L_x_1016) ;  /* 0x000000000f087348 */ /* 0x000fea0003c00000 */
[----:B------:R0:W1:Y:S02]  /*21260*/  SHFL.IDX P6, R14, R13, R12, R11 ;  /* 0x0000000c0d0e7389 */ /* 0x00006400000c000b */
[----:B01----:R-:W-:Y:S01]  /*21270*/  ENDCOLLECTIVE ;  /* 0x000000000000791b */ /* 0x003fe20003800000 */
.L_x_1016:
[----:B------:R-:W-:-:S04]  /*21280*/  LOP3.LUT R8, R8, 0x7f, RZ, 0xc0, !PT ;  /* 0x0000007f08087812 */ /* 0x000fc800078ec0ff */
[----:B------:R-:W-:-:S04]  /*21290*/  SHF.R.U32.HI R5, RZ, 0x3, R8 ;  /* 0x00000003ff057819 */ /* 0x000fc80000011608 */
[----:B------:R-:W-:Y:S02]  /*212a0*/  IADD3 R0, R5, R17, RZ ;  /* 0x0000001105007210 */ /* 0x000fe40007ffe0ff */
[----:B------:R-:W0:Y:S02]  /*212b0*/  S2R R17, SR_TID.X ;  /* 0x0000000000117919 */ /* 0x000e240000002100 */
[C---:B------:R-:W-:Y:S01]  /*212c0*/  ISETP.GE.AND P3, PT, R0.reuse, R2, PT ;  /* 0x000000020000720c */ /* 0x040fe20003f66270 */
[----:B------:R-:W-:Y:S01]  /*212d0*/  VIADD R5, R0, 0x10 ;  /* 0x0000001000057836 */ /* 0x000fe20000000000 */
[----:B------:R-:W-:Y:S01]  /*212e0*/  MOV R12, 0x2 ;  /* 0x00000002000c7802 */ /* 0x000fe20000000f00 */
[----:B------:R-:W-:Y:S02]  /*212f0*/  IMAD.MOV.U32 R13, RZ, RZ, R3 ;  /* 0x000000ffff0d7224 */ /* 0x000fe400078e0003 */
[----:B0-----:R-:W-:-:S05]  /*21300*/  IMAD.SHL.U32 R17, R17, 0x8, RZ ;  /* 0x0000000811117824 */ /* 0x001fca00078e00ff */
[----:B------:R-:W-:-:S04]  /*21310*/  LOP3.LUT R17, R17, 0x38, RZ, 0xc0, !PT ;  /* 0x0000003811117812 */ /* 0x000fc800078ec0ff */
[----:B------:R-:W-:-:S04]  /*21320*/  @!P3 LEA R7, P5, R17, R7, 0x1 ;  /* 0x000000071107b211 */ /* 0x000fc800078a08ff */
[----:B------:R-:W-:-:S04]  /*21330*/  @!P3 IADD3.X R6, RZ, R6, RZ, P5, !PT ;  /* 0x00000006ff06b210 */ /* 0x000fc80002ffe4ff */
        /* <DEDUP_REMOVED lines=9> */
[----:B------:R-:W-:Y:S02]  /*213d0*/  ISETP.GE.AND P3, PT, R5, R2, PT ;  /* 0x000000020500720c */ /* 0x000fe40003f66270 */
[----:B------:R-:W-:-:S11]  /*213e0*/  MOV R5, R14 ;  /* 0x0000000e00057202 */ /* 0x000fd60000000f00 */
[----:B0-----:R-:W-:Y:S05]  /*213f0*/  WARPSYNC.COLLECTIVE R15, `(.L_x_1017) ;  /* 0x000000000f087348 */ /* 0x001fea0003c00000 */
[----:B------:R1:W2:Y:S02]  /*21400*/  SHFL.IDX P6, R14, R13, R12, R11 ;  /* 0x0000000c0d0e7389 */ /* 0x0002a400000c000b */
[----:B012---:R-:W-:Y:S01]  /*21410*/  ENDCOLLECTIVE ;  /* 0x000000000000791b */ /* 0x007fe20003800000 */
.L_x_1017:
[----:B------:R-:W-:-:S04]  /*21420*/  @!P3 LEA R8, P5, R17, R5, 0x1 ;  /* 0x000000051108b211 */ /* 0x000fc800078a08ff */
[----:B------:R-:W-:Y:S01]  /*21430*/  @!P3 MOV R6, R8 ;  /* 0x000000080006b202 */ /* 0x000fe20000000f00 */
[----:B------:R-:W-:Y:S01]  /*21440*/  @!P3 IMAD.X R5, RZ, RZ, R9, P5 ;  /* 0x000000ffff05b224 */ /* 0x000fe200028e0609 */
[----:B------:R-:W-:-:S03]  /*21450*/  MOV R13, R4 ;  /* 0x00000004000d7202 */ /* 0x000fc60000000f00 */
[----:B------:R-:W-:Y:S01]  /*21460*/  @!P3 IMAD.MOV.U32 R7, RZ, RZ, R5 ;  /* 0x000000ffff07b224 */ /* 0x000fe200078e0005 */
[----:B------:R-:W-:-:S04]  /*21470*/  IADD3 R5, R0, 0x20, RZ ;  /* 0x0000002000057810 */ /* 0x000fc80007ffe0ff */
[----:B------:R-:W-:Y:S01]  /*21480*/  @!PT LDS RZ, [RZ] ;  /* 0x00000000fffff984 */ /* 0x000fe20000000800 */
[----:B------:R-:W-:Y:S01]  /*21490*/  @!PT LDS RZ, [RZ] ;  /* 0x00000000fffff984 */ /* 0x000fe20000000800 */
[----:B------:R-:W-:Y:S01]  /*214a0*/  @!PT LDS RZ, [RZ] ;  /* 0x00000000fffff984 */ /* 0x000fe20000000800 */
[----:B------:R0:W-:Y:S01]  /*214b0*/  @!P3 LDGSTS.E.BYPASS.LTC128B.128 [R10+0x10c00], desc[UR42][R6.64], !P2 ;  /* 0x10c00000060abfae */ /* 0x0001e2000d101d6a */
[----:B------:R-:W-:-:S07]  /*214c0*/  IMAD.MOV.U32 R8, RZ, RZ, R14 ;  /* 0x000000ffff087224 */ /* 0x000fce00078e000e */
[----:B0-----:R-:W-:Y:S05]  /*214d0*/  WARPSYNC.COLLECTIVE R15, `(.L_x_1018) ;  /* 0x000000000f087348 */ /* 0x001fea0003c00000 */
[----:B------:R1:W2:Y:S02]  /*214e0*/  SHFL.IDX P6, R14, R13, R12, R11 ;  /* 0x0000000c0d0e7389 */ /* 0x0002a400000c000b */
[----:B012---:R-:W-:Y:S01]  /*214f0*/  ENDCOLLECTIVE ;  /* 0x000000000000791b */ /* 0x007fe20003800000 */
.L_x_1018:
[----:B------:R-:W-:Y:S01]  /*21500*/  @!PT LDS RZ, [RZ] ;  /* 0x00000000fffff984 */ /* 0x000fe20000000800 */
[----:B------:R-:W-:Y:S01]  /*21510*/  @!PT LDS RZ, [RZ] ;  /* 0x00000000fffff984 */ /* 0x000fe20000000800 */
[----:B------:R-:W-:Y:S01]  /*21520*/  @!PT LDS RZ, [RZ] ;  /* 0x00000000fffff984 */ /* 0x000fe20000000800 */
[----:B------:R0:W-:Y:S04]  /*21530*/  @!P3 LDGSTS.E.BYPASS.LTC128B.128 [R10+0x14c00], desc[UR42][R6.64+0x80], !P1 ;  /* 0x14c00080060abfae */ /* 0x0001e8000c901d6a */
[----:B------:R0:W-:Y:S01]  /*21540*/  @!P3 LDGSTS.E.BYPASS.LTC128B.128 [R10+0x18c00], desc[UR42][R6.64+0x100], !P0 ;  /* 0x18c00100060abfae */ /* 0x0001e2000c101d6a */
[----:B------:R-:W-:Y:S02]  /*21550*/  ISETP.GE.AND P3, PT, R5, R2, PT ;  /* 0x000000020500720c */ /* 0x000fe40003f66270 */
[----:B------:R-:W-:Y:S01]  /*21560*/  MOV R13, R3 ;  /* 0x00000003000d7202 */ /* 0x000fe20000000f00 */
[----:B------:R-:W-:Y:S02]  /*21570*/  IMAD.MOV.U32 R12, RZ, RZ, 0x3 ;  /* 0x00000003ff0c7424 */ /* 0x000fe400078e00ff */
[----:B------:R-:W-:-:S08]  /*21580*/  IMAD.MOV.U32 R5, RZ, RZ, R14 ;  /* 0x000000ffff057224 */ /* 0x000fd000078e000e */
[----:B0-----:R-:W-:Y:S05]  /*21590*/  WARPSYNC.COLLECTIVE R15, `(.L_x_1019) ;  /* 0x000000000f087348 */ /* 0x001fea0003c00000 */
[----:B------:R1:W2:Y:S02]  /*215a0*/  SHFL.IDX P6, R14, R13, R12, R11 ;  /* 0x0000000c0d0e7389 */ /* 0x0002a400000c000b */
[----:B012---:R-:W-:Y:S01]  /*215b0*/  ENDCOLLECTIVE ;  /* 0x000000000000791b */ /* 0x007fe20003800000 */
.L_x_1019:
[----:B------:R-:W-:-:S04]  /*215c0*/  @!P3 LEA R5, P4, R17, R5, 0x1 ;  /* 0x000000051105b211 */ /* 0x000fc800078808ff */
[----:B------:R-:W-:-:S05]  /*215d0*/  @!P3 IADD3.X R6, RZ, R8, RZ, P4, !PT ;  /* 0x00000008ff06b210 */ /* 0x000fca00027fe4ff */
[----:B------:R-:W-:Y:S01]  /*215e0*/  @!P3 IMAD.MOV.U32 R7, RZ, RZ, R6 ;  /* 0x000000ffff07b224 */ /* 0x000fe200078e0006 */
[----:B------:R-:W-:Y:S01]  /*215f0*/  @!P3 MOV R6, R5 ;  /* 0x000000050006b202 */ /* 0x000fe20000000f00 */
[----:B------:R-:W-:Y:S02]  /*21600*/  IMAD.MOV.U32 R13, RZ, RZ, R4 ;  /* 0x000000ffff0d7224 */ /* 0x000fe400078e0004 */
[----:B------:R-:W-:Y:S02]  /*21610*/  VIADD R5, R0, 0x30 ;  /* 0x0000003000057836 */ /* 0x000fe40000000000 */
[----:B------:R-:W-:Y:S01]  /*21620*/  @!PT LDS RZ, [RZ] ;  /* 0x00000000fffff984 */ /* 0x000fe20000000800 */
[----:B------:R-:W-:Y:S01]  /*21630*/  @!PT LDS RZ, [RZ] ;  /* 0x00000000fffff984 */ /* 0x000fe20000000800 */
[----:B------:R-:W-:Y:S01]  /*21640*/  @!PT LDS RZ, [RZ] ;  /* 0x00000000fffff984 */ /* 0x000fe20000000800 */
[----:B------:R-:W-:Y:S04]  /*21650*/  @!P3 LDGSTS.E.BYPASS.LTC128B.128 [R10+0x11400], desc[UR42][R6.64], !P2 ;  /* 0x11400000060abfae */ /* 0x000fe8000d101d6a */
[----:B------:R-:W-:Y:S04]  /*21660*/  @!P3 LDGSTS.E.BYPASS.LTC128B.128 [R10+0x15400], desc[UR42][R6.64+0x80], !P1 ;  /* 0x15400080060abfae */ /* 0x000fe8000c901d6a */
[----:B------:R0:W-:Y:S01]  /*21670*/  @!P3 LDGSTS.E.BYPASS.LTC128B.128 [R10+0x19400], desc[UR42][R6.64+0x100], !P0 ;  /* 0x19400100060abfae */ /* 0x0001e2000c101d6a */
[----:B------:R-:W-:-:S02]  /*21680*/  ISETP.GE.AND P3, PT, R5, R2, PT ;  /* 0x000000020500720c */ /* 0x000fc40003f66270 */
[----:B0-----:R-:W-:-:S11]  /*21690*/  MOV R6, R14 ;  /* 0x0000000e00067202 */ /* 0x001fd60000000f00 */
[----:B------:R-:W-:Y:S05]  /*216a0*/  WARPSYNC.COLLECTIVE R15, `(.L_x_1020) ;  /* 0x000000000f087348 */ /* 0x000fea0003c00000 */
[----:B------:R0:W1:Y:S02]  /*216b0*/  SHFL.IDX P6, R14, R13, R12, R11 ;  /* 0x0000000c0d0e7389 */ /* 0x00006400000c000b */
[----:B01----:R-:W-:Y:S01]  /*216c0*/  ENDCOLLECTIVE ;  /* 0x000000000000791b */ /* 0x003fe20003800000 */
.L_x_1020:
[----:B------:R-:W-:Y:S01]  /*216d0*/  IMAD.MOV.U32 R13, RZ, RZ, R3 ;  /* 0x000000ffff0d7224 */ /* 0x000fe200078e0003 */
[----:B------:R-:W-:Y:S02]  /*216e0*/  MOV R12, 0x4 ;  /* 0x00000004000c7802 */ /* 0x000fe40000000f00 */
[----:B------:R-:W-:-:S07]  /*216f0*/  MOV R5, R14 ;  /* 0x0000000e00057202 */ /* 0x000fce0000000f00 */
[----:B------:R-:W-:Y:S05]  /*21700*/  WARPSYNC.COLLECTIVE R15, `(.L_x_1021) ;  /* 0x000000000f087348 */ /* 0x000fea0003c00000 */
[----:B------:R0:W1:Y:S02]  /*21710*/  SHFL.IDX P6, R14, R13, R12, R11 ;  /* 0x0000000c0d0e7389 */ /* 0x00006400000c000b */
[----:B01----:R-:W-:Y:S01]  /*21720*/  ENDCOLLECTIVE ;  /* 0x000000000000791b */ /* 0x003fe20003800000 */
.L_x_1021:
[----:B------:R-:W-:-:S05]  /*21730*/  @!P3 LEA R5, P4, R17, R5, 0x1 ;  /* 0x000000051105b211 */ /* 0x000fca00078808ff */
[----:B------:R-:W-:-:S05]  /*21740*/  @!P3 IMAD.X R6, RZ, RZ, R6, P4 ;  /* 0x000000ffff06b224 */ /* 0x000fca00020e0606 */
[----:B------:R-:W-:Y:S01]  /*21750*/  @!P3 MOV R7, R6 ;  /* 0x000000060007b202 */ /* 0x000fe20000000f00 */
[----:B------:R-:W-:Y:S01]  /*21760*/  @!P3 IMAD.MOV.U32 R6, RZ, RZ, R5 ;  /* 0x000000ffff06b224 */ /* 0x000fe200078e0005 */
[----:B------:R-:W-:Y:S02]  /*21770*/  MOV R13, R4 ;  /* 0x00000004000d7202 */ /* 0x000fe40000000f00 */
[----:B------:R-:W-:Y:S02]  /*21780*/  IADD3 R5, R0, 0x40, RZ ;  /* 0x0000004000057810 */ /* 0x000fe40007ffe0ff */
        /* <DEDUP_REMOVED lines=11> */
.L_x_1022:
[----:B------:R-:W-:Y:S01]  /*21840*/  MOV R13, R3 ;  /* 0x00000003000d7202 */ /* 0x000fe20000000f00 */
[----:B------:R-:W-:Y:S02]  /*21850*/  IMAD.MOV.U32 R12, RZ, RZ, 0x5 ;  /* 0x00000005ff0c7424 */ /* 0x000fe400078e00ff */
[----:B------:R-:W-:-:S07]  /*21860*/  IMAD.MOV.U32 R5, RZ, RZ, R14 ;  /* 0x000000ffff057224 */ /* 0x000fce00078e000e */
[----:B------:R-:W-:Y:S05]  /*21870*/  WARPSYNC.COLLECTIVE R15, `(.L_x_1023) ;  /* 0x000000000f087348 */ /* 0x000fea0003c00000 */
[----:B------:R0:W1:Y:S02]  /*21880*/  SHFL.IDX P6, R14, R13, R12, R11 ;  /* 0x0000000c0d0e7389 */ /* 0x00006400000c000b */
[----:B01----:R-:W-:Y:S01]  /*21890*/  ENDCOLLECTIVE ;  /* 0x000000000000791b */ /* 0x003fe20003800000 */
.L_x_1023:
        /* <DEDUP_REMOVED lines=17> */
.L_x_1024:
[----:B------:R-:W-:Y:S01]  /*219b0*/  MOV R13, R3 ;  /* 0x00000003000d7202 */ /* 0x000fe20000000f00 */
[----:B------:R-:W-:Y:S01]  /*219c0*/  IMAD.MOV.U32 R12, RZ, RZ, 0x6 ;  /* 0x00000006ff0c7424 */ /* 0x000fe200078e00ff */
[----:B------:R-:W-:-:S07]  /*219d0*/  MOV R5, R14 ;  /* 0x0000000e00057202 */ /* 0x000fce0000000f00 */
[----:B------:R-:W-:Y:S05]  /*219e0*/  WARPSYNC.COLLECTIVE R15, `(.L_x_1025) ;  /* 0x000000000f087348 */ /* 0x000fea0003c00000 */
[----:B------:R0:W1:Y:S02]  /*219f0*/  SHFL.IDX P6, R14, R13, R12, R11 ;  /* 0x0000000c0d0e7389 */ /* 0x00006400000c000b */
[----:B01----:R-:W-:Y:S01]  /*21a00*/  ENDCOLLECTIVE ;  /* 0x000000000000791b */ /* 0x003fe20003800000 */
.L_x_1025:
[----:B------:R-:W-:-:S05]  /*21a10*/  @!P3 LEA R5, P4, R17, R5, 0x1 ;  /* 0x000000051105b211 */ /* 0x000fca00078808ff */
[----:B------:R-:W-:-:S05]  /*21a20*/  @!P3 IMAD.X R6, RZ, RZ, R6, P4 ;  /* 0x000000ffff06b224 */ /* 0x000fca00020e0606 */
[----:B------:R-:W-:Y:S01]  /*21a30*/  @!P3 MOV R7, R6 ;  /* 0x000000060007b202 */ /* 0x000fe20000000f00 */
[----:B------:R-:W-:Y:S02]  /*21a40*/  @!P3 IMAD.MOV.U32 R6, RZ, RZ, R5 ;  /* 0x000000ffff06b224 */ /* 0x000fe400078e0005 */
[----:B------:R-:W-:-:S03]  /*21a50*/  IMAD.MOV.U32 R13, RZ, RZ, R4 ;  /* 0x000000ffff0d7224 */ /* 0x000fc600078e0004 */
[----:B------:R-:W-:Y:S01]  /*21a60*/  @!PT LDS RZ, [RZ] ;  /* 0x00000000fffff984 */ /* 0x000fe20000000800 */
[----:B------:R-:W-:Y:S01]  /*21a70*/  @!PT LDS RZ, [RZ] ;  /* 0x00000000fffff984 */ /* 0x000fe20000000800 */
[----:B------:R-:W-:Y:S01]  /*21a80*/  @!PT LDS RZ, [RZ] ;  /* 0x00000000fffff984 */ /* 0x000fe20000000800 */
[----:B------:R-:W-:Y:S04]  /*21a90*/  @!P3 LDGSTS.E.BYPASS.LTC128B.128 [R10+0x12c00], desc[UR42][R6.64], !P2 ;  /* 0x12c00000060abfae */ /* 0x000fe8000d101d6a */
[----:B------:R-:W-:Y:S04]  /*21aa0*/  @!P3 LDGSTS.E.BYPASS.LTC128B.128 [R10+0x16c00], desc[UR42][R6.64+0x80], !P1 ;  /* 0x16c00080060abfae */ /* 0x000fe8000c901d6a */
[----:B------:R0:W-:Y:S02]  /*21ab0*/  @!P3 LDGSTS.E.BYPASS.LTC128B.128 [R10+0x1ac00], desc[UR42][R6.64+0x100], !P0 ;  /* 0x1ac00100060abfae */ /* 0x0001e4000c101d6a */
[----:B0-----:R-:W-:Y:S01]  /*21ac0*/  MOV R6, R14 ;  /* 0x0000000e00067202 */ /* 0x001fe20000000f00 */
[----:B------:R-:W-:-:S07]  /*21ad0*/  VIADD R7, R0, 0x60 ;  /* 0x0000006000077836 */ /* 0x000fce0000000000 */
[----:B------:R-:W-:Y:S05]  /*21ae0*/  WARPSYNC.COLLECTIVE R15, `(.L_x_1026) ;  /* 0x000000000f087348 */ /* 0x000fea0003c00000 */
[----:B------:R0:W1:Y:S02]  /*21af0*/  SHFL.IDX P6, R14, R13, R12, R11 ;  /* 0x0000000c0d0e7389 */ /* 0x00006400000c000b */
[----:B01----:R-:W-:Y:S01]  /*21b00*/  ENDCOLLECTIVE ;  /* 0x000000000000791b */ /* 0x003fe20003800000 */
.L_x_1026:
[----:B------:R-:W-:Y:S01]  /*21b10*/  ISETP.GE.AND P4, PT, R7, R2, PT ;  /* 0x000000020700720c */ /* 0x000fe20003f86270 */
[----:B------:R-:W-:Y:S01]  /*21b20*/  IMAD.MOV.U32 R13, RZ, RZ, R3 ;  /* 0x000000ffff0d7224 */ /* 0x000fe200078e0003 */
[----:B------:R-:W-:Y:S02]  /*21b30*/  MOV R12, 0x7 ;  /* 0x00000007000c7802 */ /* 0x000fe40000000f00 */
[----:B------:R-:W-:-:S09]  /*21b40*/  MOV R5, R14 ;  /* 0x0000000e00057202 */ /* 0x000fd20000000f00 */
[----:B------:R-:W-:Y:S05]  /*21b50*/  WARPSYNC.COLLECTIVE R15, `(.L_x_1027) ;  /* 0x000000000f087348 */ /* 0x000fea0003c00000 */
[----:B------:R0:W1:Y:S02]  /*21b60*/  SHFL.IDX P6, R14, R13, R12, R11 ;  /* 0x0000000c0d0e7389 */ /* 0x00006400000c000b */
[----:B01----:R-:W-:Y:S01]  /*21b70*/  ENDCOLLECTIVE ;  /* 0x000000000000791b */ /* 0x003fe20003800000 */
.L_x_1027:
[----:B------:R-:W-:-:S04]  /*21b80*/  @!P4 LEA R5, P3, R17, R5, 0x1 ;  /* 0x000000051105c211 */ /* 0x000fc800078608ff */
[----:B------:R-:W-:-:S05]  /*21b90*/  @!P4 IADD3.X R6, RZ, R6, RZ, P3, !PT ;  /* 0x00000006ff06c210 */ /* 0x000fca0001ffe4ff */
[----:B------:R-:W-:Y:S01]  /*21ba0*/  @!P4 IMAD.MOV.U32 R7, RZ, RZ, R6 ;  /* 0x000000ffff07c224 */ /* 0x000fe200078e0006 */
[----:B------:R-:W-:Y:S02]  /*21bb0*/  @!P4 MOV R6, R5 ;  /* 0x000000050006c202 */ /* 0x000fe40000000f00 */
[----:B------:R-:W-:-:S03]  /*21bc0*/  MOV R13, R4 ;  /* 0x00000004000d7202 */ /* 0x000fc60000000f00 */
        /* <DEDUP_REMOVED lines=10> */
.L_x_1028:
[----:B------:R-:W-:Y:S01]  /*21c70*/  IMAD.MOV.U32 R3, RZ, RZ, R14 ;  /* 0x000000ffff037224 */ /* 0x000fe200078e000e */
[----:B------:R-:W-:Y:S06]  /*21c80*/  BRA `(.L_x_1029) ;  /* 0xffffffb0000c7947 */ /* 0x000fec000383ffff */
.L_x_890:
[----:B0-----:R-:W2:Y:S02]  /*21c90*/  LDL R2, [R1+0x4] ;  /* 0x0000040001027983 */ /* 0x001ea40000100800 */
[----:B--2---:R0:W2:Y:S02]  /*21ca0*/  SYNCS.PHASECHK.TRANS64.TRYWAIT P0, [R2+URZ+0x34820], R0 ;  /* 0x03482000020075a7 */ /* 0x0040a4000800017f */
[----:B--2---:R-:W-:Y:S05]  /*21cb0*/  @!P0 NANOSLEEP.SYNCS 0x989680 ;  /* 0x009896800000895d */ /* 0x004fea0003900000 */
[----:B------:R-:W2:Y:S02]  /*21cc0*/  @!P0 SYNCS.PHASECHK.TRANS64 P0, [R2+URZ+0x34820], R0 ;  /* 0x03482000020085a7 */ /* 0x000ea4000800007f */
[----:B--2---:R-:W-:Y:S05]  /*21cd0*/  @!P0 BRA `(.L_x_890) ;  /* 0xfffffffc00ec8947 */ /* 0x004fea000383ffff */
[----:B------:R-:W-:Y:S05]  /*21ce0*/  BRA `(.L_x_1030) ;  /* 0xffffffb000907947 */ /* 0x000fea000383ffff */
.L_x_899:
[----:B--2---:R2:W3:Y:S02]  /*21cf0*/  SYNCS.PHASECHK.TRANS64.TRYWAIT P0, [R3+URZ+0x34840], R2 ;  /* 0x03484002030075a7 */ /* 0x0044e4000800017f */
[----:B---3--:R-:W-:Y:S05]  /*21d00*/  @!P0 NANOSLEEP.SYNCS 0x989680 ;  /* 0x009896800000895d */ /* 0x008fea0003900000 */
[----:B------:R-:W3:Y:S02]  /*21d10*/  @!P0 SYNCS.PHASECHK.TRANS64 P0, [R3+URZ+0x34840], R2 ;  /* 0x03484002030085a7 */ /* 0x000ee4000800007f */
[----:B---3--:R-:W-:Y:S05]  /*21d20*/  @!P0 BRA `(.L_x_899) ;  /* 0xfffffffc00f08947 */ /* 0x008fea000383ffff */
[----:B------:R-:W-:Y:S05]  /*21d30*/  BRA `(.L_x_1031) ;  /* 0xffffffb4005c7947 */ /* 0x000fea000383ffff */
.L_x_906:
[----:B0-----:R0:W1:Y:S02]  /*21d40*/  SYNCS.PHASECHK.TRANS64.TRYWAIT P0, [R3+URZ+0x60], R2 ;  /* 0x00006002030075a7 */ /* 0x001064000800017f */
[----:B-1----:R-:W-:Y:S05]  /*21d50*/  @!P0 NANOSLEEP.SYNCS 0x989680 ;  /* 0x009896800000895d */ /* 0x002fea0003900000 */
[----:B------:R-:W1:Y:S02]  /*21d60*/  @!P0 SYNCS.PHASECHK.TRANS64 P0, [R3+URZ+0x60], R2 ;  /* 0x00006002030085a7 */ /* 0x000e64000800007f */
[----:B-1----:R-:W-:Y:S05]  /*21d70*/  @!P0 BRA `(.L_x_906) ;  /* 0xfffffffc00f08947 */ /* 0x002fea000383ffff */
[----:B------:R-:W-:Y:S05]  /*21d80*/  BRA `(.L_x_1032) ;  /* 0xffffffb800747947 */ /* 0x000fea000383ffff */
.L_x_915:
[----:B--2---:R2:W3:Y:S02]  /*21d90*/  SYNCS.PHASECHK.TRANS64.TRYWAIT P0, [R3+URZ+0x34840], R2 ;  /* 0x03484002030075a7 */ /* 0x0044e4000800017f */
[----:B---3--:R-:W-:Y:S05]  /*21da0*/  @!P0 NANOSLEEP.SYNCS 0x989680 ;  /* 0x009896800000895d */ /* 0x008fea0003900000 */
[----:B------:R-:W3:Y:S02]  /*21db0*/  @!P0 SYNCS.PHASECHK.TRANS64 P0, [R3+URZ+0x34840], R2 ;  /* 0x03484002030085a7 */ /* 0x000ee4000800007f */
[----:B---3--:R-:W-:Y:S05]  /*21dc0*/  @!P0 BRA `(.L_x_915) ;  /* 0xfffffffc00f08947 */ /* 0x008fea000383ffff */
[----:B------:R-:W-:Y:S05]  /*21dd0*/  BRA `(.L_x_1033) ;  /* 0xffffffc0001c7947 */ /* 0x000fea000383ffff */
.L_x_922:
[----:B-1----:R1:W2:Y:S02]  /*21de0*/  SYNCS.PHASECHK.TRANS64.TRYWAIT P0, [R2+URZ+0x60], R3 ;  /* 0x00006003020075a7 */ /* 0x0022a4000800017f */
[----:B--2---:R-:W-:Y:S05]  /*21df0*/  @!P0 NANOSLEEP.SYNCS 0x989680 ;  /* 0x009896800000895d */ /* 0x004fea0003900000 */
[----:B------:R-:W2:Y:S02]  /*21e00*/  @!P0 SYNCS.PHASECHK.TRANS64 P0, [R2+URZ+0x60], R3 ;  /* 0x00006003020085a7 */ /* 0x000ea4000800007f */
[----:B--2---:R-:W-:Y:S05]  /*21e10*/  @!P0 BRA `(.L_x_922) ;  /* 0xfffffffc00f08947 */ /* 0x004fea000383ffff */
[----:B------:R-:W-:Y:S05]  /*21e20*/  BRA `(.L_x_1034) ;  /* 0xffffffc400347947 */ /* 0x000fea000383ffff */
.L_x_931:
[----:B---3--:R3:W4:Y:S02]  /*21e30*/  SYNCS.PHASECHK.TRANS64.TRYWAIT P0, [R2+URZ+0x34840], R3 ;  /* 0x03484003020075a7 */ /* 0x008724000800017f */
[----:B----4-:R-:W-:Y:S05]  /*21e40*/  @!P0 NANOSLEEP.SYNCS 0x989680 ;  /* 0x009896800000895d */ /* 0x010fea0003900000 */
[----:B------:R-:W4:Y:S02]  /*21e50*/  @!P0 SYNCS.PHASECHK.TRANS64 P0, [R2+URZ+0x34840], R3 ;  /* 0x03484003020085a7 */ /* 0x000f24000800007f */
[----:B----4-:R-:W-:Y:S05]  /*21e60*/  @!P0 BRA `(.L_x_931) ;  /* 0xfffffffc00f08947 */ /* 0x010fea000383ffff */
[----:B------:R-:W-:Y:S05]  /*21e70*/  BRA `(.L_x_1035) ;  /* 0xffffffc800a87947 */ /* 0x000fea000383ffff */
.L_x_938:
[----:B-1----:R1:W2:Y:S02]  /*21e80*/  SYNCS.PHASECHK.TRANS64.TRYWAIT P0, [R2+URZ+0x60], R5 ;  /* 0x00006005020075a7 */ /* 0x0022a4000800017f */
[----:B--2---:R-:W-:Y:S05]  /*21e90*/  @!P0 NANOSLEEP.SYNCS 0x989680 ;  /* 0x009896800000895d */ /* 0x004fea0003900000 */
[----:B------:R-:W2:Y:S02]  /*21ea0*/  @!P0 SYNCS.PHASECHK.TRANS64 P0, [R2+URZ+0x60], R5 ;  /* 0x00006005020085a7 */ /* 0x000ea4000800007f */
[----:B--2---:R-:W-:Y:S05]  /*21eb0*/  @!P0 BRA `(.L_x_938) ;  /* 0xfffffffc00f08947 */ /* 0x004fea000383ffff */
[----:B------:R-:W-:Y:S05]  /*21ec0*/  BRA `(.L_x_1036) ;  /* 0xffffffcc00c07947 */ /* 0x000fea000383ffff */
.L_x_949:
[----:B--2---:R2:W4:Y:S02]  /*21ed0*/  SYNCS.PHASECHK.TRANS64.TRYWAIT P0, [R0+URZ+0x34860], R2 ;  /* 0x03486002000075a7 */ /* 0x004524000800017f */
[----:B----4-:R-:W-:Y:S05]  /*21ee0*/  @!P0 NANOSLEEP.SYNCS 0x989680 ;  /* 0x009896800000895d */ /* 0x010fea0003900000 */
[----:B------:R-:W4:Y:S02]  /*21ef0*/  @!P0 SYNCS.PHASECHK.TRANS64 P0, [R0+URZ+0x34860], R2 ;  /* 0x03486002000085a7 */ /* 0x000f24000800007f */
[----:B----4-:R-:W-:Y:S05]  /*21f00*/  @!P0 BRA `(.L_x_949) ;  /* 0xfffffffc00f08947 */ /* 0x010fea000383ffff */
[----:B------:R-:W-:Y:S05]  /*21f10*/  BRA `(.L_x_1037) ;  /* 0xffffffd400187947 */ /* 0x000fea000383ffff */
.L_x_956:
[----:B------:R-:W-:Y:S01]  /*21f20*/  BSSY B0, `(.L_x_1038) ;  /* 0x0000008000007945 */ /* 0x000fe20003800000 */
[----:B------:R-:W-:Y:S01]  /*21f30*/  MOV R13, R16 ;  /* 0x00000010000d7202 */ /* 0x000fe20000000f00 */
[----:B------:R-:W-:Y:S01]  /*21f40*/  IMAD.MOV.U32 R12, RZ, RZ, RZ ;  /* 0x000000ffff0c7224 */ /* 0x000fe200078e00ff */
[----:B------:R-:W-:Y:S01]  /*21f50*/  MOV R11, 0x1f ;  /* 0x0000001f000b7802 */ /* 0x000fe20000000f00 */
[----:B------:R-:W-:-:S07]  /*21f60*/  IMAD.MOV.U32 R15, RZ, RZ, -0x1 ;  /* 0xffffffffff0f7424 */ /* 0x000fce00078e00ff */
[----:B01-3-5:R-:W-:Y:S05]  /*21f70*/  WARPSYNC.COLLECTIVE R15, `(.L_x_1039) ;  /* 0x000000000f087348 */ /* 0x02bfea0003c00000 */
[----:B------:R2:W4:Y:S02]  /*21f80*/  SHFL.IDX P6, R14, R13, R12, R11 ;  /* 0x0000000c0d0e7389 */ /* 0x00052400000c000b */
[----:B012345:R-:W-:Y:S01]  /*21f90*/  ENDCOLLECTIVE ;  /* 0x000000000000791b */ /* 0x03ffe20003800000 */
.L_x_1039:
[----:B------:R-:W-:Y:S05]  /*21fa0*/  BSYNC B0 ;  /* 0x0000000000007941 */ /* 0x000fea0003800000 */
.L_x_1038:
[----:B------:R-:W-:Y:S01]  /*21fb0*/  IMAD.MOV.U32 R13, RZ, RZ, R16 ;  /* 0x000000ffff0d7224 */ /* 0x000fe200078e0010 */
[----:B------:R-:W-:Y:S01]  /*21fc0*/  MOV R12, 0x1 ;  /* 0x00000001000c7802 */ /* 0x000fe20000000f00 */
[----:B------:R-:W-:Y:S01]  /*21fd0*/  IMAD.MOV.U32 R11, RZ, RZ, 0x1f ;  /* 0x0000001fff0b7424 */ /* 0x000fe200078e00ff */
[----:B------:R-:W-:Y:S02]  /*21fe0*/  MOV R15, 0xffffffff ;  /* 0xffffffff000f7802 */ /* 0x000fe40000000f00 */
[----:B------:R-:W-:Y:S02]  /*21ff0*/  MOV R0, R14 ;  /* 0x0000000e00007202 */ /* 0x000fe40000000f00 */
[----:B------:R-:W-:-:S07]  /*22000*/  IADD3 R5, R19, R7, RZ ;  /* 0x0000000713057210 */ /* 0x000fce0007ffe0ff */
[----:B------:R-:W-:Y:S05]  /*22010*/  WARPSYNC.COLLECTIVE R15, `(.L_x_1040) ;  /* 0x000000000f087348 */ /* 0x000fea0003c00000 */
[----:B------:R0:W1:Y:S02]  /*22020*/  SHFL.IDX P6, R14, R13, R12, R11 ;  /* 0x0000000c0d0e7389 */ /* 0x00006400000c000b */
[----:B01----:R-:W-:Y:S01]  /*22030*/  ENDCOLLECTIVE ;  /* 0x000000000000791b */ /* 0x003fe20003800000 */
.L_x_1040:
[----:B------:R-:W-:Y:S02]  /*22040*/  ULDC UR4, c[0x0][0xc3c] ;  /* 0x00030f0000047ab9 */ /* 0x000fe40000000800 */
[----:B------:R-:W-:-:S13]  /*22050*/  ISETP.GE.OR P1, PT, R5, UR4, !P0 ;  /* 0x0000000405007c0c */ /* 0x000fda000c726670 */
[----:B------:R-:W0:Y:S01]  /*22060*/  @!P1 LDC.64 R2, c[0x0][0xc80] ;  /* 0x00032000ff029b82 */ /* 0x000e220000000a00 */
[----:B------:R-:W-:Y:S01]  /*22070*/  MOV R11, RZ ;  /* 0x000000ff000b7202 */ /* 0x000fe20000000f00 */
[----:B------:R-:W-:Y:S02]  /*22080*/  IMAD.MOV.U32 R4, RZ, RZ, R14 ;  /* 0x000000ffff047224 */ /* 0x000fe400078e000e */
[----:B0-----:R-:W-:-:S06]  /*22090*/  @!P1 IMAD.WIDE R2, R5, 0x4, R2 ;  /* 0x0000000405029825 */ /* 0x001fcc00078e0202 */
[----:B------:R0:W2:Y:S01]  /*220a0*/  @!P1 LDG.E R3, desc[UR42][R2.64] ;  /* 0x0000002a02039981 */ /* 0x0000a2000c1e1900 */
[C---:B------:R-:W-:Y:S02]  /*220b0*/  ISETP.GE.U32.AND P2, PT, R7.reuse, 0x2, PT ;  /* 0x000000020700780c */ /* 0x040fe40003f46070 */
[C---:B------:R-:W-:Y:S02]  /*220c0*/  ISETP.GE.U32.AND P3, PT, R7.reuse, 0x4, PT ;  /* 0x000000040700780c */ /* 0x040fe40003f66070 */
[C---:B------:R-:W-:Y:S02]  /*220d0*/  ISETP.GE.U32.AND P4, PT, R7.reuse, 0x8, PT ;  /* 0x000000080700780c */ /* 0x040fe40003f86070 */
[C---:B------:R-:W-:Y:S01]  /*220e0*/  ISETP.GE.U32.AND P5, PT, R7.reuse, 0x10, PT ;  /* 0x000000100700780c */ /* 0x040fe20003fa6070 */
[----:B0-----:R-:W-:Y:S01]  /*220f0*/  IMAD.MOV.U32 R2, RZ, RZ, RZ ;  /* 0x000000ffff027224 */ /* 0x001fe200078e00ff */
[----:B--2---:R-:W-:Y:S02]  /*22100*/  @!P1 MOV R2, R3 ;  /* 0x0000000300029202 */ /* 0x004fe40000000f00 */
[----:B------:R-:W-:-:S03]  /*22110*/  ISETP.NE.AND P1, PT, R7, RZ, PT ;  /* 0x000000ff0700720c */ /* 0x000fc60003f25270 */
[----:B------:R-:W-:-:S10]  /*22120*/  IMAD.MOV.U32 R13, RZ, RZ, R2 ;  /* 0x000000ffff0d7224 */ /* 0x000fd400078e0002 */
[----:B------:R-:W-:Y:S05]  /*22130*/  WARPSYNC.COLLECTIVE R15, `(.L_x_1041) ;  /* 0x000000000f087348 */ /* 0x000fea0003c00000 */
[----:B------:R0:W1:Y:S02]  /*22140*/  SHFL.UP P6, R14, R13, R12, R11 ;  /* 0x0400000c0d0e7389 */ /* 0x00006400000c000b */
[----:B01----:R-:W-:Y:S01]  /*22150*/  ENDCOLLECTIVE ;  /* 0x000000000000791b */ /* 0x003fe20003800000 */
.L_x_1041:
[----:B------:R-:W-:Y:S01]  /*22160*/  MOV R12, 0x2 ;  /* 0x00000002000c7802 */ /* 0x000fe20000000f00 */
[----:B------:R-:W-:-:S05]  /*22170*/  IMAD.MOV.U32 R3, RZ, RZ, R14 ;  /* 0x000000ffff037224 */ /* 0x000fca00078e000e */
[----:B------:R-:W-:-:S04]  /*22180*/  SEL R3, R3, RZ, P1 ;  /* 0x000000ff03037207 */ /* 0x000fc80000800000 */
[----:B------:R-:W-:-:S05]  /*22190*/  IADD3 R3, R2, R3, RZ ;  /* 0x0000000302037210 */ /* 0x000fca0007ffe0ff */
[----:B------:R-:W-:-:S07]  /*221a0*/  IMAD.MOV.U32 R13, RZ, RZ, R3 ;  /* 0x000000ffff0d7224 */ /* 0x000fce00078e0003 */
[----:B------:R-:W-:Y:S05]  /*221b0*/  WARPSYNC.COLLECTIVE R15, `(.L_x_1042) ;  /* 0x000000000f087348 */ /* 0x000fea0003c00000 */
[----:B------:R0:W1:Y:S02]  /*221c0*/  SHFL.UP P6, R14, R13, R12, R11 ;  /* 0x0400000c0d0e7389 */ /* 0x00006400000c000b */
[----:B01----:R-:W-:Y:S01]  /*221d0*/  ENDCOLLECTIVE ;  /* 0x000000000000791b */ /* 0x003fe20003800000 */
.L_x_1042:
        /* <DEDUP_REMOVED lines=8> */
.L_x_1043:
        /* <DEDUP_REMOVED lines=8> */
.L_x_1044:
        /* <DEDUP_REMOVED lines=8> */
.L_x_1045:
[----:B------:R-:W-:Y:S01]  /*22360*/  MOV R12, 0x1f ;  /* 0x0000001f000c7802 */ /* 0x000fe20000000f00 */
[----:B------:R-:W-:Y:S02]  /*22370*/  IMAD.MOV.U32 R11, RZ, RZ, 0x1f ;  /* 0x0000001fff0b7424 */ /* 0x000fe400078e00ff */
[----:B------:R-:W-:-:S05]  /*22380*/  IMAD.MOV.U32 R5, RZ, RZ, R14 ;  /* 0x000000ffff057224 */ /* 0x000fca00078e000e */
[----:B------:R-:W-:-:S04]  /*22390*/  SEL R5, R5, RZ, P5 ;  /* 0x000000ff05057207 */ /* 0x000fc80002800000 */
[----:B------:R-:W-:-:S05]  /*223a0*/  IADD3 R5, R3, R5, RZ ;  /* 0x0000000503057210 */ /* 0x000fca0007ffe0ff */
[----:B------:R-:W-:-:S07]  /*223b0*/  IMAD.MOV.U32 R13, RZ, RZ, R5 ;  /* 0x000000ffff0d7224 */ /* 0x000fce00078e0005 */
[----:B------:R-:W-:Y:S05]  /*223c0*/  WARPSYNC.COLLECTIVE R15, `(.L_x_1046) ;  /* 0x000000000f087348 */ /* 0x000fea0003c00000 */
[----:B------:R0:W1:Y:S02]  /*223d0*/  SHFL.IDX P6, R14, R13, R12, R11 ;  /* 0x0000000c0d0e7389 */ /* 0x00006400000c000b */
[----:B01----:R-:W-:Y:S01]  /*223e0*/  ENDCOLLECTIVE ;  /* 0x000000000000791b */ /* 0x003fe20003800000 */
.L_x_1046:
[----:B------:R-:W-:Y:S01]  /*223f0*/  MOV R6, R14 ;  /* 0x0000000e00067202 */ /* 0x000fe20000000f00 */
[----:B------:R-:W-:Y:S06]  /*22400*/  BRA `(.L_x_1047) ;  /* 0xffffffd4009c7947 */ /* 0x000fec000383ffff */
.L_x_961:
[----:B------:R-:W-:Y:S01]  /*22410*/  BSSY B0, `(.L_x_1048) ;  /* 0x0000008000007945 */ /* 0x000fe20003800000 */
[----:B-----5:R-:W-:Y:S01]  /*22420*/  IMAD.MOV.U32 R13, RZ, RZ, R2 ;  /* 0x000000ffff0d7224 */ /* 0x020fe200078e0002 */
[----:B------:R-:W-:Y:S01]  /*22430*/  MOV R12, 0x1 ;  /* 0x00000001000c7802 */ /* 0x000fe20000000f00 */
[----:B------:R-:W-:Y:S01]  /*22440*/  IMAD.MOV.U32 R11, RZ, RZ, RZ ;  /* 0x000000ffff0b7224 */ /* 0x000fe200078e00ff */
[----:B------:R-:W-:-:S07]  /*22450*/  MOV R15, 0xffffffff ;  /* 0xffffffff000f7802 */ /* 0x000fce0000000f00 */
[----:B012---:R-:W-:Y:S05]  /*22460*/  WARPSYNC.COLLECTIVE R15, `(.L_x_1049) ;  /* 0x000000000f087348 */ /* 0x007fea0003c00000 */
[----:B------:R3:W4:Y:S02]  /*22470*/  SHFL.UP P6, R14, R13, R12, R11 ;  /* 0x0400000c0d0e7389 */ /* 0x00072400000c000b */
[----:B01234-:R-:W-:Y:S01]  /*22480*/  ENDCOLLECTIVE ;  /* 0x000000000000791b */ /* 0x01ffe20003800000 */
.L_x_1049:
[----:B------:R-:W-:Y:S05]  /*22490*/  BSYNC B0 ;  /* 0x0000000000007941 */ /* 0x000fea0003800000 */
.L_x_1048:
[----:B------:R-:W-:Y:S01]  /*224a0*/  IMAD.MOV.U32 R3, RZ, RZ, R14 ;  /* 0x000000ffff037224 */ /* 0x000fe200078e000e */
[----:B------:R-:W-:Y:S01]  /*224b0*/  MOV R12, 0x2 ;  /* 0x00000002000c7802 */ /* 0x000fe20000000f00 */
[----:B------:R-:W-:Y:S01]  /*224c0*/  IMAD.MOV.U32 R11, RZ, RZ, RZ ;  /* 0x000000ffff0b7224 */ /* 0x000fe200078e00ff */
[----:B------:R-:W-:Y:S02]  /*224d0*/  MOV R15, 0xffffffff ;  /* 0xffffffff000f7802 */ /* 0x000fe40000000f00 */
[----:B------:R-:W-:-:S04]  /*224e0*/  SEL R3, R3, RZ, P1 ;  /* 0x000000ff03037207 */ /* 0x000fc80000800000 */
[----:B------:R-:W-:-:S05]  /*224f0*/  IADD3 R3, R2, R3, RZ ;  /* 0x0000000302037210 */ /* 0x000fca0007ffe0ff */
[----:B------:R-:W-:-:S07]  /*22500*/  IMAD.MOV.U32 R13, RZ, RZ, R3 ;  /* 0x000000ffff0d7224 */ /* 0x000fce00078e0003 */
[----:B------:R-:W-:Y:S05]  /*22510*/  WARPSYNC.COLLECTIVE R15, `(.L_x_1050) ;  /* 0x000000000f087348 */ /* 0x000fea0003c00000 */
[----:B------:R0:W1:Y:S02]  /*22520*/  SHFL.UP P6, R14, R13, R12, R11 ;  /* 0x0400000c0d0e7389 */ /* 0x00006400000c000b */
[----:B01----:R-:W-:Y:S01]  /*22530*/  ENDCOLLECTIVE ;  /* 0x000000000000791b */ /* 0x003fe20003800000 */
.L_x_1050:
        /* <DEDUP_REMOVED lines=8> */
.L_x_1051:
        /* <DEDUP_REMOVED lines=8> */
.L_x_1052:
        /* <DEDUP_REMOVED lines=8> */
.L_x_1053:
        /* <DEDUP_REMOVED lines=9> */
.L_x_1054:
[----:B------:R-:W-:Y:S01]  /*22750*/  MOV R6, R14 ;  /* 0x0000000e00067202 */ /* 0x000fe20000000f00 */
[----:B------:R-:W-:Y:S06]  /*22760*/  BRA `(.L_x_1055) ;  /* 0xffffffd400607947 */ /* 0x000fec000383ffff */
.L_x_963:
[----:B------:R-:W-:Y:S01]  /*22770*/  BSSY B0, `(.L_x_1056) ;  /* 0x0000006000007945 */ /* 0x000fe20003800000 */
[----:B------:R-:W-:Y:S01]  /*22780*/  PLOP3.LUT P6, PT, P6, PT, PT, 0x8, 0x0 ;  /* 0x000000000000781c */ /* 0x000fe200037ce170 */
[----:B------:R-:W-:-:S12]  /*22790*/  IMAD.MOV.U32 R15, RZ, RZ, -0x1 ;  /* 0xffffffffff0f7424 */ /* 0x000fd800078e00ff */
[----:B012--5:R-:W-:Y:S05]  /*227a0*/  WARPSYNC.COLLECTIVE R15, `(.L_x_1057) ;  /* 0x000000000f087348 */ /* 0x027fea0003c00000 */
[----:B------:R-:W-:Y:S01]  /*227b0*/  VOTE.ANY R14, PT, P6 ;  /* 0x00000000000e7806 */ /* 0x000fe200030e0100 */
[----:B012--5:R-:W-:Y:S06]  /*227c0*/  ENDCOLLECTIVE ;  /* 0x000000000000791b */ /* 0x027fec0003800000 */
.L_x_1057:
[----:B------:R-:W-:Y:S05]  /*227d0*/  BSYNC B0 ;  /* 0x0000000000007941 */ /* 0x000fea0003800000 */
.L_x_1056:
[----:B------:R-:W-:Y:S01]  /*227e0*/  MOV R3, R14 ;  /* 0x0000000e00037202 */ /* 0x000fe20000000f00 */
[----:B------:R-:W-:Y:S01]  /*227f0*/  IMAD.MOV.U32 R13, RZ, RZ, R2 ;  /* 0x000000ffff0d7224 */ /* 0x000fe200078e0002 */
[----:B------:R-:W-:Y:S01]  /*22800*/  MOV R15, 0xffffffff ;  /* 0xffffffff000f7802 */ /* 0x000fe20000000f00 */
[----:B------:R-:W-:Y:S01]  /*22810*/  IMAD.MOV.U32 R11, RZ, RZ, 0x1f ;  /* 0x0000001fff0b7424 */ /* 0x000fe200078e00ff */
[----:B------:R-:W0:Y:S02]  /*22820*/  POPC R4, R3 ;  /* 0x0000000300047309 */ /* 0x000e240000000000 */
[----:B0-----:R-:W-:-:S07]  /*22830*/  MOV R12, R4 ;  /* 0x00000004000c7202 */ /* 0x001fce0000000f00 */
[----:B------:R-:W-:Y:S05]  /*22840*/  WARPSYNC.COLLECTIVE R15, `(.L_x_1058) ;  /* 0x000000000f087348 */ /* 0x000fea0003c00000 */
[----:B------:R0:W1:Y:S02]  /*22850*/  SHFL.IDX P6, R14, R13, R12, R11 ;  /* 0x0000000c0d0e7389 */ /* 0x00006400000c000b */
[----:B01----:R-:W-:Y:S01]  /*22860*/  ENDCOLLECTIVE ;  /* 0x000000000000791b */ /* 0x003fe20003800000 */
.L_x_1058:
[----:B------:R-:W-:Y:S01]  /*22870*/  IMAD.MOV.U32 R17, RZ, RZ, R14 ;  /* 0x000000ffff117224 */ /* 0x000fe200078e000e */
[----:B------:R-:W-:Y:S06]  /*22880*/  BRA `(.L_x_1059) ;  /* 0xffffffd400507947 */ /* 0x000fec000383ffff */
.L_x_965:
[----:B------:R-:W-:Y:S01]  /*22890*/  BSSY B0, `(.L_x_1060) ;  /* 0x0000007000007945 */ /* 0x000fe20003800000 */
[----:B------:R-:W-:Y:S01]  /*228a0*/  MOV R13, R5 ;  /* 0x00000005000d7202 */ /* 0x000fe20000000f00 */
[----:B------:R-:W-:Y:S01]  /*228b0*/  IMAD.MOV.U32 R11, RZ, RZ, 0x1f ;  /* 0x0000001fff0b7424 */ /* 0x000fe200078e00ff */
[----:B------:R-:W-:-:S07]  /*228c0*/  MOV R15, 0xffffffff ;  /* 0xffffffff000f7802 */ /* 0x000fce0000000f00 */
[----:B012-45:R-:W-:Y:S05]  /*228d0*/  WARPSYNC.COLLECTIVE R15, `(.L_x_1061) ;  /* 0x000000000f087348 */ /* 0x037fea0003c00000 */
[----:B------:R3:W0:Y:S02]  /*228e0*/  SHFL.IDX P6, R14, R13, R12, R11 ;  /* 0x0000000c0d0e7389 */ /* 0x00062400000c000b */
[----:B012345:R-:W-:Y:S01]  /*228f0*/  ENDCOLLECTIVE ;  /* 0x000000000000791b */ /* 0x03ffe20003800000 */
.L_x_1061:
[----:B------:R-:W-:Y:S05]  /*22900*/  BSYNC B0 ;  /* 0x0000000000007941 */ /* 0x000fea0003800000 */
.L_x_1060:
[----:B------:R-:W-:Y:S01]  /*22910*/  IMAD.MOV.U32 R2, RZ, RZ, R14 ;  /* 0x000000ffff027224 */ /* 0x000fe200078e000e */
[----:B------:R-:W-:Y:S06]  /*22920*/  BRA `(.L_x_964) ;  /* 0xffffffd400447947 */ /* 0x000fec000383ffff */
.L_x_969:
[----:B0-----:R0:W2:Y:S02]  /*22930*/  SYNCS.PHASECHK.TRANS64.TRYWAIT P0, [R0+URZ+0x34820], R3 ;  /* 0x03482003000075a7 */ /* 0x0010a4000800017f */
[----:B--2---:R-:W-:Y:S05]  /*22940*/  @!P0 NANOSLEEP.SYNCS 0x989680 ;  /* 0x009896800000895d */ /* 0x004fea0003900000 */
[----:B------:R-:W2:Y:S02]  /*22950*/  @!P0 SYNCS.PHASECHK.TRANS64 P0, [R0+URZ+0x34820], R3 ;  /* 0x03482003000085a7 */ /* 0x000ea4000800007f */
[----:B--2---:R-:W-:Y:S05]  /*22960*/  @!P0 BRA `(.L_x_969) ;  /* 0xfffffffc00f08947 */ /* 0x004fea000383ffff */
[----:B------:R-:W-:Y:S05]  /*22970*/  BRA `(.L_x_1062) ;  /* 0xffffffd800387947 */ /* 0x000fea000383ffff */
.L_x_970:
[----:B------:R-:W2:Y:S01]  /*22980*/  S2R R2, SR_TID.X ;  /* 0x0000000000027919 */ /* 0x000ea20000002100 */
[----:B------:R-:W-:Y:S01]  /*22990*/  BSSY B0, `(.L_x_1063) ;  /* 0x000000a000007945 */ /* 0x000fe20003800000 */
[----:B------:R-:W-:Y:S01]  /*229a0*/  IMAD.MOV.U32 R12, RZ, RZ, RZ ;  /* 0x000000ffff0c7224 */ /* 0x000fe200078e00ff */
[----:B------:R-:W-:Y:S01]  /*229b0*/  MOV R11, 0x1f ;  /* 0x0000001f000b7802 */ /* 0x000fe20000000f00 */
[----:B------:R-:W-:Y:S01]  /*229c0*/  IMAD.MOV.U32 R15, RZ, RZ, -0x1 ;  /* 0xffffffffff0f7424 */ /* 0x000fe200078e00ff */
[----:B--2---:R-:W-:-:S04]  /*229d0*/  SHF.R.U32.HI R2, RZ, 0x5, R2 ;  /* 0x00000005ff027819 */ /* 0x004fc80000011602 */
[----:B------:R-:W-:-:S04]  /*229e0*/  LOP3.LUT R2, R2, 0x3, RZ, 0xc0, !PT ;  /* 0x0000000302027812 */ /* 0x000fc800078ec0ff */
[----:B------:R-:W-:-:S07]  /*229f0*/  MOV R13, R2 ;  /* 0x00000002000d7202 */ /* 0x000fce0000000f00 */
[----:B01---5:R-:W-:Y:S05]  /*22a00*/  WARPSYNC.COLLECTIVE R15, `(.L_x_1064) ;  /* 0x000000000f087348 */ /* 0x023fea0003c00000 */
[----:B------:R2:W3:Y:S02]  /*22a10*/  SHFL.IDX P6, R14, R13, R12, R11 ;  /* 0x0000000c0d0e7389 */ /* 0x0004e400000c000b */
[----:B0123-5:R-:W-:Y:S01]  /*22a20*/  ENDCOLLECTIVE ;  /* 0x000000000000791b */ /* 0x02ffe20003800000 */
.L_x_1064:
[----:B------:R-:W-:Y:S05]  /*22a30*/  BSYNC B0 ;  /* 0x0000000000007941 */ /* 0x000fea0003800000 */
.L_x_1063:
[----:B------:R-:W-:Y:S05]  /*22a40*/  BRA `(.L_x_1065) ;  /* 0xffffffd800207947 */ /* 0x000fea000383ffff */
.L_x_971:
[----:B------:R-:W-:Y:S01]  /*22a50*/  BSSY B0, `(.L_x_1066) ;  /* 0x0000006000007945 */ /* 0x000fe20003800000 */
[----:B------:R-:W-:-:S07]  /*22a60*/  MOV R15, 0xffffffff ;  /* 0xffffffff000f7802 */ /* 0x000fce0000000f00 */
[----:B012--5:R-:W-:Y:S05]  /*22a70*/  WARPSYNC.COLLECTIVE R15, `(.L_x_1067) ;  /* 0x000000000f0c7348 */ /* 0x027fea0003c00000 */
[----:B------:R-:W-:Y:S02]  /*22a80*/  ELECT P6, UR62, PT ;  /* 0x00000000003e782f */ /* 0x000fe400038c0000 */
[----:B------:R-:W-:Y:S01]  /*22a90*/  MOV R14, UR62 ;  /* 0x0000003e000e7c02 */ /* 0x000fe20008000f00 */
[----:B012--5:R-:W-:Y:S10]  /*22aa0*/  ENDCOLLECTIVE ;  /* 0x000000000000791b */ /* 0x027ff40003800000 */
.L_x_1067:
[----:B------:R-:W-:Y:S05]  /*22ab0*/  BSYNC B0 ;  /* 0x0000000000007941 */ /* 0x000fea0003800000 */
.L_x_1066:
[----:B------:R-:W-:Y:S05]  /*22ac0*/  BRA `(.L_x_1068) ;  /* 0xffffffd800147947 */ /* 0x000fea000383ffff */
.L_x_973:
[----:B0-----:R0:W2:Y:S02]  /*22ad0*/  SYNCS.PHASECHK.TRANS64.TRYWAIT P0, [R6+URZ], R5 ;  /* 0x00000005060075a7 */ /* 0x0010a4000800017f */
[----:B--2---:R-:W-:Y:S05]  /*22ae0*/  @!P0 NANOSLEEP.SYNCS 0x989680 ;  /* 0x009896800000895d */ /* 0x004fea0003900000 */
[----:B------:R-:W2:Y:S02]  /*22af0*/  @!P0 SYNCS.PHASECHK.TRANS64 P0, [R6+URZ], R5 ;  /* 0x00000005060085a7 */ /* 0x000ea4000800007f */
[----:B--2---:R-:W-:Y:S05]  /*22b00*/  @!P0 BRA `(.L_x_973) ;  /* 0xfffffffc00f08947 */ /* 0x004fea000383ffff */
[----:B------:R-:W-:Y:S05]  /*22b10*/  BRA `(.L_x_1069) ;  /* 0xffffffd800587947 */ /* 0x000fea000383ffff */
.L_x_974:
[----:B--2---:R2:W3:Y:S02]  /*22b20*/  SYNCS.PHASECHK.TRANS64.TRYWAIT P0, [R7+URZ], R2 ;  /* 0x00000002070075a7 */ /* 0x0044e4000800017f */
[----:B---3--:R-:W-:Y:S05]  /*22b30*/  @!P0 NANOSLEEP.SYNCS 0x989680 ;  /* 0x009896800000895d */ /* 0x008fea0003900000 */
[----:B------:R-:W3:Y:S02]  /*22b40*/  @!P0 SYNCS.PHASECHK.TRANS64 P0, [R7+URZ], R2 ;  /* 0x00000002070085a7 */ /* 0x000ee4000800007f */
[----:B---3--:R-:W-:Y:S05]  /*22b50*/  @!P0 BRA `(.L_x_974) ;  /* 0xfffffffc00f08947 */ /* 0x008fea000383ffff */
[----:B------:R-:W-:Y:S05]  /*22b60*/  BRA `(.L_x_1070) ;  /* 0xffffffd8004c7947 */ /* 0x000fea000383ffff */
.L_x_976:
[----:B---3--:R3:W4:Y:S02]  /*22b70*/  SYNCS.PHASECHK.TRANS64.TRYWAIT P0, [R4+URZ], R5 ;  /* 0x00000005040075a7 */ /* 0x008724000800017f */
[----:B----4-:R-:W-:Y:S05]  /*22b80*/  @!P0 NANOSLEEP.SYNCS 0x989680 ;  /* 0x009896800000895d */ /* 0x010fea0003900000 */
[----:B------:R-:W4:Y:S02]  /*22b90*/  @!P0 SYNCS.PHASECHK.TRANS64 P0, [R4+URZ], R5 ;  /* 0x00000005040085a7 */ /* 0x000f24000800007f */
[----:B----4-:R-:W-:Y:S05]  /*22ba0*/  @!P0 BRA `(.L_x_976) ;  /* 0xfffffffc00f08947 */ /* 0x010fea000383ffff */
[----:B------:R-:W-:Y:S05]  /*22bb0*/  BRA `(.L_x_1071) ;  /* 0xffffffd800547947 */ /* 0x000fea000383ffff */
.L_x_1072:
        /* <DEDUP_REMOVED lines=12> */
.L_x_3196:


//--------------------- .text._ZN7cutlass13device_kernelIN5flash11enable_sm90INS1_16FlashAttnFwdSm90INS1_25CollectiveMainloopFwdSm90ILi2EN4cute5tupleIJNS5_1CILi1EEES8_S8_EEENS6_IJNS7_ILi128EEENS7_ILi96EEENS7_ILi192EEEEEELi128ENS_6half_tEfNS_4arch4Sm90ELb0ELb1ELb1ELb0ELb0ELb0ELb0ELb1ELb1ELb1ELb0ELb0EEENS1_21CollectiveEpilogueFwdINS6_IJSA_SA_SB_EEES9_SE_SG_Li256ELb0ELb1ELb0ELb0EEENS1_30DynamicPersistentTileSchedulerILi256ELi128ELb0ELb1ELb1EEEEEEEEEvNT_6ParamsE --------------------------
	.section	.text._ZN7cutlass13device_kernelIN5flash11enable_sm90INS1_16FlashAttnFwdSm90INS1_25CollectiveMainloopFwdSm90ILi2EN4cute5tupleIJNS5_1CILi1EEES8_S8_EEENS6_IJNS7_ILi128EEENS7_ILi96EEENS7_ILi192EEEEEELi128ENS_6half_tEfNS_4arch4Sm90ELb0ELb1ELb1ELb0ELb0ELb0ELb0ELb1ELb1ELb1ELb0ELb0EEENS1_21CollectiveEpilogueFwdINS6_IJSA_SA_SB_EEES9_SE_SG_Li256ELb0ELb1ELb0ELb0EEENS1_30DynamicPersistentTileSchedulerILi256ELi128ELb0ELb1ELb1EEEEEEEEEvNT_6ParamsE,"ax",@progbits
	.align	128
.text._ZN7cutlass13device_kernelIN5flash11enable_sm90INS1_16FlashAttnFwdSm90INS1_25CollectiveMainloopFwdSm90ILi2EN4cute5tupleIJNS5_1CILi1EEES8_S8_EEENS6_IJNS7_ILi128EEENS7_ILi96EEENS7_ILi192EEEEEELi128ENS_6half_tEfNS_4arch4Sm90ELb0ELb1ELb1ELb0ELb0ELb0ELb0ELb1ELb1ELb1ELb0ELb0EEENS1_21CollectiveEpilogueFwdINS6_IJSA_SA_SB_EEES9_SE_SG_Li256ELb0ELb1ELb0ELb0EEENS1_30DynamicPersistentTileSchedulerILi256ELi128ELb0ELb1ELb1EEEEEEEEEvNT_6ParamsE:
        .type           _ZN7cutlass13device_kernelIN5flash11enable_sm90INS1_16FlashAttnFwdSm90INS1_25CollectiveMainloopFwdSm90ILi2EN4cute5tupleIJNS5_1CILi1EEES8_S8_EEENS6_IJNS7_ILi128EEENS7_ILi96EEENS7_ILi192EEEEEELi128ENS_6half_tEfNS_4arch4Sm90ELb0ELb1ELb1ELb0ELb0ELb0ELb0ELb1ELb1ELb1ELb0ELb0EEENS1_21CollectiveEpilogueFwdINS6_IJSA_SA_SB_EEES9_SE_SG_Li256ELb0ELb1ELb0ELb0EEENS1_30DynamicPersistentTileSchedulerILi256ELi128ELb0ELb1ELb1EEEEEEEEEvNT_6ParamsE,@function
        .size           _ZN7cutlass13device_kernelIN5flash11enable_sm90INS1_16FlashAttnFwdSm90INS1_25CollectiveMainloopFwdSm90ILi2EN4cute5tupleIJNS5_1CILi1EEES8_S8_EEENS6_IJNS7_ILi128EEENS7_ILi96EEENS7_ILi192EEEEEELi128ENS_6half_tEfNS_4arch4Sm90ELb0ELb1ELb1ELb0ELb0ELb0ELb0ELb1ELb1ELb1ELb0ELb0EEENS1_21CollectiveEpilogueFwdINS6_IJSA_SA_SB_EEES9_SE_SG_Li256ELb0ELb1ELb0ELb0EEENS1_30DynamicPersistentTileSchedulerILi256ELi128ELb0ELb1ELb1EEEEEEEEEvNT_6ParamsE,(.L_x_3197 - _ZN7cutlass13device_kernelIN5flash11enable_sm90INS1_16FlashAttnFwdSm90INS1_25CollectiveMainloopFwdSm90ILi2EN4cute5tupleIJNS5_1CILi1EEES8_S8_EEENS6_IJNS7_ILi128EEENS7_ILi96EEENS7_ILi192EEEEEELi128ENS_6half_tEfNS_4arch4Sm90ELb0ELb1ELb1ELb0ELb0ELb0ELb0ELb1ELb1ELb1ELb0ELb0EEENS1_21CollectiveEpilogueFwdINS6_IJSA_SA_SB_EEES9_SE_SG_Li256ELb0ELb1ELb0ELb0EEENS1_30DynamicPersistentTileSchedulerILi256ELi128ELb0ELb1ELb1EEEEEEEEEvNT_6ParamsE)
        .other          _ZN7cutlass13device_kernelIN5flash11enable_sm90INS1_16FlashAttnFwdSm90INS1_25CollectiveMainloopFwdSm90ILi2EN4cute5tupleIJNS5_1CILi1EEES8_S8_EEENS6_IJNS7_ILi128EEENS7_ILi96EEENS7_ILi192EEEEEELi128ENS_6half_tEfNS_4arch4Sm90ELb0ELb1ELb1ELb0ELb0ELb0ELb0ELb1ELb1ELb1ELb0ELb0EEENS1_21CollectiveEpilogueFwdINS6_IJSA_SA_SB_EEES9_SE_SG_Li256ELb0ELb1ELb0ELb0EEENS1_30DynamicPersistentTileSchedulerILi256ELi128ELb0ELb1ELb1EEEEEEEEEvNT_6ParamsE,@"STO_CUDA_ENTRY STV_DEFAULT"
_ZN7cutlass13device_kernelIN5flash11enable_sm90INS1_16FlashAttnFwdSm90INS1_25CollectiveMainloopFwdSm90ILi2EN4cute5tupleIJNS5_1CILi1EEES8_S8_EEENS6_IJNS7_ILi128EEENS7_ILi96EEENS7_ILi192EEEEEELi128ENS_6half_tEfNS_4arch4Sm90ELb0ELb1ELb1ELb0ELb0ELb0ELb0ELb1ELb1ELb1ELb0ELb0EEENS1_21CollectiveEpilogueFwdINS6_IJSA_SA_SB_EEES9_SE_SG_Li256ELb0ELb1ELb0ELb0EEENS1_30DynamicPersistentTileSchedulerILi256ELi128ELb0ELb1ELb1EEEEEEEEEvNT_6ParamsE:
        /* <DEDUP_REMOVED lines=18> */
.L_x_1074:
[----:B------:R-:W-:Y:S05]  /*0120*/  BSYNC B0 ;  /* 0x0000000000007941 */ /* 0x000fea0003800000 */
.L_x_1073:
        /* <DEDUP_REMOVED lines=41> */
.L_x_1075:
        /* <DEDUP_REMOVED lines=22> */
.L_x_1076:
        /* <DEDUP_REMOVED lines=18> */
.L_x_1077:
        /* <DEDUP_REMOVED lines=22> */
.L_x_1078:
        /* <DEDUP_REMOVED lines=22> */
.L_x_1079:
        /* <DEDUP_REMOVED lines=8> */
.L_x_1081:
[----:B------:R-:W-:-:S08]  /*0980*/  NOP ;  /* 0x0000000000007918 */ /* 0x000fd00000000000 */
[----:B------:R-:W1:Y:S02]  /*0990*/  USETMAXREG.TRY_ALLOC.CTAPOOL UP0, 0xf0 ;  /* 0x000000f0000079c8 */ /* 0x000e640008000600 */
[----:B-1----:R-:W-:-:S13]  /*09a0*/  PLOP3.LUT P0, PT, PT, PT, UP0, 0x80, 0x0 ;  /* 0x000000000000781c */ /* 0x002fda0003f0f008 */
[----:B------:R-:W-:Y:S05]  /*09b0*/  @!P0 BRA `(.L_x_1081) ;  /* 0xfffffffc00f08947 */ /* 0x000fea000383ffff */
[----:B------:R-:W1:Y:S08]  /*09c0*/  S2UR UR4, SR_CTAID.X ;  /* 0x00000000000479c3 */ /* 0x000e700000002500 */
[----:B------:R-:W-:Y:S08]  /*09d0*/  BAR.ARV 0x4, 0x180 ;  /* 0x0106000000007b1d */ /* 0x000ff00000002000 */
[----:B------:R-:W1:Y:S08]  /*09e0*/  LDC R0, c[0x0][0xc38] ;  /* 0x00030e00ff007b82 */ /* 0x000e700000000800 */
[----:B------:R-:W-:Y:S06]  /*09f0*/  BAR.ARV 0x8, 0x180 ;  /* 0x0206000000007b1d */ /* 0x000fec0000002000 */
[----:B-1----:R-:W-:-:S13]  /*0a00*/  ISETP.LE.AND P0, PT, R0, UR4, PT ;  /* 0x0000000400007c0c */ /* 0x002fda000bf03270 */
[----:B------:R-:W-:Y:S05]  /*0a10*/  @P0 EXIT ;  /* 0x000000000000094d */ /* 0x000fea0003800000 */
[----:B------:R-:W2:Y:S01]  /*0a20*/  LDL R3, [R1+0x1c] ;  /* 0x00001c0001037983 */ /* 0x000ea20000100800 */
[----:B------:R-:W-:Y:S01]  /*0a30*/  IMAD.MOV.U32 R165, RZ, RZ, RZ ;  /* 0x000000ffffa57224 */ /* 0x000fe200078e00ff */
[----:B------:R-:W-:Y:S01]  /*0a40*/  UMOV UR36, URZ ;  /* 0x0000003f00247c82 */ /* 0x000fe20008000000 */
[----:B------:R-:W-:Y:S01]  /*0a50*/  UMOV UR37, URZ ;  /* 0x0000003f00257c82 */ /* 0x000fe20008000000 */
[----:B0-----:R-:W0:Y:S02]  /*0a60*/  S2R R2, SR_TID.X ;  /* 0x0000000000027919 */ /* 0x001e240000002100 */
[----:B0-----:R-:W-:Y:S01]  /*0a70*/  VIADD R172, R2, 0xffffff80 ;  /* 0xffffff8002ac7836 */ /* 0x001fe20000000000 */
[----:B--2---:R-:W-:-:S04]  /*0a80*/  R2UR UR5, R3 ;  /* 0x00000000030572ca */ /* 0x004fc800000e0000 */
[----:B------:R-:W-:-:S04]  /*0a90*/  SHF.R.S32.HI R3, RZ, 0x1f, R172 ;  /* 0x0000001fff037819 */ /* 0x000fc800000114ac */
[CC--:B------:R-:W-:Y:S02]  /*0aa0*/  LEA.HI R0, R3.reuse, R172.reuse, RZ, 0x7 ;  /* 0x000000ac03007211 */ /* 0x0c0fe400078f38ff */
[CC--:B------:R-:W-:Y:S02]  /*0ab0*/  LEA.HI R2, R3.reuse, R172.reuse, RZ, 0x4 ;  /* 0x000000ac03027211 */ /* 0x0c0fe400078f20ff */
[----:B------:R-:W-:Y:S02]  /*0ac0*/  LOP3.LUT R5, R0, 0xffffff80, RZ, 0xc0, !PT ;  /* 0xffffff8000057812 */ /* 0x000fe400078ec0ff */
[----:B------:R-:W-:Y:S01]  /*0ad0*/  SHF.R.S32.HI R7, RZ, 0x4, R2 ;  /* 0x00000004ff077819 */ /* 0x000fe20000011402 */
[----:B------:R-:W-:Y:S01]  /*0ae0*/  ULOP3.LUT UR61, UR5, 0x1, URZ, 0xfc, !UPT ;  /* 0x00000001053d7892 */ /* 0x000fe2000f8efc3f */
[----:B------:R-:W-:Y:S01]  /*0af0*/  LEA.HI R4, R3, R172, RZ, 0x5 ;  /* 0x000000ac03047211 */ /* 0x000fe200078f28ff */
[----:B------:R-:W-:Y:S01]  /*0b00*/  IMAD.IADD R166, R172, 0x1, -R5 ;  /* 0x00000001aca67824 */ /* 0x000fe200078e0a05 */
[----:B------:R-:W-:-:S02]  /*0b10*/  LOP3.LUT R5, R2, 0x3fffff0, RZ, 0xc0, !PT ;  /* 0x03fffff002057812 */ /* 0x000fc400078ec0ff */
[----:B------:R-:W-:Y:S01]  /*0b20*/  LEA.HI R2, R2, R7, RZ, 0x1 ;  /* 0x0000000702027211 */ /* 0x000fe200078f08ff */
[----:B------:R-:W-:Y:S01]  /*0b30*/  IMAD.SHL.U32 R4, R4, 0x20, RZ ;  /* 0x0000002004047824 */ /* 0x000fe200078e00ff */
[----:B------:R-:W-:Y:S01]  /*0b40*/  SHF.R.S32.HI R9, RZ, 0x1f, R166 ;  /* 0x0000001fff097819 */ /* 0x000fe200000114a6 */
[----:B------:R-:W-:Y:S01]  /*0b50*/  IMAD.IADD R5, R172, 0x1, -R5 ;  /* 0x00000001ac057824 */ /* 0x000fe200078e0a05 */
[----:B------:R-:W-:Y:S02]  /*0b60*/  LOP3.LUT R2, R2, 0x1ffffffe, RZ, 0xc0, !PT ;  /* 0x1ffffffe02027812 */ /* 0x000fe400078ec0ff */
[----:B------:R-:W-:Y:S02]  /*0b70*/  LEA.HI R6, R9, R166, RZ, 0x2 ;  /* 0x000000a609067211 */ /* 0x000fe400078f10ff */
[----:B------:R-:W-:Y:S01]  /*0b80*/  LEA.HI R10, R3, R172, RZ, 0x2 ;  /* 0x000000ac030a7211 */ /* 0x000fe200078f10ff */
[----:B------:R-:W-:Y:S01]  /*0b90*/  IMAD.IADD R2, R7, 0x1, -R2 ;  /* 0x0000000107027824 */ /* 0x000fe200078e0a02 */
[----:B------:R-:W-:-:S02]  /*0ba0*/  SHF.R.S32.HI R8, RZ, 0x2, R6 ;  /* 0x00000002ff087819 */ /* 0x000fc40000011406 */
[----:B------:R-:W-:Y:S02]  /*0bb0*/  SHF.R.S32.HI R11, RZ, 0x1f, R6 ;  /* 0x0000001fff0b7819 */ /* 0x000fe40000011406 */
[----:B------:R-:W-:Y:S02]  /*0bc0*/  LOP3.LUT R4, R4, 0xfffffc00, RZ, 0xc0, !PT ;  /* 0xfffffc0004047812 */ /* 0x000fe400078ec0ff */
[----:B------:R-:W-:Y:S02]  /*0bd0*/  LOP3.LUT R7, R10, 0xfffffffc, RZ, 0xc0, !PT ;  /* 0xfffffffc0a077812 */ /* 0x000fe400078ec0ff */
[----:B------:R-:W-:Y:S01]  /*0be0*/  LEA.HI R3, R3, R172, RZ, 0x3 ;  /* 0x000000ac03037211 */ /* 0x000fe200078f18ff */
[----:B------:R-:W-:Y:S01]  /*0bf0*/  IMAD R5, R5, 0x40, R4 ;  /* 0x0000004005057824 */ /* 0x000fe200078e0204 */
[----:B------:R-:W-:Y:S01]  /*0c00*/  LEA.HI R11, R11, R8, RZ, 0x3 ;  /* 0x000000080b0b7211 */ /* 0x000fe200078f18ff */
[----:B------:R-:W-:Y:S01]  /*0c10*/  IMAD.IADD R4, R172, 0x1, -R7 ;  /* 0x00000001ac047824 */ /* 0x000fe200078e0a07 */
[----:B------:R-:W-:Y:S01]  /*0c20*/  SHF.R.S32.HI R167, RZ, 0x7, R0 ;  /* 0x00000007ffa77819 */ /* 0x000fe20000011400 */
[----:B------:R-:W-:Y:S01]  /*0c30*/  IMAD R169, R2, 0x8, R5 ;  /* 0x0000000802a97824 */ /* 0x000fe200078e0205 */
[----:B------:R-:W-:-:S02]  /*0c40*/  LOP3.LUT R7, R3, 0xfffffff8, RZ, 0xc0, !PT ;  /* 0xfffffff803077812 */ /* 0x000fc400078ec0ff */
[----:B------:R-:W-:Y:S02]  /*0c50*/  LOP3.LUT R11, R11, 0xfffffff8, RZ, 0xc0, !PT ;  /* 0xfffffff80b0b7812 */ /* 0x000fe400078ec0ff */
[----:B------:R-:W-:Y:S01]  /*0c60*/  LEA.HI R9, R9, R166, RZ, 0x5 ;  /* 0x000000a609097211 */ /* 0x000fe200078f28ff */
[----:B------:R-:W-:Y:S01]  /*0c70*/  IMAD.IADD R162, R172, 0x1, -R7 ;  /* 0x00000001aca27824 */ /* 0x000fe200078e0a07 */
[----:B------:R-:W-:Y:S01]  /*0c80*/  LEA.HI R0, R0, R167, RZ, 0x1 ;  /* 0x000000a700007211 */ /* 0x000fe200078f08ff */
[----:B------:R-:W-:Y:S01]  /*0c90*/  IMAD.IADD R8, R8, 0x1, -R11 ;  /* 0x0000000108087824 */ /* 0x000fe200078e0a0b */
[----:B------:R-:W-:Y:S01]  /*0ca0*/  SHF.R.S32.HI R9, RZ, 0x5, R9 ;  /* 0x00000005ff097819 */ /* 0x000fe20000011409 */
[----:B------:R-:W-:Y:S01]  /*0cb0*/  IMAD.SHL.U32 R23, R162, 0x8, RZ ;  /* 0x00000008a2177824 */ /* 0x000fe200078e00ff */
[----:B------:R-:W-:Y:S02]  /*0cc0*/  LEA.HI R10, R4, R4, RZ, 0x1 ;  /* 0x00000004040a7211 */ /* 0x000fe400078f08ff */
[----:B------:R-:W-:Y:S01]  /*0cd0*/  LOP3.LUT R0, R0, 0x3fffffe, RZ, 0xc0, !PT ;  /* 0x03fffffe00007812 */ /* 0x000fe200078ec0ff */
[----:B------:R-:W-:Y:S01]  /*0ce0*/  IMAD R9, R9, 0x10, R8 ;  /* 0x0000001009097824 */ /* 0x000fe200078e0208 */
[----:B------:R-:W-:Y:S01]  /*0cf0*/  LOP3.LUT R11, R10, 0x1ffffffe, RZ, 0xc0, !PT ;  /* 0x1ffffffe0a0b7812 */ /* 0x000fe200078ec0ff */
[----:B------:R-:W-:Y:S01]  /*0d00*/  VIADD R160, R23, 0x40 ;  /* 0x0000004017a07836 */ /* 0x000fe20000000000 */
[----:B------:R-:W-:Y:S01]  /*0d10*/  LOP3.LUT R5, R6, 0x7ffffffc, RZ, 0xc0, !PT ;  /* 0x7ffffffc06057812 */ /* 0x000fe200078ec0ff */
[----:B------:R-:W-:Y:S01]  /*0d20*/  IMAD.IADD R0, R167, 0x1, -R0 ;  /* 0x00000001a7007824 */ /* 0x000fe200078e0a00 */
[----:B------:R-:W-:Y:S01]  /*0d30*/  SHF.R.S32.HI R164, RZ, 0x3, R3 ;  /* 0x00000003ffa47819 */ /* 0x000fe20000011403 */
[----:B------:R-:W-:Y:S01]  /*0d40*/  IMAD.IADD R11, R4, 0x1, -R11 ;  /* 0x00000001040b7824 */ /* 0x000fe200078e0a0b */
[----:B------:R-:W-:Y:S01]  /*0d50*/  SHF.R.S32.HI R171, RZ, 0x1f, R23 ;  /* 0x0000001fffab7819 */ /* 0x000fe20000011417 */
[----:B------:R-:W-:Y:S01]  /*0d60*/  IMAD R168, R0, 0x40, R9 ;  /* 0x0000004000a87824 */ /* 0x000fe200078e0209 */
[----:B------:R-:W-:Y:S01]  /*0d70*/  SHF.R.S32.HI R170, RZ, 0x1f, R160 ;  /* 0x0000001fffaa7819 */ /* 0x000fe200000114a0 */
[----:B------:R-:W-:-:S02]  /*0d80*/  IMAD.U32 R0, RZ, RZ, UR4 ;  /* 0x00000004ff007e24 */ /* 0x000fc4000f8e00ff */
[----:B------:R-:W-:Y:S02]  /*0d90*/  IMAD.IADD R18, R166, 0x1, -R5 ;  /* 0x00000001a6127824 */ /* 0x000fe400078e0a05 */
[----:B------:R-:W-:-:S07]  /*0da0*/  IMAD R19, R11, 0x8, R168 ;  /* 0x000000080b137824 */ /* 0x000fce00078e02a8 */
.L_x_1178:
[----:B0----5:R-:W0:Y:S01]  /*0db0*/  LDC R5, c[0x0][0xc60] ;  /* 0x00031800ff057b82 */ /* 0x021e220000000800 */
[----:B--2---:R-:W-:Y:S01]  /*0dc0*/  IMAD.MOV.U32 R2, RZ, RZ, R0 ;  /* 0x000000ffff027224 */ /* 0x004fe200078e0000 */
[----:B------:R-:W-:Y:S01]  /*0dd0*/  ULDC UR4, c[0x0][0xc78] ;  /* 0x00031e0000047ab9 */ /* 0x000fe20000000800 */
[----:B0-----:R-:W-:-:S13]  /*0de0*/  ISETP.NE.AND P0, PT, R5, 0x1, PT ;  /* 0x000000010500780c */ /* 0x001fda0003f05270 */
[----:B---3--:R-:W0:Y:S08]  /*0df0*/  @P0 LDC R3, c[0x0][0xc64] ;  /* 0x00031900ff030b82 */ /* 0x008e300000000800 */
[----:B------:R-:W1:Y:S01]  /*0e00*/  @P0 LDC R4, c[0x0][0xc68] ;  /* 0x00031a00ff040b82 */ /* 0x000e620000000800 */
[----:B0-----:R-:W-:-:S05]  /*0e10*/  @P0 IMAD.HI.U32 R3, R0, R3, RZ ;  /* 0x0000000300030227 */ /* 0x001fca00078e00ff */
[----:B-1----:R-:W-:-:S04]  /*0e20*/  @P0 SHF.R.U32.HI R2, RZ, R4, R3 ;  /* 0x00000004ff020219 */ /* 0x002fc80000011603 */
[----:B------:R-:W-:Y:S01]  /*0e30*/  ISETP.GE.AND P0, PT, R2, UR4, PT ;  /* 0x0000000402007c0c */ /* 0x000fe2000bf06270 */
[----:B------:R-:W-:-:S04]  /*0e40*/  IMAD.MOV R3, RZ, RZ, -R2 ;  /* 0x000000ffff037224 */ /* 0x000fc800078e0a02 */
[----:B------:R-:W-:-:S08]  /*0e50*/  IMAD R15, R5, R3, R0 ;  /* 0x00000003050f7224 */ /* 0x000fd000078e0200 */
[----:B----4-:R-:W-:Y:S05]  /*0e60*/  @!P0 BRA `(.L_x_1082) ;  /* 0x0000000000208947 */ /* 0x010fea0003800000 */
[----:B------:R-:W0:Y:S01]  /*0e70*/  LDC R3, c[0x0][0xc6c] ;  /* 0x00031b00ff037b82 */ /* 0x000e220000000800 */
[----:B------:R-:W-:Y:S01]  /*0e80*/  IMAD.MOV.U32 R0, RZ, RZ, R15 ;  /* 0x000000ffff007224 */ /* 0x000fe200078e000f */
[----:B0-----:R-:W-:-:S13]  /*0e90*/  ISETP.NE.AND P0, PT, R3, 0x1, PT ;  /* 0x000000010300780c */ /* 0x001fda0003f05270 */
[----:B------:R-:W0:Y:S02]  /*0ea0*/  @P0 LDC.64 R4, c[0x0][0xc70] ;  /* 0x00031c00ff040b82 */ /* 0x000e240000000a00 */
[----:B0-----:R-:W-:-:S05]  /*0eb0*/  @P0 IMAD.HI.U32 R4, R15, R4, RZ ;  /* 0x000000040f040227 */ /* 0x001fca00078e00ff */
[----:B------:R-:W-:-:S05]  /*0ec0*/  @P0 SHF.R.U32.HI R0, RZ, R5, R4 ;  /* 0x00000005ff000219 */ /* 0x000fca0000011604 */
[----:B------:R-:W-:Y:S01]  /*0ed0*/  IMAD R3, R0, R3, RZ ;  /* 0x0000000300037224 */ /* 0x000fe200078e02ff */
[----:B------:R-:W-:Y:S06]  /*0ee0*/  BRA `(.L_x_1083) ;  /* 0x00000000001c7947 */ /* 0x000fec0003800000 */
.L_x_1082:
[----:B------:R-:W0:Y:S01]  /*0ef0*/  LDC R3, c[0x0][0xc54] ;  /* 0x00031500ff037b82 */ /* 0x000e220000000800 */
[----:B------:R-:W-:Y:S01]  /*0f00*/  IMAD.MOV.U32 R0, RZ, RZ, R15 ;  /* 0x000000ffff007224 */ /* 0x000fe200078e000f */
[----:B0-----:R-:W-:-:S13]  /*0f10*/  ISETP.NE.AND P0, PT, R3, 0x1, PT ;  /* 0x000000010300780c */ /* 0x001fda0003f05270 */
[----:B------:R-:W0:Y:S02]  /*0f20*/  @P0 LDC.64 R4, c[0x0][0xc58] ;  /* 0x00031600ff040b82 */ /* 0x000e240000000a00 */
[----:B0-----:R-:W-:-:S05]  /*0f30*/  @P0 IMAD.HI.U32 R4, R15, R4, RZ ;  /* 0x000000040f040227 */ /* 0x001fca00078e00ff */
[----:B------:R-:W-:-:S05]  /*0f40*/  @P0 SHF.R.U32.HI R0, RZ, R5, R4 ;  /* 0x00000005ff000219 */ /* 0x000fca0000011604 */
[----:B------:R-:W-:-:S07]  /*0f50*/  IMAD R3, R0, R3, RZ ;  /* 0x0000000300037224 */ /* 0x000fce00078e02ff */
.L_x_1083:
[----:B------:R-:W0:Y:S01]  /*0f60*/  LDC R163, c[0x0][0xc48] ;  /* 0x00031200ffa37b82 */ /* 0x000e220000000800 */
[----:B------:R-:W-:Y:S01]  /*0f70*/  LOP3.LUT R0, RZ, R0, RZ, 0x33, !PT ;  /* 0x00000000ff007212 */ /* 0x000fe200078e33ff */
[----:B------:R-:W-:Y:S01]  /*0f80*/  IMAD.IADD R3, R15, 0x1, -R3 ;  /* 0x000000010f037824 */ /* 0x000fe200078e0a03 */
[----:B------:R-:W-:Y:S01]  /*0f90*/  ULDC UR4, c[0x0][0xc3c] ;  /* 0x00030f0000047ab9 */ /* 0x000fe20000000800 */
[----:B------:R-:W-:Y:S02]  /*0fa0*/  ULDC UR6, c[0x0][0xc54] ;  /* 0x0003150000067ab9 */ /* 0x000fe40000000800 */
[----:B------:R-:W-:Y:S01]  /*0fb0*/  VIADD R0, R0, UR4 ;  /* 0x0000000400007c36 */ /* 0x000fe20008000000 */
[----:B------:R-:W-:Y:S01]  /*0fc0*/  ULDC.64 UR4, c[0x0][0x418] ;  /* 0x0001060000047ab9 */ /* 0x000fe20000000a00 */
[----:B------:R-:W1:Y:S01]  /*0fd0*/  LDC R4, c[0x0][0x448] ;  /* 0x00011200ff047b82 */ /* 0x000e620000000800 */
[----:B------:R-:W-:Y:S01]  /*0fe0*/  IMAD R15, R2, UR6, R3 ;  /* 0x00000006020f7c24 */ /* 0x000fe2000f8e0203 */
[----:B------:R-:W-:Y:S01]  /*0ff0*/  ISETP.NE.U32.AND P0, PT, RZ, UR4, PT ;  /* 0x00000004ff007c0c */ /* 0x000fe2000bf05070 */
[----:B------:R-:W-:-:S02]  /*1000*/  IMAD.SHL.U32 R17, R0, 0x80, RZ ;  /* 0x0000008000117824 */ /* 0x000fc400078e00ff */
[----:B------:R-:W-:Y:S01]  /*1010*/  IMAD.MOV.U32 R161, RZ, RZ, R15 ;  /* 0x000000ffffa17224 */ /* 0x000fe200078e000f */
[----:B------:R-:W-:Y:S01]  /*1020*/  ISETP.NE.AND.EX P0, PT, RZ, UR5, PT, P0 ;  /* 0x00000005ff007c0c */ /* 0x000fe2000bf05300 */
[----:B------:R-:W-:Y:S01]  /*1030*/  VIADD R2, R17, 0x7f ;  /* 0x0000007f11027836 */ /* 0x000fe20000000000 */
[----:B------:R-:W2:Y:S01]  /*1040*/  LDC.64 R12, c[0x0][0x9e0] ;  /* 0x00027800ff0c7b82 */ /* 0x000ea20000000a00 */
[----:B0-----:R-:W-:-:S07]  /*1050*/  ISETP.NE.AND P2, PT, R163, 0x1, PT ;  /* 0x00000001a300780c */ /* 0x001fce0003f45270 */
[----:B------:R-:W0:Y:S01]  /*1060*/  LDC R8, c[0x0][0x288] ;  /* 0x0000a200ff087b82 */ /* 0x000e220000000800 */
[----:B-1----:R-:W-:-:S07]  /*1070*/  ISETP.NE.AND P1, PT, R4, 0x1, PT ;  /* 0x000000010400780c */ /* 0x002fce0003f25270 */
[----:B------:R-:W1:Y:S08]  /*1080*/  LDC R72, c[0x0][0x424] ;  /* 0x00010900ff487b82 */ /* 0x000e700000000800 */
[----:B------:R-:W3:Y:S08]  /*1090*/  @P2 LDC R4, c[0x0][0xc4c] ;  /* 0x00031300ff042b82 */ /* 0x000ef00000000800 */
[----:B------:R-:W4:Y:S01]  /*10a0*/  @P2 LDC R7, c[0x0][0xc50] ;  /* 0x00031400ff072b82 */ /* 0x000f220000000800 */
[----:B0-----:R-:W-:-:S07]  /*10b0*/  IADD3 R5, -R8, 0x1, RZ ;  /* 0x0000000108057810 */ /* 0x001fce0007ffe1ff */
[----:B------:R-:W0:Y:S01]  /*10c0*/  @P1 LDC R11, c[0x0][0x44c] ;  /* 0x00011300ff0b1b82 */ /* 0x000e220000000800 */
[----:B-1----:R-:W-:-:S07]  /*10d0*/  SEL R72, R72, 0x1, P0 ;  /* 0x0000000148487807 */ /* 0x002fce0000000000 */
[----:B------:R-:W1:Y:S01]  /*10e0*/  @P1 LDC R6, c[0x0][0x450] ;  /* 0x00011400ff061b82 */ /* 0x000e620000000800 */
[----:B---3--:R-:W-:-:S07]  /*10f0*/  @P2 IMAD.HI.U32 R0, R15, R4, RZ ;  /* 0x000000040f002227 */ /* 0x008fce00078e00ff */
[----:B------:R-:W3:Y:S01]  /*1100*/  LDC R9, c[0x0][0x2f0] ;  /* 0x0000bc00ff097b82 */ /* 0x000ee20000000800 */
[----:B----4-:R-:W-:Y:S02]  /*1110*/  @P2 SHF.R.U32.HI R161, RZ, R7, R0 ;  /* 0x00000007ffa12219 */ /* 0x010fe40000011600 */
[----:B--2---:R-:W-:-:S03]  /*1120*/  ISETP.GE.AND P2, PT, R13, 0x1, PT ;  /* 0x000000010d00780c */ /* 0x004fc60003f46270 */
[----:B------:R-:W-:Y:S02]  /*1130*/  IMAD.MOV R0, RZ, RZ, -R161 ;  /* 0x000000ffff007224 */ /* 0x000fe400078e0aa1 */
[----:B0-----:R-:W-:-:S04]  /*1140*/  @P1 IMAD.HI.U32 R3, R2, R11, RZ ;  /* 0x0000000b02031227 */ /* 0x001fc800078e00ff */
[----:B------:R-:W-:Y:S01]  /*1150*/  IMAD R163, R163, R0, R15 ;  /* 0x00000000a3a37224 */ /* 0x000fe200078e020f */
[----:B-1----:R-:W-:Y:S01]  /*1160*/  @P1 SHF.R.U32.HI R2, RZ, R6, R3 ;  /* 0x00000006ff021219 */ /* 0x002fe20000011603 */
[CC--:B---3--:R-:W-:Y:S02]  /*1170*/  IMAD R5, R72.reuse, R9.reuse, R5 ;  /* 0x0000000948057224 */ /* 0x0c8fe400078e0205 */
[----:B------:R-:W-:Y:S02]  /*1180*/  IMAD R16, R72, R9, RZ ;  /* 0x0000000948107224 */ /* 0x000fe400078e02ff */
[----:B------:R-:W-:-:S04]  /*1190*/  IMAD.IADD R3, R5, 0x1, R2 ;  /* 0x0000000105037824 */ /* 0x000fc800078e0202 */
[----:B------:R-:W-:Y:S01]  /*11a0*/  IMAD.IADD R0, R3, 0x1, R12 ;  /* 0x0000000103007824 */ /* 0x000fe200078e020c */
[----:B------:R-:W-:Y:S06]  /*11b0*/  @!P2 BRA `(.L_x_1084) ;  /* 0x000000000040a947 */ /* 0x000fec0003800000 */
[C---:B------:R-:W-:Y:S01]  /*11c0*/  ISETP.GT.AND P0, PT, R3.reuse, RZ, PT ;  /* 0x000000ff0300720c */ /* 0x040fe20003f04270 */
[----:B------:R-:W-:-:S12]  /*11d0*/  VIADD R2, R3, 0xffffffff ;  /* 0xffffffff03027836 */ /* 0x000fd80000000000 */
[----:B------:R-:W-:Y:S05]  /*11e0*/  @P0 BRA `(.L_x_1085) ;  /* 0x00000000001c0947 */ /* 0x000fea0003800000 */
[----:B------:R-:W-:Y:S01]  /*11f0*/  ISETP.NE.AND P0, PT, R13, 0x1, PT ;  /* 0x000000010d00780c */ /* 0x000fe20003f05270 */
[----:B------:R-:W-:-:S12]  /*1200*/  IMAD.MOV R3, RZ, RZ, -R3 ;  /* 0x000000ffff037224 */ /* 0x000fd800078e0a03 */
[----:B------:R-:W0:Y:S02]  /*1210*/  @P0 LDC.64 R4, c[0x0][0x9e8] ;  /* 0x00027a00ff040b82 */ /* 0x000e240000000a00 */
[----:B0-----:R-:W-:-:S05]  /*1220*/  @P0 IMAD.HI.U32 R2, R3, R4, RZ ;  /* 0x0000000403020227 */ /* 0x001fca00078e00ff */
[----:B------:R-:W-:-:S04]  /*1230*/  @P0 SHF.R.U32.HI R3, RZ, R5, R2 ;  /* 0x00000005ff030219 */ /* 0x000fc80000011602 */
[----:B------:R-:W-:Y:S01]  /*1240*/  LOP3.LUT R2, RZ, R3, RZ, 0x33, !PT ;  /* 0x00000003ff027212 */ /* 0x000fe200078e33ff */
[----:B------:R-:W-:Y:S06]  /*1250*/  BRA `(.L_x_1086) ;  /* 0x0000000000107947 */ /* 0x000fec0003800000 */
.L_x_1085:
[----:B------:R-:W-:-:S13]  /*1260*/  ISETP.NE.AND P0, PT, R13, 0x1, PT ;  /* 0x000000010d00780c */ /* 0x000fda0003f05270 */
[----:B------:R-:W0:Y:S02]  /*1270*/  @P0 LDC.64 R4, c[0x0][0x9e8] ;  /* 0x00027a00ff040b82 */ /* 0x000e240000000a00 */
[----:B0-----:R-:W-:-:S05]  /*1280*/  @P0 IMAD.HI.U32 R4, R2, R4, RZ ;  /* 0x0000000402040227 */ /* 0x001fca00078e00ff */
[----:B------:R-:W-:-:S07]  /*1290*/  @P0 SHF.R.U32.HI R2, RZ, R5, R4 ;  /* 0x00000005ff020219 */ /* 0x000fce0000011604 */
.L_x_1086:
[----:B------:R-:W-:-:S05]  /*12a0*/  IMAD R3, R2, R13, R13 ;  /* 0x0000000d02037224 */ /* 0x000fca00078e020d */
[----:B------:R-:W-:-:S07]  /*12b0*/  VIMNMX R0, R0, R3, PT ;  /* 0x0000000300007248 */ /* 0x000fce0003fe0100 */
.L_x_1084:
[----:B------:R-:W0:Y:S01]  /*12c0*/  @P1 LDC R4, c[0x0][0x44c] ;  /* 0x00011300ff041b82 */ /* 0x000e220000000800 */
[----:B------:R-:W-:Y:S01]  /*12d0*/  VIADD R2, R0, 0x5f ;  /* 0x0000005f00027836 */ /* 0x000fe20000000000 */
[----:B------:R-:W-:Y:S01]  /*12e0*/  ULDC UR4, c[0x0][0x9dc] ;  /* 0x0002770000047ab9 */ /* 0x000fe20000000800 */
[----:B------:R-:W-:Y:S02]  /*12f0*/  IMAD R0, R72, R9, 0x5f ;  /* 0x0000005f48007424 */ /* 0x000fe400078e0209 */
[----:B------:R-:W-:-:S03]  /*1300*/  IMAD.HI R2, R2, 0x2aaaaaab, RZ ;  /* 0x2aaaaaab02027827 */ /* 0x000fc600078e02ff */
[----:B------:R-:W1:Y:S01]  /*1310*/  @P1 LDC R11, c[0x0][0x450] ;  /* 0x00011400ff0b1b82 */ /* 0x000e620000000800 */
[----:B------:R-:W-:Y:S01]  /*1320*/  IMAD.HI R0, R0, 0x2aaaaaab, RZ ;  /* 0x2aaaaaab00007827 */ /* 0x000fe200078e02ff */
[----:B------:R-:W-:-:S03]  /*1330*/  SHF.R.U32.HI R5, RZ, 0x1f, R2 ;  /* 0x0000001fff057819 */ /* 0x000fc60000011602 */
[----:B------:R-:W-:Y:S01]  /*1340*/  IMAD.MOV.U32 R7, RZ, RZ, R17 ;  /* 0x000000ffff077224 */ /* 0x000fe200078e0011 */
[----:B------:R-:W-:Y:S01]  /*1350*/  SHF.R.U32.HI R3, RZ, 0x1f, R0 ;  /* 0x0000001fff037819 */ /* 0x000fe20000011600 */
[----:B------:R-:W-:Y:S01]  /*1360*/  IMAD R72, R72, R9, -R8 ;  /* 0x0000000948487224 */ /* 0x000fe200078e0a08 */
[----:B------:R-:W-:Y:S02]  /*1370*/  LEA.HI.SX32 R2, R2, R5, 0x1c ;  /* 0x0000000502027211 */ /* 0x000fe400078fe2ff */
[----:B------:R-:W-:-:S04]  /*1380*/  LEA.HI.SX32 R3, R0, R3, 0x1c ;  /* 0x0000000300037211 */ /* 0x000fc800078fe2ff */
[----:B------:R-:W-:Y:S01]  /*1390*/  VIMNMX R73, R3, R2, PT ;  /* 0x0000000203497248 */ /* 0x000fe20003fe0100 */
[----:B0-----:R-:W-:-:S05]  /*13a0*/  @P1 IMAD.HI.U32 R4, R17, R4, RZ ;  /* 0x0000000411041227 */ /* 0x001fca00078e00ff */
[----:B-1----:R-:W-:-:S05]  /*13b0*/  @P1 SHF.R.U32.HI R7, RZ, R11, R4 ;  /* 0x0000000bff071219 */ /* 0x002fca0000011604 */
[----:B------:R-:W-:-:S04]  /*13c0*/  IMAD.IADD R0, R72, 0x1, R7 ;  /* 0x0000000148007824 */ /* 0x000fc800078e0207 */
[----:B------:R-:W-:Y:S01]  /*13d0*/  VIADD R2, R0, -UR4 ;  /* 0x8000000400027c36 */ /* 0x000fe20008000000 */
[----:B------:R-:W-:Y:S06]  /*13e0*/  @!P2 BRA `(.L_x_1087) ;  /* 0x00000000003ca947 */ /* 0x000fec0003800000 */
[----:B------:R-:W-:-:S13]  /*13f0*/  ISETP.GT.AND P0, PT, R0, -0x1, PT ;  /* 0xffffffff0000780c */ /* 0x000fda0003f04270 */
[----:B------:R-:W-:Y:S05]  /*1400*/  @P0 BRA `(.L_x_1088) ;  /* 0x00000000001c0947 */ /* 0x000fea0003800000 */
[----:B------:R-:W-:Y:S02]  /*1410*/  ISETP.NE.AND P0, PT, R13, 0x1, PT ;  /* 0x000000010d00780c */ /* 0x000fe40003f05270 */
[----:B------:R-:W-:-:S11]  /*1420*/  LOP3.LUT R3, RZ, R0, RZ, 0x33, !PT ;  /* 0x00000000ff037212 */ /* 0x000fd600078e33ff */
[----:B------:R-:W0:Y:S02]  /*1430*/  @P0 LDC.64 R4, c[0x0][0x9e8] ;  /* 0x00027a00ff040b82 */ /* 0x000e240000000a00 */
[----:B0-----:R-:W-:-:S05]  /*1440*/  @P0 IMAD.HI.U32 R0, R3, R4, RZ ;  /* 0x0000000403000227 */ /* 0x001fca00078e00ff */
[----:B------:R-:W-:-:S04]  /*1450*/  @P0 SHF.R.U32.HI R3, RZ, R5, R0 ;  /* 0x00000005ff030219 */ /* 0x000fc80000011600 */
[----:B------:R-:W-:Y:S01]  /*1460*/  LOP3.LUT R0, RZ, R3, RZ, 0x33, !PT ;  /* 0x00000003ff007212 */ /* 0x000fe200078e33ff */
[----:B------:R-:W-:Y:S06]  /*1470*/  BRA `(.L_x_1089) ;  /* 0x0000000000107947 */ /* 0x000fec0003800000 */
.L_x_1088:
[----:B------:R-:W-:-:S13]  /*1480*/  ISETP.NE.AND P0, PT, R13, 0x1, PT ;  /* 0x000000010d00780c */ /* 0x000fda0003f05270 */
[----:B------:R-:W0:Y:S02]  /*1490*/  @P0 LDC.64 R4, c[0x0][0x9e8] ;  /* 0x00027a00ff040b82 */ /* 0x000e240000000a00 */
[----:B0-----:R-:W-:-:S05]  /*14a0*/  @P0 IMAD.HI.U32 R4, R0, R4, RZ ;  /* 0x0000000400040227 */ /* 0x001fca00078e00ff */
[----:B------:R-:W-:-:S07]  /*14b0*/  @P0 SHF.R.U32.HI R0, RZ, R5, R4 ;  /* 0x00000005ff000219 */ /* 0x000fce0000011604 */
.L_x_1089:
[----:B------:R-:W-:-:S05]  /*14c0*/  IMAD R3, R0, R13, RZ ;  /* 0x0000000d00037224 */ /* 0x000fca00078e02ff */
[----:B------:R-:W-:-:S07]  /*14d0*/  VIMNMX R2, R2, R3, !PT ;  /* 0x0000000302027248 */ /* 0x000fce0007fe0100 */
.L_x_1087:
[----:B------:R-:W-:Y:S01]  /*14e0*/  IMAD.HI R2, R2, 0x2aaaaaab, RZ ;  /* 0x2aaaaaab02027827 */ /* 0x000fe200078e02ff */
[----:B------:R-:W-:Y:S02]  /*14f0*/  PLOP3.LUT P0, PT, PT, PT, PT, 0x80, 0x0 ;  /* 0x000000000000781c */ /* 0x000fe40003f0f070 */
[----:B------:R-:W-:Y:S02]  /*1500*/  CS2R R88, SRZ ;  /* 0x0000000000587805 */ /* 0x000fe4000001ff00 */
[----:B------:R-:W-:Y:S02]  /*1510*/  CS2R R86, SRZ ;  /* 0x0000000000567805 */ /* 0x000fe4000001ff00 */
[----:B------:R-:W-:Y:S02]  /*1520*/  CS2R R84, SRZ ;  /* 0x0000000000547805 */ /* 0x000fe4000001ff00 */
[----:B------:R-:W-:Y:S02]  /*1530*/  SHF.R.U32.HI R3, RZ, 0x1f, R2 ;  /* 0x0000001fff037819 */ /* 0x000fe40000011602 */
[----:B------:R-:W-:-:S02]  /*1540*/  CS2R R82, SRZ ;  /* 0x0000000000527805 */ /* 0x000fc4000001ff00 */
[----:B------:R-:W-:Y:S02]  /*1550*/  CS2R R80, SRZ ;  /* 0x0000000000507805 */ /* 0x000fe4000001ff00 */
[----:B------:R-:W-:Y:S02]  /*1560*/  CS2R R78, SRZ ;  /* 0x00000000004e7805 */ /* 0x000fe4000001ff00 */
[----:B------:R-:W-:Y:S02]  /*1570*/  LEA.HI.SX32 R3, R2, R3, 0x1c ;  /* 0x0000000302037211 */ /* 0x000fe400078fe2ff */
[----:B------:R-:W-:Y:S02]  /*1580*/  CS2R R76, SRZ ;  /* 0x00000000004c7805 */ /* 0x000fe4000001ff00 */
[----:B------:R-:W-:Y:S02]  /*1590*/  CS2R R74, SRZ ;  /* 0x00000000004a7805 */ /* 0x000fe4000001ff00 */
[----:B------:R-:W-:-:S02]  /*15a0*/  CS2R R44, SRZ ;  /* 0x00000000002c7805 */ /* 0x000fc4000001ff00 */
[----:B------:R-:W-:Y:S02]  /*15b0*/  VIMNMX R22, RZ, R3, !PT ;  /* 0x00000003ff167248 */ /* 0x000fe40007fe0100 */
[----:B------:R-:W-:Y:S02]  /*15c0*/  CS2R R70, SRZ ;  /* 0x0000000000467805 */ /* 0x000fe4000001ff00 */
[----:B------:R-:W-:Y:S02]  /*15d0*/  CS2R R68, SRZ ;  /* 0x0000000000447805 */ /* 0x000fe4000001ff00 */
[----:B------:R-:W-:Y:S02]  /*15e0*/  CS2R R66, SRZ ;  /* 0x0000000000427805 */ /* 0x000fe4000001ff00 */
[----:B------:R-:W-:Y:S02]  /*15f0*/  ISETP.GT.AND P1, PT, R73, R22, PT ;  /* 0x000000164900720c */ /* 0x000fe40003f24270 */
[----:B------:R-:W-:-:S02]  /*1600*/  CS2R R64, SRZ ;  /* 0x0000000000407805 */ /* 0x000fc4000001ff00 */
[----:B------:R-:W-:Y:S02]  /*1610*/  CS2R R62, SRZ ;  /* 0x00000000003e7805 */ /* 0x000fe4000001ff00 */
[----:B------:R-:W-:Y:S02]  /*1620*/  CS2R R60, SRZ ;  /* 0x00000000003c7805 */ /* 0x000fe4000001ff00 */
[----:B------:R-:W-:Y:S02]  /*1630*/  CS2R R58, SRZ ;  /* 0x00000000003a7805 */ /* 0x000fe4000001ff00 */
[----:B------:R-:W-:Y:S01]  /*1640*/  CS2R R56, SRZ ;  /* 0x0000000000387805 */ /* 0x000fe2000001ff00 */
[----:B------:R-:W-:Y:S01]  /*1650*/  IMAD.MOV.U32 R55, RZ, RZ, RZ ;  /* 0x000000ffff377224 */ /* 0x000fe200078e00ff */
[----:B------:R-:W-:Y:S01]  /*1660*/  CS2R R52, SRZ ;  /* 0x0000000000347805 */ /* 0x000fe2000001ff00 */
[----:B------:R-:W-:Y:S01]  /*1670*/  IMAD.MOV.U32 R46, RZ, RZ, RZ ;  /* 0x000000ffff2e7224 */ /* 0x000fe200078e00ff */
        /* <DEDUP_REMOVED lines=10> */
[----:B------:R-:W-:Y:S01]  /*1720*/  IMAD.MOV.U32 R106, RZ, RZ, RZ ;  /* 0x000000ffff6a7224 */ /* 0x000fe200078e00ff */
[----:B------:R-:W-:Y:S01]  /*1730*/  CS2R R6, SRZ ;  /* 0x0000000000067805 */ /* 0x000fe2000001ff00 */
[----:B------:R-:W-:Y:S02]  /*1740*/  IMAD.MOV.U32 R30, RZ, RZ, RZ ;  /* 0x000000ffff1e7224 */ /* 0x000fe400078e00ff */
[----:B------:R-:W-:Y:S02]  /*1750*/  IMAD.MOV.U32 R29, RZ, RZ, RZ ;  /* 0x000000ffff1d7224 */ /* 0x000fe400078e00ff */
[----:B------:R-:W-:-:S02]  /*1760*/  IMAD.MOV.U32 R27, RZ, RZ, RZ ;  /* 0x000000ffff1b7224 */ /* 0x000fc400078e00ff */
[----:B------:R-:W-:Y:S02]  /*1770*/  IMAD.MOV.U32 R108, RZ, RZ, RZ ;  /* 0x000000ffff6c7224 */ /* 0x000fe400078e00ff */
[----:B------:R-:W-:Y:S01]  /*1780*/  IMAD.MOV.U32 R3, RZ, RZ, RZ ;  /* 0x000000ffff037224 */ /* 0x000fe200078e00ff */
[----:B------:R-:W-:Y:S06]  /*1790*/  @!P1 BRA `(.L_x_1090) ;  /* 0x000000cc00489947 */ /* 0x000fec0003800000 */
[----:B------:R-:W0:Y:S01]  /*17a0*/  SHFL.IDX PT, R0, R167, RZ, 0x1f ;  /* 0x00001fffa7007589 */ /* 0x000e2200000e0000 */
[----:B------:R-:W1:Y:S01]  /*17b0*/  S2UR UR6, SR_CgaCtaId ;  /* 0x00000000000679c3 */ /* 0x000e620000008800 */
[----:B------:R-:W-:Y:S01]  /*17c0*/  UMOV UR38, 0x400 ;  /* 0x0000040000267882 */ /* 0x000fe20000000000 */
        /* <DEDUP_REMOVED lines=28> */
.L_x_1091:
[----:B------:R-:W-:Y:S01]  /*1990*/  LEA.HI R0, R165, R165, RZ, 0x1 ;  /* 0x000000a5a5007211 */ /* 0x000fe200078f08ff */
[----:B------:R-:W-:-:S03]  /*19a0*/  IMAD.U32 R2, RZ, RZ, UR61 ;  /* 0x0000003dff027e24 */ /* 0x000fc6000f8e00ff */
[----:B------:R-:W-:Y:S02]  /*19b0*/  LOP3.LUT R0, R0, 0xfffffffe, RZ, 0xc0, !PT ;  /* 0xfffffffe00007812 */ /* 0x000fe400078ec0ff */
[----:B------:R-:W-:-:S03]  /*19c0*/  ISETP.NE.AND P0, PT, R2, 0x3, PT ;  /* 0x000000030200780c */ /* 0x000fc60003f05270 */
[----:B------:R-:W-:-:S05]  /*19d0*/  IMAD.IADD R0, R165, 0x1, -R0 ;  /* 0x00000001a5007824 */ /* 0x000fca00078e0a00 */
[----:B------:R-:W-:-:S04]  /*19e0*/  SHF.L.U32 R0, R0, 0x1f, RZ ;  /* 0x0000001f00007819 */ /* 0x000fc800000006ff */
[----:B------:R-:W0:Y:S02]  /*19f0*/  SYNCS.PHASECHK.TRANS64.TRYWAIT P1, [UR38+0x2a800], R0 ;  /* 0x02a80000ff0075a7 */ /* 0x000e240008020166 */
[----:B0-----:R-:W-:Y:S05]  /*1a00*/  @!P1 BRA `(.L_x_1092) ;  /* 0x0000013400b49947 */ /* 0x001fea0003800000 */
.L_x_1288:
[----:B------:R-:W-:Y:S05]  /*1a10*/  @!P0 BRA `(.L_x_1093) ;  /* 0x0000000000048947 */ /* 0x000fea0003800000 */
[----:B------:R-:W-:Y:S01]  /*1a20*/  BPT.TRAP 0x1 ;  /* 0x000000040000795c */ /* 0x000fe20000300000 */
.L_x_1093:
[----:B------:R-:W-:Y:S02]  /*1a30*/  IMAD.U32 R21, RZ, RZ, UR37 ;  /* 0x00000025ff157e24 */ /* 0x000fe4000f8e00ff */
[----:B0-----:R-:W-:-:S03]  /*1a40*/  IMAD.U32 R0, RZ, RZ, UR36 ;  /* 0x00000024ff007e24 */ /* 0x001fc6000f8e00ff */
[----:B------:R-:W-:Y:S02]  /*1a50*/  LEA R21, R21, UR38, 0x3 ;  /* 0x0000002615157c11 */ /* 0x000fe4000f8e18ff */
[----:B------:R-:W-:-:S04]  /*1a60*/  SHF.L.U32 R0, R0, 0x1f, RZ ;  /* 0x0000001f00007819 */ /* 0x000fc800000006ff */
[----:B------:R0:W1:Y:S01]  /*1a70*/  SYNCS.PHASECHK.TRANS64.TRYWAIT P1, [R21+URZ+0x2a830], R0 ;  /* 0x02a83000150075a7 */ /* 0x000062000802017f */
[----:B------:R-:W-:Y:S05]  /*1a80*/  @!P0 BRA `(.L_x_1094) ;  /* 0x0000000000048947 */ /* 0x000fea0003800000 */
[----:B------:R-:W-:Y:S01]  /*1a90*/  BPT.TRAP 0x1 ;  /* 0x000000040000795c */ /* 0x000fe20000300000 */
.L_x_1094:
[----:B------:R-:W2:Y:S01]  /*1aa0*/  LDL.LU R2, [R1+0xc] ;  /* 0x00000c0001027983 */ /* 0x000ea20000300800 */
[----:B------:R-:W3:Y:S02]  /*1ab0*/  S2R R3, SR_TID.X ;  /* 0x0000000000037919 */ /* 0x000ee40000002100 */
[----:B---3--:R-:W-:Y:S02]  /*1ac0*/  LOP3.LUT P2, RZ, R3, 0x7f, RZ, 0xc0, !PT ;  /* 0x0000007f03ff7812 */ /* 0x008fe4000784c0ff */
[----:B--2---:R-:W-:-:S11]  /*1ad0*/  LOP3.LUT R2, R2, 0xffefffff, RZ, 0xc0, !PT ;  /* 0xffefffff02027812 */ /* 0x004fd600078ec0ff */
[----:B------:R-:W-:-:S05]  /*1ae0*/  @P2 LOP3.LUT R2, R2, 0x100000, RZ, 0xfc, !PT ;  /* 0x0010000002022812 */ /* 0x000fca00078efcff */
[----:B------:R2:W-:Y:S01]  /*1af0*/  STL [R1+0xc], R2 ;  /* 0x00000c0201007387 */ /* 0x0005e20000100800 */
[----:B-1----:R-:W-:Y:S05]  /*1b00*/  @P1 BRA `(.L_x_1095) ;  /* 0x0000000000081947 */ /* 0x002fea0003800000 */
[----:B------:R-:W1:Y:S02]  /*1b10*/  SYNCS.PHASECHK.TRANS64.TRYWAIT P1, [R21+URZ+0x2a830], R0 ;  /* 0x02a83000150075a7 */ /* 0x000e64000802017f */
[----:B-1----:R-:W-:Y:S05]  /*1b20*/  @!P1 BRA `(.L_x_1096) ;  /* 0x0000013400849947 */ /* 0x002fea0003800000 */
.L_x_1095:
[----:B------:R-:W-:Y:S05]  /*1b30*/  WARPSYNC.ALL ;  /* 0x0000000000007948 */ /* 0x000fea0003800000 */
[----:B------:R-:W-:Y:S01]  /*1b40*/  UIADD3 UR4, UR38, 0x18400, URZ ;  /* 0x0001840026047890 */ /* 0x000fe2000fffe03f */
[----:B------:R-:W-:Y:S01]  /*1b50*/  WARPGROUP.ARRIVE ;  /* 0x00000000000079c5 */ /* 0x000fe20000000000 */
[----:B------:R-:W-:Y:S01]  /*1b60*/  UMOV UR9, 0x40000040 ;  /* 0x4000004000097882 */ /* 0x000fe20000000000 */
[----:B------:R-:W-:Y:S01]  /*1b70*/  UMOV UR11, 0x40000040 ;  /* 0x40000040000b7882 */ /* 0x000fe20000000000 */
[----:B------:R-:W-:Y:S01]  /*1b80*/  USHF.R.U32.HI UR4, URZ, 0x4, UR4 ;  /* 0x000000043f047899 */ /* 0x000fe20008011604 */
[----:B------:R-:W-:Y:S01]  /*1b90*/  IMAD.U32 R5, RZ, RZ, UR9 ;  /* 0x00000009ff057e24 */ /* 0x000fe2000f8e00ff */
[----:B------:R-:W-:Y:S01]  /*1ba0*/  UMOV UR57, 0x40000040 ;  /* 0x4000004000397882 */ /* 0x000fe20000000000 */
[----:B------:R-:W-:Y:S01]  /*1bb0*/  UMOV UR59, 0x40000040 ;  /* 0x40000040003b7882 */ /* 0x000fe20000000000 */
[----:B------:R-:W-:Y:S01]  /*1bc0*/  ULOP3.LUT UR4, UR4, 0x3fff, URZ, 0xc0, !UPT ;  /* 0x00003fff04047892 */ /* 0x000fe2000f8ec03f */
[----:B------:R-:W3:Y:S01]  /*1bd0*/  LDC R10, c[0x0][0x448] ;  /* 0x00011200ff0a7b82 */ /* 0x000ee20000000800 */
[----:B------:R-:W-:Y:S01]  /*1be0*/  UMOV UR53, 0x40000040 ;  /* 0x4000004000357882 */ /* 0x000fe20000000000 */
[----:B------:R-:W-:Y:S01]  /*1bf0*/  UMOV UR55, 0x40000040 ;  /* 0x4000004000377882 */ /* 0x000fe20000000000 */
[----:B------:R-:W-:Y:S01]  /*1c00*/  ULOP3.LUT UR60, UR4, 0x10000, URZ, 0xfc, !UPT ;  /* 0x00010000043c7892 */ /* 0x000fe2000f8efc3f */
[----:B------:R-:W4:Y:S01]  /*1c10*/  S2R R20, SR_TID.X ;  /* 0x0000000000147919 */ /* 0x000f220000002100 */
[----:B------:R-:W-:Y:S01]  /*1c20*/  ULOP3.LUT UR4, UR39, 0x10000, URZ, 0xfc, !UPT ;  /* 0x0001000027047892 */ /* 0x000fe2000f8efc3f */
[----:B------:R-:W-:Y:S01]  /*1c30*/  IMAD.IADD R9, R19, 0x1, R17 ;  /* 0x0000000113097824 */ /* 0x000fe200078e0211 */
[----:B------:R-:W-:Y:S01]  /*1c40*/  UIMAD UR5, UR37, 0x900, UR60 ;  /* 0x00000900250578a4 */ /* 0x000fe2000f8e023c */
[----:B------:R-:W5:Y:S01]  /*1c50*/  LDC R13, c[0x0][0x288] ;  /* 0x0000a200ff0d7b82 */ /* 0x000f620000000800 */
[----:B------:R-:W-:-:S02]  /*1c60*/  UIADD3 UR56, UR4, 0x2, URZ ;  /* 0x0000000204387890 */ /* 0x000fc4000fffe03f */
[----:B------:R-:W-:Y:S01]  /*1c70*/  UIADD3 UR58, UR5, 0x2, URZ ;  /* 0x00000002053a7890 */ /* 0x000fe2000fffe03f */
[----:B------:R-:W-:Y:S02]  /*1c80*/  UMOV UR8, UR4 ;  /* 0x0000000400087c82 */ /* 0x000fe40008000000 */
[----:B------:R-:W-:Y:S01]  /*1c90*/  UMOV UR10, UR5 ;  /* 0x00000005000a7c82 */ /* 0x000fe20008000000 */
[----:B------:R-:W-:Y:S01]  /*1ca0*/  UIADD3 UR52, UR4, 0x4, URZ ;  /* 0x0000000404347890 */ /* 0x000fe2000fffe03f */
[----:B------:R-:W-:Y:S01]  /*1cb0*/  HGMMA.64x96x16.F32 R24, gdesc[UR8], RZ, !UPT, gsb0 ;  /* 0x01600000081879f0 */ /* 0x000fe2000c0008ff */
[----:B------:R-:W-:Y:S01]  /*1cc0*/  UIADD3 UR54, UR5, 0x4, URZ ;  /* 0x0000000405367890 */ /* 0x000fe2000fffe03f */
[----:B------:R-:W-:Y:S01]  /*1cd0*/  IMAD.U32 R4, RZ, RZ, UR8 ;  /* 0x00000008ff047e24 */ /* 0x000fe2000f8e00ff */
[----:B------:R-:W-:Y:S02]  /*1ce0*/  UIADD3 UR8, UR4, 0x6, URZ ;  /* 0x0000000604087890 */ /* 0x000fe4000fffe03f */
[----:B------:R-:W-:Y:S01]  /*1cf0*/  UIADD3 UR10, UR5, 0x6, URZ ;  /* 0x00000006050a7890 */ /* 0x000fe2000fffe03f */
[----:B------:R-:W-:Y:S01]  /*1d00*/  UMOV UR9, 0x40000040 ;  /* 0x4000004000097882 */ /* 0x000fe20000000000 */
[----:B------:R-:W-:Y:S01]  /*1d10*/  UMOV UR11, 0x40000040 ;  /* 0x40000040000b7882 */ /* 0x000fe20000000000 */
[----:B------:R-:W-:Y:S01]  /*1d20*/  UIADD3 UR12, UR4, 0x400, URZ ;  /* 0x00000400040c7890 */ /* 0x000fe2000fffe03f */
[----:B---3--:R-:W-:Y:S01]  /*1d30*/  ISETP.NE.AND P2, PT, R10, 0x1, PT ;  /* 0x000000010a00780c */ /* 0x008fe20003f45270 */
[----:B------:R-:W-:Y:S01]  /*1d40*/  UIADD3 UR14, UR5, 0x300, URZ ;  /* 0x00000300050e7890 */ /* 0x000fe2000fffe03f */
[----:B------:R-:W-:Y:S01]  /*1d50*/  UMOV UR13, 0x40000040 ;  /* 0x40000040000d7882 */ /* 0x000fe20000000000 */
[----:B------:R-:W-:Y:S01]  /*1d60*/  UMOV UR15, 0x40000040 ;  /* 0x40000040000f7882 */ /* 0x000fe20000000000 */
[----:B------:R-:W-:-:S02]  /*1d70*/  UIADD3 UR16, UR4, 0x402, URZ ;  /* 0x0000040204107890 */ /* 0x000fc4000fffe03f */
[----:B------:R-:W-:Y:S01]  /*1d80*/  UIADD3 UR18, UR5, 0x302, URZ ;  /* 0x0000030205127890 */ /* 0x000fe2000fffe03f */
[----:B------:R-:W-:Y:S01]  /*1d90*/  UMOV UR17, 0x40000040 ;  /* 0x4000004000117882 */ /* 0x000fe20000000000 */
[----:B------:R-:W-:Y:S01]  /*1da0*/  UMOV UR19, 0x40000040 ;  /* 0x4000004000137882 */ /* 0x000fe20000000000 */
[----:B------:R-:W-:Y:S01]  /*1db0*/  UIADD3 UR20, UR4, 0x404, URZ ;  /* 0x0000040404147890 */ /* 0x000fe2000fffe03f */
[----:B----4-:R-:W-:Y:S01]  /*1dc0*/  LOP3.LUT P1, RZ, R20, 0x7f, RZ, 0xc0, !PT ;  /* 0x0000007f14ff7812 */ /* 0x010fe2000782c0ff */
[----:B------:R-:W-:Y:S02]  /*1dd0*/  UIADD3 UR22, UR5, 0x304, URZ ;  /* 0x0000030405167890 */ /* 0x000fe4000fffe03f */
[----:B------:R-:W3:Y:S01]  /*1de0*/  @P2 LDC R14, c[0x0][0x44c] ;  /* 0x00011300ff0e2b82 */ /* 0x000ee20000000800 */
[----:B------:R-:W-:Y:S01]  /*1df0*/  UMOV UR21, 0x40000040 ;  /* 0x4000004000157882 */ /* 0x000fe20000000000 */
[----:B------:R-:W-:Y:S01]  /*1e00*/  UMOV UR23, 0x40000040 ;  /* 0x4000004000177882 */ /* 0x000fe20000000000 */
[----:B------:R-:W-:-:S02]  /*1e10*/  UIADD3 UR24, UR4, 0x406, URZ ;  /* 0x0000040604187890 */ /* 0x000fc4000fffe03f */
[----:B------:R-:W-:Y:S01]  /*1e20*/  UIADD3 UR26, UR5, 0x306, URZ ;  /* 0x00000306051a7890 */ /* 0x000fe2000fffe03f */
[----:B------:R-:W-:Y:S01]  /*1e30*/  UMOV UR25, 0x40000040 ;  /* 0x4000004000197882 */ /* 0x000fe20000000000 */
[----:B------:R-:W-:Y:S01]  /*1e40*/  UMOV UR27, 0x40000040 ;  /* 0x40000040001b7882 */ /* 0x000fe20000000000 */
[----:B------:R-:W-:Y:S01]  /*1e50*/  UIADD3 UR28, UR4, 0x800, URZ ;  /* 0x00000800041c7890 */ /* 0x000fe2000fffe03f */
[----:B------:R-:W4:Y:S01]  /*1e60*/  @P2 LDC R15, c[0x0][0x450] ;  /* 0x00011400ff0f2b82 */ /* 0x000f220000000800 */
        /* <DEDUP_REMOVED lines=9> */
[----:B---3--:R-:W-:Y:S01]  /*1f00*/  @P2 IMAD.HI.U32 R14, R9, R14, RZ ;  /* 0x0000000e090e2227 */ /* 0x008fe200078e00ff */
[----:B------:R-:W-:Y:S01]  /*1f10*/  UMOV UR41, 0x40000040 ;  /* 0x4000004000297882 */ /* 0x000fe20000000000 */
[----:B------:R-:W-:Y:S01]  /*1f20*/  UMOV UR43, 0x40000040 ;  /* 0x40000040002b7882 */ /* 0x000fe20000000000 */
[----:B------:R-:W-:Y:S02]  /*1f30*/  UIADD3 UR48, UR4, 0x806, URZ ;  /* 0x0000080604307890 */ /* 0x000fe4000fffe03f */
[----:B------:R-:W-:Y:S01]  /*1f40*/  UIADD3 UR50, UR5, 0x606, URZ ;  /* 0x0000060605327890 */ /* 0x000fe2000fffe03f */
[----:B------:R-:W-:Y:S01]  /*1f50*/  UMOV UR49, 0x40000040 ;  /* 0x4000004000317882 */ /* 0x000fe20000000000 */
[----:B------:R-:W-:Y:S01]  /*1f60*/  UMOV UR51, 0x40000040 ;  /* 0x4000004000337882 */ /* 0x000fe20000000000 */
[----:B------:R-:W-:Y:S01]  /*1f70*/  ULDC UR4, c[0x0][0x9d8] ;  /* 0x0002760000047ab9 */ /* 0x000fe20000000800 */
[----:B------:R-:W-:-:S02]  /*1f80*/  WARPGROUP.DEPBAR.LE gsb0, 0x0 ;  /* 0x00008000000079c5 */ /* 0x000fc40000010000 */
[----:B------:R-:W-:-:S06]  /*1f90*/  WARPGROUP.ARRIVE ;  /* 0x00000000000079c5 */ /* 0x000fcc0000000000 */
[----:B------:R-:W-:Y:S03]  /*1fa0*/  HGMMA.64x96x16.F32 R24, gdesc[UR56], R24, gsb0 ;  /* 0x01600000381879f0 */ /* 0x000fe60008000818 */
[----:B------:R-:W-:Y:S02]  /*1fb0*/  WARPGROUP.DEPBAR.LE gsb0, 0x0 ;  /* 0x00008000000079c5 */ /* 0x000fe40000010000 */
        /* <DEDUP_REMOVED lines=28> */
[----:B------:R-:W-:Y:S01]  /*2180*/  HGMMA.64x96x16.F32 R24, gdesc[UR48], R24, gsb0 ;  /* 0x01600000301879f0 */ /* 0x000fe20008000818 */
[----:B------:R-:W-:Y:S02]  /*2190*/  ULDC UR51, c[0x0][0x9dc] ;  /* 0x0002770000337ab9 */ /* 0x000fe40000000800 */
[----:B------:R-:W-:Y:S01]  /*21a0*/  ULOP3.LUT UR51, URZ, UR51, URZ, 0x33, !UPT ;  /* 0x000000333f337292 */ /* 0x000fe2000f8e333f */
[----:B------:R-:W-:Y:S02]  /*21b0*/  WARPGROUP.DEPBAR.LE gsb0, 0x0 ;  /* 0x00008000000079c5 */ /* 0x000fe40000010000 */
[----:B------:R-:W-:Y:S01]  /*21c0*/  FMUL.FTZ R25, R25, UR4 ;  /* 0x0000000419197c20 */ /* 0x000fe20008410000 */
[----:B------:R-:W-:Y:S01]  /*21d0*/  FMUL.FTZ R8, R24, UR4 ;  /* 0x0000000418087c20 */ /* 0x000fe20008410000 */
[----:B------:R-:W-:Y:S01]  /*21e0*/  FMUL.FTZ R7, R67, UR4 ;  /* 0x0000000443077c20 */ /* 0x000fe20008410000 */
[----:B------:R-:W-:Y:S01]  /*21f0*/  IMAD.MOV.U32 R24, RZ, RZ, -0x60 ;  /* 0xffffffa0ff187424 */ /* 0x000fe200078e00ff */
[----:B------:R3:W5:Y:S01]  /*2200*/  MUFU.TANH R74, R25 ;  /* 0x00000019004a7308 */ /* 0x0007620000002400 */
[----:B01----:R-:W-:Y:S01]  /*2210*/  FMUL.FTZ R0, R27, UR4 ;  /* 0x000000041b007c20 */ /* 0x003fe20008410000 */
[----:B------:R-:W-:Y:S01]  /*2220*/  FMUL.FTZ R3, R26, UR4 ;  /* 0x000000041a037c20 */ /* 0x000fe20008410000 */
[----:B------:R-:W-:-:S02]  /*2230*/  IMAD R27, R73, R24, 0x61 ;  /* 0x00000061491b7424 */ /* 0x000fc400078e0218 */
[----:B--2---:R-:W-:Y:S01]  /*2240*/  FMUL.FTZ R2, R30, UR4 ;  /* 0x000000041e027c20 */ /* 0x004fe20008410000 */
[----:B------:R-:W-:Y:S01]  /*2250*/  FMUL.FTZ R6, R31, UR4 ;  /* 0x000000041f067c20 */ /* 0x000fe20008410000 */
[----:B------:R-:W-:Y:S01]  /*2260*/  FMUL.FTZ R32, R32, UR4 ;  /* 0x0000000420207c20 */ /* 0x000fe20008410000 */
[----:B------:R-:W-:Y:S01]  /*2270*/  FMUL.FTZ R33, R33, UR4 ;  /* 0x0000000421217c20 */ /* 0x000fe20008410000 */
[----:B------:R-:W-:Y:S01]  /*2280*/  FMUL.FTZ R11, R34, UR4 ;  /* 0x00000004220b7c20 */ /* 0x000fe20008410000 */
[----:B---3--:R-:W-:Y:S01]  /*2290*/  IMAD.MOV.U32 R25, RZ, RZ, R9 ;  /* 0x000000ffff197224 */ /* 0x008fe200078e0009 */
[----:B----4-:R-:W-:Y:S01]  /*22a0*/  @P2 SHF.R.U32.HI R25, RZ, R15, R14 ;  /* 0x0000000fff192219 */ /* 0x010fe2000001160e */
[----:B------:R-:W-:Y:S01]  /*22b0*/  @!P1 VIADD R9, R21, 0x2a840 ;  /* 0x0002a84015099836 */ /* 0x000fe20000000000 */
[----:B------:R-:W0:Y:S01]  /*22c0*/  LDC.64 R14, c[0x0][0x9e0] ;  /* 0x00027800ff0e7b82 */ /* 0x000e220000000a00 */
[----:B------:R-:W-:Y:S01]  /*22d0*/  FMUL.FTZ R12, R35, UR4 ;  /* 0x00000004230c7c20 */ /* 0x000fe20008410000 */
[----:B------:R-:W-:Y:S01]  /*22e0*/  FMUL.FTZ R36, R36, UR4 ;  /* 0x0000000424247c20 */ /* 0x000fe20008410000 */
[----:B------:R-:W1:Y:S01]  /*22f0*/  SHFL.IDX PT, R67, R25, RZ, 0x1c1f ;  /* 0x001c1fff19437589 */ /* 0x000e6200000e0000 */
[----:B------:R-:W-:Y:S01]  /*2300*/  @!P1 PRMT R9, RZ, 0x654, R9 ;  /* 0x00000654ff099816 */ /* 0x000fe20000000009 */
[----:B------:R-:W-:Y:S01]  /*2310*/  FMUL.FTZ R37, R37, UR4 ;  /* 0x0000000425257c20 */ /* 0x000fe20008410000 */
[----:B------:R-:W-:Y:S01]  /*2320*/  FMUL.FTZ R39, R39, UR4 ;  /* 0x0000000427277c20 */ /* 0x000fe20008410000 */
[----:B------:R-:W-:Y:S01]  /*2330*/  FMUL.FTZ R40, R40, UR4 ;  /* 0x0000000428287c20 */ /* 0x000fe20008410000 */
[----:B------:R2:W-:Y:S01]  /*2340*/  @!P1 SYNCS.ARRIVE.TRANS64.RED.A1T0 RZ, [R9+URZ], RZ ;  /* 0x000000ff09ff99a7 */ /* 0x0005e2000810043f */
[----:B------:R-:W-:Y:S01]  /*2350*/  FMUL.FTZ R41, R41, UR4 ;  /* 0x0000000429297c20 */ /* 0x000fe20008410000 */
        /* <DEDUP_REMOVED lines=20> */
[----:B--2---:R-:W-:Y:S01]  /*24a0*/  FMUL.FTZ R9, R71, UR4 ;  /* 0x0000000447097c20 */ /* 0x004fe20008410000 */
[----:B------:R-:W-:Y:S01]  /*24b0*/  FMUL.FTZ R28, R28, UR4 ;  /* 0x000000041c1c7c20 */ /* 0x000fe20008410000 */
[----:B------:R-:W-:Y:S01]  /*24c0*/  FMUL.FTZ R29, R29, UR4 ;  /* 0x000000041d1d7c20 */ /* 0x000fe20008410000 */
[----:B------:R-:W-:Y:S01]  /*24d0*/  FMUL.FTZ R58, R58, UR4 ;  /* 0x000000043a3a7c20 */ /* 0x000fe20008410000 */
[----:B------:R-:W-:Y:S01]  /*24e0*/  FMUL.FTZ R60, R60, UR4 ;  /* 0x000000043c3c7c20 */ /* 0x000fe20008410000 */
[----:B------:R-:W-:Y:S01]  /*24f0*/  FMUL.FTZ R62, R62, UR4 ;  /* 0x000000043e3e7c20 */ /* 0x000fe20008410000 */
[----:B------:R-:W-:Y:S01]  /*2500*/  FMUL.FTZ R64, R64, UR4 ;  /* 0x0000000440407c20 */ /* 0x000fe20008410000 */
[----:B------:R-:W-:Y:S01]  /*2510*/  FMUL.FTZ R66, R66, UR4 ;  /* 0x0000000442427c20 */ /* 0x000fe20008410000 */
[----:B------:R-:W-:Y:S01]  /*2520*/  IMAD R24, R18, -0x2, R27 ;  /* 0xfffffffe12187824 */ /* 0x000fe200078e021b */
[----:B0-----:R-:W-:Y:S01]  /*2530*/  ISETP.GE.AND P1, PT, R15, 0x1, PT ;  /* 0x000000010f00780c */ /* 0x001fe20003f26270 */
[----:B------:R-:W-:Y:S01]  /*2540*/  IMAD R21, R73, -0x60, R16 ;  /* 0xffffffa049157824 */ /* 0x000fe200078e0210 */
[----:B------:R-:W0:Y:S01]  /*2550*/  MUFU.TANH R8, R8 ;  /* 0x0000000800087308 */ /* 0x000e220000002400 */
[----:B------:R-:W-:Y:S01]  /*2560*/  FMUL.FTZ R46, R46, UR4 ;  /* 0x000000042e2e7c20 */ /* 0x000fe20008410000 */
[----:B------:R-:W-:Y:S01]  /*2570*/  FMUL.FTZ R38, R38, UR4 ;  /* 0x0000000426267c20 */ /* 0x000fe20008410000 */
[----:B------:R-:W-:-:S02]  /*2580*/  VIADD R21, R21, 0x60 ;  /* 0x0000006015157836 */ /* 0x000fc40000000000 */
[----:B------:R-:W-:Y:S01]  /*2590*/  FMUL.FTZ R50, R50, UR4 ;  /* 0x0000000432327c20 */ /* 0x000fe20008410000 */
[----:B------:R-:W-:Y:S01]  /*25a0*/  FMUL.FTZ R54, R54, UR4 ;  /* 0x0000000436367c20 */ /* 0x000fe20008410000 */
[----:B------:R-:W-:Y:S01]  /*25b0*/  P2R R173, PR, RZ, 0x2 ;  /* 0x00000002ffad7803 */ /* 0x000fe20000000000 */
[----:B------:R-:W2:Y:S08]  /*25c0*/  MUFU.TANH R3, R3 ;  /* 0x0000000300037308 */ /* 0x000eb00000002400 */
[----:B------:R-:W3:Y:S08]  /*25d0*/  MUFU.TANH R0, R0 ;  /* 0x0000000000007308 */ /* 0x000ef00000002400 */
[----:B------:R-:W4:Y:S08]  /*25e0*/  MUFU.TANH R75, R28 ;  /* 0x0000001c004b7308 */ /* 0x000f300000002400 */
[----:B------:R5:W0:Y:S08]  /*25f0*/  MUFU.TANH R76, R29 ;  /* 0x0000001d004c7308 */ /* 0x000a300000002400 */
[----:B------:R-:W0:Y:S01]  /*2600*/  MUFU.TANH R2, R2 ;  /* 0x0000000200027308 */ /* 0x000e220000002400 */
[----:B-----5:R-:W-:-:S07]  /*2610*/  IADD3 R29, R24, -R13, R16 ;  /* 0x8000000d181d7210 */ /* 0x020fce0007ffe010 */
[----:B------:R-:W0:Y:S08]  /*2620*/  MUFU.TANH R6, R6 ;  /* 0x0000000600067308 */ /* 0x000e300000002400 */
        /* <DEDUP_REMOVED lines=36> */
[----:B------:R5:W0:Y:S08]  /*2870*/  MUFU.TANH R35, R46 ;  /* 0x0000002e00237308 */ /* 0x000a300000002400 */
[----:B------:R1:W0:Y:S01]  /*2880*/  MUFU.TANH R31, R38 ;  /* 0x00000026001f7308 */ /* 0x0002220000002400 */
[----:B-----5:R-:W-:-:S02]  /*2890*/  VIADD R46, R29, UR51 ;  /* 0x000000331d2e7c36 */ /* 0x020fc40008000000 */
[----:B------:R-:W-:-:S05]  /*28a0*/  IMAD.IADD R29, R29, 0x1, R14 ;  /* 0x000000011d1d7824 */ /* 0x000fca00078e020e */
[----:B------:R5:W0:Y:S01]  /*28b0*/  MUFU.TANH R77, R50 ;  /* 0x00000032004d7308 */ /* 0x000a220000002400 */
[----:B-1----:R-:W-:Y:S02]  /*28c0*/  IMAD R38, R18, -0x2, R21 ;  /* 0xfffffffe12267824 */ /* 0x002fe400078e0215 */
[----:B------:R-:W-:-:S03]  /*28d0*/  IMAD.IADD R21, R46, 0x1, R67 ;  /* 0x000000012e157824 */ /* 0x000fc600078e0243 */
[----:B------:R-:W-:Y:S02]  /*28e0*/  VIADDMNMX R26, R67, R29, R38, PT ;  /* 0x0000001d431a7246 */ /* 0x000fe40003800126 */
[----:B------:R1:W0:Y:S01]  /*28f0*/  MUFU.TANH R78, R54 ;  /* 0x00000036004e7308 */ /* 0x0002220000002400 */
[----:B-----5:R-:W-:Y:S02]  /*2900*/  VIADD R50, R27, 0xffffffff ;  /* 0xffffffff1b327836 */ /* 0x020fe40000000000 */
[----:B-1----:R-:W-:Y:S01]  /*2910*/  VIADD R54, R24, 0xffffffff ;  /* 0xffffffff18367836 */ /* 0x002fe20000000000 */
[----:B--234-:R-:W-:Y:S06]  /*2920*/  @!P1 BRA `(.L_x_1097) ;  /* 0x00000000004c9947 */ /* 0x01cfec0003800000 */
[----:B------:R-:W-:Y:S01]  /*2930*/  IADD3 R24, R16, -R13, R67 ;  /* 0x8000000d10187210 */ /* 0x000fe20007ffe043 */
[----:B------:R-:W-:Y:S03]  /*2940*/  BSSY B0, `(.L_x_1098) ;  /* 0x000000e000007945 */ /* 0x000fe60003800000 */
[----:B------:R-:W-:-:S13]  /*2950*/  ISETP.GT.AND P1, PT, R24, -0x1, PT ;  /* 0xffffffff1800780c */ /* 0x000fda0003f24270 */
[----:B------:R-:W-:Y:S05]  /*2960*/  @P1 BRA `(.L_x_1099) ;  /* 0x00000000001c1947 */ /* 0x000fea0003800000 */
[----:B------:R-:W-:Y:S02]  /*2970*/  ISETP.NE.AND P1, PT, R15, 0x1, PT ;  /* 0x000000010f00780c */ /* 0x000fe40003f25270 */
[----:B------:R-:W-:-:S11]  /*2980*/  LOP3.LUT R27, RZ, R24, RZ, 0x33, !PT ;  /* 0x00000018ff1b7212 */ /* 0x000fd600078e33ff */
[----:B------:R-:W1:Y:S02]  /*2990*/  @P1 LDC.64 R66, c[0x0][0x9e8] ;  /* 0x00027a00ff421b82 */ /* 0x000e640000000a00 */
[----:B-1----:R-:W-:-:S05]  /*29a0*/  @P1 IMAD.HI.U32 R24, R27, R66, RZ ;  /* 0x000000421b181227 */ /* 0x002fca00078e00ff */
[----:B------:R-:W-:-:S04]  /*29b0*/  @P1 SHF.R.U32.HI R27, RZ, R67, R24 ;  /* 0x00000043ff1b1219 */ /* 0x000fc80000011618 */
[----:B------:R-:W-:Y:S01]  /*29c0*/  LOP3.LUT R24, RZ, R27, RZ, 0x33, !PT ;  /* 0x0000001bff187212 */ /* 0x000fe200078e33ff */
[----:B------:R-:W-:Y:S06]  /*29d0*/  BRA `(.L_x_1100) ;  /* 0x0000000000107947 */ /* 0x000fec0003800000 */
.L_x_1099:
[----:B------:R-:W-:-:S13]  /*29e0*/  ISETP.NE.AND P1, PT, R15, 0x1, PT ;  /* 0x000000010f00780c */ /* 0x000fda0003f25270 */
[----:B------:R-:W1:Y:S02]  /*29f0*/  @P1 LDC.64 R66, c[0x0][0x9e8] ;  /* 0x00027a00ff421b82 */ /* 0x000e640000000a00 */
[----:B-1----:R-:W-:-:S05]  /*2a00*/  @P1 IMAD.HI.U32 R28, R24, R66, RZ ;  /* 0x00000042181c1227 */ /* 0x002fca00078e00ff */
[----:B------:R-:W-:-:S07]  /*2a10*/  @P1 SHF.R.U32.HI R24, RZ, R67, R28 ;  /* 0x00000043ff181219 */ /* 0x000fce000001161c */
.L_x_1100:
[----:B------:R-:W-:Y:S05]  /*2a20*/  BSYNC B0 ;  /* 0x0000000000007941 */ /* 0x000fea0003800000 */
.L_x_1098:
[----:B------:R-:W-:-:S05]  /*2a30*/  IMAD R24, R24, R15, R54 ;  /* 0x0000000f18187224 */ /* 0x000fca00078e0236 */
[----:B------:R-:W-:Y:S02]  /*2a40*/  VIMNMX R21, R21, R24, !PT ;  /* 0x0000001815157248 */ /* 0x000fe40007fe0100 */
[----:B------:R-:W-:-:S07]  /*2a50*/  VIADDMNMX R26, R24, R15, R26, PT ;  /* 0x0000000f181a7246 */ /* 0x000fce000380011a */
.L_x_1097:
[C---:B------:R-:W-:Y:S01]  /*2a60*/  ISETP.GE.AND P1, PT, R50.reuse, 0x2, PT ;  /* 0x000000023200780c */ /* 0x040fe20003f26270 */
[----:B------:R-:W1:Y:S01]  /*2a70*/  SHFL.IDX PT, R25, R25, 0x1, 0x1c1f ;  /* 0x003c1f0019197f89 */ /* 0x000e6200000e0000 */
[C---:B------:R-:W-:Y:S02]  /*2a80*/  ISETP.GE.AND P5, PT, R50.reuse, 0x9, PT ;  /* 0x000000093200780c */ /* 0x040fe40003fa6270 */
[----:B------:R-:W-:Y:S02]  /*2a90*/  ISETP.GT.AND P2, PT, R21, 0x1, !P1 ;  /* 0x000000011500780c */ /* 0x000fe40004f44270 */
[----:B------:R-:W-:Y:S02]  /*2aa0*/  ISETP.GE.AND P3, PT, R50, 0xa, PT ;  /* 0x0000000a3200780c */ /* 0x000fe40003f66270 */
[----:B------:R-:W-:Y:S02]  /*2ab0*/  ISETP.LT.OR P2, PT, R26, 0x2, P2 ;  /* 0x000000021a00780c */ /* 0x000fe40001741670 */
[----:B------:R-:W-:-:S02]  /*2ac0*/  P2R R27, PR, RZ, 0x8 ;  /* 0x00000008ff1b7803 */ /* 0x000fc40000000000 */
[----:B------:R-:W-:Y:S02]  /*2ad0*/  FSEL R67, R74, -INF , !P2 ;  /* 0xff8000004a437808 */ /* 0x000fe40005000000 */
[----:B------:R-:W-:Y:S02]  /*2ae0*/  ISETP.GT.AND P2, PT, R21, 0x8, !P5 ;  /* 0x000000081500780c */ /* 0x000fe40006f44270 */
[----:B------:R-:W-:Y:S02]  /*2af0*/  ISETP.GE.AND P6, PT, R50, 0x52, PT ;  /* 0x000000523200780c */ /* 0x000fe40003fc6270 */
[----:B------:R-:W-:-:S04]  /*2b00*/  ISETP.LT.OR P2, PT, R26, 0x9, P2 ;  /* 0x000000091a00780c */ /* 0x000fc80001741670 */
[----:B------:R-:W-:Y:S02]  /*2b10*/  FSEL R75, R75, -INF , !P2 ;  /* 0xff8000004b4b7808 */ /* 0x000fe40005000000 */
[----:B------:R-:W-:Y:S02]  /*2b20*/  ISETP.GT.AND P2, PT, R21, 0x9, !P3 ;  /* 0x000000091500780c */ /* 0x000fe40005f44270 */
[----:B------:R-:W-:Y:S02]  /*2b30*/  ISETP.GE.AND P3, PT, R50, 0x11, PT ;  /* 0x000000113200780c */ /* 0x000fe40003f66270 */
[----:B------:R-:W-:Y:S02]  /*2b40*/  ISETP.LT.OR P2, PT, R26, 0xa, P2 ;  /* 0x0000000a1a00780c */ /* 0x000fe40001741670 */
[----:B------:R-:W-:Y:S02]  /*2b50*/  P2R R58, PR, RZ, 0x8 ;  /* 0x00000008ff3a7803 */ /* 0x000fe40000000000 */
[----:B0-----:R-:W-:-:S02]  /*2b60*/  FSEL R71, R76, -INF , !P2 ;  /* 0xff8000004c477808 */ /* 0x001fc40005000000 */
[C---:B------:R-:W-:Y:S02]  /*2b70*/  ISETP.GT.AND P2, PT, R21.reuse, 0x10, !P3 ;  /* 0x000000101500780c */ /* 0x040fe40005f44270 */
[----:B------:R-:W-:Y:S02]  /*2b80*/  ISETP.GE.AND P3, PT, R50, 0x12, PT ;  /* 0x000000123200780c */ /* 0x000fe40003f66270 */
[----:B------:R-:W-:Y:S02]  /*2b90*/  ISETP.LT.OR P2, PT, R26, 0x11, P2 ;  /* 0x000000111a00780c */ /* 0x000fe40001741670 */
[----:B------:R-:W-:Y:S02]  /*2ba0*/  P2R R60, PR, RZ, 0x8 ;  /* 0x00000008ff3c7803 */ /* 0x000fe40000000000 */
[----:B------:R-:W-:Y:S02]  /*2bb0*/  FSEL R83, R32, -INF , !P2 ;  /* 0xff80000020537808 */ /* 0x000fe40005000000 */
[----:B------:R-:W-:-:S02]  /*2bc0*/  ISETP.GT.AND P2, PT, R21, 0x11, !P3 ;  /* 0x000000111500780c */ /* 0x000fc40005f44270 */
[----:B------:R-:W-:Y:S02]  /*2bd0*/  ISETP.GE.AND P3, PT, R50, 0x19, PT ;  /* 0x000000193200780c */ /* 0x000fe40003f66270 */
[----:B------:R-:W-:Y:S02]  /*2be0*/  ISETP.LT.OR P2, PT, R26, 0x12, P2 ;  /* 0x000000121a00780c */ /* 0x000fe40001741670 */
[----:B------:R-:W-:Y:S02]  /*2bf0*/  P2R R62, PR, RZ, 0x8 ;  /* 0x00000008ff3e7803 */ /* 0x000fe40000000000 */
[----:B------:R-:W-:Y:S02]  /*2c00*/  FSEL R85, R33, -INF , !P2 ;  /* 0xff80000021557808 */ /* 0x000fe40005000000 */
[----:B------:R-:W-:Y:S02]  /*2c10*/  ISETP.GT.AND P2, PT, R21, 0x18, !P3 ;  /* 0x000000181500780c */ /* 0x000fe40005f44270 */
[----:B------:R-:W-:-:S02]  /*2c20*/  ISETP.GE.AND P3, PT, R50, 0x1a, PT ;  /* 0x0000001a3200780c */ /* 0x000fc40003f66270 */
[----:B------:R-:W-:Y:S02]  /*2c30*/  ISETP.LT.OR P2, PT, R26, 0x19, P2 ;  /* 0x000000191a00780c */ /* 0x000fe40001741670 */
[----:B------:R-:W-:Y:S02]  /*2c40*/  P2R R64, PR, RZ, 0x8 ;  /* 0x00000008ff407803 */ /* 0x000fe40000000000 */
[----:B------:R-:W-:Y:S02]  /*2c50*/  FSEL R87, R36, -INF , !P2 ;  /* 0xff80000024577808 */ /* 0x000fe40005000000 */
[----:B------:R-:W-:Y:S02]  /*2c60*/  ISETP.GT.AND P2, PT, R21, 0x19, !P3 ;  /* 0x000000191500780c */ /* 0x000fe40005f44270 */
[----:B------:R-:W-:Y:S02]  /*2c70*/  ISETP.GE.AND P3, PT, R50, 0x21, PT ;  /* 0x000000213200780c */ /* 0x000fe40003f66270 */
[----:B------:R-:W-:-:S04]  /*2c80*/  ISETP.LT.OR P2, PT, R26, 0x1a, P2 ;  /* 0x0000001a1a00780c */ /* 0x000fc80001741670 */
[----:B------:R-:W-:Y:S02]  /*2c90*/  FSEL R89, R37, -INF , !P2 ;  /* 0xff80000025597808 */ /* 0x000fe40005000000 */
[----:B------:R-:W-:Y:S02]  /*2ca0*/  ISETP.GT.AND P2, PT, R21, 0x20, !P3 ;  /* 0x000000201500780c */ /* 0x000fe40005f44270 */
[----:B------:R-:W-:Y:S02]  /*2cb0*/  P2R R37, PR, RZ, 0x8 ;  /* 0x00000008ff257803 */ /* 0x000fe40000000000 */
[----:B------:R-:W-:Y:S02]  /*2cc0*/  ISETP.LT.OR P2, PT, R26, 0x21, P2 ;  /* 0x000000211a00780c */ /* 0x000fe40001741670 */
[----:B------:R-:W-:Y:S02]  /*2cd0*/  ISETP.GE.AND P3, PT, R50, 0x22, PT ;  /* 0x000000223200780c */ /* 0x000fe40003f66270 */
[----:B------:R-:W-:-:S02]  /*2ce0*/  FSEL R91, R40, -INF , !P2 ;  /* 0xff800000285b7808 */ /* 0x000fc40005000000 */
[----:B------:R-:W-:Y:S02]  /*2cf0*/  ISETP.GT.AND P2, PT, R21, 0x21, !P3 ;  /* 0x000000211500780c */ /* 0x000fe40005f44270 */
[----:B------:R-:W-:Y:S02]  /*2d00*/  P2R R66, PR, RZ, 0x8 ;  /* 0x00000008ff427803 */ /* 0x000fe40000000000 */
[----:B------:R-:W-:Y:S02]  /*2d10*/  ISETP.LT.OR P2, PT, R26, 0x22, P2 ;  /* 0x000000221a00780c */ /* 0x000fe40001741670 */
[----:B------:R-:W-:Y:S02]  /*2d20*/  ISETP.GE.AND P3, PT, R50, 0x29, PT ;  /* 0x000000293200780c */ /* 0x000fe40003f66270 */
[----:B------:R-:W-:Y:S02]  /*2d30*/  FSEL R41, R41, -INF , !P2 ;  /* 0xff80000029297808 */ /* 0x000fe40005000000 */
[----:B------:R-:W-:-:S02]  /*2d40*/  ISETP.GT.AND P2, PT, R21, 0x28, !P3 ;  /* 0x000000281500780c */ /* 0x000fc40005f44270 */
[----:B------:R-:W-:Y:S02]  /*2d50*/  P2R R70, PR, RZ, 0x8 ;  /* 0x00000008ff467803 */ /* 0x000fe40000000000 */
[----:B------:R-:W-:Y:S02]  /*2d60*/  ISETP.LT.OR P2, PT, R26, 0x29, P2 ;  /* 0x000000291a00780c */ /* 0x000fe40001741670 */
[----:B------:R-:W-:Y:S02]  /*2d70*/  ISETP.GE.AND P3, PT, R50, 0x2a, PT ;  /* 0x0000002a3200780c */ /* 0x000fe40003f66270 */
[----:B------:R-:W-:Y:S02]  /*2d80*/  FSEL R93, R44, -INF , !P2 ;  /* 0xff8000002c5d7808 */ /* 0x000fe40005000000 */
[----:B------:R-:W-:Y:S02]  /*2d90*/  ISETP.GT.AND P2, PT, R21, 0x29, !P3 ;  /* 0x000000291500780c */ /* 0x000fe40005f44270 */
[----:B------:R-:W-:-:S02]  /*2da0*/  P2R R74, PR, RZ, 0x8 ;  /* 0x00000008ff4a7803 */ /* 0x000fc40000000000 */
[----:B------:R-:W-:Y:S02]  /*2db0*/  ISETP.LT.OR P2, PT, R26, 0x2a, P2 ;  /* 0x0000002a1a00780c */ /* 0x000fe40001741670 */
[----:B------:R-:W-:Y:S02]  /*2dc0*/  ISETP.GE.AND P3, PT, R50, 0x31, PT ;  /* 0x000000313200780c */ /* 0x000fe40003f66270 */
[----:B------:R-:W-:Y:S02]  /*2dd0*/  FSEL R45, R45, -INF , !P2 ;  /* 0xff8000002d2d7808 */ /* 0x000fe40005000000 */
[----:B------:R-:W-:Y:S02]  /*2de0*/  ISETP.GT.AND P2, PT, R21, 0x30, !P3 ;  /* 0x000000301500780c */ /* 0x000fe40005f44270 */
[----:B------:R-:W-:Y:S02]  /*2df0*/  P2R R76, PR, RZ, 0x8 ;  /* 0x00000008ff4c7803 */ /* 0x000fe40000000000 */
[----:B------:R-:W-:-:S02]  /*2e00*/  ISETP.LT.OR P2, PT, R26, 0x31, P2 ;  /* 0x000000311a00780c */ /* 0x000fc40001741670 */
[----:B------:R-:W-:Y:S02]  /*2e10*/  ISETP.GE.AND P3, PT, R50, 0x32, PT ;  /* 0x000000323200780c */ /* 0x000fe40003f66270 */
[----:B------:R-:W-:Y:S02]  /*2e20*/  FSEL R95, R48, -INF , !P2 ;  /* 0xff800000305f7808 */ /* 0x000fe40005000000 */
[----:B------:R-:W-:Y:S02]  /*2e30*/  ISETP.GT.AND P2, PT, R21, 0x31, !P3 ;  /* 0x000000311500780c */ /* 0x000fe40005f44270 */
[----:B------:R-:W-:Y:S02]  /*2e40*/  P2R R82, PR, RZ, 0x8 ;  /* 0x00000008ff527803 */ /* 0x000fe40000000000 */
[----:B------:R-:W-:Y:S02]  /*2e50*/  ISETP.LT.OR P2, PT, R26, 0x32, P2 ;  /* 0x000000321a00780c */ /* 0x000fe40001741670 */
[----:B------:R-:W-:-:S02]  /*2e60*/  ISETP.GE.AND P3, PT, R50, 0x39, PT ;  /* 0x000000393200780c */ /* 0x000fc40003f66270 */
        /* <DEDUP_REMOVED lines=34> */
[----:B-1----:R-:W-:Y:S02]  /*3090*/  VIADDMNMX R40, R25, R29, R38, PT ;  /* 0x0000001d19287246 */ /* 0x002fe40003800126 */
[----:B------:R-:W-:-:S02]  /*30a0*/  FSEL R30, R30, -INF , !P2 ;  /* 0xff8000001e1e7808 */ /* 0x000fc40005000000 */
[----:B------:R-:W-:-:S04]  /*30b0*/  ISETP.GT.AND P2, PT, R21, 0x51, !P6 ;  /* 0x000000511500780c */ /* 0x000fc80007744270 */
[----:B------:R-:W-:-:S04]  /*30c0*/  ISETP.LT.OR P2, PT, R26, 0x52, P2 ;  /* 0x000000521a00780c */ /* 0x000fc80001741670 */
[----:B------:R-:W-:Y:S02]  /*30d0*/  FSEL R28, R65, -INF , !P2 ;  /* 0xff800000411c7808 */ /* 0x000fe40005000000 */
[----:B------:R-:W-:-:S04]  /*30e0*/  ISETP.GE.AND P2, PT, R50, 0x59, PT ;  /* 0x000000593200780c */ /* 0x000fc80003f46270 */
[----:B------:R-:W-:-:S04]  /*30f0*/  ISETP.GT.AND P3, PT, R21, 0x58, !P2 ;  /* 0x000000581500780c */ /* 0x000fc80005764270 */
[----:B------:R-:W-:-:S04]  /*3100*/  ISETP.LT.OR P3, PT, R26, 0x59, P3 ;  /* 0x000000591a00780c */ /* 0x000fc80001f61670 */
[----:B------:R-:W-:Y:S02]  /*3110*/  FSEL R24, R68, -INF , !P3 ;  /* 0xff80000044187808 */ /* 0x000fe40005800000 */
[----:B------:R-:W-:-:S04]  /*3120*/  ISETP.GE.AND P3, PT, R50, 0x1, PT ;  /* 0x000000013200780c */ /* 0x000fc80003f66270 */
[----:B------:R-:W-:-:S04]  /*3130*/  ISETP.GT.AND P4, PT, R21, RZ, !P3 ;  /* 0x000000ff1500720c */ /* 0x000fc80005f84270 */
[----:B------:R-:W-:-:S04]  /*3140*/  ISETP.LT.OR P4, PT, R26, 0x1, P4 ;  /* 0x000000011a00780c */ /* 0x000fc80002781670 */
[----:B------:R-:W-:Y:S02]  /*3150*/  FSEL R33, R8, -INF , !P4 ;  /* 0xff80000008217808 */ /* 0x000fe40006000000 */
[----:B------:R-:W-:-:S04]  /*3160*/  ISETP.GE.AND P4, PT, R50, 0x5a, PT ;  /* 0x0000005a3200780c */ /* 0x000fc80003f86270 */
[----:B------:R-:W-:Y:S02]  /*3170*/  P2R R65, PR, RZ, 0x10 ;  /* 0x00000010ff417803 */ /* 0x000fe40000000000 */
[----:B------:R-:W-:Y:S01]  /*3180*/  ISETP.GT.AND P4, PT, R21, 0x59, !P4 ;  /* 0x000000591500780c */ /* 0x000fe20006784270 */
[----:B------:R-:W-:-:S03]  /*3190*/  IMAD.IADD R21, R46, 0x1, R25 ;  /* 0x000000012e157824 */ /* 0x000fc600078e0219 */
[----:B------:R-:W-:-:S04]  /*31a0*/  ISETP.LT.OR P4, PT, R26, 0x5a, P4 ;  /* 0x0000005a1a00780c */ /* 0x000fc80002781670 */
[----:B------:R-:W-:Y:S02]  /*31b0*/  FSEL R26, R69, -INF , !P4 ;  /* 0xff800000451a7808 */ /* 0x000fe40006000000 */
[----:B------:R-:W-:-:S13]  /*31c0*/  ISETP.GE.AND P4, PT, R15, 0x1, PT ;  /* 0x000000010f00780c */ /* 0x000fda0003f86270 */
[----:B------:R-:W-:Y:S05]  /*31d0*/  @!P4 BRA `(.L_x_1101) ;  /* 0x00000000004cc947 */ /* 0x000fea0003800000 */
[----:B------:R-:W-:Y:S01]  /*31e0*/  IADD3 R8, R16, -R13, R25 ;  /* 0x8000000d10087210 */ /* 0x000fe20007ffe019 */
[----:B------:R-:W-:Y:S03]  /*31f0*/  BSSY B0, `(.L_x_1102) ;  /* 0x000000e000007945 */ /* 0x000fe60003800000 */
        /* <DEDUP_REMOVED lines=9> */
.L_x_1103:
[----:B------:R-:W-:-:S13]  /*3290*/  ISETP.NE.AND P4, PT, R15, 0x1, PT ;  /* 0x000000010f00780c */ /* 0x000fda0003f85270 */
[----:B------:R-:W0:Y:S02]  /*32a0*/  @P4 LDC.64 R56, c[0x0][0x9e8] ;  /* 0x00027a00ff384b82 */ /* 0x000e240000000a00 */
[----:B0-----:R-:W-:-:S05]  /*32b0*/  @P4 IMAD.HI.U32 R38, R8, R56, RZ ;  /* 0x0000003808264227 */ /* 0x001fca00078e00ff */
[----:B------:R-:W-:-:S07]  /*32c0*/  @P4 SHF.R.U32.HI R8, RZ, R57, R38 ;  /* 0x00000039ff084219 */ /* 0x000fce0000011626 */
.L_x_1104:
[----:B------:R-:W-:Y:S05]  /*32d0*/  BSYNC B0 ;  /* 0x0000000000007941 */ /* 0x000fea0003800000 */
.L_x_1102:
[----:B------:R-:W-:-:S05]  /*32e0*/  IMAD R8, R8, R15, R54 ;  /* 0x0000000f08087224 */ /* 0x000fca00078e0236 */
[----:B------:R-:W-:Y:S02]  /*32f0*/  VIMNMX R21, R21, R8, !PT ;  /* 0x0000000815157248 */ /* 0x000fe40007fe0100 */
[----:B------:R-:W-:-:S07]  /*3300*/  VIADDMNMX R40, R8, R15, R40, PT ;  /* 0x0000000f08287246 */ /* 0x000fce0003800128 */
.L_x_1101:
[C---:B------:R-:W-:Y:S01]  /*3310*/  ISETP.GT.AND P1, PT, R21.reuse, 0x1, !P1 ;  /* 0x000000011500780c */ /* 0x040fe20004f24270 */
[----:B------:R-:W-:Y:S01]  /*3320*/  ULDC UR4, c[0x0][0x988] ;  /* 0x0002620000047ab9 */ /* 0x000fe20000000800 */
[----:B------:R-:W-:Y:S02]  /*3330*/  ISETP.GT.AND P5, PT, R21, 0x8, !P5 ;  /* 0x000000081500780c */ /* 0x000fe40006fa4270 */
[C---:B------:R-:W-:Y:S02]  /*3340*/  ISETP.LT.OR P1, PT, R40.reuse, 0x2, P1 ;  /* 0x000000022800780c */ /* 0x040fe40000f21670 */
[----:B------:R-:W-:Y:S02]  /*3350*/  ISETP.LT.OR P5, PT, R40, 0x9, P5 ;  /* 0x000000092800780c */ /* 0x000fe40002fa1670 */
[----:B------:R-:W-:Y:S02]  /*3360*/  FSEL R25, R0, -INF , !P1 ;  /* 0xff80000000197808 */ /* 0x000fe40004800000 */
[----:B------:R-:W-:-:S02]  /*3370*/  ISETP.NE.AND P1, PT, R27, RZ, PT ;  /* 0x000000ff1b00720c */ /* 0x000fc40003f25270 */
[----:B------:R-:W-:Y:S02]  /*3380*/  FSEL R44, R2, -INF , !P5 ;  /* 0xff800000022c7808 */ /* 0x000fe40006800000 */
[----:B------:R-:W-:Y:S02]  /*3390*/  ISETP.GT.AND P1, PT, R21, 0x9, !P1 ;  /* 0x000000091500780c */ /* 0x000fe40004f24270 */
[----:B------:R-:W-:Y:S02]  /*33a0*/  ISETP.NE.AND P5, PT, R64, RZ, PT ;  /* 0x000000ff4000720c */ /* 0x000fe40003fa5270 */
[----:B------:R-:W-:Y:S02]  /*33b0*/  ISETP.LT.OR P1, PT, R40, 0xa, P1 ;  /* 0x0000000a2800780c */ /* 0x000fe40000f21670 */
[----:B------:R-:W-:Y:S02]  /*33c0*/  ISETP.NE.AND P4, PT, R37, RZ, PT ;  /* 0x000000ff2500720c */ /* 0x000fe40003f85270 */
[----:B------:R-:W-:-:S02]  /*33d0*/  FSEL R46, R6, -INF , !P1 ;  /* 0xff800000062e7808 */ /* 0x000fc40004800000 */
[----:B------:R-:W-:Y:S02]  /*33e0*/  ISETP.NE.AND P1, PT, R58, RZ, PT ;  /* 0x000000ff3a00720c */ /* 0x000fe40003f25270 */
[C---:B------:R-:W-:Y:S02]  /*33f0*/  ISETP.GT.AND P3, PT, R21.reuse, RZ, !P3 ;  /* 0x000000ff1500720c */ /* 0x040fe40005f64270 */
[C---:B------:R-:W-:Y:S02]  /*3400*/  ISETP.GT.AND P1, PT, R21.reuse, 0x10, !P1 ;  /* 0x000000101500780c */ /* 0x040fe40004f24270 */
[C---:B------:R-:W-:Y:S02]  /*3410*/  ISETP.LT.OR P3, PT, R40.reuse, 0x1, P3 ;  /* 0x000000012800780c */ /* 0x040fe40001f61670 */
[----:B------:R-:W-:Y:S02]  /*3420*/  ISETP.LT.OR P1, PT, R40, 0x11, P1 ;  /* 0x000000112800780c */ /* 0x000fe40000f21670 */
[----:B------:R-:W-:-:S02]  /*3430*/  ISETP.GT.AND P6, PT, R21, 0x51, !P6 ;  /* 0x000000511500780c */ /* 0x000fc400077c4270 */
[----:B------:R-:W-:Y:S01]  /*3440*/  FSEL R48, R11, -INF , !P1 ;  /* 0xff8000000b307808 */ /* 0x000fe20004800000 */
[----:B------:R-:W-:Y:S01]  /*3450*/  IMAD.U32 R11, RZ, RZ, UR4 ;  /* 0x00000004ff0b7e24 */ /* 0x000fe2000f8e00ff */
[----:B------:R-:W-:Y:S02]  /*3460*/  ISETP.NE.AND P1, PT, R60, RZ, PT ;  /* 0x000000ff3c00720c */ /* 0x000fe40003f25270 */
[C---:B------:R-:W-:Y:S02]  /*3470*/  ISETP.GT.AND P2, PT, R21.reuse, 0x58, !P2 ;  /* 0x000000581500780c */ /* 0x040fe40005744270 */
[----:B------:R-:W-:Y:S02]  /*3480*/  ISETP.GT.AND P1, PT, R21, 0x11, !P1 ;  /* 0x000000111500780c */ /* 0x000fe40004f24270 */
[C---:B------:R-:W-:Y:S02]  /*3490*/  ISETP.LT.OR P6, PT, R40.reuse, 0x52, P6 ;  /* 0x000000522800780c */ /* 0x040fe400037c1670 */
[----:B------:R-:W-:-:S02]  /*34a0*/  ISETP.LT.OR P1, PT, R40, 0x12, P1 ;  /* 0x000000122800780c */ /* 0x000fc40000f21670 */
[----:B------:R-:W-:Y:S02]  /*34b0*/  ISETP.LT.OR P2, PT, R40, 0x59, P2 ;  /* 0x000000592800780c */ /* 0x000fe40001741670 */
[----:B------:R-:W-:Y:S02]  /*34c0*/  FSEL R50, R12, -INF , !P1 ;  /* 0xff8000000c327808 */ /* 0x000fe40004800000 */
[----:B------:R-:W-:Y:S02]  /*34d0*/  ISETP.NE.AND P1, PT, R62, RZ, PT ;  /* 0x000000ff3e00720c */ /* 0x000fe40003f25270 */
[----:B------:R-:W-:Y:S02]  /*34e0*/  FSEL R20, R20, -INF , !P2 ;  /* 0xff80000014147808 */ /* 0x000fe40005000000 */
[----:B------:R-:W-:-:S04]  /*34f0*/  ISETP.GT.AND P1, PT, R21, 0x18, !P1 ;  /* 0x000000181500780c */ /* 0x000fc80004f24270 */
[----:B------:R-:W-:-:S04]  /*3500*/  ISETP.LT.OR P1, PT, R40, 0x19, P1 ;  /* 0x000000192800780c */ /* 0x000fc80000f21670 */
[----:B------:R-:W-:Y:S02]  /*3510*/  FSEL R52, R31, -INF , !P1 ;  /* 0xff8000001f347808 */ /* 0x000fe40004800000 */
[----:B------:R-:W-:Y:S02]  /*3520*/  ISETP.GT.AND P1, PT, R21, 0x19, !P5 ;  /* 0x000000191500780c */ /* 0x000fe40006f24270 */
[----:B------:R-:W-:Y:S02]  /*3530*/  ISETP.NE.AND P5, PT, R92, RZ, PT ;  /* 0x000000ff5c00720c */ /* 0x000fe40003fa5270 */
[----:B------:R-:W-:-:S04]  /*3540*/  ISETP.LT.OR P1, PT, R40, 0x1a, P1 ;  /* 0x0000001a2800780c */ /* 0x000fc80000f21670 */
[----:B------:R-:W-:Y:S02]  /*3550*/  FSEL R54, R39, -INF , !P1 ;  /* 0xff80000027367808 */ /* 0x000fe40004800000 */
[----:B------:R-:W-:Y:S02]  /*3560*/  ISETP.GT.AND P1, PT, R21, 0x20, !P4 ;  /* 0x000000201500780c */ /* 0x000fe40006724270 */
[----:B------:R-:W-:Y:S02]  /*3570*/  ISETP.NE.AND P4, PT, R94, RZ, PT ;  /* 0x000000ff5e00720c */ /* 0x000fe40003f85270 */
[----:B------:R-:W-:-:S04]  /*3580*/  ISETP.LT.OR P1, PT, R40, 0x21, P1 ;  /* 0x000000212800780c */ /* 0x000fc80000f21670 */
[----:B------:R-:W-:Y:S02]  /*3590*/  FSEL R56, R42, -INF , !P1 ;  /* 0xff8000002a387808 */ /* 0x000fe40004800000 */
[----:B------:R-:W-:Y:S02]  /*35a0*/  FSEL R42, R3, -INF , !P3 ;  /* 0xff800000032a7808 */ /* 0x000fe40005800000 */
[----:B------:R-:W-:Y:S02]  /*35b0*/  FMNMX.FTZ R3, R33, R67, !PT ;  /* 0x0000004321037209 */ /* 0x000fe40007810000 */
[----:B------:R-:W-:Y:S02]  /*35c0*/  ISETP.NE.AND P1, PT, R66, RZ, PT ;  /* 0x000000ff4200720c */ /* 0x000fe40003f25270 */
[----:B------:R-:W-:Y:S02]  /*35d0*/  FMNMX.FTZ R3, R75, R3, !PT ;  /* 0x000000034b037209 */ /* 0x000fe40007810000 */
[----:B------:R-:W-:-:S02]  /*35e0*/  ISETP.GT.AND P1, PT, R21, 0x21, !P1 ;  /* 0x000000211500780c */ /* 0x000fc40004f24270 */
[----:B------:R-:W-:Y:S02]  /*35f0*/  FMNMX.FTZ R3, R71, R3, !PT ;  /* 0x0000000347037209 */ /* 0x000fe40007810000 */
[----:B------:R-:W-:Y:S02]  /*3600*/  ISETP.LT.OR P1, PT, R40, 0x22, P1 ;  /* 0x000000222800780c */ /* 0x000fe40000f21670 */
[----:B------:R-:W-:Y:S02]  /*3610*/  FMNMX.FTZ R3, R83, R3, !PT ;  /* 0x0000000353037209 */ /* 0x000fe40007810000 */
[----:B------:R-:W-:Y:S02]  /*3620*/  FSEL R58, R43, -INF , !P1 ;  /* 0xff8000002b3a7808 */ /* 0x000fe40004800000 */
[----:B------:R-:W-:Y:S02]  /*3630*/  FMNMX.FTZ R3, R85, R3, !PT ;  /* 0x0000000355037209 */ /* 0x000fe40007810000 */
[----:B------:R-:W-:-:S02]  /*3640*/  ISETP.NE.AND P1, PT, R70, RZ, PT ;  /* 0x000000ff4600720c */ /* 0x000fc40003f25270 */
[----:B------:R-:W-:Y:S02]  /*3650*/  FMNMX.FTZ R3, R87, R3, !PT ;  /* 0x0000000357037209 */ /* 0x000fe40007810000 */
[----:B------:R-:W-:Y:S02]  /*3660*/  ISETP.GT.AND P1, PT, R21, 0x28, !P1 ;  /* 0x000000281500780c */ /* 0x000fe40004f24270 */
[----:B------:R-:W-:Y:S02]  /*3670*/  FMNMX.FTZ R3, R89, R3, !PT ;  /* 0x0000000359037209 */ /* 0x000fe40007810000 */
[----:B------:R-:W-:Y:S02]  /*3680*/  ISETP.LT.OR P1, PT, R40, 0x29, P1 ;  /* 0x000000292800780c */ /* 0x000fe40000f21670 */
[----:B------:R-:W-:Y:S02]  /*3690*/  FMNMX.FTZ R3, R91, R3, !PT ;  /* 0x000000035b037209 */ /* 0x000fe40007810000 */
[----:B------:R-:W-:-:S02]  /*36a0*/  FSEL R60, R35, -INF , !P1 ;  /* 0xff800000233c7808 */ /* 0x000fc40004800000 */
[----:B------:R-:W-:Y:S02]  /*36b0*/  FMNMX.FTZ R3, R41, R3, !PT ;  /* 0x0000000329037209 */ /* 0x000fe40007810000 */
[----:B------:R-:W-:Y:S02]  /*36c0*/  ISETP.NE.AND P1, PT, R74, RZ, PT ;  /* 0x000000ff4a00720c */ /* 0x000fe40003f25270 */
[----:B------:R-:W-:Y:S02]  /*36d0*/  FMNMX.FTZ R3, R93, R3, !PT ;  /* 0x000000035d037209 */ /* 0x000fe40007810000 */
[----:B------:R-:W-:Y:S02]  /*36e0*/  ISETP.GT.AND P1, PT, R21, 0x29, !P1 ;  /* 0x000000291500780c */ /* 0x000fe40004f24270 */
[----:B------:R-:W-:Y:S02]  /*36f0*/  FMNMX.FTZ R3, R45, R3, !PT ;  /* 0x000000032d037209 */ /* 0x000fe40007810000 */
[----:B------:R-:W-:-:S02]  /*3700*/  ISETP.LT.OR P1, PT, R40, 0x2a, P1 ;  /* 0x0000002a2800780c */ /* 0x000fc40000f21670 */
[----:B------:R-:W-:Y:S02]  /*3710*/  FMNMX.FTZ R3, R95, R3, !PT ;  /* 0x000000035f037209 */ /* 0x000fe40007810000 */
        /* <DEDUP_REMOVED lines=16> */
[----:B------:R-:W-:Y:S01]  /*3820*/  FSEL R66, R51, -INF , !P1 ;  /* 0xff80000033427808 */ /* 0x000fe20004800000 */
[----:B------:R-:W-:Y:S01]  /*3830*/  IMAD.MOV.U32 R51, RZ, RZ, R17 ;  /* 0x000000ffff337224 */ /* 0x000fe200078e0011 */
[----:B------:R-:W-:-:S02]  /*3840*/  FMNMX.FTZ R3, R28, R3, !PT ;  /* 0x000000031c037209 */ /* 0x000fc40007810000 */
[----:B------:R-:W-:Y:S02]  /*3850*/  ISETP.NE.AND P1, PT, R84, RZ, PT ;  /* 0x000000ff5400720c */ /* 0x000fe40003f25270 */
[----:B------:R-:W-:Y:S02]  /*3860*/  FMNMX.FTZ R3, R24, R3, !PT ;  /* 0x0000000318037209 */ /* 0x000fe40007810000 */
[----:B------:R-:W-:Y:S02]  /*3870*/  ISETP.GT.AND P1, PT, R21, 0x38, !P1 ;  /* 0x000000381500780c */ /* 0x000fe40004f24270 */
[----:B------:R-:W-:Y:S02]  /*3880*/  FMNMX.FTZ R3, R26, R3, !PT ;  /* 0x000000031a037209 */ /* 0x000fe40007810000 */
[----:B------:R-:W-:Y:S02]  /*3890*/  ISETP.LT.OR P1, PT, R40, 0x39, P1 ;  /* 0x000000392800780c */ /* 0x000fe40000f21670 */
[----:B------:R-:W-:Y:S01]  /*38a0*/  FSEL R74, R7, -INF , !P6 ;  /* 0xff800000074a7808 */ /* 0x000fe20007000000 */
[----:B------:R-:W0:Y:S01]  /*38b0*/  SHFL.BFLY PT, R8, R3, 0x2, 0x1f ;  /* 0x0c401f0003087f89 */ /* 0x000e2200000e0000 */
[----:B------:R-:W-:-:S02]  /*38c0*/  FSEL R68, R78, -INF , !P1 ;  /* 0xff8000004e447808 */ /* 0x000fc40004800000 */
[----:B------:R-:W-:-:S04]  /*38d0*/  ISETP.NE.AND P1, PT, R86, RZ, PT ;  /* 0x000000ff5600720c */ /* 0x000fc80003f25270 */
[----:B------:R-:W-:-:S04]  /*38e0*/  ISETP.GT.AND P1, PT, R21, 0x39, !P1 ;  /* 0x000000391500780c */ /* 0x000fc80004f24270 */
[----:B------:R-:W-:-:S04]  /*38f0*/  ISETP.LT.OR P1, PT, R40, 0x3a, P1 ;  /* 0x0000003a2800780c */ /* 0x000fc80000f21670 */
[----:B------:R-:W-:Y:S02]  /*3900*/  FSEL R38, R55, -INF , !P1 ;  /* 0xff80000037267808 */ /* 0x000fe40004800000 */
[----:B------:R-:W-:-:S04]  /*3910*/  ISETP.NE.AND P1, PT, R88, RZ, PT ;  /* 0x000000ff5800720c */ /* 0x000fc80003f25270 */
[----:B------:R-:W-:Y:S02]  /*3920*/  ISETP.GT.AND P1, PT, R21, 0x40, !P1 ;  /* 0x000000401500780c */ /* 0x000fe40004f24270 */
[----:B0-----:R-:W-:Y:S02]  /*3930*/  FMNMX.FTZ R27, R3, R8, !PT ;  /* 0x00000008031b7209 */ /* 0x001fe40007810000 */
[----:B------:R-:W-:Y:S02]  /*3940*/  FMNMX.FTZ R3, R42, R25, !PT ;  /* 0x000000192a037209 */ /* 0x000fe40007810000 */
[----:B------:R-:W-:Y:S01]  /*3950*/  ISETP.LT.OR P1, PT, R40, 0x41, P1 ;  /* 0x000000412800780c */ /* 0x000fe20000f21670 */
[----:B------:R-:W0:Y:S01]  /*3960*/  SHFL.BFLY PT, R8, R27, 0x1, 0x1f ;  /* 0x0c201f001b087f89 */ /* 0x000e2200000e0000 */
        /* <DEDUP_REMOVED lines=19> */
[----:B0-----:R-:W-:-:S02]  /*3aa0*/  FMNMX.FTZ R8, R27, R8, !PT ;  /* 0x000000081b087209 */ /* 0x001fc40007810000 */
[----:B------:R-:W-:Y:S02]  /*3ab0*/  FMNMX.FTZ R3, R64, R3, !PT ;  /* 0x0000000340037209 */ /* 0x000fe40007810000 */
[----:B------:R-:W-:Y:S01]  /*3ac0*/  ISETP.LT.OR P1, PT, R40, 0x4a, P1 ;  /* 0x0000004a2800780c */ /* 0x000fe20000f21670 */
[----:B------:R-:W-:Y:S01]  /*3ad0*/  FMUL.FTZ R29, R8, R11 ;  /* 0x0000000b081d7220 */ /* 0x000fe20000410000 */
[----:B------:R-:W-:Y:S02]  /*3ae0*/  FMNMX.FTZ R3, R66, R3, !PT ;  /* 0x0000000342037209 */ /* 0x000fe40007810000 */
[----:B------:R-:W-:Y:S02]  /*3af0*/  FSEL R0, R63, -INF , !P1 ;  /* 0xff8000003f007808 */ /* 0x000fe40004800000 */
[----:B------:R-:W-:Y:S02]  /*3b00*/  FMNMX.FTZ R3, R68, R3, !PT ;  /* 0x0000000344037209 */ /* 0x000fe40007810000 */
[----:B------:R-:W-:-:S02]  /*3b10*/  FSETP.NEU.FTZ.AND P1, PT, R8, -INF , PT ;  /* 0xff8000000800780b */ /* 0x000fc40003f3d000 */
[----:B------:R-:W-:Y:S02]  /*3b20*/  FMNMX.FTZ R3, R38, R3, !PT ;  /* 0x0000000326037209 */ /* 0x000fe40007810000 */
[----:B------:R-:W-:Y:S02]  /*3b30*/  ISETP.NE.AND P4, PT, R61, RZ, PT ;  /* 0x000000ff3d00720c */ /* 0x000fe40003f85270 */
[----:B------:R-:W-:Y:S02]  /*3b40*/  FMNMX.FTZ R3, R12, R3, !PT ;  /* 0x000000030c037209 */ /* 0x000fe40007810000 */
[----:B------:R-:W-:Y:S02]  /*3b50*/  FSEL R78, R29, RZ, P1 ;  /* 0x000000ff1d4e7208 */ /* 0x000fe40000800000 */
[----:B------:R-:W-:Y:S02]  /*3b60*/  ISETP.GT.AND P1, PT, R21, 0x50, !P4 ;  /* 0x000000501500780c */ /* 0x000fe40006724270 */
[----:B------:R-:W-:Y:S01]  /*3b70*/  FMNMX.FTZ R3, R6, R3, !PT ;  /* 0x0000000306037209 */ /* 0x000fe20007810000 */
[-CC-:B------:R-:W-:Y:S01]  /*3b80*/  FFMA.FTZ R7, R41, R11.reuse, -R78.reuse ;  /* 0x0000000b29077223 */ /* 0x180fe2000001084e */
[----:B------:R-:W-:Y:S01]  /*3b90*/  ISETP.LT.OR P1, PT, R40, 0x51, P1 ;  /* 0x000000512800780c */ /* 0x000fe20000f21670 */
[--C-:B------:R-:W-:Y:S01]  /*3ba0*/  FFMA.FTZ R39, R49, R11, -R78.reuse ;  /* 0x0000000b31277223 */ /* 0x100fe2000001084e */
[----:B------:R-:W-:Y:S01]  /*3bb0*/  FMNMX.FTZ R3, R2, R3, !PT ;  /* 0x0000000302037209 */ /* 0x000fe20007810000 */
[----:B------:R-:W-:Y:S01]  /*3bc0*/  MUFU.EX2 R148, R7 ;  /* 0x0000000700947308 */ /* 0x000fe20000000800 */
[----:B------:R-:W-:Y:S01]  /*3bd0*/  ISETP.NE.AND P4, PT, R65, RZ, PT ;  /* 0x000000ff4100720c */ /* 0x000fe20003f85270 */
[-CC-:B------:R-:W-:Y:S01]  /*3be0*/  FFMA.FTZ R43, R53, R11.reuse, -R78.reuse ;  /* 0x0000000b352b7223 */ /* 0x180fe2000001084e */
[----:B------:R-:W-:Y:S01]  /*3bf0*/  FSEL R70, R81, -INF , !P1 ;  /* 0xff80000051467808 */ /* 0x000fe20004800000 */
[--C-:B------:R-:W-:Y:S01]  /*3c00*/  FFMA.FTZ R27, R33, R11, -R78.reuse ;  /* 0x0000000b211b7223 */ /* 0x100fe2000001084e */
[----:B------:R-:W-:Y:S01]  /*3c10*/  FMNMX.FTZ R3, R0, R3, !PT ;  /* 0x0000000300037209 */ /* 0x000fe20007810000 */
[--C-:B------:R-:W-:Y:S01]  /*3c20*/  FFMA.FTZ R29, R67, R11, -R78.reuse ;  /* 0x0000000b431d7223 */ /* 0x100fe2000001084e */
[----:B------:R-:W-:Y:S01]  /*3c30*/  ISETP.GT.AND P1, PT, R21, 0x59, !P4 ;  /* 0x000000591500780c */ /* 0x000fe20006724270 */
[----:B------:R-:W-:Y:S01]  /*3c40*/  MUFU.EX2 R144, R39 ;  /* 0x0000002700907308 */ /* 0x000fe20000000800 */
[----:B------:R-:W-:Y:S01]  /*3c50*/  FMNMX.FTZ R3, R70, R3, !PT ;  /* 0x0000000346037209 */ /* 0x000fe20007810000 */
[-CC-:B------:R-:W-:Y:S01]  /*3c60*/  FFMA.FTZ R31, R75, R11.reuse, -R78.reuse ;  /* 0x0000000b4b1f7223 */ /* 0x180fe2000001084e */
[----:B------:R-:W-:Y:S01]  /*3c70*/  ISETP.LT.OR P1, PT, R40, 0x5a, P1 ;  /* 0x0000005a2800780c */ /* 0x000fe20000f21670 */
[--C-:B------:R-:W-:Y:S01]  /*3c80*/  FFMA.FTZ R33, R71, R11, -R78.reuse ;  /* 0x0000000b47217223 */ /* 0x100fe2000001084e */
[----:B------:R-:W-:Y:S01]  /*3c90*/  FMNMX.FTZ R3, R74, R3, !PT ;  /* 0x000000034a037209 */ /* 0x000fe20007810000 */
[--C-:B------:R-:W-:Y:S01]  /*3ca0*/  FFMA.FTZ R35, R83, R11, -R78.reuse ;  /* 0x0000000b53237223 */ /* 0x100fe2000001084e */
[----:B------:R-:W-:Y:S01]  /*3cb0*/  FSEL R40, R9, -INF , !P1 ;  /* 0xff80000009287808 */ /* 0x000fe20004800000 */
[----:B------:R-:W-:Y:S01]  /*3cc0*/  MUFU.EX2 R146, R43 ;  /* 0x0000002b00927308 */ /* 0x000fe20000000800 */
[----:B------:R-:W-:Y:S01]  /*3cd0*/  FMNMX.FTZ R3, R20, R3, !PT ;  /* 0x0000000314037209 */ /* 0x000fe20007810000 */
[-CC-:B------:R-:W-:Y:S01]  /*3ce0*/  FFMA.FTZ R26, R26, R11.reuse, -R78.reuse ;  /* 0x0000000b1a1a7223 */ /* 0x180fe2000001084e */
[-CC-:B------:R-:W-:Y:S01]  /*3cf0*/  FFMA.FTZ R37, R87, R11.reuse, -R78.reuse ;  /* 0x0000000b57257223 */ /* 0x180fe2000001084e */
[--C-:B------:R-:W-:Y:S01]  /*3d00*/  FFMA.FTZ R21, R45, R11, -R78.reuse ;  /* 0x0000000b2d157223 */ /* 0x100fe2000001084e */
[----:B------:R-:W-:Y:S01]  /*3d10*/  FMNMX.FTZ R3, R40, R3, !PT ;  /* 0x0000000328037209 */ /* 0x000fe20007810000 */
[-CC-:B------:R-:W-:Y:S01]  /*3d20*/  FFMA.FTZ R28, R28, R11.reuse, -R78.reuse ;  /* 0x0000000b1c1c7223 */ /* 0x180fe2000001084e */
[-CC-:B------:R-:W-:Y:S01]  /*3d30*/  FFMA.FTZ R9, R93, R11.reuse, -R78.reuse ;  /* 0x0000000b5d097223 */ /* 0x180fe2000001084e */
[----:B------:R-:W-:Y:S01]  /*3d40*/  MUFU.EX2 R27, R27 ;  /* 0x0000001b001b7308 */ /* 0x000fe20000000800 */
[-CC-:B------:R-:W-:Y:S01]  /*3d50*/  FFMA.FTZ R41, R97, R11.reuse, -R78.reuse ;  /* 0x0000000b61297223 */ /* 0x180fe2000001084e */
[----:B------:R-:W0:Y:S01]  /*3d60*/  SHFL.BFLY PT, R76, R3, 0x2, 0x1f ;  /* 0x0c401f00034c7f89 */ /* 0x000e2200000e0000 */
[----:B------:R-:W-:Y:S01]  /*3d70*/  ISETP.NE.AND P4, PT, R10, 0x1, PT ;  /* 0x000000010a00780c */ /* 0x000fe20003f85270 */
[-CC-:B------:R-:W-:Y:S01]  /*3d80*/  FFMA.FTZ R45, R99, R11.reuse, -R78.reuse ;  /* 0x0000000b632d7223 */ /* 0x180fe2000001084e */
[-CC-:B------:R-:W-:Y:S01]  /*3d90*/  FFMA.FTZ R32, R32, R11.reuse, -R78.reuse ;  /* 0x0000000b20207223 */ /* 0x180fe2000001084e */
[-CC-:B------:R-:W-:Y:S01]  /*3da0*/  FFMA.FTZ R36, R36, R11.reuse, -R78.reuse ;  /* 0x0000000b24247223 */ /* 0x180fe2000001084e */
[-CC-:B------:R-:W-:Y:S01]  /*3db0*/  FFMA.FTZ R34, R34, R11.reuse, -R78.reuse ;  /* 0x0000000b22227223 */ /* 0x180fe2000001084e */
[----:B------:R1:W2:Y:S01]  /*3dc0*/  MUFU.EX2 R156, R29 ;  /* 0x0000001d009c7308 */ /* 0x0002a20000000800 */
[-CC-:B------:R-:W-:Y:S01]  /*3dd0*/  FFMA.FTZ R30, R30, R11.reuse, -R78.reuse ;  /* 0x0000000b1e1e7223 */ /* 0x180fe2000001084e */
[----:B------:R-:W-:-:S06]  /*3de0*/  FFMA.FTZ R24, R24, R11, -R78 ;  /* 0x0000000b18187223 */ /* 0x000fcc000001084e */
[----:B------:R-:W3:Y:S01]  /*3df0*/  MUFU.EX2 R31, R31 ;  /* 0x0000001f001f7308 */ /* 0x000ee20000000800 */
[----:B-1----:R-:W-:Y:S01]  /*3e00*/  FFMA.FTZ R29, R85, R11, -R78 ;  /* 0x0000000b551d7223 */ /* 0x002fe2000001084e */
[----:B------:R-:W1:Y:S06]  /*3e10*/  @P4 LDC R53, c[0x0][0x450] ;  /* 0x00011400ff354b82 */ /* 0x000e6c0000000800 */
[----:B------:R4:W5:Y:S01]  /*3e20*/  MUFU.EX2 R158, R33 ;  /* 0x00000021009e7308 */ /* 0x0009620000000800 */
[----:B0-----:R-:W-:-:S05]  /*3e30*/  FMNMX.FTZ R76, R3, R76, !PT ;  /* 0x0000004c034c7209 */ /* 0x001fca0007810000 */
[----:B------:R-:W0:Y:S02]  /*3e40*/  SHFL.BFLY PT, R7, R76, 0x1, 0x1f ;  /* 0x0c201f004c077f89 */ /* 0x000e2400000e0000 */
[----:B------:R-:W5:Y:S01]  /*3e50*/  MUFU.EX2 R35, R35 ;  /* 0x0000002300237308 */ /* 0x000f620000000800 */
[----:B----4-:R-:W-:-:S07]  /*3e60*/  FFMA.FTZ R33, R89, R11, -R78 ;  /* 0x0000000b59217223 */ /* 0x010fce000001084e */
[----:B------:R4:W-:Y:S08]  /*3e70*/  MUFU.EX2 R152, R29 ;  /* 0x0000001d00987308 */ /* 0x0009f00000000800 */
[----:B------:R-:W-:Y:S01]  /*3e80*/  MUFU.EX2 R37, R37 ;  /* 0x0000002500257308 */ /* 0x000fe20000000800 */
[----:B----4-:R-:W-:Y:S01]  /*3e90*/  FFMA.FTZ R29, R91, R11, -R78 ;  /* 0x0000000b5b1d7223 */ /* 0x010fe2000001084e */
[----:B0-----:R-:W-:-:S06]  /*3ea0*/  FMNMX.FTZ R7, R76, R7, !PT ;  /* 0x000000074c077209 */ /* 0x001fcc0007810000 */
[----:B------:R0:W-:Y:S01]  /*3eb0*/  MUFU.EX2 R154, R33 ;  /* 0x00000021009a7308 */ /* 0x0001e20000000800 */
[C---:B------:R-:W-:Y:S01]  /*3ec0*/  FSETP.NEU.FTZ.AND P1, PT, R7.reuse, -INF , PT ;  /* 0xff8000000700780b */ /* 0x040fe20003f3d000 */
[----:B------:R-:W-:-:S06]  /*3ed0*/  FMUL.FTZ R39, R7, R11 ;  /* 0x0000000b07277220 */ /* 0x000fcc0000410000 */
[----:B------:R-:W-:Y:S01]  /*3ee0*/  MUFU.EX2 R29, R29 ;  /* 0x0000001d001d7308 */ /* 0x000fe20000000800 */
[----:B------:R-:W-:Y:S01]  /*3ef0*/  FSEL R43, R39, RZ, P1 ;  /* 0x000000ff272b7208 */ /* 0x000fe20000800000 */
[----:B0-----:R-:W-:-:S04]  /*3f00*/  FFMA.FTZ R33, R95, R11, -R78 ;  /* 0x0000000b5f217223 */ /* 0x001fc8000001084e */
        /* <DEDUP_REMOVED lines=14> */
[----:B--2---:R-:W-:Y:S01]  /*3ff0*/  FADD.FTZ R26, R27, R156 ;  /* 0x0000009c1b1a7221 */ /* 0x004fe20000010000 */
[-CC-:B------:R-:W-:Y:S01]  /*4000*/  FFMA.FTZ R64, R64, R11.reuse, -R43.reuse ;  /* 0x0000000b40407223 */ /* 0x180fe2000001082b */
[-CC-:B------:R-:W-:Y:S01]  /*4010*/  FFMA.FTZ R66, R66, R11.reuse, -R43.reuse ;  /* 0x0000000b42427223 */ /* 0x180fe2000001082b */
[-CC-:B------:R-:W-:Y:S01]  /*4020*/  FFMA.FTZ R68, R68, R11.reuse, -R43.reuse ;  /* 0x0000000b44447223 */ /* 0x180fe2000001082b */
[----:B---3--:R-:W-:Y:S01]  /*4030*/  FADD.FTZ R47, R31, R26 ;  /* 0x0000001a1f2f7221 */ /* 0x008fe20000010000 */
[-CC-:B------:R-:W-:Y:S01]  /*4040*/  FFMA.FTZ R6, R6, R11.reuse, -R43.reuse ;  /* 0x0000000b06067223 */ /* 0x180fe2000001082b */
[-C--:B------:R-:W-:Y:S01]  /*4050*/  FFMA.FTZ R38, R38, R11.reuse, -R43 ;  /* 0x0000000b26267223 */ /* 0x080fe2000001082b */
[----:B------:R-:W0:Y:S01]  /*4060*/  MUFU.EX2 R25, R25 ;  /* 0x0000001900197308 */ /* 0x000e220000000800 */
[----:B-----5:R-:W-:Y:S01]  /*4070*/  FADD.FTZ R26, R158, R47 ;  /* 0x0000002f9e1a7221 */ /* 0x020fe20000010000 */
[-CC-:B------:R-:W-:Y:S01]  /*4080*/  FFMA.FTZ R12, R12, R11.reuse, -R43.reuse ;  /* 0x0000000b0c0c7223 */ /* 0x180fe2000001082b */
[-CC-:B------:R-:W-:Y:S01]  /*4090*/  FFMA.FTZ R2, R2, R11.reuse, -R43.reuse ;  /* 0x0000000b02027223 */ /* 0x180fe2000001082b */
[-CC-:B------:R-:W-:Y:S01]  /*40a0*/  FFMA.FTZ R0, R0, R11.reuse, -R43.reuse ;  /* 0x0000000b00007223 */ /* 0x180fe2000001082b */
[----:B------:R-:W-:Y:S01]  /*40b0*/  FADD.FTZ R49, R35, R26 ;  /* 0x0000001a23317221 */ /* 0x000fe20000010000 */
[-CC-:B------:R-:W-:Y:S01]  /*40c0*/  FFMA.FTZ R70, R70, R11.reuse, -R43.reuse ;  /* 0x0000000b46467223 */ /* 0x180fe2000001082b */
[-CC-:B------:R-:W-:Y:S01]  /*40d0*/  FFMA.FTZ R74, R74, R11.reuse, -R43.reuse ;  /* 0x0000000b4a4a7223 */ /* 0x180fe2000001082b */
[----:B------:R-:W2:Y:S01]  /*40e0*/  MUFU.EX2 R44, R44 ;  /* 0x0000002c002c7308 */ /* 0x000ea20000000800 */
[-CC-:B------:R-:W-:Y:S01]  /*40f0*/  FFMA.FTZ R20, R20, R11.reuse, -R43.reuse ;  /* 0x0000000b14147223 */ /* 0x180fe2000001082b */
[----:B------:R-:W-:Y:S01]  /*4100*/  FFMA.FTZ R40, R40, R11, -R43 ;  /* 0x0000000b28287223 */ /* 0x000fe2000001082b */
[----:B------:R-:W-:-:S02]  /*4110*/  F2FP.F16.F32.PACK_AB R156, R156, R27 ;  /* 0x0000001b9c9c723e */ /* 0x000fc400000000ff */
[----:B------:R-:W-:-:S03]  /*4120*/  F2FP.F16.F32.PACK_AB R158, R158, R31 ;  /* 0x0000001f9e9e723e */ /* 0x000fc600000000ff */
[----:B------:R-:W3:Y:S01]  /*4130*/  MUFU.EX2 R159, R46 ;  /* 0x0000002e009f7308 */ /* 0x000ee20000000800 */
[----:B0-----:R-:W-:Y:S01]  /*4140*/  FADD.FTZ R47, R42, R25 ;  /* 0x000000192a2f7221 */ /* 0x001fe20000010000 */
[----:B------:R-:W-:-:S06]  /*4150*/  F2FP.F16.F32.PACK_AB R157, R25, R42 ;  /* 0x0000002a199d723e */ /* 0x000fcc00000000ff */
[----:B------:R-:W0:Y:S01]  /*4160*/  MUFU.EX2 R48, R48 ;  /* 0x0000003000307308 */ /* 0x000e220000000800 */
[----:B--2---:R-:W-:-:S07]  /*4170*/  FADD.FTZ R26, R44, R47 ;  /* 0x0000002f2c1a7221 */ /* 0x004fce0000010000 */
[----:B------:R-:W2:Y:S01]  /*4180*/  MUFU.EX2 R153, R50 ;  /* 0x0000003200997308 */ /* 0x000ea20000000800 */
[C---:B---3--:R-:W-:Y:S01]  /*4190*/  FADD.FTZ R47, R159.reuse, R26 ;  /* 0x0000001a9f2f7221 */ /* 0x048fe20000010000 */
[----:B------:R-:W-:-:S06]  /*41a0*/  F2FP.F16.F32.PACK_AB R159, R159, R44 ;  /* 0x0000002c9f9f723e */ /* 0x000fcc00000000ff */
[----:B------:R-:W3:Y:S01]  /*41b0*/  MUFU.EX2 R52, R52 ;  /* 0x0000003400347308 */ /* 0x000ee20000000800 */
[----:B0-----:R-:W-:-:S07]  /*41c0*/  FADD.FTZ R26, R48, R47 ;  /* 0x0000002f301a7221 */ /* 0x001fce0000010000 */
[----:B------:R-:W0:Y:S01]  /*41d0*/  MUFU.EX2 R155, R54 ;  /* 0x00000036009b7308 */ /* 0x000e220000000800 */
[C---:B--2---:R-:W-:Y:S01]  /*41e0*/  FADD.FTZ R47, R153.reuse, R26 ;  /* 0x0000001a992f7221 */ /* 0x044fe20000010000 */
[----:B------:R-:W-:-:S06]  /*41f0*/  F2FP.F16.F32.PACK_AB R153, R153, R48 ;  /* 0x000000309999723e */ /* 0x000fcc00000000ff */
[----:B------:R-:W2:Y:S01]  /*4200*/  MUFU.EX2 R56, R56 ;  /* 0x0000003800387308 */ /* 0x000ea20000000800 */
[----:B---3--:R-:W-:-:S07]  /*4210*/  FADD.FTZ R26, R52, R47 ;  /* 0x0000002f341a7221 */ /* 0x008fce0000010000 */
[----:B------:R-:W-:Y:S01]  /*4220*/  MUFU.EX2 R150, R21 ;  /* 0x0000001500967308 */ /* 0x000fe20000000800 */
[C---:B0-----:R-:W-:Y:S01]  /*4230*/  FADD.FTZ R47, R155.reuse, R26 ;  /* 0x0000001a9b2f7221 */ /* 0x041fe20000010000 */
[----:B------:R-:W-:-:S06]  /*4240*/  F2FP.F16.F32.PACK_AB R155, R155, R52 ;  /* 0x000000349b9b723e */ /* 0x000fcc00000000ff */
[----:B------:R0:W-:Y:S01]  /*4250*/  MUFU.EX2 R21, R28 ;  /* 0x0000001c00157308 */ /* 0x0001e20000000800 */
[----:B--2---:R-:W-:-:S07]  /*4260*/  FADD.FTZ R26, R56, R47 ;  /* 0x0000002f381a7221 */ /* 0x004fce0000010000 */
[----:B------:R-:W2:Y:S01]  /*4270*/  MUFU.EX2 R149, R58 ;  /* 0x0000003a00957308 */ /* 0x000ea20000000800 */
[C---:B0-----:R-:W-:Y:S01]  /*4280*/  FADD.FTZ R28, R152.reuse, R49 ;  /* 0x00000031981c7221 */ /* 0x041fe20000010000 */
[----:B------:R-:W-:-:S03]  /*4290*/  F2FP.F16.F32.PACK_AB R152, R152, R35 ;  /* 0x000000239898723e */ /* 0x000fc600000000ff */
[----:B------:R-:W-:-:S03]  /*42a0*/  FADD.FTZ R49, R37, R28 ;  /* 0x0000001c25317221 */ /* 0x000fc60000010000 */
[----:B------:R-:W0:Y:S01]  /*42b0*/  MUFU.EX2 R9, R9 ;  /* 0x0000000900097308 */ /* 0x000e220000000800 */
[C---:B------:R-:W-:Y:S01]  /*42c0*/  FADD.FTZ R28, R154.reuse, R49 ;  /* 0x000000319a1c7221 */ /* 0x040fe20000010000 */
[----:B------:R-:W-:-:S03]  /*42d0*/  F2FP.F16.F32.PACK_AB R154, R154, R37 ;  /* 0x000000259a9a723e */ /* 0x000fc600000000ff */
[----:B------:R-:W-:-:S03]  /*42e0*/  FADD.FTZ R49, R29, R28 ;  /* 0x0000001c1d317221 */ /* 0x000fc60000010000 */
[----:B------:R-:W-:Y:S01]  /*42f0*/  MUFU.EX2 R60, R60 ;  /* 0x0000003c003c7308 */ /* 0x000fe20000000800 */
[C---:B------:R-:W-:Y:S01]  /*4300*/  FADD.FTZ R28, R148.reuse, R49 ;  /* 0x00000031941c7221 */ /* 0x040fe20000010000 */
[C---:B--2---:R-:W-:Y:S01]  /*4310*/  FADD.FTZ R47, R149.reuse, R26 ;  /* 0x0000001a952f7221 */ /* 0x044fe20000010000 */
[----:B------:R-:W-:Y:S02]  /*4320*/  F2FP.F16.F32.PACK_AB R148, R148, R29 ;  /* 0x0000001d9494723e */ /* 0x000fe400000000ff */
[----:B------:R-:W-:-:S03]  /*4330*/  F2FP.F16.F32.PACK_AB R149, R149, R56 ;  /* 0x000000389595723e */ /* 0x000fc600000000ff */
[----:B------:R-:W-:Y:S01]  /*4340*/  MUFU.EX2 R151, R62 ;  /* 0x0000003e00977308 */ /* 0x000fe20000000800 */
[----:B0-----:R-:W-:-:S04]  /*4350*/  FADD.FTZ R49, R9, R28 ;  /* 0x0000001c09317221 */ /* 0x001fc80000010000 */
[C---:B------:R-:W-:Y:S01]  /*4360*/  FADD.FTZ R28, R150.reuse, R49 ;  /* 0x00000031961c7221 */ /* 0x040fe20000010000 */
[----:B------:R-:W-:Y:S02]  /*4370*/  F2FP.F16.F32.PACK_AB R150, R150, R9 ;  /* 0x000000099696723e */ /* 0x000fe400000000ff */
[----:B------:R-:W0:Y:S08]  /*4380*/  MUFU.EX2 R33, R33 ;  /* 0x0000002100217308 */ /* 0x000e300000000800 */
[----:B------:R-:W-:Y:S08]  /*4390*/  MUFU.EX2 R64, R64 ;  /* 0x0000004000407308 */ /* 0x000ff00000000800 */
[----:B------:R-:W-:Y:S01]  /*43a0*/  MUFU.EX2 R145, R66 ;  /* 0x0000004200917308 */ /* 0x000fe20000000800 */
[----:B0-----:R-:W-:-:S04]  /*43b0*/  FADD.FTZ R49, R33, R28 ;  /* 0x0000001c21317221 */ /* 0x001fc80000010000 */
[C---:B------:R-:W-:Y:S01]  /*43c0*/  FADD.FTZ R26, R144.reuse, R49 ;  /* 0x00000031901a7221 */ /* 0x040fe20000010000 */
[----:B------:R-:W-:Y:S02]  /*43d0*/  F2FP.F16.F32.PACK_AB R144, R144, R33 ;  /* 0x000000219090723e */ /* 0x000fe400000000ff */
[----:B------:R-:W0:Y:S08]  /*43e0*/  MUFU.EX2 R41, R41 ;  /* 0x0000002900297308 */ /* 0x000e300000000800 */
[----:B------:R-:W-:Y:S08]  /*43f0*/  MUFU.EX2 R68, R68 ;  /* 0x0000004400447308 */ /* 0x000ff00000000800 */
[----:B------:R2:W-:Y:S08]  /*4400*/  MUFU.EX2 R141, R6 ;  /* 0x00000006008d7308 */ /* 0x0005f00000000800 */
[----:B------:R-:W-:Y:S01]  /*4410*/  MUFU.EX2 R147, R38 ;  /* 0x0000002600937308 */ /* 0x000fe20000000800 */
[----:B--2---:R-:W-:Y:S01]  /*4420*/  FADD.FTZ R6, R60, R47 ;  /* 0x0000002f3c067221 */ /* 0x004fe20000010000 */
[----:B0-----:R-:W-:-:S03]  /*4430*/  FADD.FTZ R47, R41, R26 ;  /* 0x0000001a292f7221 */ /* 0x001fc60000010000 */
[C---:B------:R-:W-:Y:S01]  /*4440*/  FADD.FTZ R43, R151.reuse, R6 ;  /* 0x00000006972b7221 */ /* 0x040fe20000010000 */
[C---:B------:R-:W-:Y:S01]  /*4450*/  FADD.FTZ R26, R146.reuse, R47 ;  /* 0x0000002f921a7221 */ /* 0x040fe20000010000 */
[----:B------:R-:W-:Y:S01]  /*4460*/  F2FP.F16.F32.PACK_AB R146, R146, R41 ;  /* 0x000000299292723e */ /* 0x000fe200000000ff */
[----:B------:R-:W0:Y:S01]  /*4470*/  MUFU.EX2 R45, R45 ;  /* 0x0000002d002d7308 */ /* 0x000e220000000800 */
[----:B------:R-:W-:Y:S01]  /*4480*/  FADD.FTZ R6, R64, R43 ;  /* 0x0000002b40067221 */ /* 0x000fe20000010000 */
[----:B------:R-:W-:-:S03]  /*4490*/  F2FP.F16.F32.PACK_AB R151, R151, R60 ;  /* 0x0000003c9797723e */ /* 0x000fc600000000ff */
[C---:B------:R-:W-:Y:S01]  /*44a0*/  FADD.FTZ R27, R145.reuse, R6 ;  /* 0x00000006911b7221 */ /* 0x040fe20000010000 */
[----:B------:R-:W-:Y:S02]  /*44b0*/  F2FP.F16.F32.PACK_AB R145, R145, R64 ;  /* 0x000000409191723e */ /* 0x000fe400000000ff */
[----:B------:R2:W-:Y:S08]  /*44c0*/  MUFU.EX2 R3, R32 ;  /* 0x0000002000037308 */ /* 0x0005f00000000800 */
[----:B------:R-:W-:Y:S01]  /*44d0*/  MUFU.EX2 R12, R12 ;  /* 0x0000000c000c7308 */ /* 0x000fe20000000800 */
[----:B--2---:R-:W2:Y:S01]  /*44e0*/  @P4 LDC R32, c[0x0][0x44c] ;  /* 0x00011300ff204b82 */ /* 0x004ea20000000800 */
[----:B0-----:R-:W-:-:S06]  /*44f0*/  FADD.FTZ R43, R45, R26 ;  /* 0x0000001a2d2b7221 */ /* 0x001fcc0000010000 */
[----:B------:R-:W0:Y:S08]  /*4500*/  MUFU.EX2 R36, R36 ;  /* 0x0000002400247308 */ /* 0x000e300000000800 */
[----:B------:R-:W3:Y:S08]  /*4510*/  MUFU.EX2 R34, R34 ;  /* 0x0000002200227308 */ /* 0x000ef00000000800 */
[----:B------:R-:W4:Y:S01]  /*4520*/  MUFU.EX2 R2, R2 ;  /* 0x0000000200027308 */ /* 0x000f220000000800 */
[C---:B0-----:R-:W-:Y:S01]  /*4530*/  FADD.FTZ R43, R36.reuse, R43 ;  /* 0x0000002b242b7221 */ /* 0x041fe20000010000 */
[----:B--2---:R-:W-:Y:S01]  /*4540*/  @P4 IMAD.HI.U32 R32, R17, R32, RZ ;  /* 0x0000002011204227 */ /* 0x004fe200078e00ff */
[----:B------:R-:W-:-:S04]  /*4550*/  F2FP.F16.F32.PACK_AB R140, R36, R45 ;  /* 0x0000002d248c723e */ /* 0x000fc800000000ff */
[----:B-1----:R-:W-:Y:S01]  /*4560*/  @P4 SHF.R.U32.HI R51, RZ, R53, R32 ;  /* 0x00000035ff334219 */ /* 0x002fe20000011620 */
[----:B------:R0:W1:Y:S01]  /*4570*/  MUFU.EX2 R143, R0 ;  /* 0x00000000008f7308 */ /* 0x0000620000000800 */
[----:B---3--:R-:W-:Y:S01]  /*4580*/  FADD.FTZ R6, R34, R43 ;  /* 0x0000002b22067221 */ /* 0x008fe20000010000 */
[----:B------:R-:W-:Y:S02]  /*4590*/  F2FP.F16.F32.PACK_AB R142, R3, R34 ;  /* 0x00000022038e723e */ /* 0x000fe400000000ff */
[----:B------:R-:W-:Y:S01]  /*45a0*/  ISETP.GE.AND P4, PT, R15, 0x1, PT ;  /* 0x000000010f00780c */ /* 0x000fe20003f86270 */
[----:B------:R-:W-:Y:S01]  /*45b0*/  FADD.FTZ R29, R3, R6 ;  /* 0x00000006031d7221 */ /* 0x000fe20000010000 */
[----:B------:R-:W-:Y:S02]  /*45c0*/  IMAD.IADD R47, R72, 0x1, R51 ;  /* 0x00000001482f7824 */ /* 0x000fe400078e0233 */
[----:B------:R-:W2:Y:S01]  /*45d0*/  MUFU.EX2 R70, R70 ;  /* 0x0000004600467308 */ /* 0x000ea20000000800 */
[----:B0-----:R-:W-:Y:S01]  /*45e0*/  FADD.FTZ R0, R68, R27 ;  /* 0x0000001b44007221 */ /* 0x001fe20000010000 */
[----:B------:R-:W-:-:S03]  /*45f0*/  IMAD.IADD R14, R47, 0x1, R14 ;  /* 0x000000012f0e7824 */ /* 0x000fc600078e020e */
[C---:B------:R-:W-:Y:S01]  /*4600*/  FADD.FTZ R27, R147.reuse, R0 ;  /* 0x00000000931b7221 */ /* 0x040fe20000010000 */
[----:B------:R-:W-:Y:S02]  /*4610*/  F2FP.F16.F32.PACK_AB R147, R147, R68 ;  /* 0x000000449393723e */ /* 0x000fe400000000ff */
[----:B------:R-:W0:Y:S01]  /*4620*/  MUFU.EX2 R30, R30 ;  /* 0x0000001e001e7308 */ /* 0x000e220000000800 */
[----:B------:R-:W-:-:S04]  /*4630*/  FADD.FTZ R0, R12, R27 ;  /* 0x0000001b0c007221 */ /* 0x000fc80000010000 */
[C---:B------:R-:W-:Y:S01]  /*4640*/  FADD.FTZ R9, R141.reuse, R0 ;  /* 0x000000008d097221 */ /* 0x040fe20000010000 */
[----:B------:R-:W-:Y:S02]  /*4650*/  F2FP.F16.F32.PACK_AB R141, R141, R12 ;  /* 0x0000000c8d8d723e */ /* 0x000fe400000000ff */
[----:B------:R-:W3:Y:S01]  /*4660*/  MUFU.EX2 R137, R74 ;  /* 0x0000004a00897308 */ /* 0x000ee20000000800 */
[----:B----4-:R-:W-:Y:S01]  /*4670*/  FADD.FTZ R0, R2, R9 ;  /* 0x0000000902007221 */ /* 0x010fe20000010000 */
[----:B------:R-:W-:-:S03]  /*4680*/  VIADD R9, R73, 0xfffffffe ;  /* 0xfffffffe49097836 */ /* 0x000fc60000000000 */
[C---:B-1----:R-:W-:Y:S01]  /*4690*/  FADD.FTZ R3, R143.reuse, R0 ;  /* 0x000000008f037221 */ /* 0x042fe20000010000 */
[----:B------:R-:W-:Y:S02]  /*46a0*/  F2FP.F16.F32.PACK_AB R143, R143, R2 ;  /* 0x000000028f8f723e */ /* 0x000fe400000000ff */
[----:B------:R-:W1:Y:S01]  /*46b0*/  MUFU.EX2 R20, R20 ;  /* 0x0000001400147308 */ /* 0x000e620000000800 */
[----:B--2---:R-:W-:Y:S01]  /*46c0*/  FADD.FTZ R0, R70, R3 ;  /* 0x0000000346007221 */ /* 0x004fe20000010000 */
[----:B0-----:R-:W-:Y:S01]  /*46d0*/  FADD.FTZ R6, R30, R29 ;  /* 0x0000001d1e067221 */ /* 0x001fe20000010000 */
[----:B------:R-:W-:-:S03]  /*46e0*/  F2FP.F16.F32.PACK_AB R136, R21, R30 ;  /* 0x0000001e1588723e */ /* 0x000fc600000000ff */
[----:B------:R-:W-:Y:S02]  /*46f0*/  FADD.FTZ R27, R21, R6 ;  /* 0x00000006151b7221 */ /* 0x000fe40000010000 */
[----:B------:R-:W0:Y:S01]  /*4700*/  MUFU.EX2 R24, R24 ;  /* 0x0000001800187308 */ /* 0x000e220000000800 */
[C---:B---3--:R-:W-:Y:S01]  /*4710*/  FADD.FTZ R3, R137.reuse, R0 ;  /* 0x0000000089037221 */ /* 0x048fe20000010000 */
[----:B------:R-:W-:-:S06]  /*4720*/  F2FP.F16.F32.PACK_AB R137, R137, R70 ;  /* 0x000000468989723e */ /* 0x000fcc00000000ff */
[----:B------:R-:W2:Y:S01]  /*4730*/  MUFU.EX2 R139, R40 ;  /* 0x00000028008b7308 */ /* 0x000ea20000000800 */
[----:B-1----:R-:W-:Y:S01]  /*4740*/  FADD.FTZ R0, R20, R3 ;  /* 0x0000000314007221 */ /* 0x002fe20000010000 */
[----:B0-----:R-:W-:Y:S01]  /*4750*/  FADD.FTZ R6, R24, R27 ;  /* 0x0000001b18067221 */ /* 0x001fe20000010000 */
[----:B------:R-:W-:-:S03]  /*4760*/  F2FP.F16.F32.PACK_AB R138, R39, R24 ;  /* 0x00000018278a723e */ /* 0x000fc600000000ff */
[----:B------:R-:W-:Y:S01]  /*4770*/  FADD.FTZ R6, R39, R6 ;  /* 0x0000000627067221 */ /* 0x000fe20000010000 */
[C---:B--2---:R-:W-:Y:S01]  /*4780*/  FADD.FTZ R3, R139.reuse, R0 ;  /* 0x000000008b037221 */ /* 0x044fe20000010000 */
[----:B------:R-:W-:Y:S01]  /*4790*/  F2FP.F16.F32.PACK_AB R139, R139, R20 ;  /* 0x000000148b8b723e */ /* 0x000fe200000000ff */
        /* <DEDUP_REMOVED lines=11> */
.L_x_1106:
[----:B------:R-:W-:-:S13]  /*4850*/  ISETP.NE.AND P1, PT, R15, 0x1, PT ;  /* 0x000000010f00780c */ /* 0x000fda0003f25270 */
[----:B------:R-:W0:Y:S02]  /*4860*/  @P1 LDC.64 R20, c[0x0][0x9e8] ;  /* 0x00027a00ff141b82 */ /* 0x000e240000000a00 */
[----:B0-----:R-:W-:-:S05]  /*4870*/  @P1 IMAD.HI.U32 R2, R0, R20, RZ ;  /* 0x0000001400021227 */ /* 0x001fca00078e00ff */
[----:B------:R-:W-:-:S07]  /*4880*/  @P1 SHF.R.U32.HI R0, RZ, R21, R2 ;  /* 0x00000015ff001219 */ /* 0x000fce0000011602 */
.L_x_1107:
[----:B------:R-:W-:-:S05]  /*4890*/  IMAD R15, R0, R15, R15 ;  /* 0x0000000f000f7224 */ /* 0x000fca00078e020f */
[----:B------:R-:W-:-:S07]  /*48a0*/  VIMNMX R14, R14, R15, PT ;  /* 0x0000000f0e0e7248 */ /* 0x000fce0003fe0100 */
.L_x_1105:
[----:B------:R-:W-:Y:S01]  /*48b0*/  IMAD.HI R14, R14, 0x2aaaaaab, RZ ;  /* 0x2aaaaaab0e0e7827 */ /* 0x000fe200078e02ff */
[----:B------:R-:W-:Y:S02]  /*48c0*/  CS2R R86, SRZ ;  /* 0x0000000000567805 */ /* 0x000fe4000001ff00 */
[----:B------:R-:W-:Y:S02]  /*48d0*/  CS2R R84, SRZ ;  /* 0x0000000000547805 */ /* 0x000fe4000001ff00 */
[----:B------:R-:W-:Y:S01]  /*48e0*/  CS2R R82, SRZ ;  /* 0x0000000000527805 */ /* 0x000fe2000001ff00 */
[----:B------:R-:W-:Y:S01]  /*48f0*/  IMAD.MOV.U32 R2, RZ, RZ, 0x3f800000 ;  /* 0x3f800000ff027424 */ /* 0x000fe200078e00ff */
[----:B------:R-:W-:Y:S01]  /*4900*/  SHF.R.U32.HI R15, RZ, 0x1f, R14 ;  /* 0x0000001fff0f7819 */ /* 0x000fe2000001160e */
[----:B------:R-:W-:Y:S01]  /*4910*/  IMAD.MOV.U32 R0, RZ, RZ, 0x3f800000 ;  /* 0x3f800000ff007424 */ /* 0x000fe200078e00ff */
[----:B------:R-:W-:Y:S02]  /*4920*/  CS2R R80, SRZ ;  /* 0x0000000000507805 */ /* 0x000fe4000001ff00 */
[----:B------:R-:W-:-:S02]  /*4930*/  CS2R R78, SRZ ;  /* 0x00000000004e7805 */ /* 0x000fc4000001ff00 */
[----:B------:R-:W-:Y:S02]  /*4940*/  LEA.HI.SX32 R15, R14, R15, 0x1c ;  /* 0x0000000f0e0f7211 */ /* 0x000fe400078fe2ff */
[----:B------:R-:W-:Y:S02]  /*4950*/  CS2R R76, SRZ ;  /* 0x00000000004c7805 */ /* 0x000fe4000001ff00 */
[----:B------:R-:W-:Y:S02]  /*4960*/  CS2R R74, SRZ ;  /* 0x00000000004a7805 */ /* 0x000fe4000001ff00 */
[----:B------:R-:W-:Y:S02]  /*4970*/  CS2R R72, SRZ ;  /* 0x0000000000487805 */ /* 0x000fe4000001ff00 */
[----:B------:R-:W-:Y:S02]  /*4980*/  VIMNMX R12, R22, R15, !PT ;  /* 0x0000000f160c7248 */ /* 0x000fe40007fe0100 */
[----:B------:R-:W-:-:S02]  /*4990*/  CS2R R70, SRZ ;  /* 0x0000000000467805 */ /* 0x000fc4000001ff00 */
[----:B------:R-:W-:Y:S02]  /*49a0*/  CS2R R68, SRZ ;  /* 0x0000000000447805 */ /* 0x000fe4000001ff00 */
[----:B------:R-:W-:Y:S02]  /*49b0*/  CS2R R66, SRZ ;  /* 0x0000000000427805 */ /* 0x000fe4000001ff00 */
        /* <DEDUP_REMOVED lines=22> */
[----:B------:R-:W-:Y:S06]  /*4b20*/  @!P1 BRA `(.L_x_1108) ;  /* 0x0000003000f89947 */ /* 0x000fec0003800000 */
[----:B------:R-:W-:Y:S01]  /*4b30*/  IMAD.MOV.U32 R2, RZ, RZ, 0x3f800000 ;  /* 0x3f800000ff027424 */ /* 0x000fe200078e00ff */
[----:B------:R-:W-:Y:S01]  /*4b40*/  ULDC UR50, c[0x0][0x9e4] ;  /* 0x0002790000327ab9 */ /* 0x000fe20000000800 */
[----:B------:R-:W-:Y:S01]  /*4b50*/  IMAD.MOV.U32 R87, RZ, RZ, RZ ;  /* 0x000000ffff577224 */ /* 0x000fe200078e00ff */
[----:B------:R-:W-:Y:S01]  /*4b60*/  ULDC UR4, c[0x0][0x9d8] ;  /* 0x0002760000047ab9 */ /* 0x000fe20000000800 */
[----:B------:R-:W-:-:S05]  /*4b70*/  ULDC UR54, c[0x0][0x9e0] ;  /* 0x0002780000367ab9 */ /* 0x000fca0000000800 */
.L_x_1125:
[----:B------:R-:W-:-:S04]  /*4b80*/  UIADD3 UR5, UR37, 0x1, URZ ;  /* 0x0000000125057890 */ /* 0x000fc8000fffe03f */
[----:B------:R-:W-:-:S04]  /*4b90*/  UISETP.NE.AND UP0, UPT, UR5, 0x2, UPT ;  /* 0x000000020500788c */ /* 0x000fc8000bf05270 */
[----:B------:R-:W-:Y:S02]  /*4ba0*/  USEL UR39, URZ, 0x1, UP0 ;  /* 0x000000013f277887 */ /* 0x000fe40008000000 */
[----:B------:R-:W-:Y:S02]  /*4bb0*/  USEL UR5, UR5, URZ, UP0 ;  /* 0x0000003f05057287 */ /* 0x000fe40008000000 */
[----:B------:R-:W-:Y:S01]  /*4bc0*/  ULOP3.LUT UR39, UR36, UR39, URZ, 0x3c, !UPT ;  /* 0x0000002724277292 */ /* 0x000fe2000f8e3c3f */
[----:B------:R-:W-:Y:S11]  /*4bd0*/  @!P0 BRA `(.L_x_1109) ;  /* 0x0000000000048947 */ /* 0x000ff60003800000 */
[----:B------:R-:W-:Y:S01]  /*4be0*/  BPT.TRAP 0x1 ;  /* 0x000000040000795c */ /* 0x000fe20000300000 */
.L_x_1109:
[----:B------:R-:W-:Y:S01]  /*4bf0*/  ULEA UR7, UR5, UR38, 0x3 ;  /* 0x0000002605077291 */ /* 0x000fe2000f8e183f */
[----:B------:R-:W-:-:S05]  /*4c00*/  IMAD.U32 R11, RZ, RZ, UR39 ;  /* 0x00000027ff0b7e24 */ /* 0x000fca000f8e00ff */
[----:B------:R-:W-:-:S04]  /*4c10*/  SHF.L.U32 R11, R11, 0x1f, RZ ;  /* 0x0000001f0b0b7819 */ /* 0x000fc800000006ff */
[----:B------:R0:W1:Y:S01]  /*4c20*/  SYNCS.PHASECHK.TRANS64.TRYWAIT P1, [UR7+0x2a830], R11 ;  /* 0x02a8300bff0075a7 */ /* 0x0000620008020147 */
[----:B------:R-:W-:Y:S05]  /*4c30*/  @!P0 BRA `(.L_x_1110) ;  /* 0x0000000000048947 */ /* 0x000fea0003800000 */
[----:B------:R-:W-:Y:S01]  /*4c40*/  BPT.TRAP 0x1 ;  /* 0x000000040000795c */ /* 0x000fe20000300000 */
.L_x_1110:
[----:B-1----:R-:W-:Y:S05]  /*4c50*/  @P1 BRA `(.L_x_1111) ;  /* 0x0000000000081947 */ /* 0x002fea0003800000 */
[----:B------:R-:W1:Y:S02]  /*4c60*/  SYNCS.PHASECHK.TRANS64.TRYWAIT P1, [UR7+0x2a830], R11 ;  /* 0x02a8300bff0075a7 */ /* 0x000e640008020147 */
[----:B-1----:R-:W-:Y:S05]  /*4c70*/  @!P1 BRA `(.L_x_1112) ;  /* 0x0000010400449947 */ /* 0x002fea0003800000 */
.L_x_1111:
        /* <DEDUP_REMOVED lines=15> */
[----:B------:R-:W-:Y:S01]  /*4d70*/  HGMMA.64x96x16.F32 R88, gdesc[UR44], RZ, !UPT, gsb0 ;  /* 0x016000002c5879f0 */ /* 0x000fe2000c0008ff */
[----:B------:R-:W-:Y:S01]  /*4d80*/  UIADD3 UR46, UR6, 0x2, URZ ;  /* 0x00000002062e7890 */ /* 0x000fe2000fffe03f */
[-C--:B------:R-:W-:Y:S01]  /*4d90*/  FMUL.FTZ R29, R29, R0.reuse ;  /* 0x000000001d1d7220 */ /* 0x080fe20000410000 */
[----:B------:R-:W-:Y:S01]  /*4da0*/  UMOV UR44, UR56 ;  /* 0x00000038002c7c82 */ /* 0x000fe20008000000 */
[----:B------:R-:W-:Y:S01]  /*4db0*/  UMOV UR45, UR57 ;  /* 0x00000039002d7c82 */ /* 0x000fe20008000000 */
        /* <DEDUP_REMOVED lines=73> */
[----:B------:R-:W-:Y:S01]  /*5250*/  HGMMA.64x96x16.F32 R88, gdesc[UR44], R88, gsb0 ;  /* 0x016000002c5879f0 */ /* 0x000fe20008000858 */
[----:B------:R-:W-:Y:S01]  /*5260*/  UIADD3 UR46, UR6, 0x4, URZ ;  /* 0x00000004062e7890 */ /* 0x000fe2000fffe03f */
[----:B------:R-:W-:Y:S01]  /*5270*/  UMOV UR44, UR52 ;  /* 0x00000034002c7c82 */ /* 0x000fe20008000000 */
[----:B------:R-:W-:Y:S01]  /*5280*/  UMOV UR45, UR53 ;  /* 0x00000035002d7c82 */ /* 0x000fe20008000000 */
[----:B------:R-:W-:Y:S01]  /*5290*/  UMOV UR47, 0x40000040 ;  /* 0x40000040002f7882 */ /* 0x000fe20000000000 */
[----:B------:R-:W-:Y:S02]  /*52a0*/  WARPGROUP.DEPBAR.LE gsb0, 0x0 ;  /* 0x00008000000079c5 */ /* 0x000fe40000010000 */
        /* <DEDUP_REMOVED lines=34> */
[----:B------:R-:W-:Y:S05]  /*54d0*/  @!P0 BRA `(.L_x_1113) ;  /* 0x0000000000048947 */ /* 0x000fea0003800000 */
[----:B------:R-:W-:Y:S01]  /*54e0*/  BPT.TRAP 0x1 ;  /* 0x000000040000795c */ /* 0x000fe20000300000 */
.L_x_1113:
[----:B------:R-:W-:Y:S01]  /*54f0*/  ULEA UR14, UR37, UR38, 0x3 ;  /* 0x00000026250e7291 */ /* 0x000fe2000f8e183f */
[----:B------:R-:W-:-:S05]  /*5500*/  IMAD.U32 R0, RZ, RZ, UR36 ;  /* 0x00000024ff007e24 */ /* 0x000fca000f8e00ff */
[----:B------:R-:W-:-:S04]  /*5510*/  SHF.L.U32 R0, R0, 0x1f, RZ ;  /* 0x0000001f00007819 */ /* 0x000fc800000006ff */
[----:B------:R2:W3:Y:S01]  /*5520*/  SYNCS.PHASECHK.TRANS64.TRYWAIT P1, [UR14+0x2a850], R0 ;  /* 0x02a85000ff0075a7 */ /* 0x0004e2000802014e */
[----:B------:R-:W-:Y:S05]  /*5530*/  @!P0 BRA `(.L_x_1114) ;  /* 0x0000000000048947 */ /* 0x000fea0003800000 */
[----:B------:R-:W-:Y:S01]  /*5540*/  BPT.TRAP 0x1 ;  /* 0x000000040000795c */ /* 0x000fe20000300000 */
.L_x_1114:
[----:B---3--:R-:W-:Y:S05]  /*5550*/  @P1 BRA `(.L_x_1115) ;  /* 0x0000000000081947 */ /* 0x008fea0003800000 */
[----:B------:R-:W3:Y:S02]  /*5560*/  SYNCS.PHASECHK.TRANS64.TRYWAIT P1, [UR14+0x2a850], R0 ;  /* 0x02a85000ff0075a7 */ /* 0x000ee4000802014e */
[----:B---3--:R-:W-:Y:S05]  /*5570*/  @!P1 BRA `(.L_x_1116) ;  /* 0x000000fc001c9947 */ /* 0x008fea0003800000 */
.L_x_1115:
[----:B------:R-:W-:Y:S01]  /*5580*/  UIADD3 UR6, UR38, 0x400, URZ ;  /* 0x0000040026067890 */ /* 0x000fe2000fffe03f */
[----:B------:R-:W-:Y:S01]  /*5590*/  WARPGROUP.ARRIVE ;  /* 0x00000000000079c5 */ /* 0x000fe20000000000 */
[----:B------:R-:W-:Y:S01]  /*55a0*/  UMOV UR11, 0x40000040 ;  /* 0x40000040000b7882 */ /* 0x000fe20000000000 */
[----:B------:R-:W-:Y:S01]  /*55b0*/  ISETP.NE.AND P2, PT, R10, 0x1, PT ;  /* 0x000000010a00780c */ /* 0x000fe20003f45270 */
[----:B------:R-:W-:Y:S01]  /*55c0*/  USHF.R.U32.HI UR6, URZ, 0x4, UR6 ;  /* 0x000000043f067899 */ /* 0x000fe20008011606 */
[----:B01----:R-:W-:Y:S02]  /*55d0*/  FMUL.FTZ R11, R88, UR4 ;  /* 0x00000004580b7c20 */ /* 0x003fe40008410000 */
[----:B------:R-:W0:Y:S01]  /*55e0*/  S2R R175, SR_TID.X ;  /* 0x0000000000af7919 */ /* 0x000e220000002100 */
[----:B------:R-:W-:Y:S01]  /*55f0*/  FMUL.FTZ R88, R102, UR4 ;  /* 0x0000000466587c20 */ /* 0x000fe20008410000 */
[----:B------:R-:W-:Y:S01]  /*5600*/  ULOP3.LUT UR6, UR6, 0x3fff, URZ, 0xc0, !UPT ;  /* 0x00003fff06067892 */ /* 0x000fe2000f8ec03f */
[----:B------:R-:W-:Y:S01]  /*5610*/  FMUL.FTZ R21, R99, UR4 ;  /* 0x0000000463157c20 */ /* 0x000fe20008410000 */
[----:B------:R-:W-:Y:S01]  /*5620*/  FMUL.FTZ R99, R115, UR4 ;  /* 0x0000000473637c20 */ /* 0x000fe20008410000 */
[----:B------:R-:W-:Y:S01]  /*5630*/  IMAD.IADD R115, R19, 0x1, R17 ;  /* 0x0000000113737824 */ /* 0x000fe200078e0211 */
[----:B------:R-:W-:Y:S01]  /*5640*/  ULOP3.LUT UR6, UR6, 0x3000000, URZ, 0xfc, !UPT ;  /* 0x0300000006067892 */ /* 0x000fe2000f8efc3f */
[----:B------:R-:W1:Y:S01]  /*5650*/  LDC R13, c[0x0][0x288] ;  /* 0x0000a200ff0d7b82 */ /* 0x000e620000000800 */
[----:B------:R-:W-:Y:S01]  /*5660*/  FMUL.FTZ R14, R94, UR4 ;  /* 0x000000045e0e7c20 */ /* 0x000fe20008410000 */
[----:B------:R-:W-:Y:S01]  /*5670*/  FMUL.FTZ R94, R110, UR4 ;  /* 0x000000046e5e7c20 */ /* 0x000fe20008410000 */
[----:B------:R-:W-:Y:S01]  /*5680*/  UIMAD UR6, UR37, 0x600, UR6 ;  /* 0x00000600250678a4 */ /* 0x000fe2000f8e0206 */
[----:B------:R-:W-:Y:S01]  /*5690*/  FMUL.FTZ R110, R112, UR4 ;  /* 0x00000004706e7c20 */ /* 0x000fe20008410000 */
[----:B------:R-:W-:Y:S01]  /*56a0*/  FMUL.FTZ R112, R116, UR4 ;  /* 0x0000000474707c20 */ /* 0x000fe20008410000 */
[----:B------:R-:W-:Y:S01]  /*56b0*/  FMUL.FTZ R15, R95, UR4 ;  /* 0x000000045f0f7c20 */ /* 0x000fe20008410000 */
[----:B------:R-:W-:Y:S01]  /*56c0*/  FMUL.FTZ R2, R91, UR4 ;  /* 0x000000045b027c20 */ /* 0x000fe20008410000 */
[----:B------:R-:W3:Y:S01]  /*56d0*/  @P2 LDC R102, c[0x0][0x44c] ;  /* 0x00011300ff662b82 */ /* 0x000ee20000000800 */
[----:B------:R-:W-:Y:S01]  /*56e0*/  FMUL.FTZ R95, R111, UR4 ;  /* 0x000000046f5f7c20 */ /* 0x000fe20008410000 */
[----:B------:R-:W-:Y:S01]  /*56f0*/  UMOV UR10, UR6 ;  /* 0x00000006000a7c82 */ /* 0x000fe20008000000 */
[----:B--2---:R-:W-:Y:S01]  /*5700*/  FMUL.FTZ R0, R90, UR4 ;  /* 0x000000045a007c20 */ /* 0x004fe20008410000 */
[----:B------:R-:W-:Y:S01]  /*5710*/  HGMMA.64x128x16.F32 R24, R156, gdesc[UR8].tnspB, R24, gsb0 ;  /* 0x41e000089c187df0 */ /* 0x000fe20008000818 */
[----:B------:R-:W-:Y:S01]  /*5720*/  UIADD3 UR10, UR6, 0x80, URZ ;  /* 0x00000080060a7890 */ /* 0x000fe2000fffe03f */
[----:B------:R-:W-:Y:S01]  /*5730*/  FMUL.FTZ R20, R98, UR4 ;  /* 0x0000000462147c20 */ /* 0x000fe20008410000 */
[----:B------:R-:W-:Y:S01]  /*5740*/  UMOV UR11, 0x40000040 ;  /* 0x40000040000b7882 */ /* 0x000fe20000000000 */
        /* <DEDUP_REMOVED lines=16> */
[----:B---3--:R-:W-:-:S04]  /*5850*/  @P2 IMAD.HI.U32 R102, R115, R102, RZ ;  /* 0x0000006673662227 */ /* 0x008fc800078e00ff */
[----:B------:R-:W-:Y:S01]  /*5860*/  FMUL.FTZ R133, R133, UR4 ;  /* 0x0000000485857c20 */ /* 0x000fe20008410000 */
[----:B------:R-:W-:Y:S01]  /*5870*/  FMUL.FTZ R120, R120, UR4 ;  /* 0x0000000478787c20 */ /* 0x000fe20008410000 */
[----:B------:R-:W-:Y:S01]  /*5880*/  FMUL.FTZ R121, R121, UR4 ;  /* 0x0000000479797c20 */ /* 0x000fe20008410000 */
[----:B------:R-:W-:Y:S01]  /*5890*/  FMUL.FTZ R124, R124, UR4 ;  /* 0x000000047c7c7c20 */ /* 0x000fe20008410000 */
[----:B------:R-:W-:Y:S01]  /*58a0*/  FMUL.FTZ R128, R128, UR4 ;  /* 0x0000000480807c20 */ /* 0x000fe20008410000 */
[----:B------:R-:W-:Y:S01]  /*58b0*/  FMUL.FTZ R134, R134, UR4 ;  /* 0x0000000486867c20 */ /* 0x000fe20008410000 */
[----:B------:R-:W-:Y:S01]  /*58c0*/  ISETP.NE.AND P1, PT, R173, RZ, PT ;  /* 0x000000ffad00720c */ /* 0x000fe20003f25270 */
[----:B------:R-:W2:Y:S08]  /*58d0*/  MUFU.TANH R11, R11 ;  /* 0x0000000b000b7308 */ /* 0x000eb00000002400 */
[----:B------:R-:W3:Y:S08]  /*58e0*/  MUFU.TANH R0, R0 ;  /* 0x0000000000007308 */ /* 0x000ef00000002400 */
[----:B------:R-:W4:Y:S08]  /*58f0*/  MUFU.TANH R2, R2 ;  /* 0x0000000200027308 */ /* 0x000f300000002400 */
        /* <DEDUP_REMOVED lines=11> */
[----:B------:R-:W0:Y:S01]  /*59b0*/  MUFU.TANH R91, R91 ;  /* 0x0000005b005b7308 */ /* 0x000e220000002400 */
[----:B------:R-:W-:-:S02]  /*59c0*/  WARPGROUP.DEPBAR.LE gsb0, 0x0 ;  /* 0x00008000000079c5 */ /* 0x000fc40000010000 */
[----:B------:R-:W-:Y:S01]  /*59d0*/  WARPGROUP.ARRIVE ;  /* 0x00000000000079c5 */ /* 0x000fe20000000000 */
[----:B------:R-:W-:Y:S01]  /*59e0*/  FMUL.FTZ R156, R101, UR4 ;  /* 0x00000004659c7c20 */ /* 0x000fe20008410000 */
[----:B------:R-:W-:Y:S01]  /*59f0*/  FMUL.FTZ R101, R119, UR4 ;  /* 0x0000000477657c20 */ /* 0x000fe20008410000 */
[----:B------:R-:W-:Y:S02]  /*5a00*/  FMUL.FTZ R158, R131, UR4 ;  /* 0x00000004839e7c20 */ /* 0x000fe40008410000 */
[----:B------:R-:W0:Y:S01]  /*5a10*/  MUFU.TANH R108, R108 ;  /* 0x0000006c006c7308 */ /* 0x000e220000002400 */
[----:B------:R-:W-:Y:S01]  /*5a20*/  HGMMA.64x128x16.F32 R24, R152, gdesc[UR8].tnspB, R24, gsb0 ;  /* 0x41e0000898187df0 */ /* 0x000fe20008000818 */
[----:B------:R-:W-:Y:S01]  /*5a30*/  UIADD3 UR10, UR6, 0x100, URZ ;  /* 0x00000100060a7890 */ /* 0x000fe2000fffe03f */
[----:B------:R-:W-:-:S05]  /*5a40*/  UMOV UR11, 0x40000040 ;  /* 0x40000040000b7882 */ /* 0x000fca0000000000 */
        /* <DEDUP_REMOVED lines=13> */
[----:B------:R-:W0:Y:S08]  /*5b20*/  MUFU.TANH R125, R125 ;  /* 0x0000007d007d7308 */ /* 0x000e300000002400 */
[----:B------:R-:W0:Y:S08]  /*5b30*/  MUFU.TANH R129, R129 ;  /* 0x0000008100817308 */ /* 0x000e300000002400 */
[----:B------:R-:W0:Y:S08]  /*5b40*/  MUFU.TANH R158, R158 ;  /* 0x0000009e009e7308 */ /* 0x000e300000002400 */
[----:B------:R-:W0:Y:S01]  /*5b50*/  MUFU.TANH R132, R132 ;  /* 0x0000008400847308 */ /* 0x000e220000002400 */
[----:B------:R-:W-:-:S02]  /*5b60*/  WARPGROUP.DEPBAR.LE gsb0, 0x0 ;  /* 0x00008000000079c5 */ /* 0x000fc40000010000 */
[----:B------:R-:W-:Y:S01]  /*5b70*/  WARPGROUP.ARRIVE ;  /* 0x00000000000079c5 */ /* 0x000fe20000000000 */
[----:B------:R-:W-:Y:S01]  /*5b80*/  FMUL.FTZ R154, R130, UR4 ;  /* 0x00000004829a7c20 */ /* 0x000fe20008410000 */
[----:B------:R-:W-:Y:S02]  /*5b90*/  IMAD R130, R9, -0x60, RZ ;  /* 0xffffffa009827824 */ /* 0x000fe400078e02ff */
[----:B------:R-:W-:Y:S01]  /*5ba0*/  FMUL.FTZ R152, R127, UR4 ;  /* 0x000000047f987c20 */ /* 0x000fe20008410000 */
[----:B------:R-:W0:Y:S01]  /*5bb0*/  MUFU.TANH R133, R133 ;  /* 0x0000008500857308 */ /* 0x000e220000002400 */
[----:B------:R-:W-:Y:S01]  /*5bc0*/  HGMMA.64x128x16.F32 R24, R148, gdesc[UR8].tnspB, R24, gsb0 ;  /* 0x41e0000894187df0 */ /* 0x000fe20008000818 */
[----:B------:R-:W-:Y:S01]  /*5bd0*/  UIADD3 UR10, UR6, 0x180, URZ ;  /* 0x00000180060a7890 */ /* 0x000fe2000fffe03f */
[----:B------:R-:W-:Y:S01]  /*5be0*/  VIADD R107, R130, 0x1 ;  /* 0x00000001826b7836 */ /* 0x000fe20000000000 */
[----:B------:R-:W-:-:S03]  /*5bf0*/  UMOV UR11, 0x40000040 ;  /* 0x40000040000b7882 */ /* 0x000fc60000000000 */
[----:B------:R-:W-:Y:S01]  /*5c00*/  IMAD R107, R18, -0x2, R107 ;  /* 0xfffffffe126b7824 */ /* 0x000fe200078e026b */
[----:B------:R-:W0:Y:S04]  /*5c10*/  MUFU.TANH R152, R152 ;  /* 0x0000009800987308 */ /* 0x000e280000002400 */
[----:B-1----:R-:W-:-:S04]  /*5c20*/  IADD3 R106, R107, -R13, R16 ;  /* 0x8000000d6b6a7210 */ /* 0x002fc80007ffe010 */
[----:B------:R1:W0:Y:S01]  /*5c30*/  MUFU.TANH R127, R128 ;  /* 0x00000080007f7308 */ /* 0x0002220000002400 */
[----:B------:R-:W-:-:S07]  /*5c40*/  VIADD R131, R106, UR54 ;  /* 0x000000366a837c36 */ /* 0x000fce0008000000 */
[----:B------:R-:W0:Y:S01]  /*5c50*/  MUFU.TANH R154, R154 ;  /* 0x0000009a009a7308 */ /* 0x000e220000002400 */
[----:B------:R-:W-:Y:S02]  /*5c60*/  WARPGROUP.DEPBAR.LE gsb0, 0x0 ;  /* 0x00008000000079c5 */ /* 0x000fe40000010000 */
[----:B------:R-:W-:Y:S01]  /*5c70*/  WARPGROUP.ARRIVE ;  /* 0x00000000000079c5 */ /* 0x000fe20000000000 */
[----:B------:R-:W-:Y:S01]  /*5c80*/  FMUL.FTZ R148, R104, UR4 ;  /* 0x0000000468947c20 */ /* 0x000fe20008410000 */
[----:B------:R-:W-:Y:S01]  /*5c90*/  FMUL.FTZ R104, R105, UR4 ;  /* 0x0000000469687c20 */ /* 0x000fe20008410000 */
[----:B------:R-:W-:Y:S01]  /*5ca0*/  FMUL.FTZ R105, R122, UR4 ;  /* 0x000000047a697c20 */ /* 0x000fe20008410000 */
[----:B------:R-:W-:Y:S02]  /*5cb0*/  FMUL.FTZ R150, R126, UR4 ;  /* 0x000000047e967c20 */ /* 0x000fe40008410000 */
[----:B------:R-:W-:Y:S01]  /*5cc0*/  HGMMA.64x128x16.F32 R24, R144, gdesc[UR8].tnspB, R24, gsb0 ;  /* 0x41e0000890187df0 */ /* 0x000fe20008000818 */
[----:B------:R-:W-:Y:S01]  /*5cd0*/  UIADD3 UR10, UR6, 0x200, URZ ;  /* 0x00000200060a7890 */ /* 0x000fe2000fffe03f */
[----:B------:R-:W0:Y:S01]  /*5ce0*/  MUFU.TANH R148, R148 ;  /* 0x0000009400947308 */ /* 0x000e220000002400 */
[----:B------:R-:W-:Y:S01]  /*5cf0*/  UMOV UR11, 0x40000040 ;  /* 0x40000040000b7882 */ /* 0x000fe20000000000 */
[----:B------:R-:W-:-:S06]  /*5d00*/  UIADD3 UR6, UR6, 0x280, URZ ;  /* 0x0000028006067890 */ /* 0x000fcc000fffe03f */
[----:B------:R-:W0:Y:S08]  /*5d10*/  MUFU.TANH R104, R104 ;  /* 0x0000006800687308 */ /* 0x000e300000002400 */
[----:B------:R-:W0:Y:S08]  /*5d20*/  MUFU.TANH R105, R105 ;  /* 0x0000006900697308 */ /* 0x000e300000002400 */
[----:B------:R-:W0:Y:S01]  /*5d30*/  MUFU.TANH R150, R150 ;  /* 0x0000009600967308 */ /* 0x000e220000002400 */
[----:B------:R-:W-:-:S02]  /*5d40*/  WARPGROUP.DEPBAR.LE gsb0, 0x0 ;  /* 0x00008000000079c5 */ /* 0x000fc40000010000 */
[----:B------:R-:W-:Y:S01]  /*5d50*/  WARPGROUP.ARRIVE ;  /* 0x00000000000079c5 */ /* 0x000fe20000000000 */
[----:B------:R-:W-:Y:S01]  /*5d60*/  FMUL.FTZ R144, R89, UR4 ;  /* 0x0000000459907c20 */ /* 0x000fe20008410000 */
[----:B------:R-:W-:Y:S01]  /*5d70*/  FMUL.FTZ R89, R103, UR4 ;  /* 0x0000000467597c20 */ /* 0x000fe20008410000 */
[----:B------:R-:W-:Y:S01]  /*5d80*/  FMUL.FTZ R146, R123, UR4 ;  /* 0x000000047b927c20 */ /* 0x000fe20008410000 */
[----:B------:R-:W5:Y:S01]  /*5d90*/  @P2 LDC R103, c[0x0][0x450] ;  /* 0x00011400ff672b82 */ /* 0x000f620000000800 */
[----:B------:R1:W0:Y:S01]  /*5da0*/  MUFU.TANH R123, R124 ;  /* 0x0000007c007b7308 */ /* 0x0002220000002400 */
[----:B------:R-:W-:Y:S01]  /*5db0*/  HGMMA.64x128x16.F32 R24, R140, gdesc[UR8].tnspB, R24, gsb0 ;  /* 0x41e000088c187df0 */ /* 0x000fe20008000818 */
[----:B------:R-:W-:Y:S01]  /*5dc0*/  UMOV UR10, UR6 ;  /* 0x00000006000a7c82 */ /* 0x000fe20008000000 */
[----:B------:R-:W-:-:S05]  /*5dd0*/  UMOV UR11, 0x40000040 ;  /* 0x40000040000b7882 */ /* 0x000fca0000000000 */
[----:B------:R-:W0:Y:S08]  /*5de0*/  MUFU.TANH R144, R144 ;  /* 0x0000009000907308 */ /* 0x000e300000002400 */
[----:B------:R-:W0:Y:S01]  /*5df0*/  MUFU.TANH R89, R89 ;  /* 0x0000005900597308 */ /* 0x000e220000002400 */
[----:B-----5:R-:W-:Y:S01]  /*5e00*/  @P2 SHF.R.U32.HI R115, RZ, R103, R102 ;  /* 0x00000067ff732219 */ /* 0x020fe20000011666 */
[----:B------:R-:W-:Y:S01]  /*5e10*/  IMAD.U32 R102, RZ, RZ, UR7 ;  /* 0x00000007ff667e24 */ /* 0x000fe2000f8e00ff */
[----:B0-----:R-:W-:-:S05]  /*5e20*/  LOP3.LUT P2, RZ, R175, 0x7f, RZ, 0xc0, !PT ;  /* 0x0000007fafff7812 */ /* 0x001fca000784c0ff */
[----:B------:R-:W0:Y:S01]  /*5e30*/  MUFU.TANH R146, R146 ;  /* 0x0000009200927308 */ /* 0x000e220000002400 */
[----:B------:R-:W5:Y:S07]  /*5e40*/  SHFL.IDX PT, R116, R115, RZ, 0x1c1f ;  /* 0x001c1fff73747589 */ /* 0x000f6e00000e0000 */
[----:B------:R-:W-:-:S05]  /*5e50*/  @!P2 VIADD R102, R102, 0x2a840 ;  /* 0x0002a8406666a836 */ /* 0x000fca0000000000 */
[----:B------:R-:W-:Y:S02]  /*5e60*/  @!P2 PRMT R103, RZ, 0x654, R102 ;  /* 0x00000654ff67a816 */ /* 0x000fe40000000066 */
[----:B------:R1:W0:Y:S01]  /*5e70*/  MUFU.TANH R102, R134 ;  /* 0x0000008600667308 */ /* 0x0002220000002400 */
[----:B-----5:R-:W-:Y:S01]  /*5e80*/  IMAD.IADD R117, R131, 0x1, R116 ;  /* 0x0000000183757824 */ /* 0x020fe200078e0274 */
[----:B------:R-:W-:Y:S02]  /*5e90*/  WARPGROUP.DEPBAR.LE gsb0, 0x0 ;  /* 0x00008000000079c5 */ /* 0x000fe40000010000 */
[----:B------:R-:W-:-:S04]  /*5ea0*/  WARPGROUP.ARRIVE ;  /* 0x00000000000079c5 */ /* 0x000fc80000000000 */
[----:B------:R1:W0:Y:S02]  /*5eb0*/  MUFU.TANH R140, R121 ;  /* 0x00000079008c7308 */ /* 0x0002240000002400 */
[----:B------:R-:W-:Y:S03]  /*5ec0*/  HGMMA.64x128x16.F32 R24, R136, gdesc[UR8].tnspB, R24, gsb0 ;  /* 0x41e0000888187df0 */ /* 0x000fe60008000818 */
[----:B------:R-:W-:Y:S02]  /*5ed0*/  WARPGROUP.DEPBAR.LE gsb0, 0x0 ;  /* 0x00008000000079c5 */ /* 0x000fe40000010000 */
[----:B------:R5:W-:Y:S01]  /*5ee0*/  @!P2 SYNCS.ARRIVE.TRANS64.RED.A1T0 RZ, [R103+URZ], RZ ;  /* 0x000000ff67ffa9a7 */ /* 0x000be2000810043f */
[----:B------:R-:W-:Y:S02]  /*5ef0*/  VIADD R136, R107, 0xffffffff ;  /* 0xffffffff6b887836 */ /* 0x000fe40000000000 */
[----:B-----5:R-:W-:Y:S01]  /*5f00*/  FMUL.FTZ R103, R135, UR4 ;  /* 0x0000000487677c20 */ /* 0x020fe20008410000 */
[----:B------:R-:W-:-:S04]  /*5f10*/  VIADD R135, R106, UR51 ;  /* 0x000000336a877c36 */ /* 0x000fc80008000000 */
[----:B------:R-:W-:Y:S01]  /*5f20*/  IMAD.IADD R119, R135, 0x1, R116 ;  /* 0x0000000187777824 */ /* 0x000fe200078e0274 */
[----:B------:R-:W0:Y:S01]  /*5f30*/  MUFU.TANH R103, R103 ;  /* 0x0000006700677308 */ /* 0x000e220000002400 */
[----:B-1234-:R-:W-:Y:S05]  /*5f40*/  @!P1 BRA `(.L_x_1117) ;  /* 0x0000000000549947 */ /* 0x01efea0003800000 */
[----:B------:R-:W-:Y:S01]  /*5f50*/  IADD3 R121, R16, -R13, R116 ;  /* 0x8000000d10797210 */ /* 0x000fe20007ffe074 */
[----:B------:R-:W-:Y:S03]  /*5f60*/  BSSY B0, `(.L_x_1118) ;  /* 0x0000010000007945 */ /* 0x000fe60003800000 */
[----:B------:R-:W-:-:S13]  /*5f70*/  ISETP.GT.AND P1, PT, R121, -0x1, PT ;  /* 0xffffffff7900780c */ /* 0x000fda0003f24270 */
[----:B------:R-:W-:Y:S05]  /*5f80*/  @P1 BRA `(.L_x_1119) ;  /* 0x0000000000201947 */ /* 0x000fea0003800000 */
[----:B------:R-:W-:Y:S01]  /*5f90*/  IMAD.U32 R116, RZ, RZ, UR50 ;  /* 0x00000032ff747e24 */ /* 0x000fe2000f8e00ff */
[----:B------:R-:W-:-:S04]  /*5fa0*/  LOP3.LUT R121, RZ, R121, RZ, 0x33, !PT ;  /* 0x00000079ff797212 */ /* 0x000fc800078e33ff */
[----:B------:R-:W-:-:S13]  /*5fb0*/  ISETP.NE.AND P1, PT, R116, 0x1, PT ;  /* 0x000000017400780c */ /* 0x000fda0003f25270 */
[----:B------:R-:W1:Y:S02]  /*5fc0*/  @P1 LDC.64 R106, c[0x0][0x9e8] ;  /* 0x00027a00ff6a1b82 */ /* 0x000e640000000a00 */
[----:B-1----:R-:W-:-:S05]  /*5fd0*/  @P1 IMAD.HI.U32 R106, R121, R106, RZ ;  /* 0x0000006a796a1227 */ /* 0x002fca00078e00ff */
[----:B------:R-:W-:-:S04]  /*5fe0*/  @P1 SHF.R.U32.HI R121, RZ, R107, R106 ;  /* 0x0000006bff791219 */ /* 0x000fc8000001166a */
[----:B------:R-:W-:Y:S01]  /*5ff0*/  LOP3.LUT R121, RZ, R121, RZ, 0x33, !PT ;  /* 0x00000079ff797212 */ /* 0x000fe200078e33ff */
[----:B------:R-:W-:Y:S06]  /*6000*/  BRA `(.L_x_1120) ;  /* 0x0000000000147947 */ /* 0x000fec0003800000 */
.L_x_1119:
[----:B------:R-:W-:-:S05]  /*6010*/  IMAD.U32 R116, RZ, RZ, UR50 ;  /* 0x00000032ff747e24 */ /* 0x000fca000f8e00ff */
[----:B------:R-:W-:-:S13]  /*6020*/  ISETP.NE.AND P1, PT, R116, 0x1, PT ;  /* 0x000000017400780c */ /* 0x000fda0003f25270 */
[----:B------:R-:W1:Y:S02]  /*6030*/  @P1 LDC.64 R106, c[0x0][0x9e8] ;  /* 0x00027a00ff6a1b82 */ /* 0x000e640000000a00 */
[----:B-1----:R-:W-:-:S05]  /*6040*/  @P1 IMAD.HI.U32 R106, R121, R106, RZ ;  /* 0x0000006a796a1227 */ /* 0x002fca00078e00ff */
[----:B------:R-:W-:-:S07]  /*6050*/  @P1 SHF.R.U32.HI R121, RZ, R107, R106 ;  /* 0x0000006bff791219 */ /* 0x000fce000001166a */
.L_x_1120:
[----:B------:R-:W-:Y:S05]  /*6060*/  BSYNC B0 ;  /* 0x0000000000007941 */ /* 0x000fea0003800000 */
.L_x_1118:
[----:B------:R-:W-:-:S05]  /*6070*/  IMAD R106, R121, R116, R136 ;  /* 0x00000074796a7224 */ /* 0x000fca00078e0288 */
[----:B------:R-:W-:Y:S02]  /*6080*/  VIADDMNMX R117, R106, R116, R117, PT ;  /* 0x000000746a757246 */ /* 0x000fe40003800175 */
[----:B------:R-:W-:-:S07]  /*6090*/  VIMNMX R119, R119, R106, !PT ;  /* 0x0000006a77777248 */ /* 0x000fce0007fe0100 */
.L_x_1117:
[C---:B------:R-:W-:Y:S02]  /*60a0*/  ISETP.GE.AND P1, PT, R130.reuse, 0x2, PT ;  /* 0x000000028200780c */ /* 0x040fe40003f26270 */
[C---:B------:R-:W-:Y:S02]  /*60b0*/  ISETP.GE.AND P4, PT, R130.reuse, 0xa, PT ;  /* 0x0000000a8200780c */ /* 0x040fe40003f86270 */
[----:B------:R-:W-:Y:S02]  /*60c0*/  ISETP.GT.AND P2, PT, R119, 0x1, !P1 ;  /* 0x000000017700780c */ /* 0x000fe40004f44270 */
[----:B------:R-:W-:Y:S02]  /*60d0*/  P2R R121, PR, RZ, 0x10 ;  /* 0x00000010ff797803 */ /* 0x000fe40000000000 */
[----:B------:R-:W-:Y:S02]  /*60e0*/  ISETP.LT.OR P3, PT, R117, 0x2, P2 ;  /* 0x000000027500780c */ /* 0x000fe40001761670 */
[----:B------:R-:W-:-:S02]  /*60f0*/  ISETP.GE.AND P2, PT, R130, 0x9, PT ;  /* 0x000000098200780c */ /* 0x000fc40003f46270 */
[----:B------:R-:W-:Y:S02]  /*6100*/  FSEL R184, R144, -INF , !P3 ;  /* 0xff80000090b87808 */ /* 0x000fe40005800000 */
[----:B------:R-:W-:-:S04]  /*6110*/  ISETP.GT.AND P3, PT, R119, 0x8, !P2 ;  /* 0x000000087700780c */ /* 0x000fc80005764270 */
[----:B------:R-:W-:-:S04]  /*6120*/  ISETP.LT.OR P3, PT, R117, 0x9, P3 ;  /* 0x000000097500780c */ /* 0x000fc80001f61670 */
[----:B------:R-:W-:Y:S02]  /*6130*/  FSEL R186, R92, -INF , !P3 ;  /* 0xff8000005cba7808 */ /* 0x000fe40005800000 */
[----:B------:R-:W-:Y:S02]  /*6140*/  ISETP.GT.AND P3, PT, R119, 0x9, !P4 ;  /* 0x000000097700780c */ /* 0x000fe40006764270 */
[----:B------:R-:W-:Y:S02]  /*6150*/  ISETP.GE.AND P4, PT, R130, 0x11, PT ;  /* 0x000000118200780c */ /* 0x000fe40003f86270 */
[----:B------:R-:W-:Y:S02]  /*6160*/  ISETP.LT.OR P3, PT, R117, 0xa, P3 ;  /* 0x0000000a7500780c */ /* 0x000fe40001f61670 */
[----:B------:R-:W-:Y:S02]  /*6170*/  P2R R134, PR, RZ, 0x10 ;  /* 0x00000010ff867803 */ /* 0x000fe40000000000 */
[----:B------:R-:W-:-:S02]  /*6180*/  FSEL R182, R93, -INF , !P3 ;  /* 0xff8000005db67808 */ /* 0x000fc40005800000 */
[----:B------:R-:W-:Y:S02]  /*6190*/  ISETP.GT.AND P3, PT, R119, 0x10, !P4 ;  /* 0x000000107700780c */ /* 0x000fe40006764270 */
[----:B------:R-:W-:Y:S02]  /*61a0*/  ISETP.GE.AND P4, PT, R130, 0x12, PT ;  /* 0x000000128200780c */ /* 0x000fe40003f86270 */
[----:B------:R-:W-:Y:S02]  /*61b0*/  ISETP.LT.OR P3, PT, R117, 0x11, P3 ;  /* 0x000000117500780c */ /* 0x000fe40001f61670 */
[----:B------:R-:W-:Y:S02]  /*61c0*/  P2R R137, PR, RZ, 0x10 ;  /* 0x00000010ff897803 */ /* 0x000fe40000000000 */
[----:B------:R-:W-:Y:S02]  /*61d0*/  FSEL R180, R96, -INF , !P3 ;  /* 0xff80000060b47808 */ /* 0x000fe40005800000 */
[----:B------:R-:W-:-:S02]  /*61e0*/  ISETP.GT.AND P3, PT, R119, 0x11, !P4 ;  /* 0x000000117700780c */ /* 0x000fc40006764270 */
[C---:B------:R-:W-:Y:S02]  /*61f0*/  ISETP.GE.AND P4, PT, R130.reuse, 0x19, PT ;  /* 0x000000198200780c */ /* 0x040fe40003f86270 */
        /* <DEDUP_REMOVED lines=10> */
[----:B------:R-:W-:-:S02]  /*62a0*/  ISETP.LT.OR P3, PT, R117, 0x1a, P3 ;  /* 0x0000001a7500780c */ /* 0x000fc40001f61670 */
[----:B------:R-:W-:Y:S02]  /*62b0*/  P2R R141, PR, RZ, 0x10 ;  /* 0x00000010ff8d7803 */ /* 0x000fe40000000000 */
[----:B------:R-:W-:Y:S02]  /*62c0*/  FSEL R156, R156, -INF , !P3 ;  /* 0xff8000009c9c7808 */ /* 0x000fe40005800000 */
[----:B------:R-:W-:Y:S02]  /*62d0*/  ISETP.GT.AND P3, PT, R119, 0x20, !P4 ;  /* 0x000000207700780c */ /* 0x000fe40006764270 */
[----:B------:R-:W-:Y:S02]  /*62e0*/  ISETP.GE.AND P4, PT, R130, 0x22, PT ;  /* 0x000000228200780c */ /* 0x000fe40003f86270 */
[----:B------:R-:W-:Y:S02]  /*62f0*/  ISETP.LT.OR P3, PT, R117, 0x21, P3 ;  /* 0x000000217500780c */ /* 0x000fe40001f61670 */
[----:B------:R-:W-:-:S02]  /*6300*/  P2R R142, PR, RZ, 0x10 ;  /* 0x00000010ff8e7803 */ /* 0x000fc40000000000 */
        /* <DEDUP_REMOVED lines=44> */
[----:B0-----:R-:W-:Y:S02]  /*65d0*/  FSEL R112, R140, -INF , !P3 ;  /* 0xff8000008c707808 */ /* 0x001fe40005800000 */
[----:B------:R-:W-:-:S02]  /*65e0*/  ISETP.GT.AND P3, PT, R119, 0x48, !P4 ;  /* 0x000000487700780c */ /* 0x000fc40006764270 */
[----:B------:R-:W-:Y:S02]  /*65f0*/  P2R R155, PR, RZ, 0x10 ;  /* 0x00000010ff9b7803 */ /* 0x000fe40000000000 */
[----:B------:R-:W-:Y:S02]  /*6600*/  ISETP.LT.OR P3, PT, R117, 0x49, P3 ;  /* 0x000000497500780c */ /* 0x000fe40001f61670 */
[----:B------:R-:W-:Y:S02]  /*6610*/  ISETP.GE.AND P4, PT, R130, 0x4a, PT ;  /* 0x0000004a8200780c */ /* 0x000fe40003f86270 */
[----:B------:R-:W-:Y:S02]  /*6620*/  FSEL R110, R123, -INF , !P3 ;  /* 0xff8000007b6e7808 */ /* 0x000fe40005800000 */
[----:B------:R-:W-:Y:S02]  /*6630*/  ISETP.GT.AND P3, PT, R119, 0x49, !P4 ;  /* 0x000000497700780c */ /* 0x000fe40006764270 */
[----:B------:R-:W-:-:S02]  /*6640*/  P2R R123, PR, RZ, 0x10 ;  /* 0x00000010ff7b7803 */ /* 0x000fc40000000000 */
[----:B------:R-:W-:-:S04]  /*6650*/  ISETP.LT.OR P3, PT, R117, 0x4a, P3 ;  /* 0x0000004a7500780c */ /* 0x000fc80001f61670 */
[----:B------:R-:W-:Y:S02]  /*6660*/  FSEL R108, R125, -INF , !P3 ;  /* 0xff8000007d6c7808 */ /* 0x000fe40005800000 */
[----:B------:R-:W-:-:S04]  /*6670*/  ISETP.GE.AND P3, PT, R130, 0x51, PT ;  /* 0x000000518200780c */ /* 0x000fc80003f66270 */
        /* <DEDUP_REMOVED lines=12> */
[----:B------:R-:W-:Y:S02]  /*6740*/  P2R R111, PR, RZ, 0x40 ;  /* 0x00000040ff6f7803 */ /* 0x000fe40000000000 */
[----:B------:R-:W-:-:S04]  /*6750*/  ISETP.GT.AND P6, PT, R119, RZ, !P6 ;  /* 0x000000ff7700720c */ /* 0x000fc800077c4270 */
[----:B------:R-:W-:-:S04]  /*6760*/  ISETP.LT.OR P6, PT, R117, 0x1, P6 ;  /* 0x000000017500780c */ /* 0x000fc800037c1670 */
[----:B------:R-:W-:Y:S02]  /*6770*/  FSEL R107, R11, -INF , !P6 ;  /* 0xff8000000b6b7808 */ /* 0x000fe40007000000 */
[----:B------:R-:W-:Y:S02]  /*6780*/  ISETP.GE.AND P6, PT, R130, 0x5a, PT ;  /* 0x0000005a8200780c */ /* 0x000fe40003fc6270 */
[----:B------:R-:W0:Y:S02]  /*6790*/  SHFL.IDX PT, R130, R115, 0x1, 0x1c1f ;  /* 0x003c1f0073827f89 */ /* 0x000e2400000e0000 */
[----:B------:R-:W-:Y:S02]  /*67a0*/  P2R R125, PR, RZ, 0x40 ;  /* 0x00000040ff7d7803 */ /* 0x000fe40000000000 */
[----:B------:R-:W-:-:S04]  /*67b0*/  ISETP.GT.AND P6, PT, R119, 0x59, !P6 ;  /* 0x000000597700780c */ /* 0x000fc800077c4270 */
[----:B------:R-:W-:-:S04]  /*67c0*/  ISETP.LT.OR P6, PT, R117, 0x5a, P6 ;  /* 0x0000005a7500780c */ /* 0x000fc800037c1670 */
[----:B------:R-:W-:Y:S02]  /*67d0*/  FSEL R104, R133, -INF , !P6 ;  /* 0xff80000085687808 */ /* 0x000fe40007000000 */
[----:B------:R-:W-:Y:S01]  /*67e0*/  ISETP.NE.AND P6, PT, R173, RZ, PT ;  /* 0x000000ffad00720c */ /* 0x000fe20003fc5270 */
[--C-:B0-----:R-:W-:Y:S02]  /*67f0*/  IMAD.IADD R93, R131, 0x1, R130.reuse ;  /* 0x00000001835d7824 */ /* 0x101fe400078e0282 */
[----:B------:R-:W-:-:S10]  /*6800*/  IMAD.IADD R97, R135, 0x1, R130 ;  /* 0x0000000187617824 */ /* 0x000fd400078e0282 */
[----:B------:R-:W-:Y:S05]  /*6810*/  @!P6 BRA `(.L_x_1121) ;  /* 0x000000000054e947 */ /* 0x000fea0003800000 */
[----:B------:R-:W-:Y:S01]  /*6820*/  IADD3 R11, R16, -R13, R130 ;  /* 0x8000000d100b7210 */ /* 0x000fe20007ffe082 */
[----:B------:R-:W-:Y:S03]  /*6830*/  BSSY B0, `(.L_x_1122) ;  /* 0x0000010000007945 */ /* 0x000fe60003800000 */
[----:B------:R-:W-:-:S13]  /*6840*/  ISETP.GT.AND P6, PT, R11, -0x1, PT ;  /* 0xffffffff0b00780c */ /* 0x000fda0003fc4270 */
[----:B------:R-:W-:Y:S05]  /*6850*/  @P6 BRA `(.L_x_1123) ;  /* 0x0000000000206947 */ /* 0x000fea0003800000 */
[----:B------:R-:W-:Y:S01]  /*6860*/  IMAD.U32 R109, RZ, RZ, UR50 ;  /* 0x00000032ff6d7e24 */ /* 0x000fe2000f8e00ff */
[----:B------:R-:W-:-:S04]  /*6870*/  LOP3.LUT R11, RZ, R11, RZ, 0x33, !PT ;  /* 0x0000000bff0b7212 */ /* 0x000fc800078e33ff */
[----:B------:R-:W-:-:S13]  /*6880*/  ISETP.NE.AND P6, PT, R109, 0x1, PT ;  /* 0x000000016d00780c */ /* 0x000fda0003fc5270 */
[----:B------:R-:W0:Y:S02]  /*6890*/  @P6 LDC.64 R130, c[0x0][0x9e8] ;  /* 0x00027a00ff826b82 */ /* 0x000e240000000a00 */
[----:B0-----:R-:W-:-:S05]  /*68a0*/  @P6 IMAD.HI.U32 R130, R11, R130, RZ ;  /* 0x000000820b826227 */ /* 0x001fca00078e00ff */
[----:B------:R-:W-:-:S04]  /*68b0*/  @P6 SHF.R.U32.HI R11, RZ, R131, R130 ;  /* 0x00000083ff0b6219 */ /* 0x000fc80000011682 */
[----:B------:R-:W-:Y:S01]  /*68c0*/  LOP3.LUT R11, RZ, R11, RZ, 0x33, !PT ;  /* 0x0000000bff0b7212 */ /* 0x000fe200078e33ff */
[----:B------:R-:W-:Y:S06]  /*68d0*/  BRA `(.L_x_1124) ;  /* 0x0000000000147947 */ /* 0x000fec0003800000 */
.L_x_1123:
[----:B------:R-:W-:-:S05]  /*68e0*/  IMAD.U32 R109, RZ, RZ, UR50 ;  /* 0x00000032ff6d7e24 */ /* 0x000fca000f8e00ff */
[----:B------:R-:W-:-:S13]  /*68f0*/  ISETP.NE.AND P6, PT, R109, 0x1, PT ;  /* 0x000000016d00780c */ /* 0x000fda0003fc5270 */
[----:B------:R-:W0:Y:S02]  /*6900*/  @P6 LDC.64 R130, c[0x0][0x9e8] ;  /* 0x00027a00ff826b82 */ /* 0x000e240000000a00 */
[----:B0-----:R-:W-:-:S05]  /*6910*/  @P6 IMAD.HI.U32 R130, R11, R130, RZ ;  /* 0x000000820b826227 */ /* 0x001fca00078e00ff */
[----:B------:R-:W-:-:S07]  /*6920*/  @P6 SHF.R.U32.HI R11, RZ, R131, R130 ;  /* 0x00000083ff0b6219 */ /* 0x000fce0000011682 */
.L_x_1124:
[----:B------:R-:W-:Y:S05]  /*6930*/  BSYNC B0 ;  /* 0x0000000000007941 */ /* 0x000fea0003800000 */
.L_x_1122:
[----:B------:R-:W-:-:S05]  /*6940*/  IMAD R130, R11, R109, R136 ;  /* 0x0000006d0b827224 */ /* 0x000fca00078e0288 */
[----:B------:R-:W-:Y:S02]  /*6950*/  VIADDMNMX R93, R130, R109, R93, PT ;  /* 0x0000006d825d7246 */ /* 0x000fe4000380015d */
[----:B------:R-:W-:-:S07]  /*6960*/  VIMNMX R97, R97, R130, !PT ;  /* 0x0000008261617248 */ /* 0x000fce0007fe0100 */
.L_x_1121:
[C---:B------:R-:W-:Y:S01]  /*6970*/  ISETP.GT.AND P1, PT, R97.reuse, 0x1, !P1 ;  /* 0x000000016100780c */ /* 0x040fe20004f24270 */
[----:B------:R-:W-:Y:S01]  /*6980*/  UMOV UR36, UR39 ;  /* 0x0000002700247c82 */ /* 0x000fe20008000000 */
[----:B------:R-:W-:Y:S01]  /*6990*/  ISETP.GT.AND P2, PT, R97, 0x8, !P2 ;  /* 0x000000086100780c */ /* 0x000fe20005744270 */
[----:B------:R-:W-:Y:S01]  /*69a0*/  UMOV UR37, UR5 ;  /* 0x0000000500257c82 */ /* 0x000fe20008000000 */
        /* <DEDUP_REMOVED lines=11> */
[----:B------:R-:W-:Y:S02]  /*6a60*/  FMNMX.FTZ R11, R107, R8, !PT ;  /* 0x000000086b0b7209 */ /* 0x000fe40007810000 */
[----:B------:R-:W-:Y:S02]  /*6a70*/  ISETP.GT.AND P1, PT, R97, 0x10, !P1 ;  /* 0x000000106100780c */ /* 0x000fe40004f24270 */
[----:B------:R-:W-:Y:S02]  /*6a80*/  FMNMX.FTZ R11, R184, R11, !PT ;  /* 0x0000000bb80b7209 */ /* 0x000fe40007810000 */
[----:B------:R-:W-:Y:S02]  /*6a90*/  ISETP.LT.OR P1, PT, R93, 0x11, P1 ;  /* 0x000000115d00780c */ /* 0x000fe40000f21670 */
[----:B------:R-:W-:-:S02]  /*6aa0*/  FMNMX.FTZ R11, R186, R11, !PT ;  /* 0x0000000bba0b7209 */ /* 0x000fc40007810000 */
[----:B------:R-:W-:Y:S02]  /*6ab0*/  FSEL R20, R20, -INF , !P1 ;  /* 0xff80000014147808 */ /* 0x000fe40004800000 */
[----:B------:R-:W-:Y:S02]  /*6ac0*/  ISETP.NE.AND P1, PT, R137, RZ, PT ;  /* 0x000000ff8900720c */ /* 0x000fe40003f25270 */
[----:B------:R-:W-:Y:S02]  /*6ad0*/  FMNMX.FTZ R11, R182, R11, !PT ;  /* 0x0000000bb60b7209 */ /* 0x000fe40007810000 */
[----:B------:R-:W-:Y:S02]  /*6ae0*/  ISETP.GT.AND P1, PT, R97, 0x11, !P1 ;  /* 0x000000116100780c */ /* 0x000fe40004f24270 */
[----:B------:R-:W-:Y:S02]  /*6af0*/  FMNMX.FTZ R11, R180, R11, !PT ;  /* 0x0000000bb40b7209 */ /* 0x000fe40007810000 */
[----:B------:R-:W-:-:S02]  /*6b00*/  ISETP.LT.OR P1, PT, R93, 0x12, P1 ;  /* 0x000000125d00780c */ /* 0x000fc40000f21670 */
[----:B------:R-:W-:Y:S02]  /*6b10*/  FMNMX.FTZ R11, R178, R11, !PT ;  /* 0x0000000bb20b7209 */ /* 0x000fe40007810000 */
[----:B------:R-:W-:Y:S02]  /*6b20*/  FSEL R136, R21, -INF , !P1 ;  /* 0xff80000015887808 */ /* 0x000fe40004800000 */
[----:B------:R-:W-:Y:S02]  /*6b30*/  ISETP.NE.AND P1, PT, R139, RZ, PT ;  /* 0x000000ff8b00720c */ /* 0x000fe40003f25270 */
[----:B------:R-:W-:Y:S02]  /*6b40*/  FMNMX.FTZ R11, R176, R11, !PT ;  /* 0x0000000bb00b7209 */ /* 0x000fe40007810000 */
[----:B------:R-:W-:Y:S02]  /*6b50*/  ISETP.GT.AND P1, PT, R97, 0x18, !P1 ;  /* 0x000000186100780c */ /* 0x000fe40004f24270 */
[----:B------:R-:W-:-:S02]  /*6b60*/  FMNMX.FTZ R11, R156, R11, !PT ;  /* 0x0000000b9c0b7209 */ /* 0x000fc40007810000 */
[----:B------:R-:W-:Y:S02]  /*6b70*/  ISETP.LT.OR P1, PT, R93, 0x19, P1 ;  /* 0x000000195d00780c */ /* 0x000fe40000f21670 */
[----:B------:R-:W-:Y:S02]  /*6b80*/  FMNMX.FTZ R11, R148, R11, !PT ;  /* 0x0000000b940b7209 */ /* 0x000fe40007810000 */
[----:B------:R-:W-:Y:S02]  /*6b90*/  FSEL R88, R88, -INF , !P1 ;  /* 0xff80000058587808 */ /* 0x000fe40004800000 */
[----:B------:R-:W-:Y:S02]  /*6ba0*/  ISETP.GT.AND P1, PT, R97, 0x19, !P2 ;  /* 0x000000196100780c */ /* 0x000fe40005724270 */
[----:B------:R-:W-:Y:S02]  /*6bb0*/  FMNMX.FTZ R11, R128, R11, !PT ;  /* 0x0000000b800b7209 */ /* 0x000fe40007810000 */
[----:B------:R-:W-:-:S02]  /*6bc0*/  ISETP.LT.OR P1, PT, R93, 0x1a, P1 ;  /* 0x0000001a5d00780c */ /* 0x000fc40000f21670 */
[----:B------:R-:W-:Y:S02]  /*6bd0*/  FMNMX.FTZ R11, R126, R11, !PT ;  /* 0x0000000b7e0b7209 */ /* 0x000fe40007810000 */
[----:B------:R-:W-:Y:S02]  /*6be0*/  FSEL R134, R89, -INF , !P1 ;  /* 0xff80000059867808 */ /* 0x000fe40004800000 */
        /* <DEDUP_REMOVED lines=19> */
[----:B------:R-:W-:Y:S02]  /*6d20*/  ISETP.NE.AND P1, PT, R144, RZ, PT ;  /* 0x000000ff9000720c */ /* 0x000fe40003f25270 */
[----:B------:R-:W-:Y:S02]  /*6d30*/  FMNMX.FTZ R11, R108, R11, !PT ;  /* 0x0000000b6c0b7209 */ /* 0x000fe40007810000 */
[----:B------:R-:W-:-:S02]  /*6d40*/  ISETP.GT.AND P1, PT, R97, 0x29, !P1 ;  /* 0x000000296100780c */ /* 0x000fc40004f24270 */
[----:B------:R-:W-:Y:S02]  /*6d50*/  FMNMX.FTZ R11, R106, R11, !PT ;  /* 0x0000000b6a0b7209 */ /* 0x000fe40007810000 */
[----:B------:R-:W-:Y:S02]  /*6d60*/  ISETP.LT.OR P1, PT, R93, 0x2a, P1 ;  /* 0x0000002a5d00780c */ /* 0x000fe40000f21670 */
[----:B------:R-:W-:Y:S02]  /*6d70*/  FMNMX.FTZ R11, R96, R11, !PT ;  /* 0x0000000b600b7209 */ /* 0x000fe40007810000 */
[----:B------:R-:W-:Y:S02]  /*6d80*/  FSEL R130, R95, -INF , !P1 ;  /* 0xff8000005f827808 */ /* 0x000fe40004800000 */
[----:B------:R-:W-:Y:S02]  /*6d90*/  ISETP.NE.AND P1, PT, R145, RZ, PT ;  /* 0x000000ff9100720c */ /* 0x000fe40003f25270 */
[----:B------:R-:W-:-:S02]  /*6da0*/  FMNMX.FTZ R11, R92, R11, !PT ;  /* 0x0000000b5c0b7209 */ /* 0x000fc40007810000 */
[----:B------:R-:W-:Y:S02]  /*6db0*/  ISETP.GT.AND P1, PT, R97, 0x30, !P1 ;  /* 0x000000306100780c */ /* 0x000fe40004f24270 */
[----:B------:R-:W-:Y:S02]  /*6dc0*/  FMNMX.FTZ R15, R104, R11, !PT ;  /* 0x0000000b680f7209 */ /* 0x000fe40007810000 */
[----:B------:R-:W-:Y:S01]  /*6dd0*/  ISETP.LT.OR P1, PT, R93, 0x31, P1 ;  /* 0x000000315d00780c */ /* 0x000fe20000f21670 */
[----:B------:R-:W0:Y:S01]  /*6de0*/  LDC R11, c[0x0][0x988] ;  /* 0x00026200ff0b7b82 */ /* 0x000e220000000800 */
[----:B------:R-:W-:Y:S01]  /*6df0*/  ISETP.NE.AND P2, PT, R155, RZ, PT ;  /* 0x000000ff9b00720c */ /* 0x000fe20003f45270 */
[----:B------:R-:W1:Y:S01]  /*6e00*/  SHFL.BFLY PT, R174, R15, 0x2, 0x1f ;  /* 0x0c401f000fae7f89 */ /* 0x000e6200000e0000 */
[----:B------:R-:W-:Y:S02]  /*6e10*/  FSEL R98, R98, -INF , !P1 ;  /* 0xff80000062627808 */ /* 0x000fe40004800000 */
[----:B------:R-:W-:-:S02]  /*6e20*/  ISETP.NE.AND P1, PT, R147, RZ, PT ;  /* 0x000000ff9300720c */ /* 0x000fc40003f25270 */
[----:B------:R-:W-:Y:S02]  /*6e30*/  ISETP.NE.AND P6, PT, R123, RZ, PT ;  /* 0x000000ff7b00720c */ /* 0x000fe40003fc5270 */
[C---:B------:R-:W-:Y:S02]  /*6e40*/  ISETP.GT.AND P1, PT, R97.reuse, 0x31, !P1 ;  /* 0x000000316100780c */ /* 0x040fe40004f24270 */
[----:B------:R-:W-:Y:S02]  /*6e50*/  ISETP.GT.AND P3, PT, R97, 0x50, !P3 ;  /* 0x000000506100780c */ /* 0x000fe40005f64270 */
[C---:B------:R-:W-:Y:S02]  /*6e60*/  ISETP.LT.OR P1, PT, R93.reuse, 0x32, P1 ;  /* 0x000000325d00780c */ /* 0x040fe40000f21670 */
[----:B------:R-:W-:Y:S02]  /*6e70*/  ISETP.LT.OR P3, PT, R93, 0x51, P3 ;  /* 0x000000515d00780c */ /* 0x000fe40001f61670 */
[----:B------:R-:W-:-:S02]  /*6e80*/  FSEL R94, R99, -INF , !P1 ;  /* 0xff800000635e7808 */ /* 0x000fc40004800000 */
[----:B------:R-:W-:Y:S02]  /*6e90*/  ISETP.NE.AND P1, PT, R149, RZ, PT ;  /* 0x000000ff9500720c */ /* 0x000fe40003f25270 */
[C---:B------:R-:W-:Y:S02]  /*6ea0*/  ISETP.GT.AND P4, PT, R97.reuse, 0x51, !P4 ;  /* 0x000000516100780c */ /* 0x040fe40006784270 */
[----:B------:R-:W-:Y:S02]  /*6eb0*/  ISETP.GT.AND P1, PT, R97, 0x38, !P1 ;  /* 0x000000386100780c */ /* 0x000fe40004f24270 */
[----:B------:R-:W-:Y:S02]  /*6ec0*/  FSEL R154, R154, -INF , !P3 ;  /* 0xff8000009a9a7808 */ /* 0x000fe40005800000 */
[----:B------:R-:W-:Y:S02]  /*6ed0*/  ISETP.LT.OR P1, PT, R93, 0x39, P1 ;  /* 0x000000395d00780c */ /* 0x000fe40000f21670 */
[----:B-1----:R-:W-:-:S02]  /*6ee0*/  FMNMX.FTZ R21, R15, R174, !PT ;  /* 0x000000ae0f157209 */ /* 0x002fc40007810000 */
[----:B------:R-:W-:Y:S02]  /*6ef0*/  FSEL R100, R100, -INF , !P1 ;  /* 0xff80000064647808 */ /* 0x000fe40004800000 */
[----:B------:R-:W-:Y:S01]  /*6f00*/  ISETP.NE.AND P1, PT, R151, RZ, PT ;  /* 0x000000ff9700720c */ /* 0x000fe20003f25270 */
[----:B------:R-:W1:Y:S01]  /*6f10*/  SHFL.BFLY PT, R174, R21, 0x1, 0x1f ;  /* 0x0c201f0015ae7f89 */ /* 0x000e6200000e0000 */
[----:B------:R-:W-:Y:S02]  /*6f20*/  ISETP.LT.OR P4, PT, R93, 0x52, P4 ;  /* 0x000000525d00780c */ /* 0x000fe40002781670 */
[C---:B------:R-:W-:Y:S02]  /*6f30*/  ISETP.GT.AND P1, PT, R97.reuse, 0x39, !P1 ;  /* 0x000000396100780c */ /* 0x040fe40004f24270 */
[----:B------:R-:W-:Y:S02]  /*6f40*/  ISETP.GT.AND P5, PT, R97, 0x58, !P5 ;  /* 0x000000586100780c */ /* 0x000fe40006fa4270 */
[----:B------:R-:W-:-:S02]  /*6f50*/  ISETP.LT.OR P1, PT, R93, 0x3a, P1 ;  /* 0x0000003a5d00780c */ /* 0x000fc40000f21670 */
[----:B------:R-:W-:Y:S02]  /*6f60*/  FSEL R158, R158, -INF , !P4 ;  /* 0xff8000009e9e7808 */ /* 0x000fe40006000000 */
[----:B------:R-:W-:Y:S02]  /*6f70*/  FSEL R142, R101, -INF , !P1 ;  /* 0xff800000658e7808 */ /* 0x000fe40004800000 */
[----:B------:R-:W-:Y:S02]  /*6f80*/  ISETP.NE.AND P1, PT, R113, RZ, PT ;  /* 0x000000ff7100720c */ /* 0x000fe40003f25270 */
[----:B------:R-:W-:Y:S02]  /*6f90*/  ISETP.LT.OR P5, PT, R93, 0x59, P5 ;  /* 0x000000595d00780c */ /* 0x000fe40002fa1670 */
[----:B------:R-:W-:Y:S02]  /*6fa0*/  ISETP.GT.AND P1, PT, R97, 0x40, !P1 ;  /* 0x000000406100780c */ /* 0x000fe40004f24270 */
[----:B------:R-:W-:-:S02]  /*6fb0*/  FSEL R102, R102, -INF , !P5 ;  /* 0xff80000066667808 */ /* 0x000fc40006800000 */
[----:B------:R-:W-:Y:S02]  /*6fc0*/  ISETP.LT.OR P1, PT, R93, 0x41, P1 ;  /* 0x000000415d00780c */ /* 0x000fe40000f21670 */
[----:B-1----:R-:W-:Y:S02]  /*6fd0*/  FMNMX.FTZ R174, R21, R174, !PT ;  /* 0x000000ae15ae7209 */ /* 0x002fe40007810000 */
[----:B------:R-:W-:Y:S02]  /*6fe0*/  FSEL R144, R105, -INF , !P1 ;  /* 0xff80000069907808 */ /* 0x000fe40004800000 */
[----:B------:R-:W-:-:S04]  /*6ff0*/  ISETP.NE.AND P1, PT, R153, RZ, PT ;  /* 0x000000ff9900720c */ /* 0x000fc80003f25270 */
[----:B------:R-:W-:-:S04]  /*7000*/  ISETP.GT.AND P1, PT, R97, 0x41, !P1 ;  /* 0x000000416100780c */ /* 0x000fc80004f24270 */
[----:B------:R-:W-:-:S04]  /*7010*/  ISETP.LT.OR P1, PT, R93, 0x42, P1 ;  /* 0x000000425d00780c */ /* 0x000fc80000f21670 */
        /* <DEDUP_REMOVED lines=8> */
[----:B------:R-:W-:Y:S02]  /*70a0*/  ISETP.GT.AND P1, PT, R97, RZ, !P6 ;  /* 0x000000ff6100720c */ /* 0x000fe40007724270 */
[----:B------:R-:W-:Y:S02]  /*70b0*/  ISETP.NE.AND P6, PT, R125, RZ, PT ;  /* 0x000000ff7d00720c */ /* 0x000fe40003fc5270 */
[----:B------:R-:W-:Y:S02]  /*70c0*/  ISETP.LT.OR P1, PT, R93, 0x1, P1 ;  /* 0x000000015d00780c */ /* 0x000fe40000f21670 */
[----:B------:R-:W-:Y:S02]  /*70d0*/  ISETP.GT.AND P2, PT, R97, 0x59, !P6 ;  /* 0x000000596100780c */ /* 0x000fe40007744270 */
[----:B------:R-:W-:Y:S01]  /*70e0*/  FSEL R188, R0, -INF , !P1 ;  /* 0xff80000000bc7808 */ /* 0x000fe20004800000 */
[C---:B0-----:R-:W-:Y:S01]  /*70f0*/  FMUL.FTZ R0, R174.reuse, R11 ;  /* 0x0000000bae007220 */ /* 0x041fe20000410000 */
[----:B------:R-:W-:-:S02]  /*7100*/  FSETP.NEU.FTZ.AND P1, PT, R174, -INF , PT ;  /* 0xff800000ae00780b */ /* 0x000fc40003f3d000 */
[----:B------:R-:W-:Y:S02]  /*7110*/  FMNMX.FTZ R15, R188, R7, !PT ;  /* 0x00000007bc0f7209 */ /* 0x000fe40007810000 */
[----:B------:R-:W-:Y:S02]  /*7120*/  FSEL R111, R0, RZ, P1 ;  /* 0x000000ff006f7208 */ /* 0x000fe40000800000 */
[----:B------:R-:W-:Y:S02]  /*7130*/  FMNMX.FTZ R21, R140, R15, !PT ;  /* 0x0000000f8c157209 */ /* 0x000fe40007810000 */
[----:B------:R-:W-:Y:S01]  /*7140*/  ISETP.LT.OR P2, PT, R93, 0x5a, P2 ;  /* 0x0000005a5d00780c */ /* 0x000fe20001741670 */
[--C-:B------:R-:W-:Y:S01]  /*7150*/  FFMA.FTZ R0, R176, R11, -R111.reuse ;  /* 0x0000000bb0007223 */ /* 0x100fe2000001086f */
[----:B------:R-:W-:Y:S01]  /*7160*/  FMNMX.FTZ R21, R14, R21, !PT ;  /* 0x000000150e157209 */ /* 0x000fe20007810000 */
[-CC-:B------:R-:W-:Y:S01]  /*7170*/  FFMA.FTZ R93, R126, R11.reuse, -R111.reuse ;  /* 0x0000000b7e5d7223 */ /* 0x180fe2000001086f */
[----:B------:R-:W-:Y:S01]  /*7180*/  FSEL R126, R103, -INF , !P2 ;  /* 0xff800000677e7808 */ /* 0x000fe20005000000 */
[--C-:B------:R-:W-:Y:S01]  /*7190*/  FFMA.FTZ R107, R107, R11, -R111.reuse ;  /* 0x0000000b6b6b7223 */ /* 0x100fe2000001086f */
[----:B------:R-:W-:Y:S01]  /*71a0*/  FMNMX.FTZ R21, R138, R21, !PT ;  /* 0x000000158a157209 */ /* 0x000fe20007810000 */
[--C-:B------:R-:W-:Y:S01]  /*71b0*/  FFMA.FTZ R105, R106, R11, -R111.reuse ;  /* 0x0000000b6a697223 */ /* 0x100fe2000001086f */
[----:B------:R-:W-:Y:S01]  /*71c0*/  FSEL R109, R174, RZ, P1 ;  /* 0x000000ffae6d7208 */ /* 0x000fe20000800000 */
[----:B------:R-:W-:Y:S01]  /*71d0*/  MUFU.EX2 R15, R107 ;  /* 0x0000006b000f7308 */ /* 0x000fe20000000800 */
[----:B------:R-:W-:Y:S01]  /*71e0*/  FMNMX.FTZ R21, R20, R21, !PT ;  /* 0x0000001514157209 */ /* 0x000fe20007810000 */
[-CC-:B------:R-:W-:Y:S01]  /*71f0*/  FFMA.FTZ R106, R92, R11.reuse, -R111.reuse ;  /* 0x0000000b5c6a7223 */ /* 0x180fe2000001086f */
[-CC-:B------:R-:W-:Y:S01]  /*7200*/  FFMA.FTZ R184, R184, R11.reuse, -R111.reuse ;  /* 0x0000000bb8b87223 */ /* 0x180fe2000001086f */
[--C-:B------:R-:W-:Y:S01]  /*7210*/  FFMA.FTZ R186, R186, R11, -R111.reuse ;  /* 0x0000000bbaba7223 */ /* 0x100fe2000001086f */
[----:B------:R-:W-:Y:S01]  /*7220*/  FMNMX.FTZ R89, R136, R21, !PT ;  /* 0x0000001588597209 */ /* 0x000fe20007810000 */
[-CC-:B------:R-:W-:Y:S01]  /*7230*/  FFMA.FTZ R182, R182, R11.reuse, -R111.reuse ;  /* 0x0000000bb6b67223 */ /* 0x180fe2000001086f */
[--C-:B------:R-:W-:Y:S01]  /*7240*/  FFMA.FTZ R180, R180, R11, -R111.reuse ;  /* 0x0000000bb4b47223 */ /* 0x100fe2000001086f */
        /* <DEDUP_REMOVED lines=8> */
[----:B------:R-:W0:Y:S01]  /*72d0*/  MUFU.EX2 R184, R184 ;  /* 0x000000b800b87308 */ /* 0x000e220000000800 */
[----:B------:R-:W-:Y:S01]  /*72e0*/  FMNMX.FTZ R89, R90, R89, !PT ;  /* 0x000000595a597209 */ /* 0x000fe20007810000 */
[-CC-:B------:R-:W-:Y:S01]  /*72f0*/  FFMA.FTZ R97, R116, R11.reuse, -R111.reuse ;  /* 0x0000000b74617223 */ /* 0x180fe2000001086f */
[-CC-:B------:R-:W-:Y:S01]  /*7300*/  FFMA.FTZ R116, R124, R11.reuse, -R111.reuse ;  /* 0x0000000b7c747223 */ /* 0x180fe2000001086f */
[----:B------:R-:W-:Y:S01]  /*7310*/  LOP3.LUT P6, RZ, R175, 0x7f, RZ, 0xc0, !PT ;  /* 0x0000007fafff7812 */ /* 0x000fe200078cc0ff */
[--C-:B------:R-:W-:Y:S01]  /*7320*/  FFMA.FTZ R101, R114, R11, -R111.reuse ;  /* 0x0000000b72657223 */ /* 0x100fe2000001086f */
[----:B------:R-:W-:Y:S01]  /*7330*/  FMNMX.FTZ R91, R132, R89, !PT ;  /* 0x00000059845b7209 */ /* 0x000fe20007810000 */
[-CC-:B------:R-:W-:Y:S01]  /*7340*/  FFMA.FTZ R112, R112, R11.reuse, -R111.reuse ;  /* 0x0000000b70707223 */ /* 0x180fe2000001086f */
[----:B------:R-:W-:Y:S01]  /*7350*/  MUFU.EX2 R182, R182 ;  /* 0x000000b600b67308 */ /* 0x000fe20000000800 */
[--C-:B------:R-:W-:Y:S01]  /*7360*/  FFMA.FTZ R108, R108, R11, -R111.reuse ;  /* 0x0000000b6c6c7223 */ /* 0x100fe2000001086f */
[----:B------:R-:W-:Y:S01]  /*7370*/  FMNMX.FTZ R91, R2, R91, !PT ;  /* 0x0000005b025b7209 */ /* 0x000fe20007810000 */
[----:B------:R-:W-:-:S03]  /*7380*/  FFMA.FTZ R96, R96, R11, -R111 ;  /* 0x0000000b60607223 */ /* 0x000fc6000001086f */
[----:B------:R-:W-:Y:S02]  /*7390*/  FMNMX.FTZ R91, R130, R91, !PT ;  /* 0x0000005b825b7209 */ /* 0x000fe40007810000 */
[----:B------:R-:W-:Y:S01]  /*73a0*/  MUFU.EX2 R89, R180 ;  /* 0x000000b400597308 */ /* 0x000fe20000000800 */
[----:B0-----:R-:W-:Y:S02]  /*73b0*/  F2FP.F16.F32.PACK_AB R156, R184, R15 ;  /* 0x0000000fb89c723e */ /* 0x001fe400000000ff */
[----:B------:R-:W-:-:S04]  /*73c0*/  FMNMX.FTZ R91, R98, R91, !PT ;  /* 0x0000005b625b7209 */ /* 0x000fc80007810000 */
[----:B------:R-:W-:Y:S01]  /*73d0*/  FMNMX.FTZ R95, R94, R91, !PT ;  /* 0x0000005b5e5f7209 */ /* 0x000fe20007810000 */
[----:B------:R-:W-:Y:S03]  /*73e0*/  MUFU.EX2 R178, R178 ;  /* 0x000000b200b27308 */ /* 0x000fe60000000800 */
[----:B------:R-:W-:-:S04]  /*73f0*/  FMNMX.FTZ R95, R100, R95, !PT ;  /* 0x0000005f645f7209 */ /* 0x000fc80007810000 */
[----:B------:R-:W-:Y:S01]  /*7400*/  FMNMX.FTZ R95, R142, R95, !PT ;  /* 0x0000005f8e5f7209 */ /* 0x000fe20007810000 */
[----:B------:R0:W-:Y:S03]  /*7410*/  MUFU.EX2 R91, R0 ;  /* 0x00000000005b7308 */ /* 0x0001e60000000800 */
        /* <DEDUP_REMOVED lines=10> */
[----:B0-----:R-:W-:Y:S01]  /*74c0*/  FMNMX.FTZ R0, R126, R99, !PT ;  /* 0x000000637e007209 */ /* 0x001fe20007810000 */
[----:B------:R-:W-:Y:S01]  /*74d0*/  MUFU.EX2 R93, R93 ;  /* 0x0000005d005d7308 */ /* 0x000fe20000000800 */
[-CC-:B------:R-:W-:Y:S01]  /*74e0*/  FFMA.FTZ R99, R118, R11.reuse, -R111.reuse ;  /* 0x0000000b76637223 */ /* 0x180fe2000001086f */
[--C-:B------:R-:W-:Y:S02]  /*74f0*/  FFMA.FTZ R118, R122, R11, -R111.reuse ;  /* 0x0000000b7a767223 */ /* 0x100fe4000001086f */
[----:B------:R-:W0:Y:S04]  /*7500*/  SHFL.BFLY PT, R103, R0, 0x2, 0x1f ;  /* 0x0c401f0000677f89 */ /* 0x000e2800000e0000 */
[----:B------:R-:W-:Y:S08]  /*7510*/  MUFU.EX2 R120, R120 ;  /* 0x0000007800787308 */ /* 0x000ff00000000800 */
[----:B------:R-:W-:Y:S08]  /*7520*/  MUFU.EX2 R97, R97 ;  /* 0x0000006100617308 */ /* 0x000ff00000000800 */
[----:B------:R-:W-:Y:S01]  /*7530*/  MUFU.EX2 R116, R116 ;  /* 0x0000007400747308 */ /* 0x000fe20000000800 */
[----:B0-----:R-:W-:Y:S01]  /*7540*/  FMNMX.FTZ R107, R0, R103, !PT ;  /* 0x00000067006b7209 */ /* 0x001fe20007810000 */
[----:B------:R-:W-:-:S06]  /*7550*/  FFMA.FTZ R103, R110, R11, -R111 ;  /* 0x0000000b6e677223 */ /* 0x000fcc000001086f */
[----:B------:R-:W-:Y:S01]  /*7560*/  MUFU.EX2 R99, R99 ;  /* 0x0000006300637308 */ /* 0x000fe20000000800 */
[----:B------:R-:W0:Y:S07]  /*7570*/  SHFL.BFLY PT, R0, R107, 0x1, 0x1f ;  /* 0x0c201f006b007f89 */ /* 0x000e2e00000e0000 */
[----:B------:R-:W-:Y:S08]  /*7580*/  MUFU.EX2 R118, R118 ;  /* 0x0000007600767308 */ /* 0x000ff00000000800 */
[----:B------:R-:W-:Y:S08]  /*7590*/  MUFU.EX2 R101, R101 ;  /* 0x0000006500657308 */ /* 0x000ff00000000800 */
[----:B------:R-:W-:Y:S01]  /*75a0*/  MUFU.EX2 R112, R112 ;  /* 0x0000007000707308 */ /* 0x000fe20000000800 */
[----:B0-----:R-:W-:Y:S01]  /*75b0*/  FMNMX.FTZ R92, R107, R0, !PT ;  /* 0x000000006b5c7209 */ /* 0x001fe20007810000 */
[----:B------:R-:W-:Y:S01]  /*75c0*/  FADD.FTZ R0, -R109, R8 ;  /* 0x000000086d007221 */ /* 0x000fe20000010100 */
[----:B------:R-:W-:-:S02]  /*75d0*/  FFMA.FTZ R107, R104, R11, -R111 ;  /* 0x0000000b686b7223 */ /* 0x000fc4000001086f */
[C---:B------:R-:W-:Y:S01]  /*75e0*/  FSETP.NEU.FTZ.AND P1, PT, R92.reuse, -INF , PT ;  /* 0xff8000005c00780b */ /* 0x040fe20003f3d000 */
[-C--:B------:R-:W-:Y:S01]  /*75f0*/  FMUL.FTZ R8, R92, R11.reuse ;  /* 0x0000000b5c087220 */ /* 0x080fe20000410000 */
[----:B------:R-:W-:Y:S01]  /*7600*/  FMUL.FTZ R0, R0, R11 ;  /* 0x0000000b00007220 */ /* 0x000fe20000410000 */
[----:B------:R-:W-:Y:S03]  /*7610*/  MUFU.EX2 R103, R103 ;  /* 0x0000006700677308 */ /* 0x000fe60000000800 */
[----:B------:R-:W-:-:S05]  /*7620*/  FSEL R109, R8, RZ, P1 ;  /* 0x000000ff086d7208 */ /* 0x000fca0000800000 */
[-CC-:B------:R-:W-:Y:S01]  /*7630*/  FFMA.FTZ R151, R2, R11.reuse, -R109.reuse ;  /* 0x0000000b02977223 */ /* 0x180fe2000001086d */
[----:B------:R-:W-:Y:S01]  /*7640*/  FSEL R2, R92, RZ, P1 ;  /* 0x000000ff5c027208 */ /* 0x000fe20000800000 */
[----:B------:R-:W0:Y:S01]  /*7650*/  MUFU.EX2 R0, R0 ;  /* 0x0000000000007308 */ /* 0x000e220000000800 */
[-CC-:B------:R-:W-:Y:S01]  /*7660*/  FFMA.FTZ R157, R188, R11.reuse, -R109.reuse ;  /* 0x0000000bbc9d7223 */ /* 0x180fe2000001086d */
[-CC-:B------:R-:W-:Y:S01]  /*7670*/  FFMA.FTZ R8, R140, R11.reuse, -R109.reuse ;  /* 0x0000000b8c087223 */ /* 0x180fe2000001086d */
[-C--:B------:R-:W-:Y:S01]  /*7680*/  FFMA.FTZ R159, R14, R11.reuse, -R109 ;  /* 0x0000000b0e9f7223 */ /* 0x080fe2000001086d */
[----:B------:R-:W-:Y:S01]  /*7690*/  FADD.FTZ R2, -R2, R7 ;  /* 0x0000000702027221 */ /* 0x000fe20000010100 */
[-CC-:B------:R-:W-:Y:S01]  /*76a0*/  FFMA.FTZ R14, R138, R11.reuse, -R109.reuse ;  /* 0x0000000b8a0e7223 */ /* 0x180fe2000001086d */
[-CC-:B------:R-:W-:Y:S01]  /*76b0*/  FFMA.FTZ R153, R20, R11.reuse, -R109.reuse ;  /* 0x0000000b14997223 */ /* 0x180fe2000001086d */
[-CC-:B------:R-:W-:Y:S01]  /*76c0*/  FFMA.FTZ R20, R136, R11.reuse, -R109.reuse ;  /* 0x0000000b88147223 */ /* 0x180fe2000001086d */
        /* <DEDUP_REMOVED lines=8> */
[-C--:B------:R-:W-:Y:S01]  /*7750*/  FFMA.FTZ R104, R130, R11.reuse, -R109 ;  /* 0x0000000b82687223 */ /* 0x080fe2000001086d */
[----:B------:R-:W1:Y:S01]  /*7760*/  MUFU.EX2 R2, R2 ;  /* 0x0000000200027308 */ /* 0x000e620000000800 */
[----:B0-----:R-:W-:Y:S01]  /*7770*/  FFMA.FTZ R7, R0, R6, R15 ;  /* 0x0000000600077223 */ /* 0x001fe2000001000f */
[-CC-:B------:R-:W-:Y:S01]  /*7780*/  FFMA.FTZ R100, R100, R11.reuse, -R109.reuse ;  /* 0x0000000b64647223 */ /* 0x180fe2000001086d */
[-CC-:B------:R-:W-:Y:S01]  /*7790*/  FFMA.FTZ R142, R142, R11.reuse, -R109.reuse ;  /* 0x0000000b8e8e7223 */ /* 0x180fe2000001086d */
[-C--:B------:R-:W-:Y:S01]  /*77a0*/  FFMA.FTZ R144, R144, R11.reuse, -R109 ;  /* 0x0000000b90907223 */ /* 0x080fe2000001086d */
[----:B------:R-:W-:Y:S01]  /*77b0*/  FADD.FTZ R6, R184, R7 ;  /* 0x00000007b8067221 */ /* 0x000fe20000010000 */
[-CC-:B------:R-:W-:Y:S01]  /*77c0*/  FFMA.FTZ R146, R146, R11.reuse, -R109.reuse ;  /* 0x0000000b92927223 */ /* 0x180fe2000001086d */
[-CC-:B------:R-:W-:Y:S01]  /*77d0*/  FFMA.FTZ R150, R150, R11.reuse, -R109.reuse ;  /* 0x0000000b96967223 */ /* 0x180fe2000001086d */
[----:B------:R-:W0:Y:S01]  /*77e0*/  MUFU.EX2 R8, R8 ;  /* 0x0000000800087308 */ /* 0x000e220000000800 */
[----:B------:R-:W-:Y:S01]  /*77f0*/  FADD.FTZ R7, R21, R6 ;  /* 0x0000000615077221 */ /* 0x000fe20000010000 */
[----:B------:R-:W-:Y:S01]  /*7800*/  FFMA.FTZ R102, R102, R11, -R109 ;  /* 0x0000000b66667223 */ /* 0x000fe2000001086d */
[C---:B------:R-:W-:Y:S01]  /*7810*/  ISETP.GT.AND P1, PT, R9.reuse, R12, PT ;  /* 0x0000000c0900720c */ /* 0x040fe20003f24270 */
[----:B------:R-:W-:-:S02]  /*7820*/  VIADD R9, R9, 0xffffffff ;  /* 0xffffffff09097836 */ /* 0x000fc40000000000 */
[----:B------:R-:W-:Y:S01]  /*7830*/  FADD.FTZ R6, R182, R7 ;  /* 0x00000007b6067221 */ /* 0x000fe20000010000 */
[----:B------:R-:W-:Y:S01]  /*7840*/  F2FP.F16.F32.PACK_AB R140, R112, R101 ;  /* 0x00000065708c723e */ /* 0x000fe200000000ff */
[----:B------:R-:W2:Y:S01]  /*7850*/  MUFU.EX2 R159, R159 ;  /* 0x0000009f009f7308 */ /* 0x000ea20000000800 */
[----:B-1----:R-:W-:Y:S01]  /*7860*/  FFMA.FTZ R3, R2, R3, R157 ;  /* 0x0000000302037223 */ /* 0x002fe2000001009d */
[----:B------:R-:W-:-:S04]  /*7870*/  FADD.FTZ R7, R89, R6 ;  /* 0x0000000659077221 */ /* 0x000fc80000010000 */
[----:B------:R-:W-:Y:S02]  /*7880*/  FADD.FTZ R110, R178, R7 ;  /* 0x00000007b26e7221 */ /* 0x000fe40000010000 */
[----:B------:R-:W1:Y:S01]  /*7890*/  MUFU.EX2 R14, R14 ;  /* 0x0000000e000e7308 */ /* 0x000e620000000800 */
[C---:B0-----:R-:W-:Y:S01]  /*78a0*/  FADD.FTZ R6, R8.reuse, R3 ;  /* 0x0000000308067221 */ /* 0x041fe20000010000 */
[----:B------:R-:W-:Y:S01]  /*78b0*/  FADD.FTZ R7, R91, R110 ;  /* 0x0000006e5b077221 */ /* 0x000fe20000010000 */
[----:B------:R-:W-:Y:S01]  /*78c0*/  F2FP.F16.F32.PACK_AB R157, R8, R157 ;  /* 0x0000009d089d723e */ /* 0x000fe200000000ff */
[----:B------:R-:W-:Y:S02]  /*78d0*/  IMAD.MOV.U32 R8, RZ, RZ, R174 ;  /* 0x000000ffff087224 */ /* 0x000fe400078e00ae */
[----:B------:R-:W-:Y:S02]  /*78e0*/  FADD.FTZ R7, R176, R7 ;  /* 0x00000007b0077221 */ /* 0x000fe40000010000 */
        /* <DEDUP_REMOVED lines=11> */
[----:B-1----:R-:W-:-:S07]  /*79a0*/  FADD.FTZ R3, R155, R6 ;  /* 0x000000069b037221 */ /* 0x002fce0000010000 */
[----:B------:R1:W-:Y:S01]  /*79b0*/  MUFU.EX2 R145, R94 ;  /* 0x0000005e00917308 */ /* 0x0003e20000000800 */
[----:B0-----:R-:W-:Y:S01]  /*79c0*/  FADD.FTZ R6, R88, R3 ;  /* 0x0000000358067221 */ /* 0x001fe20000010000 */
[----:B------:R-:W-:Y:S01]  /*79d0*/  FFMA.FTZ R3, R152, R11, -R109 ;  /* 0x0000000b98037223 */ /* 0x000fe2000001086d */
[----:B------:R-:W-:Y:S02]  /*79e0*/  F2FP.F16.F32.PACK_AB R152, R178, R89 ;  /* 0x00000059b298723e */ /* 0x000fe400000000ff */
[----:B------:R-:W-:-:S03]  /*79f0*/  F2FP.F16.F32.PACK_AB R155, R88, R155 ;  /* 0x0000009b589b723e */ /* 0x000fc600000000ff */
[----:B------:R-:W0:Y:S01]  /*7a00*/  MUFU.EX2 R90, R90 ;  /* 0x0000005a005a7308 */ /* 0x000e220000000800 */
[----:B-1----:R-:W-:Y:S01]  /*7a10*/  FADD.FTZ R94, R148, R7 ;  /* 0x00000007945e7221 */ /* 0x002fe20000010000 */
[----:B------:R-:W-:-:S03]  /*7a20*/  F2FP.F16.F32.PACK_AB R148, R95, R148 ;  /* 0x000000945f94723e */ /* 0x000fc600000000ff */
[----:B------:R-:W-:-:S03]  /*7a30*/  FADD.FTZ R94, R95, R94 ;  /* 0x0000005e5f5e7221 */ /* 0x000fc60000010000 */
[----:B------:R-:W1:Y:S01]  /*7a40*/  MUFU.EX2 R151, R151 ;  /* 0x0000009700977308 */ /* 0x000e620000000800 */
[----:B------:R-:W-:-:S04]  /*7a50*/  FADD.FTZ R7, R93, R94 ;  /* 0x0000005e5d077221 */ /* 0x000fc80000010000 */
[----:B------:R-:W-:Y:S01]  /*7a60*/  FADD.FTZ R94, R120, R7 ;  /* 0x00000007785e7221 */ /* 0x000fe20000010000 */
[----:B--2---:R-:W-:Y:S01]  /*7a70*/  FADD.FTZ R7, R149, R6 ;  /* 0x0000000695077221 */ /* 0x004fe20000010000 */
[-C--:B------:R-:W-:Y:S01]  /*7a80*/  FFMA.FTZ R6, R154, R11.reuse, -R109 ;  /* 0x0000000b9a067223 */ /* 0x080fe2000001086d */
[----:B------:R2:W-:Y:S01]  /*7a90*/  MUFU.EX2 R114, R98 ;  /* 0x0000006200727308 */ /* 0x0005e20000000800 */
[----:B------:R-:W-:Y:S01]  /*7aa0*/  FADD.FTZ R111, R97, R94 ;  /* 0x0000005e616f7221 */ /* 0x000fe20000010000 */
[----:B0-----:R-:W-:Y:S01]  /*7ab0*/  FADD.FTZ R94, R90, R7 ;  /* 0x000000075a5e7221 */ /* 0x001fe20000010000 */
[-CC-:B------:R-:W-:Y:S01]  /*7ac0*/  FFMA.FTZ R7, R158, R11.reuse, -R109.reuse ;  /* 0x0000000b9e077223 */ /* 0x180fe2000001086d */
[----:B------:R-:W-:Y:S01]  /*7ad0*/  FFMA.FTZ R109, R126, R11, -R109 ;  /* 0x0000000b7e6d7223 */ /* 0x000fe2000001086d */
[----:B------:R-:W-:Y:S02]  /*7ae0*/  F2FP.F16.F32.PACK_AB R158, R182, R21 ;  /* 0x00000015b69e723e */ /* 0x000fe400000000ff */
[----:B------:R-:W-:Y:S01]  /*7af0*/  F2FP.F16.F32.PACK_AB R154, R176, R91 ;  /* 0x0000005bb09a723e */ /* 0x000fe200000000ff */
[----:B------:R-:W0:Y:S01]  /*7b00*/  MUFU.EX2 R104, R104 ;  /* 0x0000006800687308 */ /* 0x000e220000000800 */
[----:B--2---:R-:W-:Y:S01]  /*7b10*/  IMAD.U32 R98, RZ, RZ, UR14 ;  /* 0x0000000eff627e24 */ /* 0x004fe2000f8e00ff */
[----:B------:R-:W-:-:S03]  /*7b20*/  F2FP.F16.F32.PACK_AB R149, R90, R149 ;  /* 0x000000955a95723e */ /* 0x000fc600000000ff */
[----:B------:R-:W-:-:S03]  /*7b30*/  @!P6 VIADD R98, R98, 0x2a860 ;  /* 0x0002a8606262e836 */ /* 0x000fc60000000000 */
[----:B------:R-:W2:Y:S02]  /*7b40*/  MUFU.EX2 R100, R100 ;  /* 0x0000006400647308 */ /* 0x000ea40000000800 */
[----:B------:R-:W-:-:S04]  /*7b50*/  @!P6 PRMT R98, RZ, 0x654, R98 ;  /* 0x00000654ff62e816 */ /* 0x000fc80000000062 */
[----:B------:R3:W-:Y:S02]  /*7b60*/  @!P6 SYNCS.ARRIVE.TRANS64.RED.A1T0 RZ, [R98+URZ], RZ ;  /* 0x000000ff62ffe9a7 */ /* 0x0007e4000810043f */
[----:B------:R-:W4:Y:S01]  /*7b70*/  MUFU.EX2 R147, R142 ;  /* 0x0000008e00937308 */ /* 0x000f220000000800 */
[----:B---3--:R-:W-:Y:S01]  /*7b80*/  FADD.FTZ R98, R116, R111 ;  /* 0x0000006f74627221 */ /* 0x008fe20000010000 */
[----:B-1----:R-:W-:-:S06]  /*7b90*/  FADD.FTZ R111, R151, R94 ;  /* 0x0000005e976f7221 */ /* 0x002fcc0000010000 */
[----:B------:R1:W3:Y:S01]  /*7ba0*/  MUFU.EX2 R110, R144 ;  /* 0x00000090006e7308 */ /* 0x0002e20000000800 */
[C---:B0-----:R-:W-:Y:S01]  /*7bb0*/  F2FP.F16.F32.PACK_AB R151, R104.reuse, R151 ;  /* 0x000000976897723e */ /* 0x041fe200000000ff */
[----:B------:R-:W-:Y:S01]  /*7bc0*/  FADD.FTZ R113, R99, R98 ;  /* 0x0000006263717221 */ /* 0x000fe20000010000 */
[----:B------:R-:W-:-:S03]  /*7bd0*/  FADD.FTZ R111, R104, R111 ;  /* 0x0000006f686f7221 */ /* 0x000fc60000010000 */
[----:B------:R-:W-:Y:S01]  /*7be0*/  FADD.FTZ R94, R118, R113 ;  /* 0x00000071765e7221 */ /* 0x000fe20000010000 */
[----:B------:R-:W-:Y:S01]  /*7bf0*/  FADD.FTZ R111, R114, R111 ;  /* 0x0000006f726f7221 */ /* 0x000fe20000010000 */
[----:B------:R0:W5:Y:S01]  /*7c00*/  MUFU.EX2 R141, R146 ;  /* 0x00000092008d7308 */ /* 0x0001620000000800 */
[----:B-1----:R-:W-:Y:S01]  /*7c10*/  F2FP.F16.F32.PACK_AB R144, R116, R97 ;  /* 0x000000617490723e */ /* 0x002fe200000000ff */
[----:B------:R-:W-:Y:S01]  /*7c20*/  FADD.FTZ R113, R101, R94 ;  /* 0x0000005e65717221 */ /* 0x000fe20000010000 */
[C---:B------:R-:W-:Y:S01]  /*7c30*/  FADD.FTZ R111, R145.reuse, R111 ;  /* 0x0000006f916f7221 */ /* 0x040fe20000010000 */
[----:B------:R-:W-:Y:S02]  /*7c40*/  F2FP.F16.F32.PACK_AB R145, R145, R114 ;  /* 0x000000729191723e */ /* 0x000fe400000000ff */
[----:B------:R-:W-:Y:S01]  /*7c50*/  FADD.FTZ R94, R112, R113 ;  /* 0x00000071705e7221 */ /* 0x000fe20000010000 */
[----:B--2---:R-:W-:Y:S01]  /*7c60*/  FADD.FTZ R111, R100, R111 ;  /* 0x0000006f646f7221 */ /* 0x004fe20000010000 */
[----:B------:R1:W2:Y:S01]  /*7c70*/  MUFU.EX2 R122, R150 ;  /* 0x00000096007a7308 */ /* 0x0002a20000000800 */
[----:B0-----:R-:W-:Y:S01]  /*7c80*/  F2FP.F16.F32.PACK_AB R146, R118, R99 ;  /* 0x000000637692723e */ /* 0x001fe200000000ff */
[----:B------:R-:W-:Y:S01]  /*7c90*/  FADD.FTZ R15, R103, R94 ;  /* 0x0000005e670f7221 */ /* 0x000fe20000010000 */
[C---:B----4-:R-:W-:Y:S01]  /*7ca0*/  FADD.FTZ R111, R147.reuse, R111 ;  /* 0x0000006f936f7221 */ /* 0x050fe20000010000 */
[----:B------:R-:W-:-:S03]  /*7cb0*/  F2FP.F16.F32.PACK_AB R147, R147, R100 ;  /* 0x000000649393723e */ /* 0x000fc600000000ff */
[----:B---3--:R-:W-:Y:S01]  /*7cc0*/  FADD.FTZ R111, R110, R111 ;  /* 0x0000006f6e6f7221 */ /* 0x008fe20000010000 */
[----:B------:R-:W0:Y:S01]  /*7cd0*/  MUFU.EX2 R108, R108 ;  /* 0x0000006c006c7308 */ /* 0x000e220000000800 */
[----:B-1----:R-:W-:Y:S02]  /*7ce0*/  F2FP.F16.F32.PACK_AB R150, R120, R93 ;  /* 0x0000005d7896723e */ /* 0x002fe400000000ff */
[C---:B-----5:R-:W-:Y:S01]  /*7cf0*/  FADD.FTZ R111, R141.reuse, R111 ;  /* 0x0000006f8d6f7221 */ /* 0x060fe20000010000 */
[----:B------:R-:W-:-:S04]  /*7d00*/  F2FP.F16.F32.PACK_AB R141, R141, R110 ;  /* 0x0000006e8d8d723e */ /* 0x000fc800000000ff */
        /* <DEDUP_REMOVED lines=17> */
[----:B------:R-:W-:Y:S01]  /*7e20*/  F2FP.F16.F32.PACK_AB R137, R7, R98 ;  /* 0x000000620789723e */ /* 0x000fe200000000ff */
[----:B------:R-:W-:-:S05]  /*7e30*/  IMAD.MOV.U32 R7, RZ, RZ, R92 ;  /* 0x000000ffff077224 */ /* 0x000fca00078e005c */
[----:B------:R-:W2:Y:S01]  /*7e40*/  MUFU.EX2 R107, R107 ;  /* 0x0000006b006b7308 */ /* 0x000ea20000000800 */
[----:B0-----:R-:W-:-:S07]  /*7e50*/  FADD.FTZ R6, R106, R3 ;  /* 0x000000036a067221 */ /* 0x001fce0000010000 */
[----:B------:R-:W0:Y:S01]  /*7e60*/  MUFU.EX2 R109, R109 ;  /* 0x0000006d006d7308 */ /* 0x000e220000000800 */
[----:B-1----:R-:W-:Y:S01]  /*7e70*/  FADD.FTZ R111, R102, R111 ;  /* 0x0000006f666f7221 */ /* 0x002fe20000010000 */
[C---:B--2---:R-:W-:Y:S01]  /*7e80*/  FADD.FTZ R6, R107.reuse, R6 ;  /* 0x000000066b067221 */ /* 0x044fe20000010000 */
[----:B------:R-:W-:Y:S02]  /*7e90*/  F2FP.F16.F32.PACK_AB R138, R107, R106 ;  /* 0x0000006a6b8a723e */ /* 0x000fe400000000ff */
[C---:B0-----:R-:W-:Y:S01]  /*7ea0*/  FADD.FTZ R3, R109.reuse, R111 ;  /* 0x0000006f6d037221 */ /* 0x041fe20000010000 */
[----:B------:R-:W-:Y:S01]  /*7eb0*/  F2FP.F16.F32.PACK_AB R139, R109, R102 ;  /* 0x000000666d8b723e */ /* 0x000fe200000000ff */
[----:B------:R-:W-:Y:S06]  /*7ec0*/  @P1 BRA `(.L_x_1125) ;  /* 0xffffffcc002c1947 */ /* 0x000fec000383ffff */
[----:B------:R-:W-:Y:S01]  /*7ed0*/  IMAD.MOV.U32 R7, RZ, RZ, R92 ;  /* 0x000000ffff077224 */ /* 0x000fe200078e005c */
[----:B------:R-:W-:Y:S01]  /*7ee0*/  UMOV UR37, UR5 ;  /* 0x0000000500257c82 */ /* 0x000fe20008000000 */
[----:B------:R-:W-:Y:S01]  /*7ef0*/  IMAD.MOV.U32 R8, RZ, RZ, R174 ;  /* 0x000000ffff087224 */ /* 0x000fe200078e00ae */
[----:B------:R-:W-:-:S06]  /*7f00*/  UMOV UR36, UR39 ;  /* 0x0000002700247c82 */ /* 0x000fcc0008000000 */
.L_x_1108:
[----:B------:R-:W0:Y:S01]  /*7f10*/  LDC R21, c[0x0][0x448] ;  /* 0x00011200ff157b82 */ /* 0x000e220000000800 */
[----:B------:R-:W-:Y:S01]  /*7f20*/  VIADD R12, R17, 0x7f ;  /* 0x0000007f110c7836 */ /* 0x000fe20000000000 */
[----:B------:R-:W-:Y:S01]  /*7f30*/  IADD3 R13, R16, 0x1, -R13 ;  /* 0x00000001100d7810 */ /* 0x000fe20007ffe80d */
[----:B------:R-:W-:-:S05]  /*7f40*/  ULDC UR4, c[0x0][0x9dc] ;  /* 0x0002770000047ab9 */ /* 0x000fca0000000800 */
[----:B------:R-:W1:Y:S01]  /*7f50*/  LDC R10, c[0x0][0x9e4] ;  /* 0x00027900ff0a7b82 */ /* 0x000e620000000800 */
[----:B0-----:R-:W-:-:S13]  /*7f60*/  ISETP.NE.AND P1, PT, R21, 0x1, PT ;  /* 0x000000011500780c */ /* 0x001fda0003f25270 */
[----:B------:R-:W0:Y:S08]  /*7f70*/  @P1 LDC R15, c[0x0][0x44c] ;  /* 0x00011300ff0f1b82 */ /* 0x000e300000000800 */
[----:B------:R-:W2:Y:S01]  /*7f80*/  @P1 LDC R14, c[0x0][0x450] ;  /* 0x00011400ff0e1b82 */ /* 0x000ea20000000800 */
[----:B0-----:R-:W-:-:S05]  /*7f90*/  @P1 IMAD.HI.U32 R15, R12, R15, RZ ;  /* 0x0000000f0c0f1227 */ /* 0x001fca00078e00ff */
[----:B--2---:R-:W-:Y:S02]  /*7fa0*/  @P1 SHF.R.U32.HI R12, RZ, R14, R15 ;  /* 0x0000000eff0c1219 */ /* 0x004fe4000001160f */
[----:B-1----:R-:W-:-:S03]  /*7fb0*/  ISETP.GE.AND P1, PT, R10, 0x1, PT ;  /* 0x000000010a00780c */ /* 0x002fc60003f26270 */
[----:B------:R-:W-:-:S04]  /*7fc0*/  IMAD.IADD R12, R13, 0x1, R12 ;  /* 0x000000010d0c7824 */ /* 0x000fc800078e020c */
[----:B------:R-:W-:-:S06]  /*7fd0*/  VIADD R13, R12, -UR4 ;  /* 0x800000040c0d7c36 */ /* 0x000fcc0008000000 */
[----:B------:R-:W-:Y:S05]  /*7fe0*/  @!P1 BRA `(.L_x_1126) ;  /* 0x00000000003c9947 */ /* 0x000fea0003800000 */
        /* <DEDUP_REMOVED lines=9> */
.L_x_1127:
[----:B------:R-:W-:-:S13]  /*8080*/  ISETP.NE.AND P1, PT, R10, 0x1, PT ;  /* 0x000000010a00780c */ /* 0x000fda0003f25270 */
[----:B------:R-:W0:Y:S02]  /*8090*/  @P1 LDC.64 R14, c[0x0][0x9e8] ;  /* 0x00027a00ff0e1b82 */ /* 0x000e240000000a00 */
[----:B0-----:R-:W-:-:S05]  /*80a0*/  @P1 IMAD.HI.U32 R14, R12, R14, RZ ;  /* 0x0000000e0c0e1227 */ /* 0x001fca00078e00ff */
[----:B------:R-:W-:-:S07]  /*80b0*/  @P1 SHF.R.U32.HI R12, RZ, R15, R14 ;  /* 0x0000000fff0c1219 */ /* 0x000fce000001160e */
.L_x_1128:
[----:B------:R-:W-:-:S05]  /*80c0*/  IMAD R12, R12, R10, RZ ;  /* 0x0000000a0c0c7224 */ /* 0x000fca00078e02ff */
[----:B------:R-:W-:-:S07]  /*80d0*/  VIMNMX R13, R13, R12, !PT ;  /* 0x0000000c0d0d7248 */ /* 0x000fce0007fe0100 */
.L_x_1126:
[----:B------:R-:W-:-:S04]  /*80e0*/  VIADD R13, R13, 0x5f ;  /* 0x0000005f0d0d7836 */ /* 0x000fc80000000000 */
[----:B------:R-:W-:-:S05]  /*80f0*/  IMAD.HI R13, R13, 0x2aaaaaab, RZ ;  /* 0x2aaaaaab0d0d7827 */ /* 0x000fca00078e02ff */
[----:B------:R-:W-:-:S04]  /*8100*/  SHF.R.U32.HI R12, RZ, 0x1f, R13 ;  /* 0x0000001fff0c7819 */ /* 0x000fc8000001160d */
[----:B------:R-:W-:-:S04]  /*8110*/  LEA.HI.SX32 R13, R13, R12, 0x1c ;  /* 0x0000000c0d0d7211 */ /* 0x000fc800078fe2ff */
[----:B------:R-:W-:-:S04]  /*8120*/  VIMNMX R14, R22, R13, !PT ;  /* 0x0000000d160e7248 */ /* 0x000fc80007fe0100 */
[----:B------:R-:W-:-:S13]  /*8130*/  ISETP.GE.AND P1, PT, R9, R14, PT ;  /* 0x0000000e0900720c */ /* 0x000fda0003f26270 */
[----:B------:R-:W-:Y:S05]  /*8140*/  @!P1 BRA `(.L_x_1129) ;  /* 0x0000002000909947 */ /* 0x000fea0003800000 */
[----:B------:R-:W-:Y:S01]  /*8150*/  IMAD.MOV.U32 R12, RZ, RZ, R7 ;  /* 0x000000ffff0c7224 */ /* 0x000fe200078e0007 */
[----:B------:R-:W-:Y:S01]  /*8160*/  UMOV UR7, UR36 ;  /* 0x0000002400077c82 */ /* 0x000fe20008000000 */
[----:B------:R-:W-:Y:S01]  /*8170*/  IMAD.MOV.U32 R15, RZ, RZ, R8 ;  /* 0x000000ffff0f7224 */ /* 0x000fe200078e0008 */
[----:B------:R-:W-:Y:S01]  /*8180*/  UMOV UR4, UR37 ;  /* 0x0000002500047c82 */ /* 0x000fe20008000000 */
[----:B------:R-:W-:-:S05]  /*8190*/  ULDC UR5, c[0x0][0x9d8] ;  /* 0x0002760000057ab9 */ /* 0x000fca0000000800 */
.L_x_1138:
[----:B------:R-:W-:-:S04]  /*81a0*/  UIADD3 UR37, UR4, 0x1, URZ ;  /* 0x0000000104257890 */ /* 0x000fc8000fffe03f */
[----:B------:R-:W-:-:S04]  /*81b0*/  UISETP.NE.AND UP0, UPT, UR37, 0x2, UPT ;  /* 0x000000022500788c */ /* 0x000fc8000bf05270 */
[----:B------:R-:W-:Y:S02]  /*81c0*/  USEL UR36, URZ, 0x1, UP0 ;  /* 0x000000013f247887 */ /* 0x000fe40008000000 */
[----:B------:R-:W-:Y:S02]  /*81d0*/  USEL UR37, UR37, URZ, UP0 ;  /* 0x0000003f25257287 */ /* 0x000fe40008000000 */
[----:B------:R-:W-:Y:S01]  /*81e0*/  ULOP3.LUT UR36, UR7, UR36, URZ, 0x3c, !UPT ;  /* 0x0000002407247292 */ /* 0x000fe2000f8e3c3f */
[----:B------:R-:W-:Y:S11]  /*81f0*/  @!P0 BRA `(.L_x_1130) ;  /* 0x0000000000048947 */ /* 0x000ff60003800000 */
[----:B------:R-:W-:Y:S01]  /*8200*/  BPT.TRAP 0x1 ;  /* 0x000000040000795c */ /* 0x000fe20000300000 */
.L_x_1130:
[----:B------:R-:W-:Y:S01]  /*8210*/  ULEA UR6, UR37, UR38, 0x3 ;  /* 0x0000002625067291 */ /* 0x000fe2000f8e183f */
[----:B------:R-:W-:-:S05]  /*8220*/  IMAD.U32 R7, RZ, RZ, UR36 ;  /* 0x00000024ff077e24 */ /* 0x000fca000f8e00ff */
[----:B------:R-:W-:-:S04]  /*8230*/  SHF.L.U32 R7, R7, 0x1f, RZ ;  /* 0x0000001f07077819 */ /* 0x000fc800000006ff */
[----:B------:R0:W1:Y:S01]  /*8240*/  SYNCS.PHASECHK.TRANS64.TRYWAIT P1, [UR6+0x2a830], R7 ;  /* 0x02a83007ff0075a7 */ /* 0x0000620008020146 */
[----:B------:R-:W-:Y:S05]  /*8250*/  @!P0 BRA `(.L_x_1131) ;  /* 0x0000000000048947 */ /* 0x000fea0003800000 */
[----:B------:R-:W-:Y:S01]  /*8260*/  BPT.TRAP 0x1 ;  /* 0x000000040000795c */ /* 0x000fe20000300000 */
.L_x_1131:
[----:B-1----:R-:W-:Y:S05]  /*8270*/  @P1 BRA `(.L_x_1132) ;  /* 0x0000000000081947 */ /* 0x002fea0003800000 */
[----:B------:R-:W1:Y:S02]  /*8280*/  SYNCS.PHASECHK.TRANS64.TRYWAIT P1, [UR6+0x2a830], R7 ;  /* 0x02a83007ff0075a7 */ /* 0x000e640008020146 */
[----:B-1----:R-:W-:Y:S05]  /*8290*/  @!P1 BRA `(.L_x_1133) ;  /* 0x000000cc00ec9947 */ /* 0x002fea0003800000 */
.L_x_1132:
        /* <DEDUP_REMOVED lines=135> */
.L_x_1134:
[----:B------:R-:W-:Y:S01]  /*8b10*/  ULEA UR10, UR4, UR38, 0x3 ;  /* 0x00000026040a7291 */ /* 0x000fe2000f8e183f */
[----:B------:R-:W-:-:S05]  /*8b20*/  IMAD.U32 R0, RZ, RZ, UR7 ;  /* 0x00000007ff007e24 */ /* 0x000fca000f8e00ff */
[----:B------:R-:W-:-:S04]  /*8b30*/  SHF.L.U32 R0, R0, 0x1f, RZ ;  /* 0x0000001f00007819 */ /* 0x000fc800000006ff */
[----:B------:R2:W3:Y:S01]  /*8b40*/  SYNCS.PHASECHK.TRANS64.TRYWAIT P1, [UR10+0x2a850], R0 ;  /* 0x02a85000ff0075a7 */ /* 0x0004e2000802014a */
[----:B------:R-:W-:Y:S05]  /*8b50*/  @!P0 BRA `(.L_x_1135) ;  /* 0x0000000000048947 */ /* 0x000fea0003800000 */
[----:B------:R-:W-:Y:S01]  /*8b60*/  BPT.TRAP 0x1 ;  /* 0x000000040000795c */ /* 0x000fe20000300000 */
.L_x_1135:
[----:B---3--:R-:W-:Y:S05]  /*8b70*/  @P1 BRA `(.L_x_1136) ;  /* 0x0000000000081947 */ /* 0x008fea0003800000 */
[----:B------:R-:W3:Y:S02]  /*8b80*/  SYNCS.PHASECHK.TRANS64.TRYWAIT P1, [UR10+0x2a850], R0 ;  /* 0x02a85000ff0075a7 */ /* 0x000ee4000802014a */
[----:B---3--:R-:W-:Y:S05]  /*8b90*/  @!P1 BRA `(.L_x_1137) ;  /* 0x000000c400c49947 */ /* 0x008fea0003800000 */
.L_x_1136:
[----:B------:R-:W-:Y:S01]  /*8ba0*/  UIADD3 UR6, UR38, 0x400, URZ ;  /* 0x0000040026067890 */ /* 0x000fe2000fffe03f */
[----:B------:R-:W-:Y:S01]  /*8bb0*/  WARPGROUP.ARRIVE ;  /* 0x00000000000079c5 */ /* 0x000fe20000000000 */
[----:B------:R-:W-:Y:S01]  /*8bc0*/  UMOV UR7, 0x40000040 ;  /* 0x4000004000077882 */ /* 0x000fe20000000000 */
[----:B------:R-:W-:Y:S01]  /*8bd0*/  FMUL.FTZ R2, R88, UR5 ;  /* 0x0000000558027c20 */ /* 0x000fe20008410000 */
[----:B------:R-:W-:Y:S01]  /*8be0*/  USHF.R.U32.HI UR6, URZ, 0x4, UR6 ;  /* 0x000000043f067899 */ /* 0x000fe20008011606 */
[----:B------:R-:W-:Y:S01]  /*8bf0*/  FMUL.FTZ R174, R89, UR5 ;  /* 0x0000000559ae7c20 */ /* 0x000fe20008410000 */
[----:B------:R-:W-:Y:S01]  /*8c00*/  FMUL.FTZ R176, R92, UR5 ;  /* 0x000000055cb07c20 */ /* 0x000fe20008410000 */
[----:B------:R-:W-:Y:S01]  /*8c10*/  FMUL.FTZ R178, R93, UR5 ;  /* 0x000000055db27c20 */ /* 0x000fe20008410000 */
[----:B------:R-:W-:Y:S01]  /*8c20*/  ULOP3.LUT UR6, UR6, 0x3fff, URZ, 0xc0, !UPT ;  /* 0x00003fff06067892 */ /* 0x000fe2000f8ec03f */
[----:B------:R-:W0:Y:S01]  /*8c30*/  MUFU.TANH R2, R2 ;  /* 0x0000000200027308 */ /* 0x000e220000002400 */
[----:B------:R-:W-:Y:S01]  /*8c40*/  FMUL.FTZ R180, R96, UR5 ;  /* 0x0000000560b47c20 */ /* 0x000fe20008410000 */
[----:B------:R-:W-:Y:S01]  /*8c50*/  FMUL.FTZ R182, R101, UR5 ;  /* 0x0000000565b67c20 */ /* 0x000fe20008410000 */
[----:B------:R-:W-:Y:S01]  /*8c60*/  ULOP3.LUT UR6, UR6, 0x3000000, URZ, 0xfc, !UPT ;  /* 0x0300000006067892 */ /* 0x000fe2000f8efc3f */
[----:B------:R-:W-:Y:S01]  /*8c70*/  FMUL.FTZ R184, R104, UR5 ;  /* 0x0000000568b87c20 */ /* 0x000fe20008410000 */
[----:B------:R-:W-:Y:S01]  /*8c80*/  FMUL.FTZ R186, R105, UR5 ;  /* 0x0000000569ba7c20 */ /* 0x000fe20008410000 */
[----:B------:R-:W-:Y:S01]  /*8c90*/  FMUL.FTZ R104, R110, UR5 ;  /* 0x000000056e687c20 */ /* 0x000fe20008410000 */
[----:B------:R-:W-:Y:S01]  /*8ca0*/  UIMAD UR4, UR4, 0x600, UR6 ;  /* 0x00000600040478a4 */ /* 0x000fe2000f8e0206 */
[----:B------:R-:W3:Y:S01]  /*8cb0*/  MUFU.TANH R174, R174 ;  /* 0x000000ae00ae7308 */ /* 0x000ee20000002400 */
        /* <DEDUP_REMOVED lines=9> */
[----:B------:R-:W4:Y:S01]  /*8d50*/  MUFU.TANH R176, R176 ;  /* 0x000000b000b07308 */ /* 0x000f220000002400 */
[----:B------:R-:W-:Y:S01]  /*8d60*/  UMOV UR7, 0x40000040 ;  /* 0x4000004000077882 */ /* 0x000fe20000000000 */
[----:B01----:R-:W-:Y:S01]  /*8d70*/  FMNMX.FTZ R7, R2, R15, !PT ;  /* 0x0000000f02077209 */ /* 0x003fe20007810000 */
[----:B------:R-:W-:Y:S01]  /*8d80*/  FMUL.FTZ R128, R128, UR5 ;  /* 0x0000000580807c20 */ /* 0x000fe20008410000 */
[----:B------:R-:W-:Y:S01]  /*8d90*/  FMUL.FTZ R190, R129, UR5 ;  /* 0x0000000581be7c20 */ /* 0x000fe20008410000 */
[----:B------:R-:W-:Y:S01]  /*8da0*/  FMUL.FTZ R132, R132, UR5 ;  /* 0x0000000584847c20 */ /* 0x000fe20008410000 */
[----:B------:R-:W-:Y:S01]  /*8db0*/  FMUL.FTZ R192, R133, UR5 ;  /* 0x0000000585c07c20 */ /* 0x000fe20008410000 */
[----:B---3--:R-:W-:Y:S01]  /*8dc0*/  FMNMX.FTZ R7, R174, R7, !PT ;  /* 0x00000007ae077209 */ /* 0x008fe20007810000 */
        /* <DEDUP_REMOVED lines=25> */
[----:B-1----:R-:W-:Y:S01]  /*8f60*/  FMNMX.FTZ R7, R180, R7, !PT ;  /* 0x00000007b4077209 */ /* 0x002fe20007810000 */
[----:B------:R-:W0:Y:S01]  /*8f70*/  LDC R11, c[0x0][0x988] ;  /* 0x00026200ff0b7b82 */ /* 0x000e220000000800 */
[----:B------:R-:W-:Y:S01]  /*8f80*/  FMUL.FTZ R202, R135, UR5 ;  /* 0x0000000587ca7c20 */ /* 0x000fe20008410000 */
[----:B------:R-:W1:Y:S04]  /*8f90*/  S2R R173, SR_TID.X ;  /* 0x0000000000ad7919 */ /* 0x000e680000002100 */
[----:B------:R-:W-:Y:S08]  /*8fa0*/  MUFU.TANH R186, R186 ;  /* 0x000000ba00ba7308 */ /* 0x000ff00000002400 */
[----:B------:R-:W-:Y:S08]  /*8fb0*/  MUFU.TANH R110, R110 ;  /* 0x0000006e006e7308 */ /* 0x000ff00000002400 */
[----:B------:R-:W-:Y:S08]  /*8fc0*/  MUFU.TANH R112, R112 ;  /* 0x0000007000707308 */ /* 0x000ff00000002400 */
[----:B------:R-:W-:Y:S01]  /*8fd0*/  MUFU.TANH R116, R116 ;  /* 0x0000007400747308 */ /* 0x000fe20000002400 */
[----:B-1----:R-:W-:-:S07]  /*8fe0*/  LOP3.LUT P1, RZ, R173, 0x7f, RZ, 0xc0, !PT ;  /* 0x0000007fadff7812 */ /* 0x002fce000782c0ff */
        /* <DEDUP_REMOVED lines=15> */
[----:B------:R-:W-:Y:S01]  /*90e0*/  FMUL.FTZ R108, R109, UR5 ;  /* 0x000000056d6c7c20 */ /* 0x000fe20008410000 */
[----:B------:R-:W-:Y:S01]  /*90f0*/  HGMMA.64x128x16.F32 R24, R152, gdesc[UR4].tnspB, R24, gsb0 ;  /* 0x41e0000498187df0 */ /* 0x000fe20008000818 */
[----:B------:R-:W-:Y:S01]  /*9100*/  UIADD3 UR6, UR4, 0x100, URZ ;  /* 0x0000010004067890 */ /* 0x000fe2000fffe03f */
[----:B------:R-:W1:Y:S01]  /*9110*/  MUFU.TANH R156, R156 ;  /* 0x0000009c009c7308 */ /* 0x000e620000002400 */
[----:B------:R-:W-:-:S07]  /*9120*/  UMOV UR7, 0x40000040 ;  /* 0x4000004000077882 */ /* 0x000fce0000000000 */
[----:B------:R-:W3:Y:S08]  /*9130*/  MUFU.TANH R158, R158 ;  /* 0x0000009e009e7308 */ /* 0x000ef00000002400 */
[----:B------:R-:W4:Y:S01]  /*9140*/  MUFU.TANH R106, R106 ;  /* 0x0000006a006a7308 */ /* 0x000f220000002400 */
[----:B-1----:R-:W-:-:S07]  /*9150*/  FMNMX.FTZ R7, R156, R7, !PT ;  /* 0x000000079c077209 */ /* 0x002fce0007810000 */
[----:B------:R-:W1:Y:S01]  /*9160*/  MUFU.TANH R108, R108 ;  /* 0x0000006c006c7308 */ /* 0x000e620000002400 */
[----:B---3--:R-:W-:-:S04]  /*9170*/  FMNMX.FTZ R7, R158, R7, !PT ;  /* 0x000000079e077209 */ /* 0x008fc80007810000 */
[----:B------:R-:W-:-:S03]  /*9180*/  FMNMX.FTZ R7, R182, R7, !PT ;  /* 0x00000007b6077209 */ /* 0x000fc60007810000 */
[----:B------:R-:W-:Y:S01]  /*9190*/  MUFU.TANH R88, R88 ;  /* 0x0000005800587308 */ /* 0x000fe20000002400 */
[----:B------:R-:W-:-:S04]  /*91a0*/  FMNMX.FTZ R7, R184, R7, !PT ;  /* 0x00000007b8077209 */ /* 0x000fc80007810000 */
[----:B------:R-:W-:-:S03]  /*91b0*/  FMNMX.FTZ R7, R186, R7, !PT ;  /* 0x00000007ba077209 */ /* 0x000fc60007810000 */
[----:B------:R-:W-:Y:S01]  /*91c0*/  MUFU.TANH R90, R90 ;  /* 0x0000005a005a7308 */ /* 0x000fe20000002400 */
[----:B----4-:R-:W-:-:S04]  /*91d0*/  FMNMX.FTZ R7, R106, R7, !PT ;  /* 0x000000076a077209 */ /* 0x010fc80007810000 */
[----:B-1----:R-:W-:-:S03]  /*91e0*/  FMNMX.FTZ R7, R108, R7, !PT ;  /* 0x000000076c077209 */ /* 0x002fc60007810000 */
        /* <DEDUP_REMOVED lines=25> */
[----:B------:R-:W1:Y:S08]  /*9380*/  MUFU.TANH R152, R152 ;  /* 0x0000009800987308 */ /* 0x000e700000002400 */
[----:B------:R-:W3:Y:S08]  /*9390*/  MUFU.TANH R154, R154 ;  /* 0x0000009a009a7308 */ /* 0x000ef00000002400 */
[----:B------:R-:W-:Y:S01]  /*93a0*/  MUFU.TANH R126, R126 ;  /* 0x0000007e007e7308 */ /* 0x000fe20000002400 */
[----:B-1----:R-:W-:-:S04]  /*93b0*/  FMNMX.FTZ R7, R152, R7, !PT ;  /* 0x0000000798077209 */ /* 0x002fc80007810000 */
[----:B------:R-:W-:-:S03]  /*93c0*/  FMNMX.FTZ R7, R124, R7, !PT ;  /* 0x000000077c077209 */ /* 0x000fc60007810000 */
[----:B------:R-:W-:Y:S01]  /*93d0*/  MUFU.TANH R130, R130 ;  /* 0x0000008200827308 */ /* 0x000fe20000002400 */
[----:B---3--:R-:W-:-:S04]  /*93e0*/  FMNMX.FTZ R7, R154, R7, !PT ;  /* 0x000000079a077209 */ /* 0x008fc80007810000 */
[----:B------:R-:W-:-:S03]  /*93f0*/  FMNMX.FTZ R7, R128, R7, !PT ;  /* 0x0000000780077209 */ /* 0x000fc60007810000 */
[----:B------:R-:W-:Y:S01]  /*9400*/  MUFU.TANH R200, R200 ;  /* 0x000000c800c87308 */ /* 0x000fe20000002400 */
[----:B------:R-:W-:-:S04]  /*9410*/  FMNMX.FTZ R7, R190, R7, !PT ;  /* 0x00000007be077209 */ /* 0x000fc80007810000 */
[----:B------:R-:W-:-:S03]  /*9420*/  FMNMX.FTZ R7, R132, R7, !PT ;  /* 0x0000000784077209 */ /* 0x000fc60007810000 */
[----:B------:R-:W-:Y:S01]  /*9430*/  MUFU.TANH R134, R134 ;  /* 0x0000008600867308 */ /* 0x000fe20000002400 */
[----:B------:R-:W-:-:S05]  /*9440*/  FMNMX.FTZ R7, R192, R7, !PT ;  /* 0x00000007c0077209 */ /* 0x000fca0007810000 */
[----:B--2---:R-:W1:Y:S02]  /*9450*/  SHFL.BFLY PT, R0, R7, 0x2, 0x1f ;  /* 0x0c401f0007007f89 */ /* 0x004e6400000e0000 */
[----:B------:R-:W-:Y:S01]  /*9460*/  MUFU.TANH R202, R202 ;  /* 0x000000ca00ca7308 */ /* 0x000fe20000002400 */
[----:B-1----:R-:W-:-:S05]  /*9470*/  FMNMX.FTZ R0, R7, R0, !PT ;  /* 0x0000000007007209 */ /* 0x002fca0007810000 */
[----:B------:R-:W1:Y:S02]  /*9480*/  SHFL.BFLY PT, R7, R0, 0x1, 0x1f ;  /* 0x0c201f0000077f89 */ /* 0x000e6400000e0000 */
[----:B-1----:R-:W-:Y:S02]  /*9490*/  FMNMX.FTZ R8, R0, R7, !PT ;  /* 0x0000000700087209 */ /* 0x002fe40007810000 */
[----:B------:R-:W-:-:S03]  /*94a0*/  FMNMX.FTZ R7, R13, R12, !PT ;  /* 0x0000000c0d077209 */ /* 0x000fc60007810000 */
[----:B0-----:R-:W-:Y:S01]  /*94b0*/  FMUL.FTZ R111, R8, R11 ;  /* 0x0000000b086f7220 */ /* 0x001fe20000410000 */
[----:B------:R-:W-:Y:S01]  /*94c0*/  FMNMX.FTZ R7, R20, R7, !PT ;  /* 0x0000000714077209 */ /* 0x000fe20007810000 */
[----:B------:R-:W-:Y:S02]  /*94d0*/  FADD.FTZ R0, -R8, R15 ;  /* 0x0000000f08007221 */ /* 0x000fe40000010100 */
[--C-:B------:R-:W-:Y:S01]  /*94e0*/  FFMA.FTZ R15, R2, R11, -R111.reuse ;  /* 0x0000000b020f7223 */ /* 0x100fe2000001086f */
[----:B------:R-:W-:Y:S01]  /*94f0*/  FMNMX.FTZ R7, R88, R7, !PT ;  /* 0x0000000758077209 */ /* 0x000fe20007810000 */
[-C--:B------:R-:W-:Y:S01]  /*9500*/  FMUL.FTZ R0, R0, R11.reuse ;  /* 0x0000000b00007220 */ /* 0x080fe20000410000 */
[-CC-:B------:R-:W-:Y:S01]  /*9510*/  FFMA.FTZ R174, R174, R11.reuse, -R111.reuse ;  /* 0x0000000baeae7223 */ /* 0x180fe2000001086f */
        /* <DEDUP_REMOVED lines=24> */
[----:B------:R-:W-:Y:S01]  /*96a0*/  FFMA.FTZ R116, R154, R11, -R111 ;  /* 0x0000000b9a747223 */ /* 0x000fe2000001086f */
[----:B------:R-:W-:-:S02]  /*96b0*/  WARPGROUP.DEPBAR.LE gsb0, 0x0 ;  /* 0x00008000000079c5 */ /* 0x000fc40000010000 */
[----:B------:R-:W-:Y:S01]  /*96c0*/  WARPGROUP.ARRIVE ;  /* 0x00000000000079c5 */ /* 0x000fe20000000000 */
[----:B------:R-:W-:Y:S01]  /*96d0*/  FMNMX.FTZ R7, R102, R7, !PT ;  /* 0x0000000766077209 */ /* 0x000fe20007810000 */
[----:B------:R-:W-:Y:S01]  /*96e0*/  FMUL.FTZ R148, R123, UR5 ;  /* 0x000000057b947c20 */ /* 0x000fe20008410000 */
[----:B------:R-:W-:Y:S01]  /*96f0*/  FMUL.FTZ R150, R127, UR5 ;  /* 0x000000057f967c20 */ /* 0x000fe20008410000 */
[----:B------:R-:W-:Y:S01]  /*9700*/  MUFU.EX2 R89, R89 ;  /* 0x0000005900597308 */ /* 0x000fe20000000800 */
[----:B------:R-:W-:Y:S01]  /*9710*/  FMNMX.FTZ R7, R104, R7, !PT ;  /* 0x0000000768077209 */ /* 0x000fe20007810000 */
[----:B------:R-:W-:Y:S01]  /*9720*/  HGMMA.64x128x16.F32 R24, R144, gdesc[UR4].tnspB, R24, gsb0 ;  /* 0x41e0000490187df0 */ /* 0x000fe20008000818 */
[----:B------:R-:W-:Y:S01]  /*9730*/  UIADD3 UR6, UR4, 0x200, URZ ;  /* 0x0000020004067890 */ /* 0x000fe2000fffe03f */
[--C-:B------:R-:W-:Y:S01]  /*9740*/  FFMA.FTZ R107, R128, R11, -R111.reuse ;  /* 0x0000000b806b7223 */ /* 0x100fe2000001086f */
[----:B------:R-:W-:Y:S01]  /*9750*/  UMOV UR7, 0x40000040 ;  /* 0x4000004000077882 */ /* 0x000fe20000000000 */
[----:B------:R-:W-:Y:S01]  /*9760*/  FMNMX.FTZ R7, R194, R7, !PT ;  /* 0x00000007c2077209 */ /* 0x000fe20007810000 */
[----:B------:R-:W-:Y:S01]  /*9770*/  UIADD3 UR4, UR4, 0x280, URZ ;  /* 0x0000028004047890 */ /* 0x000fe2000fffe03f */
[----:B------:R-:W0:Y:S01]  /*9780*/  MUFU.TANH R148, R148 ;  /* 0x0000009400947308 */ /* 0x000e220000002400 */
[--C-:B------:R-:W-:Y:S01]  /*9790*/  FFMA.FTZ R120, R190, R11, -R111.reuse ;  /* 0x0000000bbe787223 */ /* 0x100fe2000001086f */
[----:B------:R-:W-:Y:S01]  /*97a0*/  FMNMX.FTZ R7, R114, R7, !PT ;  /* 0x0000000772077209 */ /* 0x000fe20007810000 */
[----:B------:R-:W-:-:S03]  /*97b0*/  FFMA.FTZ R109, R132, R11, -R111 ;  /* 0x0000000b846d7223 */ /* 0x000fc6000001086f */
[----:B------:R-:W-:Y:S02]  /*97c0*/  FMNMX.FTZ R7, R196, R7, !PT ;  /* 0x00000007c4077209 */ /* 0x000fe40007810000 */
[----:B------:R-:W1:Y:S02]  /*97d0*/  MUFU.TANH R150, R150 ;  /* 0x0000009600967308 */ /* 0x000e640000002400 */
[----:B------:R-:W-:-:S04]  /*97e0*/  FMNMX.FTZ R7, R118, R7, !PT ;  /* 0x0000000776077209 */ /* 0x000fc80007810000 */
[----:B------:R-:W-:Y:S02]  /*97f0*/  FMNMX.FTZ R7, R198, R7, !PT ;  /* 0x00000007c6077209 */ /* 0x000fe40007810000 */
[----:B------:R-:W2:Y:S02]  /*9800*/  MUFU.EX2 R176, R176 ;  /* 0x000000b000b07308 */ /* 0x000ea40000000800 */
[----:B------:R-:W-:-:S04]  /*9810*/  FMNMX.FTZ R7, R122, R7, !PT ;  /* 0x000000077a077209 */ /* 0x000fc80007810000 */
[----:B0-----:R-:W-:Y:S02]  /*9820*/  FMNMX.FTZ R7, R148, R7, !PT ;  /* 0x0000000794077209 */ /* 0x001fe40007810000 */
[----:B------:R-:W-:Y:S02]  /*9830*/  MUFU.EX2 R91, R91 ;  /* 0x0000005b005b7308 */ /* 0x000fe40000000800 */
[----:B------:R-:W-:-:S04]  /*9840*/  FMNMX.FTZ R7, R126, R7, !PT ;  /* 0x000000077e077209 */ /* 0x000fc80007810000 */
[----:B-1----:R-:W-:Y:S02]  /*9850*/  FMNMX.FTZ R7, R150, R7, !PT ;  /* 0x0000000796077209 */ /* 0x002fe40007810000 */
[----:B------:R-:W-:Y:S01]  /*9860*/  MUFU.EX2 R93, R93 ;  /* 0x0000005d005d7308 */ /* 0x000fe20000000800 */
[----:B--2---:R-:W-:Y:S02]  /*9870*/  F2FP.F16.F32.PACK_AB R158, R176, R89 ;  /* 0x00000059b09e723e */ /* 0x004fe400000000ff */
[----:B------:R-:W-:-:S04]  /*9880*/  FMNMX.FTZ R7, R130, R7, !PT ;  /* 0x0000000782077209 */ /* 0x000fc80007810000 */
[----:B------:R-:W-:Y:S01]  /*9890*/  FMNMX.FTZ R7, R200, R7, !PT ;  /* 0x00000007c8077209 */ /* 0x000fe20007810000 */
[----:B------:R-:W-:Y:S03]  /*98a0*/  MUFU.EX2 R95, R95 ;  /* 0x0000005f005f7308 */ /* 0x000fe60000000800 */
[----:B------:R-:W-:-:S04]  /*98b0*/  FMNMX.FTZ R7, R134, R7, !PT ;  /* 0x0000000786077209 */ /* 0x000fc80007810000 */
[----:B------:R-:W-:Y:S01]  /*98c0*/  FMNMX.FTZ R7, R202, R7, !PT ;  /* 0x00000007ca077209 */ /* 0x000fe20007810000 */
[----:B------:R-:W-:Y:S04]  /*98d0*/  MUFU.EX2 R178, R178 ;  /* 0x000000b200b27308 */ /* 0x000fe80000000800 */
[----:B------:R-:W0:Y:S04]  /*98e0*/  SHFL.BFLY PT, R2, R7, 0x2, 0x1f ;  /* 0x0c401f0007027f89 */ /* 0x000e2800000e0000 */
        /* <DEDUP_REMOVED lines=9> */
[----:B0-----:R-:W-:-:S05]  /*9980*/  FMNMX.FTZ R7, R2, R7, !PT ;  /* 0x0000000702077209 */ /* 0x001fca0007810000 */
[CC--:B------:R-:W-:Y:S01]  /*9990*/  FMUL.FTZ R113, R7.reuse, R11.reuse ;  /* 0x0000000b07717220 */ /* 0x0c0fe20000410000 */
[----:B------:R-:W-:Y:S01]  /*99a0*/  FADD.FTZ R2, -R7, R12 ;  /* 0x0000000c07027221 */ /* 0x000fe20000010100 */
[----:B------:R-:W-:Y:S02]  /*99b0*/  MUFU.EX2 R112, R112 ;  /* 0x0000007000707308 */ /* 0x000fe40000000800 */
[-CC-:B------:R-:W-:Y:S01]  /*99c0*/  FFMA.FTZ R13, R13, R11.reuse, -R113.reuse ;  /* 0x0000000b0d0d7223 */ /* 0x180fe20000010871 */
[-C--:B------:R-:W-:Y:S01]  /*99d0*/  FMUL.FTZ R2, R2, R11.reuse ;  /* 0x0000000b02027220 */ /* 0x080fe20000410000 */
        /* <DEDUP_REMOVED lines=13> */
[----:B0-----:R-:W-:-:S02]  /*9ab0*/  IMAD.U32 R13, RZ, RZ, UR37 ;  /* 0x00000025ff0d7e24 */ /* 0x001fc4000f8e00ff */
[-CC-:B------:R-:W-:Y:S01]  /*9ac0*/  FFMA.FTZ R114, R114, R11.reuse, -R113.reuse ;  /* 0x0000000b72727223 */ /* 0x180fe20000010871 */
[-CC-:B------:R-:W-:Y:S01]  /*9ad0*/  FFMA.FTZ R196, R196, R11.reuse, -R113.reuse ;  /* 0x0000000bc4c47223 */ /* 0x180fe20000010871 */
[-CC-:B------:R-:W-:Y:S01]  /*9ae0*/  FFMA.FTZ R118, R118, R11.reuse, -R113.reuse ;  /* 0x0000000b76767223 */ /* 0x180fe20000010871 */
[-CC-:B------:R-:W-:Y:S01]  /*9af0*/  FFMA.FTZ R198, R198, R11.reuse, -R113.reuse ;  /* 0x0000000bc6c67223 */ /* 0x180fe20000010871 */
[----:B------:R-:W-:Y:S01]  /*9b00*/  @!P1 LEA R13, R13, UR38, 0x3 ;  /* 0x000000260d0d9c11 */ /* 0x000fe2000f8e18ff */
[----:B------:R-:W-:Y:S01]  /*9b10*/  FFMA.FTZ R122, R122, R11, -R113 ;  /* 0x0000000b7a7a7223 */ /* 0x000fe20000010871 */
[----:B------:R-:W-:Y:S02]  /*9b20*/  WARPGROUP.DEPBAR.LE gsb0, 0x0 ;  /* 0x00008000000079c5 */ /* 0x000fe40000010000 */
[----:B------:R-:W-:Y:S01]  /*9b30*/  WARPGROUP.ARRIVE ;  /* 0x00000000000079c5 */ /* 0x000fe20000000000 */
[----:B------:R0:W2:Y:S01]  /*9b40*/  MUFU.EX2 R124, R20 ;  /* 0x00000014007c7308 */ /* 0x0000a20000000800 */
[----:B------:R-:W-:-:S02]  /*9b50*/  @!P1 VIADD R13, R13, 0x2a840 ;  /* 0x0002a8400d0d9836 */ /* 0x000fc40000000000 */
[-CC-:B------:R-:W-:Y:S01]  /*9b60*/  FFMA.FTZ R144, R156, R11.reuse, -R111.reuse ;  /* 0x0000000b9c907223 */ /* 0x180fe2000001086f */
[-C--:B------:R-:W-:Y:S01]  /*9b70*/  FFMA.FTZ R146, R182, R11.reuse, -R111 ;  /* 0x0000000bb6927223 */ /* 0x080fe2000001086f */
[----:B------:R-:W-:Y:S01]  /*9b80*/  FFMA.FTZ R148, R148, R11, -R113 ;  /* 0x0000000b94947223 */ /* 0x000fe20000010871 */
[----:B------:R-:W-:Y:S01]  /*9b90*/  HGMMA.64x128x16.F32 R24, R140, gdesc[UR4].tnspB, R24, gsb0 ;  /* 0x41e000048c187df0 */ /* 0x000fe20008000818 */
[----:B------:R-:W-:Y:S01]  /*9ba0*/  UMOV UR6, UR4 ;  /* 0x0000000400067c82 */ /* 0x000fe20008000000 */
[----:B------:R-:W-:Y:S01]  /*9bb0*/  UMOV UR7, 0x40000040 ;  /* 0x4000004000077882 */ /* 0x000fe20000000000 */
[----:B------:R-:W3:Y:S01]  /*9bc0*/  MUFU.EX2 R88, R88 ;  /* 0x0000005800587308 */ /* 0x000ee20000000800 */
[----:B------:R-:W-:Y:S01]  /*9bd0*/  @!P1 PRMT R13, RZ, 0x654, R13 ;  /* 0x00000654ff0d9816 */ /* 0x000fe2000000000d */
[----:B-1----:R-:W-:Y:S01]  /*9be0*/  FFMA.FTZ R3, R2, R3, R157 ;  /* 0x0000000302037223 */ /* 0x002fe2000001009d */
[-CC-:B------:R-:W-:Y:S01]  /*9bf0*/  FFMA.FTZ R126, R126, R11.reuse, -R113.reuse ;  /* 0x0000000b7e7e7223 */ /* 0x180fe20000010871 */
[-CC-:B------:R-:W-:Y:S01]  /*9c00*/  FFMA.FTZ R150, R150, R11.reuse, -R113.reuse ;  /* 0x0000000b96967223 */ /* 0x180fe20000010871 */
[----:B------:R-:W-:Y:S01]  /*9c10*/  FFMA.FTZ R130, R130, R11, -R113 ;  /* 0x0000000b82827223 */ /* 0x000fe20000010871 */
[----:B0-----:R-:W-:-:S02]  /*9c20*/  IMAD.U32 R20, RZ, RZ, UR10 ;  /* 0x0000000aff147e24 */ /* 0x001fc4000f8e00ff */
[-C--:B------:R-:W-:Y:S01]  /*9c30*/  FFMA.FTZ R200, R200, R11.reuse, -R113 ;  /* 0x0000000bc8c87223 */ /* 0x080fe20000010871 */
[----:B------:R-:W0:Y:S01]  /*9c40*/  MUFU.EX2 R90, R90 ;  /* 0x0000005a005a7308 */ /* 0x000e220000000800 */
[----:B--2---:R-:W-:Y:S01]  /*9c50*/  FADD.FTZ R3, R124, R3 ;  /* 0x000000037c037221 */ /* 0x004fe20000010000 */
[-CC-:B------:R-:W-:Y:S01]  /*9c60*/  FFMA.FTZ R134, R134, R11.reuse, -R113.reuse ;  /* 0x0000000b86867223 */ /* 0x180fe20000010871 */
[----:B------:R-:W-:Y:S02]  /*9c70*/  @!P1 VIADD R20, R20, 0x2a860 ;  /* 0x0002a86014149836 */ /* 0x000fe40000000000 */
[-C--:B------:R-:W-:Y:S01]  /*9c80*/  FFMA.FTZ R113, R202, R11.reuse, -R113 ;  /* 0x0000000bca717223 */ /* 0x080fe20000010871 */
[----:B------:R-:W-:Y:S01]  /*9c90*/  FFMA.FTZ R111, R192, R11, -R111 ;  /* 0x0000000bc06f7223 */ /* 0x000fe2000001086f */
[----:B------:R-:W-:Y:S01]  /*9ca0*/  UMOV UR4, UR37 ;  /* 0x0000002500047c82 */ /* 0x000fe20008000000 */
[----:B------:R-:W-:Y:S01]  /*9cb0*/  F2FP.F16.F32.PACK_AB R156, R174, R15 ;  /* 0x0000000fae9c723e */ /* 0x000fe200000000ff */
[----:B------:R-:W1:Y:S01]  /*9cc0*/  MUFU.EX2 R92, R92 ;  /* 0x0000005c005c7308 */ /* 0x000e620000000800 */
[----:B---3--:R-:W-:Y:S01]  /*9cd0*/  FADD.FTZ R3, R88, R3 ;  /* 0x0000000358037221 */ /* 0x008fe20000010000 */
[----:B------:R-:W-:-:S02]  /*9ce0*/  @!P1 PRMT R20, RZ, 0x654, R20 ;  /* 0x00000654ff149816 */ /* 0x000fc40000000014 */
[----:B------:R-:W-:-:S04]  /*9cf0*/  F2FP.F16.F32.PACK_AB R157, R124, R157 ;  /* 0x0000009d7c9d723e */ /* 0x000fc800000000ff */
[----:B------:R-:W2:Y:S01]  /*9d00*/  MUFU.EX2 R144, R144 ;  /* 0x0000009000907308 */ /* 0x000ea20000000800 */
[C---:B0-----:R-:W-:Y:S01]  /*9d10*/  FADD.FTZ R3, R90.reuse, R3 ;  /* 0x000000035a037221 */ /* 0x041fe20000010000 */
[----:B------:R-:W-:-:S06]  /*9d20*/  F2FP.F16.F32.PACK_AB R159, R90, R88 ;  /* 0x000000585a9f723e */ /* 0x000fcc00000000ff */
[----:B------:R-:W0:Y:S01]  /*9d30*/  MUFU.EX2 R94, R94 ;  /* 0x0000005e005e7308 */ /* 0x000e220000000800 */
[----:B-1----:R-:W-:-:S07]  /*9d40*/  FADD.FTZ R3, R92, R3 ;  /* 0x000000035c037221 */ /* 0x002fce0000010000 */
[----:B------:R-:W1:Y:S01]  /*9d50*/  MUFU.EX2 R96, R96 ;  /* 0x0000006000607308 */ /* 0x000e620000000800 */
[----:B--2---:R-:W-:-:S07]  /*9d60*/  F2FP.F16.F32.PACK_AB R152, R144, R91 ;  /* 0x0000005b9098723e */ /* 0x004fce00000000ff */
        /* <DEDUP_REMOVED lines=26> */
[----:B-1----:R-:W-:-:S07]  /*9f10*/  FADD.FTZ R3, R118, R3 ;  /* 0x0000000376037221 */ /* 0x002fce0000010000 */
[----:B------:R-:W-:Y:S01]  /*9f20*/  MUFU.EX2 R105, R105 ;  /* 0x0000006900697308 */ /* 0x000fe20000000800 */
[C---:B--2---:R-:W-:Y:S01]  /*9f30*/  FADD.FTZ R3, R147.reuse, R3 ;  /* 0x0000000393037221 */ /* 0x044fe20000010000 */
[----:B------:R-:W-:Y:S01]  /*9f40*/  F2FP.F16.F32.PACK_AB R147, R147, R118 ;  /* 0x000000769393723e */ /* 0x000fe200000000ff */
[----:B------:R-:W-:Y:S02]  /*9f50*/  WARPGROUP.DEPBAR.LE gsb0, 0x0 ;  /* 0x00008000000079c5 */ /* 0x000fe40000010000 */
[----:B------:R-:W-:Y:S01]  /*9f60*/  WARPGROUP.ARRIVE ;  /* 0x00000000000079c5 */ /* 0x000fe20000000000 */
[----:B------:R-:W-:Y:S02]  /*9f70*/  F2FP.F16.F32.PACK_AB R140, R112, R103 ;  /* 0x00000067708c723e */ /* 0x000fe400000000ff */
[----:B------:R1:W2:Y:S01]  /*9f80*/  MUFU.EX2 R141, R148 ;  /* 0x00000094008d7308 */ /* 0x0002a20000000800 */
[----:B0-----:R-:W-:Y:S02]  /*9f90*/  FADD.FTZ R3, R122, R3 ;  /* 0x000000037a037221 */ /* 0x001fe40000010000 */
[----:B------:R-:W-:Y:S01]  /*9fa0*/  HGMMA.64x128x16.F32 R24, R136, gdesc[UR4].tnspB, R24, gsb0 ;  /* 0x41e0000488187df0 */ /* 0x000fe20008000818 */
[----:B------:R-:W-:-:S04]  /*9fb0*/  UMOV UR7, UR36 ;  /* 0x0000002400077c82 */ /* 0x000fc80008000000 */
[----:B------:R-:W0:Y:S01]  /*9fc0*/  MUFU.EX2 R126, R126 ;  /* 0x0000007e007e7308 */ /* 0x000e220000000800 */
[----:B-1----:R-:W-:-:S07]  /*9fd0*/  F2FP.F16.F32.PACK_AB R148, R178, R95 ;  /* 0x0000005fb294723e */ /* 0x002fce00000000ff */
[----:B------:R-:W1:Y:S01]  /*9fe0*/  MUFU.EX2 R116, R116 ;  /* 0x0000007400747308 */ /* 0x000e620000000800 */
[C---:B--2---:R-:W-:Y:S01]  /*9ff0*/  FADD.FTZ R3, R141.reuse, R3 ;  /* 0x000000038d037221 */ /* 0x044fe20000010000 */
[----:B------:R-:W-:-:S06]  /*a000*/  F2FP.F16.F32.PACK_AB R141, R141, R122 ;  /* 0x0000007a8d8d723e */ /* 0x000fcc00000000ff */
[----:B------:R2:W3:Y:S01]  /*a010*/  MUFU.EX2 R143, R150 ;  /* 0x00000096008f7308 */ /* 0x0004e20000000800 */
[----:B0-----:R-:W-:-:S07]  /*a020*/  FADD.FTZ R3, R126, R3 ;  /* 0x000000037e037221 */ /* 0x001fce0000010000 */
[----:B------:R-:W-:Y:S01]  /*a030*/  MUFU.EX2 R107, R107 ;  /* 0x0000006b006b7308 */ /* 0x000fe20000000800 */
[----:B--2---:R-:W-:Y:S02]  /*a040*/  F2FP.F16.F32.PACK_AB R150, R106, R97 ;  /* 0x000000616a96723e */ /* 0x004fe400000000ff */
[----:B-1----:R-:W-:-:S05]  /*a050*/  F2FP.F16.F32.PACK_AB R142, R116, R105 ;  /* 0x00000069748e723e */ /* 0x002fca00000000ff */
[----:B------:R-:W0:Y:S01]  /*a060*/  MUFU.EX2 R130, R130 ;  /* 0x0000008200827308 */ /* 0x000e220000000800 */
[C---:B---3--:R-:W-:Y:S01]  /*a070*/  FADD.FTZ R3, R143.reuse, R3 ;  /* 0x000000038f037221 */ /* 0x048fe20000010000 */
[----:B------:R-:W-:-:S06]  /*a080*/  F2FP.F16.F32.PACK_AB R143, R143, R126 ;  /* 0x0000007e8f8f723e */ /* 0x000fcc00000000ff */
[----:B------:R-:W-:Y:S08]  /*a090*/  MUFU.EX2 R120, R120 ;  /* 0x0000007800787308 */ /* 0x000ff00000000800 */
[----:B------:R-:W-:Y:S01]  /*a0a0*/  MUFU.EX2 R109, R109 ;  /* 0x0000006d006d7308 */ /* 0x000fe20000000800 */
[----:B0-----:R-:W-:-:S07]  /*a0b0*/  FADD.FTZ R3, R130, R3 ;  /* 0x0000000382037221 */ /* 0x001fce0000010000 */
[----:B------:R-:W-:Y:S08]  /*a0c0*/  MUFU.EX2 R134, R134 ;  /* 0x0000008600867308 */ /* 0x000ff00000000800 */
[----:B------:R-:W0:Y:S08]  /*a0d0*/  MUFU.EX2 R12, R111 ;  /* 0x0000006f000c7308 */ /* 0x000e300000000800 */
[----:B------:R-:W1:Y:S01]  /*a0e0*/  MUFU.EX2 R113, R113 ;  /* 0x0000007100717308 */ /* 0x000e620000000800 */
[----:B------:R-:W-:-:S02]  /*a0f0*/  WARPGROUP.DEPBAR.LE gsb0, 0x0 ;  /* 0x00008000000079c5 */ /* 0x000fc40000010000 */
[----:B------:R2:W-:Y:S05]  /*a100*/  @!P1 SYNCS.ARRIVE.TRANS64.RED.A1T0 RZ, [R13+URZ], RZ ;  /* 0x000000ff0dff99a7 */ /* 0x0005ea000810043f */
[----:B------:R-:W3:Y:S01]  /*a110*/  MUFU.EX2 R137, R200 ;  /* 0x000000c800897308 */ /* 0x000ee20000000800 */
[----:B0-----:R-:W-:Y:S02]  /*a120*/  F2FP.F16.F32.PACK_AB R138, R12, R109 ;  /* 0x0000006d0c8a723e */ /* 0x001fe400000000ff */
[----:B------:R-:W-:Y:S02]  /*a130*/  F2FP.F16.F32.PACK_AB R136, R120, R107 ;  /* 0x0000006b7888723e */ /* 0x000fe400000000ff */
[----:B-1----:R-:W-:Y:S01]  /*a140*/  F2FP.F16.F32.PACK_AB R139, R113, R134 ;  /* 0x00000086718b723e */ /* 0x002fe200000000ff */
[----:B--2---:R-:W-:Y:S01]  /*a150*/  FFMA.FTZ R13, R0, R6, R15 ;  /* 0x00000006000d7223 */ /* 0x004fe2000001000f */
[----:B------:R0:W-:Y:S01]  /*a160*/  @!P1 SYNCS.ARRIVE.TRANS64.RED.A1T0 RZ, [R20+URZ], RZ ;  /* 0x000000ff14ff99a7 */ /* 0x0001e2000810043f */
[C---:B------:R-:W-:Y:S01]  /*a170*/  ISETP.GT.AND P1, PT, R9.reuse, R14, PT ;  /* 0x0000000e0900720c */ /* 0x040fe20003f24270 */
[----:B------:R-:W-:-:S02]  /*a180*/  VIADD R9, R9, 0xffffffff ;  /* 0xffffffff09097836 */ /* 0x000fc40000000000 */
[----:B------:R-:W-:Y:S01]  /*a190*/  FADD.FTZ R6, R174, R13 ;  /* 0x0000000dae067221 */ /* 0x000fe20000010000 */
[----:B------:R-:W-:-:S03]  /*a1a0*/  IMAD.MOV.U32 R15, RZ, RZ, R8 ;  /* 0x000000ffff0f7224 */ /* 0x000fc600078e0008 */
[----:B------:R-:W-:Y:S01]  /*a1b0*/  FADD.FTZ R13, R89, R6 ;  /* 0x00000006590d7221 */ /* 0x000fe20000010000 */
[C---:B---3--:R-:W-:Y:S01]  /*a1c0*/  FADD.FTZ R3, R137.reuse, R3 ;  /* 0x0000000389037221 */ /* 0x048fe20000010000 */
[----:B------:R-:W-:Y:S02]  /*a1d0*/  F2FP.F16.F32.PACK_AB R137, R137, R130 ;  /* 0x000000828989723e */ /* 0x000fe400000000ff */
[----:B------:R-:W-:Y:S01]  /*a1e0*/  FADD.FTZ R6, R176, R13 ;  /* 0x0000000db0067221 */ /* 0x000fe20000010000 */
[----:B------:R-:W-:-:S03]  /*a1f0*/  FADD.FTZ R3, R134, R3 ;  /* 0x0000000386037221 */ /* 0x000fc60000010000 */
[----:B------:R-:W-:Y:S01]  /*a200*/  FADD.FTZ R13, R91, R6 ;  /* 0x000000065b0d7221 */ /* 0x000fe20000010000 */
[----:B------:R-:W-:-:S03]  /*a210*/  FADD.FTZ R3, R113, R3 ;  /* 0x0000000371037221 */ /* 0x000fc60000010000 */
[----:B------:R-:W-:Y:S01]  /*a220*/  FADD.FTZ R6, R144, R13 ;  /* 0x0000000d90067221 */ /* 0x000fe20000010000 */
[----:B------:R-:W-:-:S03]  /*a230*/  F2FP.F16.F32.PACK_AB R144, R108, R99 ;  /* 0x000000636c90723e */ /* 0x000fc600000000ff */
[----:B------:R-:W-:-:S04]  /*a240*/  FADD.FTZ R13, R93, R6 ;  /* 0x000000065d0d7221 */ /* 0x000fc80000010000 */
[----:B------:R-:W-:Y:S01]  /*a250*/  FADD.FTZ R6, R146, R13 ;  /* 0x0000000d92067221 */ /* 0x000fe20000010000 */
[----:B------:R-:W-:-:S03]  /*a260*/  F2FP.F16.F32.PACK_AB R146, R110, R101 ;  /* 0x000000656e92723e */ /* 0x000fc600000000ff */
[----:B------:R-:W-:-:S04]  /*a270*/  FADD.FTZ R13, R95, R6 ;  /* 0x000000065f0d7221 */ /* 0x000fc80000010000 */
        /* <DEDUP_REMOVED lines=14> */
[----:B------:R-:W-:Y:S01]  /*a360*/  FADD.FTZ R6, R12, R13 ;  /* 0x0000000d0c067221 */ /* 0x000fe20000010000 */
[----:B------:R-:W-:Y:S01]  /*a370*/  IMAD.MOV.U32 R12, RZ, RZ, R7 ;  /* 0x000000ffff0c7224 */ /* 0x000fe200078e0007 */
[----:B0-----:R-:W-:Y:S06]  /*a380*/  @P1 BRA `(.L_x_1138) ;  /* 0xffffffdc00841947 */ /* 0x001fec000383ffff */
.L_x_1129:
[----:B------:R-:W-:-:S13]  /*a390*/  ISETP.GE.AND P1, PT, R9, R22, PT ;  /* 0x000000160900720c */ /* 0x000fda0003f26270 */
[----:B------:R-:W-:Y:S05]  /*a3a0*/  @!P1 BRA `(.L_x_1139) ;  /* 0x0000003000f09947 */ /* 0x000fea0003800000 */
[----:B------:R-:W-:Y:S01]  /*a3b0*/  IMAD.MOV.U32 R13, RZ, RZ, R7 ;  /* 0x000000ffff0d7224 */ /* 0x000fe200078e0007 */
[----:B------:R-:W-:Y:S01]  /*a3c0*/  UMOV UR7, UR36 ;  /* 0x0000002400077c82 */ /* 0x000fe20008000000 */
[----:B------:R-:W-:Y:S01]  /*a3d0*/  IMAD.MOV.U32 R12, RZ, RZ, R8 ;  /* 0x000000ffff0c7224 */ /* 0x000fe200078e0008 */
[----:B------:R-:W-:Y:S01]  /*a3e0*/  UMOV UR4, UR37 ;  /* 0x0000002500047c82 */ /* 0x000fe20008000000 */
[----:B------:R-:W-:Y:S01]  /*a3f0*/  ULDC UR39, c[0x0][0x9e4] ;  /* 0x0002790000277ab9 */ /* 0x000fe20000000800 */
[----:B------:R-:W-:Y:S01]  /*a400*/  ULDC UR50, c[0x0][0x288] ;  /* 0x0000a20000327ab9 */ /* 0x000fe20000000800 */
[----:B------:R-:W-:Y:S01]  /*a410*/  ULDC UR5, c[0x0][0x9d8] ;  /* 0x0002760000057ab9 */ /* 0x000fe20000000800 */
[----:B------:R-:W-:-:S05]  /*a420*/  ULDC UR54, c[0x0][0x9e0] ;  /* 0x0002780000367ab9 */ /* 0x000fca0000000800 */
.L_x_1156:
[----:B------:R-:W-:-:S04]  /*a430*/  UIADD3 UR37, UR4, 0x1, URZ ;  /* 0x0000000104257890 */ /* 0x000fc8000fffe03f */
[----:B------:R-:W-:-:S04]  /*a440*/  UISETP.NE.AND UP0, UPT, UR37, 0x2, UPT ;  /* 0x000000022500788c */ /* 0x000fc8000bf05270 */
[----:B------:R-:W-:Y:S02]  /*a450*/  USEL UR36, URZ, 0x1, UP0 ;  /* 0x000000013f247887 */ /* 0x000fe40008000000 */
[----:B------:R-:W-:Y:S02]  /*a460*/  USEL UR37, UR37, URZ, UP0 ;  /* 0x0000003f25257287 */ /* 0x000fe40008000000 */
[----:B------:R-:W-:Y:S01]  /*a470*/  ULOP3.LUT UR36, UR7, UR36, URZ, 0x3c, !UPT ;  /* 0x0000002407247292 */ /* 0x000fe2000f8e3c3f */
[----:B------:R-:W-:Y:S11]  /*a480*/  @!P0 BRA `(.L_x_1140) ;  /* 0x0000000000048947 */ /* 0x000ff60003800000 */
[----:B------:R-:W-:Y:S01]  /*a490*/  BPT.TRAP 0x1 ;  /* 0x000000040000795c */ /* 0x000fe20000300000 */
.L_x_1140:
[----:B------:R-:W-:Y:S01]  /*a4a0*/  ULEA UR6, UR37, UR38, 0x3 ;  /* 0x0000002625067291 */ /* 0x000fe2000f8e183f */
[----:B------:R-:W-:-:S05]  /*a4b0*/  IMAD.U32 R7, RZ, RZ, UR36 ;  /* 0x00000024ff077e24 */ /* 0x000fca000f8e00ff */
[----:B------:R-:W-:-:S04]  /*a4c0*/  SHF.L.U32 R7, R7, 0x1f, RZ ;  /* 0x0000001f07077819 */ /* 0x000fc800000006ff */
[----:B------:R0:W1:Y:S01]  /*a4d0*/  SYNCS.PHASECHK.TRANS64.TRYWAIT P1, [UR6+0x2a830], R7 ;  /* 0x02a83007ff0075a7 */ /* 0x0000620008020146 */
[----:B------:R-:W-:Y:S05]  /*a4e0*/  @!P0 BRA `(.L_x_1141) ;  /* 0x0000000000048947 */ /* 0x000fea0003800000 */
[----:B------:R-:W-:Y:S01]  /*a4f0*/  BPT.TRAP 0x1 ;  /* 0x000000040000795c */ /* 0x000fe20000300000 */
.L_x_1141:
[----:B-1----:R-:W-:Y:S05]  /*a500*/  @P1 BRA `(.L_x_1142) ;  /* 0x0000000000081947 */ /* 0x002fea0003800000 */
[----:B------:R-:W1:Y:S02]  /*a510*/  SYNCS.PHASECHK.TRANS64.TRYWAIT P1, [UR6+0x2a830], R7 ;  /* 0x02a83007ff0075a7 */ /* 0x000e640008020146 */
[----:B-1----:R-:W-:Y:S05]  /*a520*/  @!P1 BRA `(.L_x_1143) ;  /* 0x000000ac00789947 */ /* 0x002fea0003800000 */
.L_x_1142:
        /* <DEDUP_REMOVED lines=135> */
.L_x_1144:
[----:B------:R-:W-:Y:S01]  /*ada0*/  ULEA UR10, UR4, UR38, 0x3 ;  /* 0x00000026040a7291 */ /* 0x000fe2000f8e183f */
[----:B------:R-:W-:-:S05]  /*adb0*/  IMAD.U32 R0, RZ, RZ, UR7 ;  /* 0x00000007ff007e24 */ /* 0x000fca000f8e00ff */
[----:B------:R-:W-:-:S04]  /*adc0*/  SHF.L.U32 R0, R0, 0x1f, RZ ;  /* 0x0000001f00007819 */ /* 0x000fc800000006ff */
[----:B------:R2:W3:Y:S01]  /*add0*/  SYNCS.PHASECHK.TRANS64.TRYWAIT P1, [UR10+0x2a850], R0 ;  /* 0x02a85000ff0075a7 */ /* 0x0004e2000802014a */
[----:B------:R-:W-:Y:S05]  /*ade0*/  @!P0 BRA `(.L_x_1145) ;  /* 0x0000000000048947 */ /* 0x000fea0003800000 */
[----:B------:R-:W-:Y:S01]  /*adf0*/  BPT.TRAP 0x1 ;  /* 0x000000040000795c */ /* 0x000fe20000300000 */
.L_x_1145:
[----:B---3--:R-:W-:Y:S05]  /*ae00*/  @P1 BRA `(.L_x_1146) ;  /* 0x0000000000081947 */ /* 0x008fea0003800000 */
[----:B------:R-:W3:Y:S02]  /*ae10*/  SYNCS.PHASECHK.TRANS64.TRYWAIT P1, [UR10+0x2a850], R0 ;  /* 0x02a85000ff0075a7 */ /* 0x000ee4000802014a */
[----:B---3--:R-:W-:Y:S05]  /*ae20*/  @!P1 BRA `(.L_x_1147) ;  /* 0x000000a400509947 */ /* 0x008fea0003800000 */
.L_x_1146:
[----:B------:R-:W-:Y:S01]  /*ae30*/  UIADD3 UR6, UR38, 0x400, URZ ;  /* 0x0000040026067890 */ /* 0x000fe2000fffe03f */
[----:B------:R-:W-:Y:S01]  /*ae40*/  WARPGROUP.ARRIVE ;  /* 0x00000000000079c5 */ /* 0x000fe20000000000 */
[----:B------:R-:W-:-:S05]  /*ae50*/  UMOV UR7, 0x40000040 ;  /* 0x4000004000077882 */ /* 0x000fca0000000000 */
[----:B------:R-:W3:Y:S01]  /*ae60*/  S2R R173, SR_TID.X ;  /* 0x0000000000ad7919 */ /* 0x000ee20000002100 */
[----:B------:R-:W-:Y:S01]  /*ae70*/  USHF.R.U32.HI UR6, URZ, 0x4, UR6 ;  /* 0x000000043f067899 */ /* 0x000fe20008011606 */
[----:B------:R-:W-:Y:S01]  /*ae80*/  ISETP.NE.AND P2, PT, R21, 0x1, PT ;  /* 0x000000011500780c */ /* 0x000fe20003f45270 */
[----:B------:R-:W-:Y:S01]  /*ae90*/  FMUL.FTZ R20, R102, UR5 ;  /* 0x0000000566147c20 */ /* 0x000fe20008410000 */
[----:B------:R-:W-:Y:S01]  /*aea0*/  FMUL.FTZ R11, R95, UR5 ;  /* 0x000000055f0b7c20 */ /* 0x000fe20008410000 */
[----:B------:R-:W-:Y:S01]  /*aeb0*/  ULOP3.LUT UR6, UR6, 0x3fff, URZ, 0xc0, !UPT ;  /* 0x00003fff06067892 */ /* 0x000fe2000f8ec03f */
[----:B------:R-:W-:Y:S01]  /*aec0*/  FMUL.FTZ R95, R111, UR5 ;  /* 0x000000056f5f7c20 */ /* 0x000fe20008410000 */
[----:B------:R-:W-:Y:S02]  /*aed0*/  IMAD.IADD R111, R19, 0x1, R17 ;  /* 0x00000001136f7824 */ /* 0x000fe400078e0211 */
[----:B0-2---:R-:W-:Y:S01]  /*aee0*/  FMUL.FTZ R0, R90, UR5 ;  /* 0x000000055a007c20 */ /* 0x005fe20008410000 */
[----:B------:R-:W-:Y:S01]  /*aef0*/  ULOP3.LUT UR6, UR6, 0x3000000, URZ, 0xfc, !UPT ;  /* 0x0300000006067892 */ /* 0x000fe2000f8efc3f */
[----:B------:R-:W-:Y:S01]  /*af00*/  FMUL.FTZ R90, R106, UR5 ;  /* 0x000000056a5a7c20 */ /* 0x000fe20008410000 */
[----:B------:R-:W-:Y:S01]  /*af10*/  FMUL.FTZ R121, R121, UR5 ;  /* 0x0000000579797c20 */ /* 0x000fe20008410000 */
[----:B------:R-:W-:Y:S01]  /*af20*/  FMUL.FTZ R2, R91, UR5 ;  /* 0x000000055b027c20 */ /* 0x000fe20008410000 */
[----:B------:R-:W-:Y:S01]  /*af30*/  UIMAD UR4, UR4, 0x600, UR6 ;  /* 0x00000600040478a4 */ /* 0x000fe2000f8e0206 */
[----:B------:R-:W-:Y:S01]  /*af40*/  FMUL.FTZ R106, R109, UR5 ;  /* 0x000000056d6a7c20 */ /* 0x000fe20008410000 */
[----:B------:R-:W0:Y:S01]  /*af50*/  @P2 LDC R102, c[0x0][0x44c] ;  /* 0x00011300ff662b82 */ /* 0x000e220000000800 */
[----:B------:R-:W-:Y:S01]  /*af60*/  FMUL.FTZ R91, R107, UR5 ;  /* 0x000000056b5b7c20 */ /* 0x000fe20008410000 */
[----:B------:R-:W-:Y:S01]  /*af70*/  FMUL.FTZ R109, R116, UR5 ;  /* 0x00000005746d7c20 */ /* 0x000fe20008410000 */
[----:B------:R-:W-:Y:S01]  /*af80*/  FMUL.FTZ R107, R112, UR5 ;  /* 0x00000005706b7c20 */ /* 0x000fe20008410000 */
[----:B-1----:R-:W-:Y:S01]  /*af90*/  FMUL.FTZ R7, R88, UR5 ;  /* 0x0000000558077c20 */ /* 0x002fe20008410000 */
[----:B------:R-:W-:Y:S01]  /*afa0*/  UMOV UR6, UR4 ;  /* 0x0000000400067c82 */ /* 0x000fe20008000000 */
[----:B------:R1:W2:Y:S01]  /*afb0*/  MUFU.TANH R112, R121 ;  /* 0x0000007900707308 */ /* 0x0002a20000002400 */
        /* <DEDUP_REMOVED lines=8> */
[----:B-1----:R-:W-:-:S02]  /*b040*/  IMAD R121, R9, -0x60, RZ ;  /* 0xffffffa009797824 */ /* 0x002fc400078e02ff */
[----:B------:R-:W-:Y:S01]  /*b050*/  FMUL.FTZ R103, R108, UR5 ;  /* 0x000000056c677c20 */ /* 0x000fe20008410000 */
[----:B---3--:R-:W-:Y:S01]  /*b060*/  LOP3.LUT P1, RZ, R173, 0x7f, RZ, 0xc0, !PT ;  /* 0x0000007fadff7812 */ /* 0x008fe2000782c0ff */
[----:B------:R-:W-:Y:S01]  /*b070*/  FMUL.FTZ R94, R110, UR5 ;  /* 0x000000056e5e7c20 */ /* 0x000fe20008410000 */
[----:B------:R-:W-:Y:S01]  /*b080*/  FMUL.FTZ R89, R89, UR5 ;  /* 0x0000000559597c20 */ /* 0x000fe20008410000 */
[----:B------:R-:W-:Y:S01]  /*b090*/  FMUL.FTZ R92, R92, UR5 ;  /* 0x000000055c5c7c20 */ /* 0x000fe20008410000 */
[----:B------:R-:W-:Y:S01]  /*b0a0*/  FMUL.FTZ R93, R93, UR5 ;  /* 0x000000055d5d7c20 */ /* 0x000fe20008410000 */
[----:B------:R-:W-:Y:S01]  /*b0b0*/  FMUL.FTZ R96, R96, UR5 ;  /* 0x0000000560607c20 */ /* 0x000fe20008410000 */
[----:B------:R-:W-:Y:S01]  /*b0c0*/  FMUL.FTZ R97, R97, UR5 ;  /* 0x0000000561617c20 */ /* 0x000fe20008410000 */
[----:B0-----:R-:W-:-:S04]  /*b0d0*/  @P2 IMAD.HI.U32 R102, R111, R102, RZ ;  /* 0x000000666f662227 */ /* 0x001fc800078e00ff */
        /* <DEDUP_REMOVED lines=13> */
[----:B------:R-:W0:Y:S08]  /*b1b0*/  MUFU.TANH R7, R7 ;  /* 0x0000000700077308 */ /* 0x000e300000002400 */
[----:B------:R-:W1:Y:S08]  /*b1c0*/  MUFU.TANH R89, R89 ;  /* 0x0000005900597308 */ /* 0x000e700000002400 */
        /* <DEDUP_REMOVED lines=16> */
[----:B------:R-:W5:Y:S02]  /*b2d0*/  @P2 LDC R101, c[0x0][0x450] ;  /* 0x00011400ff652b82 */ /* 0x000f640000000800 */
[----:B------:R-:W0:Y:S01]  /*b2e0*/  MUFU.TANH R88, R88 ;  /* 0x0000005800587308 */ /* 0x000e220000002400 */
[----:B------:R-:W-:Y:S01]  /*b2f0*/  HGMMA.64x128x16.F32 R24, R152, gdesc[UR4].tnspB, R24, gsb0 ;  /* 0x41e0000498187df0 */ /* 0x000fe20008000818 */
[----:B------:R-:W-:Y:S01]  /*b300*/  UIADD3 UR6, UR4, 0x100, URZ ;  /* 0x0000010004067890 */ /* 0x000fe2000fffe03f */
[----:B------:R-:W-:-:S05]  /*b310*/  UMOV UR7, 0x40000040 ;  /* 0x4000004000077882 */ /* 0x000fca0000000000 */
[----:B------:R-:W0:Y:S08]  /*b320*/  MUFU.TANH R158, R158 ;  /* 0x0000009e009e7308 */ /* 0x000e300000002400 */
[----:B------:R-:W0:Y:S01]  /*b330*/  MUFU.TANH R90, R90 ;  /* 0x0000005a005a7308 */ /* 0x000e220000002400 */
[----:B-----5:R-:W-:-:S07]  /*b340*/  @P2 SHF.R.U32.HI R111, RZ, R101, R102 ;  /* 0x00000065ff6f2219 */ /* 0x020fce0000011666 */
[----:B------:R-:W0:Y:S01]  /*b350*/  MUFU.TANH R91, R91 ;  /* 0x0000005b005b7308 */ /* 0x000e220000002400 */
[----:B------:R-:W5:Y:S07]  /*b360*/  SHFL.IDX PT, R116, R111, RZ, 0x1c1f ;  /* 0x001c1fff6f747589 */ /* 0x000f6e00000e0000 */
        /* <DEDUP_REMOVED lines=13> */
[----:B------:R-:W0:Y:S01]  /*b440*/  MUFU.TANH R128, R128 ;  /* 0x0000008000807308 */ /* 0x000e220000002400 */
[----:B------:R-:W-:-:S02]  /*b450*/  WARPGROUP.DEPBAR.LE gsb0, 0x0 ;  /* 0x00008000000079c5 */ /* 0x000fc40000010000 */
[----:B------:R-:W-:Y:S01]  /*b460*/  WARPGROUP.ARRIVE ;  /* 0x00000000000079c5 */ /* 0x000fe20000000000 */
[----:B------:R-:W-:Y:S01]  /*b470*/  FMUL.FTZ R152, R104, UR5 ;  /* 0x0000000568987c20 */ /* 0x000fe20008410000 */
[----:B------:R-:W-:Y:S02]  /*b480*/  IMAD.U32 R104, RZ, RZ, UR37 ;  /* 0x00000025ff687e24 */ /* 0x000fe4000f8e00ff */
[----:B------:R-:W-:Y:S01]  /*b490*/  FMUL.FTZ R154, R130, UR5 ;  /* 0x00000005829a7c20 */ /* 0x000fe20008410000 */
[----:B------:R-:W0:Y:S01]  /*b4a0*/  MUFU.TANH R129, R129 ;  /* 0x0000008100817308 */ /* 0x000e220000002400 */
[----:B------:R-:W-:Y:S01]  /*b4b0*/  HGMMA.64x128x16.F32 R24, R148, gdesc[UR4].tnspB, R24, gsb0 ;  /* 0x41e0000494187df0 */ /* 0x000fe20008000818 */
[----:B------:R-:W-:Y:S01]  /*b4c0*/  UIADD3 UR6, UR4, 0x180, URZ ;  /* 0x0000018004067890 */ /* 0x000fe2000fffe03f */
[----:B------:R-:W-:Y:S01]  /*b4d0*/  @!P1 LEA R101, R104, UR38, 0x3 ;  /* 0x0000002668659c11 */ /* 0x000fe2000f8e18ff */
[----:B------:R-:W-:-:S04]  /*b4e0*/  UMOV UR7, 0x40000040 ;  /* 0x4000004000077882 */ /* 0x000fc80000000000 */
[----:B------:R-:W0:Y:S01]  /*b4f0*/  MUFU.TANH R152, R152 ;  /* 0x0000009800987308 */ /* 0x000e220000002400 */
[----:B------:R-:W-:-:S05]  /*b500*/  @!P1 VIADD R101, R101, 0x2a840 ;  /* 0x0002a84065659836 */ /* 0x000fca0000000000 */
[----:B------:R-:W-:Y:S02]  /*b510*/  @!P1 PRMT R102, RZ, 0x654, R101 ;  /* 0x00000654ff669816 */ /* 0x000fe40000000065 */
[----:B------:R-:W0:Y:S08]  /*b520*/  MUFU.TANH R154, R154 ;  /* 0x0000009a009a7308 */ /* 0x000e300000002400 */
[----:B------:R-:W0:Y:S08]  /*b530*/  MUFU.TANH R156, R156 ;  /* 0x0000009c009c7308 */ /* 0x000e300000002400 */
[----:B------:R-:W0:Y:S08]  /*b540*/  MUFU.TANH R132, R132 ;  /* 0x0000008400847308 */ /* 0x000e300000002400 */
[----:B------:R-:W0:Y:S08]  /*b550*/  MUFU.TANH R133, R133 ;  /* 0x0000008500857308 */ /* 0x000e300000002400 */
[----:B------:R0:W0:Y:S01]  /*b560*/  MUFU.TANH R101, R134 ;  /* 0x0000008600657308 */ /* 0x0000220000002400 */
[----:B------:R-:W-:-:S02]  /*b570*/  WARPGROUP.DEPBAR.LE gsb0, 0x0 ;  /* 0x00008000000079c5 */ /* 0x000fc40000010000 */
[----:B------:R-:W-:Y:S01]  /*b580*/  WARPGROUP.ARRIVE ;  /* 0x00000000000079c5 */ /* 0x000fe20000000000 */
[----:B------:R-:W-:Y:S01]  /*b590*/  FMUL.FTZ R148, R126, UR5 ;  /* 0x000000057e947c20 */ /* 0x000fe20008410000 */
[----:B------:R-:W-:-:S04]  /*b5a0*/  FMUL.FTZ R150, R127, UR5 ;  /* 0x000000057f967c20 */ /* 0x000fc80008410000 */
[----:B------:R-:W-:Y:S01]  /*b5b0*/  HGMMA.64x128x16.F32 R24, R144, gdesc[UR4].tnspB, R24, gsb0 ;  /* 0x41e0000490187df0 */ /* 0x000fe20008000818 */
[----:B------:R-:W-:Y:S01]  /*b5c0*/  UIADD3 UR6, UR4, 0x200, URZ ;  /* 0x0000020004067890 */ /* 0x000fe2000fffe03f */
[----:B------:R-:W0:Y:S01]  /*b5d0*/  MUFU.TANH R148, R148 ;  /* 0x0000009400947308 */ /* 0x000e220000002400 */
[----:B------:R-:W-:-:S07]  /*b5e0*/  UMOV UR7, 0x40000040 ;  /* 0x4000004000077882 */ /* 0x000fce0000000000 */
[----:B------:R-:W0:Y:S01]  /*b5f0*/  MUFU.TANH R150, R150 ;  /* 0x0000009600967308 */ /* 0x000e220000002400 */
[----:B------:R-:W-:Y:S02]  /*b600*/  WARPGROUP.DEPBAR.LE gsb0, 0x0 ;  /* 0x00008000000079c5 */ /* 0x000fe40000010000 */
        /* <DEDUP_REMOVED lines=11> */
[----:B------:R-:W-:Y:S01]  /*b6c0*/  FMUL.FTZ R142, R119, UR5 ;  /* 0x00000005778e7c20 */ /* 0x000fe20008410000 */
[----:B------:R-:W-:Y:S02]  /*b6d0*/  VIADD R105, R121, 0x1 ;  /* 0x0000000179697836 */ /* 0x000fe40000000000 */
[----:B------:R0:W0:Y:S01]  /*b6e0*/  MUFU.TANH R119, R124 ;  /* 0x0000007c00777308 */ /* 0x0000220000002400 */
[----:B------:R-:W-:Y:S01]  /*b6f0*/  HGMMA.64x128x16.F32 R24, R136, gdesc[UR4].tnspB, R24, gsb0 ;  /* 0x41e0000488187df0 */ /* 0x000fe20008000818 */
[----:B------:R-:W-:-:S04]  /*b700*/  IMAD R105, R18, -0x2, R105 ;  /* 0xfffffffe12697824 */ /* 0x000fc800078e0269 */
[C---:B------:R-:W-:Y:S02]  /*b710*/  VIADD R130, R105.reuse, 0xffffffff ;  /* 0xffffffff69827836 */ /* 0x040fe40000000000 */
[----:B------:R-:W0:Y:S01]  /*b720*/  MUFU.TANH R140, R140 ;  /* 0x0000008c008c7308 */ /* 0x000e220000002400 */
[----:B------:R-:W-:-:S05]  /*b730*/  IADD3 R104, R105, -UR50, R16 ;  /* 0x8000003269687c10 */ /* 0x000fca000fffe010 */
[C---:B------:R-:W-:Y:S02]  /*b740*/  VIADD R123, R104.reuse, UR54 ;  /* 0x00000036687b7c36 */ /* 0x040fe40008000000 */
[----:B------:R-:W0:Y:S01]  /*b750*/  MUFU.TANH R142, R142 ;  /* 0x0000008e008e7308 */ /* 0x000e220000002400 */
[----:B------:R-:W-:Y:S02]  /*b760*/  VIADD R127, R104, UR51 ;  /* 0x00000033687f7c36 */ /* 0x000fe40008000000 */
[--C-:B-----5:R-:W-:Y:S02]  /*b770*/  IMAD.IADD R113, R123, 0x1, R116.reuse ;  /* 0x000000017b717824 */ /* 0x120fe400078e0274 */
[----:B------:R-:W-:Y:S01]  /*b780*/  IMAD.IADD R115, R127, 0x1, R116 ;  /* 0x000000017f737824 */ /* 0x000fe200078e0274 */
[----:B------:R-:W-:Y:S02]  /*b790*/  WARPGROUP.DEPBAR.LE gsb0, 0x0 ;  /* 0x00008000000079c5 */ /* 0x000fe40000010000 */
[----:B------:R5:W-:Y:S01]  /*b7a0*/  @!P1 SYNCS.ARRIVE.TRANS64.RED.A1T0 RZ, [R102+URZ], RZ ;  /* 0x000000ff66ff99a7 */ /* 0x000be2000810043f */
[----:B------:R-:W-:Y:S01]  /*b7b0*/  ISETP.GE.AND P1, PT, R10, 0x1, PT ;  /* 0x000000010a00780c */ /* 0x000fe20003f26270 */
[----:B-----5:R-:W-:-:S06]  /*b7c0*/  FMUL.FTZ R102, R135, UR5 ;  /* 0x0000000587667c20 */ /* 0x020fcc0008410000 */
[----:B------:R-:W0:Y:S06]  /*b7d0*/  MUFU.TANH R102, R102 ;  /* 0x0000006600667308 */ /* 0x000e2c0000002400 */
[----:B-1234-:R-:W-:Y:S05]  /*b7e0*/  @!P1 BRA `(.L_x_1148) ;  /* 0x0000000000549947 */ /* 0x01efea0003800000 */
[----:B------:R-:W-:Y:S01]  /*b7f0*/  IADD3 R117, R16, -UR50, R116 ;  /* 0x8000003210757c10 */ /* 0x000fe2000fffe074 */
        /* <DEDUP_REMOVED lines=11> */
.L_x_1150:
[----:B------:R-:W-:-:S05]  /*b8b0*/  IMAD.U32 R116, RZ, RZ, UR39 ;  /* 0x00000027ff747e24 */ /* 0x000fca000f8e00ff */
[----:B------:R-:W-:-:S13]  /*b8c0*/  ISETP.NE.AND P1, PT, R116, 0x1, PT ;  /* 0x000000017400780c */ /* 0x000fda0003f25270 */
[----:B------:R-:W1:Y:S02]  /*b8d0*/  @P1 LDC.64 R104, c[0x0][0x9e8] ;  /* 0x00027a00ff681b82 */ /* 0x000e640000000a00 */
[----:B-1----:R-:W-:-:S05]  /*b8e0*/  @P1 IMAD.HI.U32 R104, R117, R104, RZ ;  /* 0x0000006875681227 */ /* 0x002fca00078e00ff */
[----:B------:R-:W-:-:S07]  /*b8f0*/  @P1 SHF.R.U32.HI R117, RZ, R105, R104 ;  /* 0x00000069ff751219 */ /* 0x000fce0000011668 */
.L_x_1151:
[----:B------:R-:W-:Y:S05]  /*b900*/  BSYNC B0 ;  /* 0x0000000000007941 */ /* 0x000fea0003800000 */
.L_x_1149:
[----:B------:R-:W-:-:S05]  /*b910*/  IMAD R104, R117, R116, R130 ;  /* 0x0000007475687224 */ /* 0x000fca00078e0282 */
[----:B------:R-:W-:Y:S02]  /*b920*/  VIADDMNMX R113, R104, R116, R113, PT ;  /* 0x0000007468717246 */ /* 0x000fe40003800171 */
[----:B------:R-:W-:-:S07]  /*b930*/  VIMNMX R115, R115, R104, !PT ;  /* 0x0000006873737248 */ /* 0x000fce0007fe0100 */
.L_x_1148:
[C---:B------:R-:W-:Y:S02]  /*b940*/  ISETP.GE.AND P1, PT, R121.reuse, 0x2, PT ;  /* 0x000000027900780c */ /* 0x040fe40003f26270 */
[----:B------:R-:W-:Y:S02]  /*b950*/  ISETP.GE.AND P4, PT, R121, 0xa, PT ;  /* 0x0000000a7900780c */ /* 0x000fe40003f86270 */
[----:B------:R-:W-:Y:S02]  /*b960*/  ISETP.GT.AND P2, PT, R115, 0x1, !P1 ;  /* 0x000000017300780c */ /* 0x000fe40004f44270 */
[----:B------:R-:W-:Y:S02]  /*b970*/  P2R R105, PR, RZ, 0x10 ;  /* 0x00000010ff697803 */ /* 0x000fe40000000000 */
[----:B------:R-:W-:Y:S02]  /*b980*/  ISETP.LT.OR P3, PT, R113, 0x2, P2 ;  /* 0x000000027100780c */ /* 0x000fe40001761670 */
[----:B------:R-:W-:-:S02]  /*b990*/  ISETP.GE.AND P2, PT, R121, 0x9, PT ;  /* 0x000000097900780c */ /* 0x000fc40003f46270 */
[----:B------:R-:W-:Y:S02]  /*b9a0*/  FSEL R180, R89, -INF , !P3 ;  /* 0xff80000059b47808 */ /* 0x000fe40005800000 */
[----:B------:R-:W-:-:S04]  /*b9b0*/  ISETP.GT.AND P3, PT, R115, 0x8, !P2 ;  /* 0x000000087300780c */ /* 0x000fc80005764270 */
[----:B------:R-:W-:-:S04]  /*b9c0*/  ISETP.LT.OR P3, PT, R113, 0x9, P3 ;  /* 0x000000097100780c */ /* 0x000fc80001f61670 */
[----:B0-----:R-:W-:Y:S02]  /*b9d0*/  FSEL R184, R92, -INF , !P3 ;  /* 0xff8000005cb87808 */ /* 0x001fe40005800000 */
        /* <DEDUP_REMOVED lines=81> */
[----:B------:R-:W-:-:S04]  /*bef0*/  ISETP.LT.OR P3, PT, R113, 0x4a, P3 ;  /* 0x0000004a7100780c */ /* 0x000fc80001f61670 */
[----:B------:R-:W-:Y:S02]  /*bf00*/  FSEL R108, R125, -INF , !P3 ;  /* 0xff8000007d6c7808 */ /* 0x000fe40005800000 */
[----:B------:R-:W-:-:S04]  /*bf10*/  ISETP.GE.AND P3, PT, R121, 0x51, PT ;  /* 0x000000517900780c */ /* 0x000fc80003f66270 */
[----:B------:R-:W-:-:S04]  /*bf20*/  ISETP.GT.AND P4, PT, R115, 0x50, !P3 ;  /* 0x000000507300780c */ /* 0x000fc80005f84270 */
[----:B------:R-:W-:-:S04]  /*bf30*/  ISETP.LT.OR P4, PT, R113, 0x51, P4 ;  /* 0x000000517100780c */ /* 0x000fc80002781670 */
[----:B------:R-:W-:Y:S02]  /*bf40*/  FSEL R106, R128, -INF , !P4 ;  /* 0xff800000806a7808 */ /* 0x000fe40006000000 */
[----:B------:R-:W-:Y:S01]  /*bf50*/  ISETP.GE.AND P4, PT, R121, 0x52, PT ;  /* 0x000000527900780c */ /* 0x000fe20003f86270 */
[----:B------:R-:W0:Y:S03]  /*bf60*/  SHFL.IDX PT, R128, R111, 0x1, 0x1c1f ;  /* 0x003c1f006f807f89 */ /* 0x000e2600000e0000 */
[----:B------:R-:W-:-:S04]  /*bf70*/  ISETP.GT.AND P5, PT, R115, 0x51, !P4 ;  /* 0x000000517300780c */ /* 0x000fc800067a4270 */
[----:B------:R-:W-:-:S04]  /*bf80*/  ISETP.LT.OR P5, PT, R113, 0x52, P5 ;  /* 0x000000527100780c */ /* 0x000fc80002fa1670 */
[----:B------:R-:W-:Y:S02]  /*bf90*/  FSEL R96, R129, -INF , !P5 ;  /* 0xff80000081607808 */ /* 0x000fe40006800000 */
[----:B------:R-:W-:-:S04]  /*bfa0*/  ISETP.GE.AND P5, PT, R121, 0x59, PT ;  /* 0x000000597900780c */ /* 0x000fc80003fa6270 */
[----:B------:R-:W-:-:S04]  /*bfb0*/  ISETP.GT.AND P6, PT, R115, 0x58, !P5 ;  /* 0x000000587300780c */ /* 0x000fc80006fc4270 */
[----:B------:R-:W-:Y:S01]  /*bfc0*/  ISETP.LT.OR P6, PT, R113, 0x59, P6 ;  /* 0x000000597100780c */ /* 0x000fe200037c1670 */
[----:B0-----:R-:W-:-:S03]  /*bfd0*/  IMAD.IADD R89, R127, 0x1, R128 ;  /* 0x000000017f597824 */ /* 0x001fc600078e0280 */
[----:B------:R-:W-:Y:S02]  /*bfe0*/  FSEL R92, R132, -INF , !P6 ;  /* 0xff800000845c7808 */ /* 0x000fe40007000000 */
[----:B------:R-:W-:-:S04]  /*bff0*/  ISETP.GE.AND P6, PT, R121, 0x1, PT ;  /* 0x000000017900780c */ /* 0x000fc80003fc6270 */
[----:B------:R-:W-:Y:S02]  /*c000*/  P2R R103, PR, RZ, 0x40 ;  /* 0x00000040ff677803 */ /* 0x000fe40000000000 */
[----:B------:R-:W-:-:S04]  /*c010*/  ISETP.GT.AND P6, PT, R115, RZ, !P6 ;  /* 0x000000ff7300720c */ /* 0x000fc800077c4270 */
[----:B------:R-:W-:-:S04]  /*c020*/  ISETP.LT.OR P6, PT, R113, 0x1, P6 ;  /* 0x000000017100780c */ /* 0x000fc800037c1670 */
[----:B------:R-:W-:Y:S01]  /*c030*/  FSEL R188, R7, -INF , !P6 ;  /* 0xff80000007bc7808 */ /* 0x000fe20007000000 */
[----:B------:R-:W-:Y:S01]  /*c040*/  IMAD.IADD R7, R123, 0x1, R128 ;  /* 0x000000017b077824 */ /* 0x000fe200078e0280 */
[----:B------:R-:W-:-:S04]  /*c050*/  ISETP.GE.AND P6, PT, R121, 0x5a, PT ;  /* 0x0000005a7900780c */ /* 0x000fc80003fc6270 */
[----:B------:R-:W-:Y:S02]  /*c060*/  P2R R121, PR, RZ, 0x40 ;  /* 0x00000040ff797803 */ /* 0x000fe40000000000 */
[----:B------:R-:W-:-:S04]  /*c070*/  ISETP.GT.AND P6, PT, R115, 0x59, !P6 ;  /* 0x000000597300780c */ /* 0x000fc800077c4270 */
[----:B------:R-:W-:-:S04]  /*c080*/  ISETP.LT.OR P6, PT, R113, 0x5a, P6 ;  /* 0x0000005a7100780c */ /* 0x000fc800037c1670 */
[----:B------:R-:W-:Y:S02]  /*c090*/  FSEL R104, R133, -INF , !P6 ;  /* 0xff80000085687808 */ /* 0x000fe40007000000 */
[----:B------:R-:W-:-:S13]  /*c0a0*/  ISETP.GE.AND P6, PT, R10, 0x1, PT ;  /* 0x000000010a00780c */ /* 0x000fda0003fc6270 */
[----:B------:R-:W-:Y:S05]  /*c0b0*/  @!P6 BRA `(.L_x_1152) ;  /* 0x000000000054e947 */ /* 0x000fea0003800000 */
[----:B------:R-:W-:Y:S01]  /*c0c0*/  IADD3 R93, R16, -UR50, R128 ;  /* 0x80000032105d7c10 */ /* 0x000fe2000fffe080 */
        /* <DEDUP_REMOVED lines=11> */
.L_x_1154:
[----:B------:R-:W-:-:S05]  /*c180*/  IMAD.U32 R97, RZ, RZ, UR39 ;  /* 0x00000027ff617e24 */ /* 0x000fca000f8e00ff */
[----:B------:R-:W-:-:S13]  /*c190*/  ISETP.NE.AND P6, PT, R97, 0x1, PT ;  /* 0x000000016100780c */ /* 0x000fda0003fc5270 */
[----:B------:R-:W0:Y:S02]  /*c1a0*/  @P6 LDC.64 R128, c[0x0][0x9e8] ;  /* 0x00027a00ff806b82 */ /* 0x000e240000000a00 */
[----:B0-----:R-:W-:-:S05]  /*c1b0*/  @P6 IMAD.HI.U32 R128, R93, R128, RZ ;  /* 0x000000805d806227 */ /* 0x001fca00078e00ff */
[----:B------:R-:W-:-:S07]  /*c1c0*/  @P6 SHF.R.U32.HI R93, RZ, R129, R128 ;  /* 0x00000081ff5d6219 */ /* 0x000fce0000011680 */
.L_x_1155:
[----:B------:R-:W-:Y:S05]  /*c1d0*/  BSYNC B0 ;  /* 0x0000000000007941 */ /* 0x000fea0003800000 */
.L_x_1153:
[----:B------:R-:W-:-:S05]  /*c1e0*/  IMAD R128, R93, R97, R130 ;  /* 0x000000615d807224 */ /* 0x000fca00078e0282 */
[----:B------:R-:W-:Y:S02]  /*c1f0*/  VIADDMNMX R7, R128, R97, R7, PT ;  /* 0x0000006180077246 */ /* 0x000fe40003800107 */
[----:B------:R-:W-:-:S07]  /*c200*/  VIMNMX R89, R89, R128, !PT ;  /* 0x0000008059597248 */ /* 0x000fce0007fe0100 */
.L_x_1152:
[----:B------:R-:W-:Y:S01]  /*c210*/  ISETP.GT.AND P1, PT, R89, 0x1, !P1 ;  /* 0x000000015900780c */ /* 0x000fe20004f24270 */
[----:B------:R-:W-:Y:S01]  /*c220*/  UMOV UR7, UR36 ;  /* 0x0000002400077c82 */ /* 0x000fe20008000000 */
[----:B------:R-:W-:Y:S01]  /*c230*/  ISETP.NE.AND P6, PT, R136, RZ, PT ;  /* 0x000000ff8800720c */ /* 0x000fe20003fc5270 */
[----:B------:R-:W-:Y:S01]  /*c240*/  UMOV UR4, UR37 ;  /* 0x0000002500047c82 */ /* 0x000fe20008000000 */
[----:B------:R-:W-:Y:S02]  /*c250*/  ISETP.LT.OR P1, PT, R7, 0x2, P1 ;  /* 0x000000020700780c */ /* 0x000fe40000f21670 */
[----:B------:R-:W-:Y:S02]  /*c260*/  ISETP.GT.AND P2, PT, R89, 0x8, !P2 ;  /* 0x000000085900780c */ /* 0x000fe40005744270 */
[----:B------:R-:W-:Y:S02]  /*c270*/  FSEL R136, R2, -INF , !P1 ;  /* 0xff80000002887808 */ /* 0x000fe40004800000 */
[----:B------:R-:W-:-:S02]  /*c280*/  ISETP.NE.AND P1, PT, R105, RZ, PT ;  /* 0x000000ff6900720c */ /* 0x000fc40003f25270 */
[----:B------:R-:W-:Y:S02]  /*c290*/  ISETP.LT.OR P2, PT, R7, 0x9, P2 ;  /* 0x000000090700780c */ /* 0x000fe40001741670 */
[----:B------:R-:W-:Y:S02]  /*c2a0*/  ISETP.GT.AND P1, PT, R89, 0x9, !P1 ;  /* 0x000000095900780c */ /* 0x000fe40004f24270 */
[----:B------:R-:W-:Y:S02]  /*c2b0*/  FSEL R2, R8, -INF , !P2 ;  /* 0xff80000008027808 */ /* 0x000fe40005000000 */
        /* <DEDUP_REMOVED lines=88> */
[----:B------:R-:W-:-:S04]  /*c840*/  ISETP.GT.AND P1, PT, R89, 0x40, !P1 ;  /* 0x000000405900780c */ /* 0x000fc80004f24270 */
        /* <DEDUP_REMOVED lines=27> */
[--C-:B------:R-:W-:Y:S01]  /*ca00*/  FFMA.FTZ R103, R152, R11, -R111.reuse ;  /* 0x0000000b98677223 */ /* 0x100fe2000001086f */
[----:B------:R-:W-:Y:S01]  /*ca10*/  FSEL R152, R101, -INF , !P5 ;  /* 0xff80000065987808 */ /* 0x000fe20006800000 */
[----:B------:R0:W-:Y:S01]  /*ca20*/  MUFU.EX2 R15, R0 ;  /* 0x00000000000f7308 */ /* 0x0001e20000000800 */
[----:B------:R-:W-:Y:S01]  /*ca30*/  FMNMX.FTZ R91, R134, R91, !PT ;  /* 0x0000005b865b7209 */ /* 0x000fe20007810000 */
[-CC-:B------:R-:W-:Y:S01]  /*ca40*/  FFMA.FTZ R89, R126, R11.reuse, -R111.reuse ;  /* 0x0000000b7e597223 */ /* 0x180fe2000001086f */
[----:B------:R-:W-:Y:S01]  /*ca50*/  FSEL R126, R102, -INF , !P2 ;  /* 0xff800000667e7808 */ /* 0x000fe20005000000 */
[--C-:B------:R-:W-:Y:S01]  /*ca60*/  FFMA.FTZ R101, R118, R11, -R111.reuse ;  /* 0x0000000b76657223 */ /* 0x100fe2000001086f */
[----:B------:R-:W-:Y:S01]  /*ca70*/  FMNMX.FTZ R91, R14, R91, !PT ;  /* 0x0000005b0e5b7209 */ /* 0x000fe20007810000 */
[-CC-:B------:R-:W-:Y:S01]  /*ca80*/  FFMA.FTZ R180, R180, R11.reuse, -R111.reuse ;  /* 0x0000000bb4b47223 */ /* 0x180fe2000001086f */
[----:B------:R-:W-:Y:S01]  /*ca90*/  FSEL R109, R8, RZ, P1 ;  /* 0x000000ff086d7208 */ /* 0x000fe20000800000 */
[--C-:B------:R-:W-:Y:S01]  /*caa0*/  FFMA.FTZ R184, R184, R11, -R111.reuse ;  /* 0x0000000bb8b87223 */ /* 0x100fe2000001086f */
[----:B------:R-:W-:Y:S01]  /*cab0*/  FMNMX.FTZ R93, R132, R91, !PT ;  /* 0x0000005b845d7209 */ /* 0x000fe20007810000 */
[-CC-:B0-----:R-:W-:Y:S01]  /*cac0*/  FFMA.FTZ R0, R174, R11.reuse, -R111.reuse ;  /* 0x0000000bae007223 */ /* 0x181fe2000001086f */
        /* <DEDUP_REMOVED lines=18> */
[----:B------:R-:W-:-:S02]  /*cbf0*/  FMNMX.FTZ R95, R94, R95, !PT ;  /* 0x0000005f5e5f7209 */ /* 0x000fc40007810000 */
[----:B------:R-:W-:Y:S02]  /*cc00*/  LOP3.LUT P6, RZ, R173, 0x7f, RZ, 0xc0, !PT ;  /* 0x0000007fadff7812 */ /* 0x000fe400078cc0ff */
[----:B------:R-:W-:-:S03]  /*cc10*/  FMNMX.FTZ R95, R88, R95, !PT ;  /* 0x0000005f585f7209 */ /* 0x000fc60007810000 */
[----:B------:R-:W-:Y:S01]  /*cc20*/  MUFU.EX2 R91, R184 ;  /* 0x000000b8005b7308 */ /* 0x000fe20000000800 */
[----:B------:R-:W-:-:S04]  /*cc30*/  FMNMX.FTZ R95, R98, R95, !PT ;  /* 0x0000005f625f7209 */ /* 0x000fc80007810000 */
[----:B------:R-:W-:-:S03]  /*cc40*/  FMNMX.FTZ R97, R138, R95, !PT ;  /* 0x0000005f8a617209 */ /* 0x000fc60007810000 */
[----:B------:R-:W-:Y:S01]  /*cc50*/  MUFU.EX2 R95, R0 ;  /* 0x00000000005f7308 */ /* 0x000fe20000000800 */
[----:B------:R-:W-:-:S04]  /*cc60*/  FMNMX.FTZ R97, R100, R97, !PT ;  /* 0x0000006164617209 */ /* 0x000fc80007810000 */
[----:B------:R-:W-:-:S03]  /*cc70*/  FMNMX.FTZ R97, R142, R97, !PT ;  /* 0x000000618e617209 */ /* 0x000fc60007810000 */
[----:B------:R-:W0:Y:S01]  /*cc80*/  MUFU.EX2 R182, R182 ;  /* 0x000000b600b67308 */ /* 0x000e220000000800 */
[----:B------:R-:W-:-:S04]  /*cc90*/  FMNMX.FTZ R97, R144, R97, !PT ;  /* 0x0000006190617209 */ /* 0x000fc80007810000 */
[----:B------:R-:W-:-:S03]  /*cca0*/  FMNMX.FTZ R99, R146, R97, !PT ;  /* 0x0000006192637209 */ /* 0x000fc60007810000 */
[----:B------:R1:W-:Y:S01]  /*ccb0*/  MUFU.EX2 R97, R103 ;  /* 0x0000006700617308 */ /* 0x0003e20000000800 */
[----:B------:R-:W-:-:S04]  /*ccc0*/  FMNMX.FTZ R99, R148, R99, !PT ;  /* 0x0000006394637209 */ /* 0x000fc80007810000 */
[----:B------:R-:W-:-:S03]  /*ccd0*/  FMNMX.FTZ R99, R150, R99, !PT ;  /* 0x0000006396637209 */ /* 0x000fc60007810000 */
[----:B------:R-:W-:Y:S01]  /*cce0*/  MUFU.EX2 R93, R178 ;  /* 0x000000b2005d7308 */ /* 0x000fe20000000800 */
[----:B------:R-:W-:Y:S01]  /*ccf0*/  FMNMX.FTZ R99, R154, R99, !PT ;  /* 0x000000639a637209 */ /* 0x000fe20007810000 */
[----:B-1----:R-:W-:Y:S01]  /*cd00*/  FFMA.FTZ R103, R114, R11, -R111 ;  /* 0x0000000b72677223 */ /* 0x002fe2000001086f */
[----:B0-----:R-:W-:Y:S02]  /*cd10*/  F2FP.F16.F32.PACK_AB R158, R182, R91 ;  /* 0x0000005bb69e723e */ /* 0x001fe400000000ff */
[----:B------:R-:W-:-:S03]  /*cd20*/  FMNMX.FTZ R99, R156, R99, !PT ;  /* 0x000000639c637209 */ /* 0x000fc60007810000 */
[----:B------:R-:W-:Y:S01]  /*cd30*/  MUFU.EX2 R176, R176 ;  /* 0x000000b000b07308 */ /* 0x000fe20000000800 */
[----:B------:R-:W-:-:S04]  /*cd40*/  FMNMX.FTZ R99, R152, R99, !PT ;  /* 0x0000006398637209 */ /* 0x000fc80007810000 */
[----:B------:R-:W-:Y:S01]  /*cd50*/  FMNMX.FTZ R0, R126, R99, !PT ;  /* 0x000000637e007209 */ /* 0x000fe20007810000 */
[-CC-:B------:R-:W-:Y:S01]  /*cd60*/  FFMA.FTZ R99, R116, R11.reuse, -R111.reuse ;  /* 0x0000000b74637223 */ /* 0x180fe2000001086f */
[----:B------:R-:W-:Y:S01]  /*cd70*/  FFMA.FTZ R116, R124, R11, -R111 ;  /* 0x0000000b7c747223 */ /* 0x000fe2000001086f */
[----:B------:R-:W-:Y:S02]  /*cd80*/  MUFU.EX2 R174, R174 ;  /* 0x000000ae00ae7308 */ /* 0x000fe40000000800 */
[----:B------:R-:W0:Y:S06]  /*cd90*/  SHFL.BFLY PT, R7, R0, 0x2, 0x1f ;  /* 0x0c401f0000077f89 */ /* 0x000e2c00000e0000 */
[----:B------:R-:W-:Y:S08]  /*cda0*/  MUFU.EX2 R140, R140 ;  /* 0x0000008c008c7308 */ /* 0x000ff00000000800 */
[----:B------:R-:W-:Y:S08]  /*cdb0*/  MUFU.EX2 R89, R89 ;  /* 0x0000005900597308 */ /* 0x000ff00000000800 */
[----:B------:R-:W-:Y:S01]  /*cdc0*/  MUFU.EX2 R102, R102 ;  /* 0x0000006600667308 */ /* 0x000fe20000000800 */
[----:B0-----:R-:W-:-:S05]  /*cdd0*/  FMNMX.FTZ R7, R0, R7, !PT ;  /* 0x0000000700077209 */ /* 0x001fca0007810000 */
[----:B------:R-:W0:Y:S02]  /*cde0*/  SHFL.BFLY PT, R0, R7, 0x1, 0x1f ;  /* 0x0c201f0007007f89 */ /* 0x000e2400000e0000 */
[----:B------:R-:W-:Y:S08]  /*cdf0*/  MUFU.EX2 R99, R99 ;  /* 0x0000006300637308 */ /* 0x000ff00000000800 */
[----:B------:R-:W-:Y:S08]  /*ce00*/  MUFU.EX2 R116, R116 ;  /* 0x0000007400747308 */ /* 0x000ff00000000800 */
[----:B------:R-:W-:Y:S01]  /*ce10*/  MUFU.EX2 R101, R101 ;  /* 0x0000006500657308 */ /* 0x000fe20000000800 */
[----:B0-----:R-:W-:Y:S01]  /*ce20*/  FMNMX.FTZ R7, R7, R0, !PT ;  /* 0x0000000007077209 */ /* 0x001fe20007810000 */
[----:B------:R-:W-:Y:S01]  /*ce30*/  FADD.FTZ R0, -R109, R12 ;  /* 0x0000000c6d007221 */ /* 0x000fe20000010100 */
[----:B------:R-:W-:-:S05]  /*ce40*/  FFMA.FTZ R109, R104, R11, -R111 ;  /* 0x0000000b686d7223 */ /* 0x000fca000001086f */
[----:B------:R-:W-:Y:S01]  /*ce50*/  MUFU.EX2 R118, R118 ;  /* 0x0000007600767308 */ /* 0x000fe20000000800 */
[C---:B------:R-:W-:Y:S01]  /*ce60*/  FSETP.NEU.FTZ.AND P1, PT, R7.reuse, -INF , PT ;  /* 0xff8000000700780b */ /* 0x040fe20003f3d000 */
[-C--:B------:R-:W-:Y:S01]  /*ce70*/  FMUL.FTZ R12, R7, R11.reuse ;  /* 0x0000000b070c7220 */ /* 0x080fe20000410000 */
[----:B------:R-:W-:-:S04]  /*ce80*/  FMUL.FTZ R0, R0, R11 ;  /* 0x0000000b00007220 */ /* 0x000fc80000410000 */
[----:B------:R-:W-:Y:S01]  /*ce90*/  FSEL R111, R12, RZ, P1 ;  /* 0x000000ff0c6f7208 */ /* 0x000fe20000800000 */
[----:B------:R-:W-:Y:S04]  /*cea0*/  MUFU.EX2 R103, R103 ;  /* 0x0000006700677308 */ /* 0x000fe80000000800 */
[-CC-:B------:R-:W-:Y:S01]  /*ceb0*/  FFMA.FTZ R159, R2, R11.reuse, -R111.reuse ;  /* 0x0000000b029f7223 */ /* 0x180fe2000001086f */
[----:B------:R-:W-:Y:S01]  /*cec0*/  FSEL R2, R7, RZ, P1 ;  /* 0x000000ff07027208 */ /* 0x000fe20000800000 */
[-CC-:B------:R-:W-:Y:S01]  /*ced0*/  FFMA.FTZ R157, R186, R11.reuse, -R111.reuse ;  /* 0x0000000bba9d7223 */ /* 0x180fe2000001086f */
[-CC-:B------:R-:W-:Y:S01]  /*cee0*/  FFMA.FTZ R12, R136, R11.reuse, -R111.reuse ;  /* 0x0000000b880c7223 */ /* 0x180fe2000001086f */
[----:B------:R-:W0:Y:S01]  /*cef0*/  MUFU.EX2 R0, R0 ;  /* 0x0000000000007308 */ /* 0x000e220000000800 */
[-C--:B------:R-:W-:Y:S01]  /*cf00*/  FFMA.FTZ R96, R134, R11.reuse, -R111 ;  /* 0x0000000b86607223 */ /* 0x080fe2000001086f */
[----:B------:R-:W-:Y:S01]  /*cf10*/  FADD.FTZ R2, -R2, R13 ;  /* 0x0000000d02027221 */ /* 0x000fe20000010100 */
[-CC-:B------:R-:W-:Y:S01]  /*cf20*/  FFMA.FTZ R153, R14, R11.reuse, -R111.reuse ;  /* 0x0000000b0e997223 */ /* 0x180fe2000001086f */
[-CC-:B------:R-:W-:Y:S01]  /*cf30*/  FFMA.FTZ R14, R132, R11.reuse, -R111.reuse ;  /* 0x0000000b840e7223 */ /* 0x180fe2000001086f */
[-CC-:B------:R-:W-:Y:S01]  /*cf40*/  FFMA.FTZ R155, R20, R11.reuse, -R111.reuse ;  /* 0x0000000b149b7223 */ /* 0x180fe2000001086f */
[-C--:B------:R-:W-:Y:S01]  /*cf50*/  FMUL.FTZ R2, R2, R11.reuse ;  /* 0x0000000b02027220 */ /* 0x080fe20000410000 */
        /* <DEDUP_REMOVED lines=12> */
[----:B------:R-:W-:Y:S01]  /*d020*/  FFMA.FTZ R144, R144, R11, -R111 ;  /* 0x0000000b90907223 */ /* 0x000fe2000001086f */
[----:B------:R-:W-:-:S02]  /*d030*/  IMAD.U32 R94, RZ, RZ, UR10 ;  /* 0x0000000aff5e7e24 */ /* 0x000fc4000f8e00ff */
[----:B------:R-:W-:Y:S01]  /*d040*/  FADD.FTZ R6, R180, R13 ;  /* 0x0000000db4067221 */ /* 0x000fe20000010000 */
[-CC-:B------:R-:W-:Y:S01]  /*d050*/  FFMA.FTZ R146, R146, R11.reuse, -R111.reuse ;  /* 0x0000000b92927223 */ /* 0x180fe2000001086f */
[-CC-:B------:R-:W-:Y:S01]  /*d060*/  FFMA.FTZ R148, R148, R11.reuse, -R111.reuse ;  /* 0x0000000b94947223 */ /* 0x180fe2000001086f */
[----:B------:R-:W0:Y:S01]  /*d070*/  MUFU.EX2 R12, R12 ;  /* 0x0000000c000c7308 */ /* 0x000e220000000800 */
[----:B------:R-:W-:Y:S01]  /*d080*/  FADD.FTZ R13, R91, R6 ;  /* 0x000000065b0d7221 */ /* 0x000fe20000010000 */
[----:B------:R-:W-:Y:S02]  /*d090*/  @!P6 VIADD R94, R94, 0x2a860 ;  /* 0x0002a8605e5ee836 */ /* 0x000fe40000000000 */
[----:B------:R-:W-:Y:S01]  /*d0a0*/  FFMA.FTZ R150, R150, R11, -R111 ;  /* 0x0000000b96967223 */ /* 0x000fe2000001086f */
[C---:B------:R-:W-:Y:S01]  /*d0b0*/  ISETP.GT.AND P1, PT, R9.reuse, R22, PT ;  /* 0x000000160900720c */ /* 0x040fe20003f24270 */
[----:B------:R-:W-:Y:S01]  /*d0c0*/  FADD.FTZ R6, R182, R13 ;  /* 0x0000000db6067221 */ /* 0x000fe20000010000 */
[----:B------:R-:W-:Y:S01]  /*d0d0*/  VIADD R9, R9, 0xffffffff ;  /* 0xffffffff09097836 */ /* 0x000fe20000000000 */
[----:B------:R-:W-:Y:S01]  /*d0e0*/  @!P6 PRMT R94, RZ, 0x654, R94 ;  /* 0x00000654ff5ee816 */ /* 0x000fe2000000005e */
[----:B------:R-:W2:Y:S01]  /*d0f0*/  MUFU.EX2 R159, R159 ;  /* 0x0000009f009f7308 */ /* 0x000ea20000000800 */
[----:B-1----:R-:W-:Y:S01]  /*d100*/  FFMA.FTZ R3, R2, R3, R157 ;  /* 0x0000000302037223 */ /* 0x002fe2000001009d */
[----:B------:R-:W-:Y:S01]  /*d110*/  FADD.FTZ R13, R93, R6 ;  /* 0x000000065d0d7221 */ /* 0x000fe20000010000 */
[----:B------:R1:W-:Y:S05]  /*d120*/  @!P6 SYNCS.ARRIVE.TRANS64.RED.A1T0 RZ, [R94+URZ], RZ ;  /* 0x000000ff5effe9a7 */ /* 0x0003ea000810043f */
[----:B------:R-:W3:Y:S01]  /*d130*/  MUFU.EX2 R96, R96 ;  /* 0x0000006000607308 */ /* 0x000ee20000000800 */
[C---:B0-----:R-:W-:Y:S01]  /*d140*/  FADD.FTZ R6, R12.reuse, R3 ;  /* 0x000000030c067221 */ /* 0x041fe20000010000 */
[----:B------:R-:W-:Y:S01]  /*d150*/  F2FP.F16.F32.PACK_AB R157, R12, R157 ;  /* 0x0000009d0c9d723e */ /* 0x000fe200000000ff */
[----:B------:R-:W-:-:S05]  /*d160*/  IMAD.MOV.U32 R12, RZ, RZ, R8 ;  /* 0x000000ffff0c7224 */ /* 0x000fca00078e0008 */
[----:B------:R-:W0:Y:S01]  /*d170*/  MUFU.EX2 R153, R153 ;  /* 0x0000009900997308 */ /* 0x000e220000000800 */
[----:B--2---:R-:W-:-:S07]  /*d180*/  FADD.FTZ R3, R159, R6 ;  /* 0x000000069f037221 */ /* 0x004fce0000010000 */
[----:B------:R-:W2:Y:S01]  /*d190*/  MUFU.EX2 R14, R14 ;  /* 0x0000000e000e7308 */ /* 0x000ea20000000800 */
[C---:B---3--:R-:W-:Y:S01]  /*d1a0*/  FADD.FTZ R6, R96.reuse, R3 ;  /* 0x0000000360067221 */ /* 0x048fe20000010000 */
[----:B------:R-:W-:-:S06]  /*d1b0*/  F2FP.F16.F32.PACK_AB R159, R96, R159 ;  /* 0x0000009f609f723e */ /* 0x000fcc00000000ff */
[----:B------:R3:W-:Y:S01]  /*d1c0*/  MUFU.EX2 R104, R88 ;  /* 0x0000005800687308 */ /* 0x0007e20000000800 */
[----:B0-----:R-:W-:-:S07]  /*d1d0*/  FADD.FTZ R3, R153, R6 ;  /* 0x0000000699037221 */ /* 0x001fce0000010000 */
[----:B------:R-:W0:Y:S01]  /*d1e0*/  MUFU.EX2 R155, R155 ;  /* 0x0000009b009b7308 */ /* 0x000e220000000800 */
[----:B---3--:R-:W-:Y:S01]  /*d1f0*/  FADD.FTZ R88, R176, R13 ;  /* 0x0000000db0587221 */ /* 0x008fe20000010000 */
[C---:B--2---:R-:W-:Y:S01]  /*d200*/  FADD.FTZ R6, R14.reuse, R3 ;  /* 0x000000030e067221 */ /* 0x044fe20000010000 */
[----:B------:R-:W-:Y:S02]  /*d210*/  F2FP.F16.F32.PACK_AB R153, R14, R153 ;  /* 0x000000990e99723e */ /* 0x000fe400000000ff */
[----:B------:R-:W-:-:S03]  /*d220*/  FADD.FTZ R13, R95, R88 ;  /* 0x000000585f0d7221 */ /* 0x000fc60000010000 */
[----:B------:R-:W2:Y:S01]  /*d230*/  MUFU.EX2 R20, R20 ;  /* 0x0000001400147308 */ /* 0x000ea20000000800 */
[----:B------:R-:W-:-:S04]  /*d240*/  FADD.FTZ R88, R174, R13 ;  /* 0x0000000dae587221 */ /* 0x000fc80000010000 */
[----:B------:R-:W-:-:S03]  /*d250*/  FADD.FTZ R13, R97, R88 ;  /* 0x00000058610d7221 */ /* 0x000fc60000010000 */
[----:B------:R-:W3:Y:S01]  /*d260*/  MUFU.EX2 R149, R149 ;  /* 0x0000009500957308 */ /* 0x000ee20000000800 */
[----:B------:R-:W-:Y:S01]  /*d270*/  FADD.FTZ R88, R140, R13 ;  /* 0x0000000d8c587221 */ /* 0x000fe20000010000 */
[----:B0-----:R-:W-:-:S03]  /*d280*/  FADD.FTZ R3, R155, R6 ;  /* 0x000000069b037221 */ /* 0x001fc60000010000 */
[----:B------:R-:W-:-:S03]  /*d290*/  FADD.FTZ R13, R89, R88 ;  /* 0x00000058590d7221 */ /* 0x000fc60000010000 */
[----:B------:R-:W0:Y:S01]  /*d2a0*/  MUFU.EX2 R90, R90 ;  /* 0x0000005a005a7308 */ /* 0x000e220000000800 */
[----:B--2---:R-:W-:Y:S01]  /*d2b0*/  FADD.FTZ R6, R20, R3 ;  /* 0x0000000314067221 */ /* 0x004fe20000010000 */
[----:B------:R-:W-:Y:S01]  /*d2c0*/  FADD.FTZ R88, R102, R13 ;  /* 0x0000000d66587221 */ /* 0x000fe20000010000 */
[----:B------:R-:W-:-:S03]  /*d2d0*/  F2FP.F16.F32.PACK_AB R155, R20, R155 ;  /* 0x0000009b149b723e */ /* 0x000fc600000000ff */
[----:B------:R-:W-:Y:S02]  /*d2e0*/  FADD.FTZ R3, R99, R88 ;  /* 0x0000005863037221 */ /* 0x000fe40000010000 */
[----:B------:R-:W2:Y:S01]  /*d2f0*/  MUFU.EX2 R151, R151 ;  /* 0x0000009700977308 */ /* 0x000ea20000000800 */
[----:B---3--:R-:W-:Y:S01]  /*d300*/  FADD.FTZ R13, R149, R6 ;  /* 0x00000006950d7221 */ /* 0x008fe20000010000 */
[----:B------:R-:W-:Y:S01]  /*d310*/  FADD.FTZ R6, R116, R3 ;  /* 0x0000000374067221 */ /* 0x000fe20000010000 */
[--C-:B------:R-:W-:Y:S01]  /*d320*/  FFMA.FTZ R3, R154, R11, -R111.reuse ;  /* 0x0000000b9a037223 */ /* 0x100fe2000001086f */
[----:B------:R-:W-:Y:S02]  /*d330*/  F2FP.F16.F32.PACK_AB R154, R174, R95 ;  /* 0x0000005fae9a723e */ /* 0x000fe400000000ff */
[----:B------:R-:W-:Y:S01]  /*d340*/  FADD.FTZ R113, R101, R6 ;  /* 0x0000000665717221 */ /* 0x000fe20000010000 */
[-C--:B------:R-:W-:Y:S01]  /*d350*/  FFMA.FTZ R6, R156, R11.reuse, -R111 ;  /* 0x0000000b9c067223 */ /* 0x080fe2000001086f */
[----:B------:R-:W3:Y:S01]  /*d360*/  MUFU.EX2 R145, R98 ;  /* 0x0000006200917308 */ /* 0x000ee20000000800 */
[----:B0-----:R-:W-:Y:S01]  /*d370*/  FADD.FTZ R88, R90, R13 ;  /* 0x0000000d5a587221 */ /* 0x001fe20000010000 */
[----:B-1----:R-:W-:Y:S01]  /*d380*/  FADD.FTZ R94, R118, R113 ;  /* 0x00000071765e7221 */ /* 0x002fe20000010000 */
[-CC-:B------:R-:W-:Y:S01]  /*d390*/  FFMA.FTZ R13, R152, R11.reuse, -R111.reuse ;  /* 0x0000000b980d7223 */ /* 0x180fe2000001086f */
[----:B------:R-:W-:Y:S01]  /*d3a0*/  FFMA.FTZ R111, R126, R11, -R111 ;  /* 0x0000000b7e6f7223 */ /* 0x000fe2000001086f */
[----:B------:R-:W-:Y:S01]  /*d3b0*/  F2FP.F16.F32.PACK_AB R156, R180, R15 ;  /* 0x0000000fb49c723e */ /* 0x000fe200000000ff */
[----:B------:R-:W-:Y:S01]  /*d3c0*/  FADD.FTZ R113, R103, R94 ;  /* 0x0000005e67717221 */ /* 0x000fe20000010000 */
[----:B------:R-:W-:Y:S01]  /*d3d0*/  F2FP.F16.F32.PACK_AB R152, R176, R93 ;  /* 0x0000005db098723e */ /* 0x000fe200000000ff */
[----:B------:R-:W0:Y:S01]  /*d3e0*/  MUFU.EX2 R110, R138 ;  /* 0x0000008a006e7308 */ /* 0x000e220000000800 */
[----:B--2---:R-:W-:Y:S01]  /*d3f0*/  FADD.FTZ R88, R151, R88 ;  /* 0x0000005897587221 */ /* 0x004fe20000010000 */
[----:B------:R-:W-:-:S02]  /*d400*/  F2FP.F16.F32.PACK_AB R149, R90, R149 ;  /* 0x000000955a95723e */ /* 0x000fc400000000ff */
[C---:B------:R-:W-:Y:S01]  /*d410*/  F2FP.F16.F32.PACK_AB R151, R104.reuse, R151 ;  /* 0x000000976897723e */ /* 0x040fe200000000ff */
[----:B------:R-:W-:-:S03]  /*d420*/  FADD.FTZ R88, R104, R88 ;  /* 0x0000005868587221 */ /* 0x000fc60000010000 */
[----:B------:R-:W1:Y:S01]  /*d430*/  MUFU.EX2 R147, R100 ;  /* 0x0000006400937308 */ /* 0x000e620000000800 */
[----:B---3--:R-:W-:-:S07]  /*d440*/  FADD.FTZ R88, R145, R88 ;  /* 0x0000005891587221 */ /* 0x008fce0000010000 */
[----:B------:R-:W2:Y:S01]  /*d450*/  MUFU.EX2 R98, R142 ;  /* 0x0000008e00627308 */ /* 0x000ea20000000800 */
[C---:B0-----:R-:W-:Y:S01]  /*d460*/  FADD.FTZ R88, R110.reuse, R88 ;  /* 0x000000586e587221 */ /* 0x041fe20000010000 */
[----:B------:R-:W-:-:S06]  /*d470*/  F2FP.F16.F32.PACK_AB R145, R110, R145 ;  /* 0x000000916e91723e */ /* 0x000fcc00000000ff */
[----:B------:R0:W3:Y:S01]  /*d480*/  MUFU.EX2 R141, R144 ;  /* 0x00000090008d7308 */ /* 0x0000e20000000800 */
[----:B-1----:R-:W-:-:S07]  /*d490*/  FADD.FTZ R88, R147, R88 ;  /* 0x0000005893587221 */ /* 0x002fce0000010000 */
[----:B------:R-:W1:Y:S01]  /*d4a0*/  MUFU.EX2 R112, R112 ;  /* 0x0000007000707308 */ /* 0x000e620000000800 */
[----:B--2---:R-:W-:Y:S01]  /*d4b0*/  FADD.FTZ R88, R98, R88 ;  /* 0x0000005862587221 */ /* 0x004fe20000010000 */
[----:B0-----:R-:W-:Y:S02]  /*d4c0*/  F2FP.F16.F32.PACK_AB R144, R116, R99 ;  /* 0x000000637490723e */ /* 0x001fe400000000ff */
[----:B------:R-:W-:-:S04]  /*d4d0*/  F2FP.F16.F32.PACK_AB R147, R98, R147 ;  /* 0x000000936293723e */ /* 0x000fc800000000ff */
[----:B------:R0:W2:Y:S01]  /*d4e0*/  MUFU.EX2 R100, R146 ;  /* 0x0000009200647308 */ /* 0x0000a20000000800 */
[----:B---3--:R-:W-:-:S07]  /*d4f0*/  FADD.FTZ R88, R141, R88 ;  /* 0x000000588d587221 */ /* 0x008fce0000010000 */
[----:B------:R-:W3:Y:S01]  /*d500*/  MUFU.EX2 R105, R105 ;  /* 0x0000006900697308 */ /* 0x000ee20000000800 */
[----:B-1----:R-:W-:Y:S01]  /*d510*/  FADD.FTZ R94, R112, R113 ;  /* 0x00000071705e7221 */ /* 0x002fe20000010000 */
[----:B0-----:R-:W-:-:S06]  /*d520*/  F2FP.F16.F32.PACK_AB R146, R118, R101 ;  /* 0x000000657692723e */ /* 0x001fcc00000000ff */
[----:B------:R0:W1:Y:S01]  /*d530*/  MUFU.EX2 R143, R148 ;  /* 0x00000094008f7308 */ /* 0x0000620000000800 */
[C---:B--2---:R-:W-:Y:S01]  /*d540*/  FADD.FTZ R88, R100.reuse, R88 ;  /* 0x0000005864587221 */ /* 0x044fe20000010000 */
[----:B------:R-:W-:-:S06]  /*d550*/  F2FP.F16.F32.PACK_AB R141, R100, R141 ;  /* 0x0000008d648d723e */ /* 0x000fcc00000000ff */
[----:B------:R-:W2:Y:S01]  /*d560*/  MUFU.EX2 R108, R108 ;  /* 0x0000006c006c7308 */ /* 0x000ea20000000800 */
[----:B---3--:R-:W-:Y:S01]  /*d570*/  FADD.FTZ R15, R105, R94 ;  /* 0x0000005e690f7221 */ /* 0x008fe20000010000 */
[----:B0-----:R-:W-:Y:S02]  /*d580*/  F2FP.F16.F32.PACK_AB R148, R140, R97 ;  /* 0x000000618c94723e */ /* 0x001fe400000000ff */
[----:B------:R-:W-:-:S04]  /*d590*/  F2FP.F16.F32.PACK_AB R140, R112, R103 ;  /* 0x00000067708c723e */ /* 0x000fc800000000ff */
[----:B------:R0:W3:Y:S01]  /*d5a0*/  MUFU.EX2 R114, R150 ;  /* 0x0000009600727308 */ /* 0x0000e20000000800 */
[----:B-1----:R-:W-:-:S07]  /*d5b0*/  FADD.FTZ R88, R143, R88 ;  /* 0x000000588f587221 */ /* 0x002fce0000010000 */
[----:B------:R-:W1:Y:S01]  /*d5c0*/  MUFU.EX2 R106, R106 ;  /* 0x0000006a006a7308 */ /* 0x000e620000000800 */
[----:B0-----:R-:W-:Y:S01]  /*d5d0*/  F2FP.F16.F32.PACK_AB R150, R102, R89 ;  /* 0x000000596696723e */ /* 0x001fe200000000ff */
[C---:B--2---:R-:W-:Y:S01]  /*d5e0*/  FADD.FTZ R15, R108.reuse, R15 ;  /* 0x0000000f6c0f7221 */ /* 0x044fe20000010000 */
[----:B------:R-:W-:-:S05]  /*d5f0*/  F2FP.F16.F32.PACK_AB R142, R108, R105 ;  /* 0x000000696c8e723e */ /* 0x000fca00000000ff */
        /* <DEDUP_REMOVED lines=11> */
[C---:B-1----:R-:W-:Y:S01]  /*d6b0*/  FADD.FTZ R88, R89.reuse, R88 ;  /* 0x0000005859587221 */ /* 0x042fe20000010000 */
[----:B------:R-:W-:-:S06]  /*d6c0*/  F2FP.F16.F32.PACK_AB R137, R89, R137 ;  /* 0x000000895989723e */ /* 0x000fcc00000000ff */
[----:B------:R-:W1:Y:S01]  /*d6d0*/  MUFU.EX2 R111, R111 ;  /* 0x0000006f006f7308 */ /* 0x000e620000000800 */
[----:B0-----:R-:W-:-:S07]  /*d6e0*/  FADD.FTZ R94, R92, R3 ;  /* 0x000000035c5e7221 */ /* 0x001fce0000010000 */
[----:B------:R-:W0:Y:S01]  /*d6f0*/  MUFU.EX2 R109, R109 ;  /* 0x0000006d006d7308 */ /* 0x000e220000000800 */
[----:B--2---:R-:W-:Y:S01]  /*d700*/  FADD.FTZ R88, R13, R88 ;  /* 0x000000580d587221 */ /* 0x004fe20000010000 */
[----:B-1----:R-:W-:-:S03]  /*d710*/  F2FP.F16.F32.PACK_AB R139, R111, R13 ;  /* 0x0000000d6f8b723e */ /* 0x002fc600000000ff */
[----:B------:R-:W-:Y:S01]  /*d720*/  FADD.FTZ R3, R111, R88 ;  /* 0x000000586f037221 */ /* 0x000fe20000010000 */
[----:B------:R-:W-:Y:S02]  /*d730*/  IMAD.MOV.U32 R13, RZ, RZ, R7 ;  /* 0x000000ffff0d7224 */ /* 0x000fe400078e0007 */
[C---:B0-----:R-:W-:Y:S01]  /*d740*/  FADD.FTZ R6, R109.reuse, R94 ;  /* 0x0000005e6d067221 */ /* 0x041fe20000010000 */
[----:B------:R-:W-:Y:S01]  /*d750*/  F2FP.F16.F32.PACK_AB R138, R109, R92 ;  /* 0x0000005c6d8a723e */ /* 0x000fe200000000ff */
[----:B------:R-:W-:Y:S06]  /*d760*/  @P1 BRA `(.L_x_1156) ;  /* 0xffffffcc00301947 */ /* 0x000fec000383ffff */
.L_x_1139:
        /* <DEDUP_REMOVED lines=67> */
.L_x_1157:
[----:B------:R-:W-:Y:S01]  /*dba0*/  ULEA UR5, UR37, UR38, 0x3 ;  /* 0x0000002625057291 */ /* 0x000fe2000f8e183f */
[----:B------:R-:W-:-:S05]  /*dbb0*/  IMAD.U32 R0, RZ, RZ, UR36 ;  /* 0x00000024ff007e24 */ /* 0x000fca000f8e00ff */
[----:B------:R-:W-:-:S04]  /*dbc0*/  SHF.L.U32 R0, R0, 0x1f, RZ ;  /* 0x0000001f00007819 */ /* 0x000fc800000006ff */
[----:B------:R0:W1:Y:S01]  /*dbd0*/  SYNCS.PHASECHK.TRANS64.TRYWAIT P1, [UR5+0x2a850], R0 ;  /* 0x02a85000ff0075a7 */ /* 0x0000620008020145 */
[----:B------:R-:W-:Y:S05]  /*dbe0*/  @!P0 BRA `(.L_x_1158) ;  /* 0x0000000000048947 */ /* 0x000fea0003800000 */
[----:B------:R-:W-:Y:S01]  /*dbf0*/  BPT.TRAP 0x1 ;  /* 0x000000040000795c */ /* 0x000fe20000300000 */
.L_x_1158:
[----:B-1----:R-:W-:Y:S05]  /*dc00*/  @P1 BRA `(.L_x_1159) ;  /* 0x0000000000081947 */ /* 0x002fea0003800000 */
[----:B------:R-:W1:Y:S02]  /*dc10*/  SYNCS.PHASECHK.TRANS64.TRYWAIT P0, [UR5+0x2a850], R0 ;  /* 0x02a85000ff0075a7 */ /* 0x000e640008000145 */
[----:B-1----:R-:W-:Y:S05]  /*dc20*/  @!P0 BRA `(.L_x_1160) ;  /* 0x0000007400e88947 */ /* 0x002fea0003800000 */
.L_x_1159:
[----:B------:R-:W-:Y:S01]  /*dc30*/  UIADD3 UR38, UR38, 0x400, URZ ;  /* 0x0000040026267890 */ /* 0x000fe2000fffe03f */
[----:B------:R-:W-:Y:S01]  /*dc40*/  WARPGROUP.ARRIVE ;  /* 0x00000000000079c5 */ /* 0x000fe20000000000 */
[----:B------:R-:W-:Y:S01]  /*dc50*/  UMOV UR7, 0x40000040 ;  /* 0x4000004000077882 */ /* 0x000fe20000000000 */
[----:B-1----:R-:W1:Y:S01]  /*dc60*/  SHFL.BFLY PT, R5, R6, 0x2, 0x1f ;  /* 0x0c401f0006057f89 */ /* 0x002e6200000e0000 */
[----:B------:R-:W-:Y:S01]  /*dc70*/  USHF.R.U32.HI UR38, URZ, 0x4, UR38 ;  /* 0x000000043f267899 */ /* 0x000fe20008011626 */
[----:B------:R-:W-:Y:S02]  /*dc80*/  IMAD.MOV.U32 R89, RZ, RZ, -0x800000 ;  /* 0xff800000ff597424 */ /* 0x000fe400078e00ff */
[----:B0-----:R-:W0:Y:S01]  /*dc90*/  SHFL.BFLY PT, R0, R3, 0x2, 0x1f ;  /* 0x0c401f0003007f89 */ /* 0x001e2200000e0000 */
[----:B------:R-:W-:Y:S01]  /*dca0*/  ULOP3.LUT UR38, UR38, 0x3fff, URZ, 0xc0, !UPT ;  /* 0x00003fff26267892 */ /* 0x000fe2000f8ec03f */
[----:B------:R-:W-:Y:S01]  /*dcb0*/  IMAD.MOV.U32 R88, RZ, RZ, -0x800000 ;  /* 0xff800000ff587424 */ /* 0x000fe200078e00ff */
[----:B------:R-:W2:Y:S02]  /*dcc0*/  S2R R13, SR_TID.X ;  /* 0x00000000000d7919 */ /* 0x000ea40000002100 */
[----:B------:R-:W-:Y:S01]  /*dcd0*/  ULOP3.LUT UR4, UR38, 0x3000000, URZ, 0xfc, !UPT ;  /* 0x0300000026047892 */ /* 0x000fe2000f8efc3f */
[----:B------:R-:W-:-:S03]  /*dce0*/  VIADD R165, R165, 0x1 ;  /* 0x00000001a5a57836 */ /* 0x000fc60000000000 */
[----:B------:R-:W-:Y:S02]  /*dcf0*/  UIMAD UR4, UR37, 0x600, UR4 ;  /* 0x00000600250478a4 */ /* 0x000fe4000f8e0204 */
[----:B------:R-:W-:-:S04]  /*dd00*/  UIADD3 UR37, UR37, 0x1, URZ ;  /* 0x0000000125257890 */ /* 0x000fc8000fffe03f */
[----:B------:R-:W-:Y:S01]  /*dd10*/  UISETP.NE.AND UP0, UPT, UR37, 0x2, UPT ;  /* 0x000000022500788c */ /* 0x000fe2000bf05270 */
[----:B------:R-:W-:Y:S02]  /*dd20*/  UMOV UR6, UR4 ;  /* 0x0000000400067c82 */ /* 0x000fe40008000000 */
[----:B------:R-:W-:Y:S01]  /*dd30*/  HGMMA.64x128x16.F32 R24, R156, gdesc[UR4].tnspB, R24, gsb0 ;  /* 0x41e000049c187df0 */ /* 0x000fe20008000818 */
[----:B------:R-:W-:Y:S01]  /*dd40*/  UIADD3 UR6, UR4, 0x80, URZ ;  /* 0x0000008004067890 */ /* 0x000fe2000fffe03f */
[----:B-1----:R-:W-:Y:S01]  /*dd50*/  FADD.FTZ R5, R5, R6 ;  /* 0x0000000605057221 */ /* 0x002fe20000010000 */
[----:B------:R-:W-:Y:S01]  /*dd60*/  UMOV UR7, 0x40000040 ;  /* 0x4000004000077882 */ /* 0x000fe20000000000 */
[----:B------:R-:W-:Y:S01]  /*dd70*/  USEL UR37, UR37, URZ, UP0 ;  /* 0x0000003f25257287 */ /* 0x000fe20008000000 */
[----:B0-----:R-:W-:Y:S02]  /*dd80*/  FADD.FTZ R2, R0, R3 ;  /* 0x0000000300027221 */ /* 0x001fe40000010000 */
[----:B------:R-:W0:Y:S04]  /*dd90*/  SHFL.BFLY PT, R0, R5, 0x1, 0x1f ;  /* 0x0c201f0005007f89 */ /* 0x000e2800000e0000 */
[----:B------:R-:W1:Y:S01]  /*dda0*/  SHFL.BFLY PT, R9, R2, 0x1, 0x1f ;  /* 0x0c201f0002097f89 */ /* 0x000e6200000e0000 */
[----:B--2---:R-:W-:Y:S01]  /*ddb0*/  LOP3.LUT P2, RZ, R13, 0x7f, RZ, 0xc0, !PT ;  /* 0x0000007f0dff7812 */ /* 0x004fe2000784c0ff */
[----:B0-----:R-:W-:Y:S01]  /*ddc0*/  FADD.FTZ R10, R5, R0 ;  /* 0x00000000050a7221 */ /* 0x001fe20000010000 */
[----:B------:R-:W-:-:S02]  /*ddd0*/  IMAD.MOV.U32 R0, RZ, RZ, RZ ;  /* 0x000000ffff007224 */ /* 0x000fc400078e00ff */
[----:B-1----:R-:W-:Y:S02]  /*dde0*/  FADD.FTZ R12, R2, R9 ;  /* 0x00000009020c7221 */ /* 0x002fe40000010000 */
[----:B------:R-:W-:Y:S01]  /*ddf0*/  FSETP.NE.FTZ.AND P0, PT, R10, RZ, PT ;  /* 0x000000ff0a00720b */ /* 0x000fe20003f15000 */
[----:B------:R-:W-:Y:S02]  /*de00*/  IMAD.U32 R2, RZ, RZ, UR5 ;  /* 0x00000005ff027e24 */ /* 0x000fe4000f8e00ff */
[----:B------:R-:W-:Y:S01]  /*de10*/  IMAD.MOV.U32 R9, RZ, RZ, RZ ;  /* 0x000000ffff097224 */ /* 0x000fe200078e00ff */
[----:B------:R-:W-:-:S03]  /*de20*/  FSETP.NE.FTZ.AND P1, PT, R12, RZ, PT ;  /* 0x000000ff0c00720b */ /* 0x000fc60003f35000 */
[----:B------:R-:W-:-:S05]  /*de30*/  @!P2 VIADD R2, R2, 0x2a860 ;  /* 0x0002a8600202a836 */ /* 0x000fca0000000000 */
[----:B------:R-:W-:Y:S01]  /*de40*/  @!P2 PRMT R2, RZ, 0x654, R2 ;  /* 0x00000654ff02a816 */ /* 0x000fe20000000002 */
[----:B------:R-:W0:Y:S01]  /*de50*/  @P0 MUFU.LG2 R4, R10 ;  /* 0x0000000a00040308 */ /* 0x000e220000000c00 */
[----:B------:R-:W-:-:S03]  /*de60*/  @P0 FMUL.FTZ R3, R11, 0.69314718246459960938 ;  /* 0x3f3172180b030820 */ /* 0x000fc60000410000 */
[----:B------:R-:W-:-:S04]  /*de70*/  @P1 FMUL.FTZ R11, R11, 0.69314718246459960938 ;  /* 0x3f3172180b0b1820 */ /* 0x000fc80000410000 */
[----:B------:R-:W1:Y:S08]  /*de80*/  @P1 MUFU.LG2 R6, R12 ;  /* 0x0000000c00061308 */ /* 0x000e700000000c00 */
[----:B------:R-:W2:Y:S01]  /*de90*/  @P0 MUFU.RCP R0, R10 ;  /* 0x0000000a00000308 */ /* 0x000ea20000001000 */
[----:B0-----:R-:W-:-:S04]  /*dea0*/  @P0 FMUL.FTZ R4, R4, 0.69314718246459960938 ;  /* 0x3f31721804040820 */ /* 0x001fc80000410000 */
[----:B------:R-:W-:Y:S01]  /*deb0*/  @P0 FFMA.FTZ R89, R3, R8, R4 ;  /* 0x0000000803590223 */ /* 0x000fe20000010004 */
[----:B------:R-:W-:Y:S02]  /*dec0*/  PLOP3.LUT P0, PT, PT, PT, PT, 0x8, 0x0 ;  /* 0x000000000000781c */ /* 0x000fe40003f0e170 */
[----:B------:R-:W0:Y:S01]  /*ded0*/  @P1 MUFU.RCP R9, R12 ;  /* 0x0000000c00091308 */ /* 0x000e220000001000 */
        /* <DEDUP_REMOVED lines=22> */
[----:B------:R-:W-:Y:S01]  /*e040*/  UMOV UR7, 0x40000040 ;  /* 0x4000004000077882 */ /* 0x000fe20000000000 */
[----:B------:R-:W-:-:S04]  /*e050*/  USEL UR4, URZ, 0x1, UP0 ;  /* 0x000000013f047887 */ /* 0x000fc80008000000 */
[----:B------:R-:W-:Y:S01]  /*e060*/  ULOP3.LUT UR36, UR36, UR4, URZ, 0x3c, !UPT ;  /* 0x0000000424247292 */ /* 0x000fe2000f8e3c3f */
[----:B------:R-:W-:Y:S02]  /*e070*/  WARPGROUP.DEPBAR.LE gsb0, 0x0 ;  /* 0x00008000000079c5 */ /* 0x000fe40000010000 */
[----:B------:R-:W-:-:S06]  /*e080*/  WARPGROUP.ARRIVE ;  /* 0x00000000000079c5 */ /* 0x000fcc0000000000 */
[----:B------:R-:W-:Y:S03]  /*e090*/  HGMMA.64x128x16.F32 R24, R136, gdesc[UR4].tnspB, R24, gsb0 ;  /* 0x41e0000488187df0 */ /* 0x000fe60008000818 */
[----:B------:R-:W-:Y:S02]  /*e0a0*/  WARPGROUP.DEPBAR.LE gsb0, 0x0 ;  /* 0x00008000000079c5 */ /* 0x000fe40000010000 */
[----:B------:R1:W-:Y:S01]  /*e0b0*/  @!P2 SYNCS.ARRIVE.TRANS64.RED.A1T0 RZ, [R2+URZ], RZ ;  /* 0x000000ff02ffa9a7 */ /* 0x0003e2000810043f */
[-C--:B--2---:R-:W-:Y:S01]  /*e0c0*/  FMUL.FTZ R90, R44, R0.reuse ;  /* 0x000000002c5a7220 */ /* 0x084fe20000410000 */
        /* <DEDUP_REMOVED lines=62> */
[----:B-1----:R-:W-:-:S07]  /*e4b0*/  FMUL.FTZ R87, R87, R9 ;  /* 0x0000000957577220 */ /* 0x002fce0000410000 */
.L_x_1090:
[----:B------:R-:W0:Y:S01]  /*e4c0*/  S2R R5, SR_CgaCtaId ;  /* 0x0000000000057919 */ /* 0x000e220000008800 */
[----:B------:R-:W-:Y:S01]  /*e4d0*/  MOV R16, 0x400 ;  /* 0x0000040000107802 */ /* 0x000fe20000000f00 */
[----:B------:R-:W-:Y:S01]  /*e4e0*/  BSSY B0, `(.L_x_1161) ;  /* 0x00001c7000007945 */ /* 0x000fe20003800000 */
[----:B------:R-:W-:Y:S02]  /*e4f0*/  BAR.SYNC.DEFER_BLOCKING 0x5, 0x180 ;  /* 0x0146000000007b1d */ /* 0x000fe40000010000 */
[----:B0-----:R-:W-:-:S05]  /*e500*/  LEA R16, R5, R16, 0x18 ;  /* 0x0000001005107211 */ /* 0x001fca00078ec0ff */
[----:B------:R0:W1:Y:S01]  /*e510*/  LDS R0, [R16+0x2a8d0] ;  /* 0x02a8d00010007984 */ /* 0x0000620000000800 */
[----:B------:R-:W-:Y:S06]  /*e520*/  BAR.ARV 0x4, 0x180 ;  /* 0x0106000000007b1d */ /* 0x000fec0000002000 */
[----:B------:R-:W-:Y:S05]  /*e530*/  @P0 BRA `(.L_x_1162) ;  /* 0x0000001000b00947 */ /* 0x000fea0003800000 */
[----:B------:R-:W2:Y:S01]  /*e540*/  S2R R5, SR_SWINHI ;  /* 0x0000000000057919 */ /* 0x000ea20000002f00 */
[----:B------:R-:W3:Y:S01]  /*e550*/  LDC R22, c[0x0][0xbe8] ;  /* 0x0002fa00ff167b82 */ /* 0x000ee20000000800 */
[----:B------:R-:W-:Y:S01]  /*e560*/  SHF.R.S32.HI R54, RZ, 0x1f, R163 ;  /* 0x0000001fff367819 */ /* 0x000fe200000114a3 */
[----:B------:R-:W-:Y:S01]  /*e570*/  IMAD R9, R164, 0x40, R23 ;  /* 0x00000040a4097824 */ /* 0x000fe200078e0217 */
[----:B------:R-:W-:Y:S01]  /*e580*/  ULDC.64 UR4, c[0x0][0xb90] ;  /* 0x0002e40000047ab9 */ /* 0x000fe20000000a00 */
[----:B------:R-:W-:Y:S01]  /*e590*/  F2FP.F16.F32.PACK_AB R6, R29, R6 ;  /* 0x000000061d06723e */ /* 0x000fe200000000ff */
[----:B------:R-:W-:Y:S01]  /*e5a0*/  IMAD.WIDE.U32 R10, R163, UR4, RZ ;  /* 0x00000004a30a7c25 */ /* 0x000fe2000f8e00ff */
[----:B------:R-:W-:Y:S01]  /*e5b0*/  F2FP.F16.F32.PACK_AB R7, R7, R30 ;  /* 0x0000001e0707723e */ /* 0x000fe200000000ff */
[----:B------:R-:W-:Y:S01]  /*e5c0*/  ULDC UR6, c[0x0][0xa88] ;  /* 0x0002a20000067ab9 */ /* 0x000fe20000000800 */
[----:B------:R-:W-:Y:S01]  /*e5d0*/  SHF.R.S32.HI R112, RZ, 0x1f, R161 ;  /* 0x0000001fff707819 */ /* 0x000fe200000114a1 */
[----:B------:R-:W-:Y:S01]  /*e5e0*/  IMAD R2, R54, UR4, RZ ;  /* 0x0000000436027c24 */ /* 0x000fe2000f8e02ff */
[----:B------:R-:W-:Y:S01]  /*e5f0*/  F2FP.F16.F32.PACK_AB R80, R81, R80 ;  /* 0x000000505150723e */ /* 0x000fe200000000ff */
[----:B------:R-:W-:Y:S01]  /*e600*/  ULDC.64 UR8, c[0x0][0x208] ;  /* 0x0000820000087ab9 */ /* 0x000fe20000000a00 */
[----:B------:R-:W-:Y:S01]  /*e610*/  F2FP.F16.F32.PACK_AB R81, R83, R82 ;  /* 0x000000525351723e */ /* 0x000fe200000000ff */
[----:B------:R-:W-:Y:S01]  /*e620*/  IMAD R13, R163, UR5, R2 ;  /* 0x00000005a30d7c24 */ /* 0x000fe2000f8e0202 */
[----:B------:R-:W-:Y:S01]  /*e630*/  ULDC.64 UR4, c[0x0][0xb98] ;  /* 0x0002e60000047ab9 */ /* 0x000fe20000000a00 */
[----:B------:R-:W-:-:S02]  /*e640*/  F2FP.F16.F32.PACK_AB R82, R85, R84 ;  /* 0x000000545552723e */ /* 0x000fc400000000ff */
[----:B------:R-:W-:Y:S01]  /*e650*/  IMAD.IADD R11, R11, 0x1, R13 ;  /* 0x000000010b0b7824 */ /* 0x000fe200078e020d */
[----:B------:R-:W-:Y:S01]  /*e660*/  F2FP.F16.F32.PACK_AB R83, R87, R86 ;  /* 0x000000565753723e */ /* 0x000fe200000000ff */
[----:B------:R-:W-:Y:S01]  /*e670*/  IMAD.WIDE.U32 R10, R161, UR4, R10 ;  /* 0x00000004a10a7c25 */ /* 0x000fe2000f8e000a */
[----:B------:R-:W-:Y:S02]  /*e680*/  MOV R34, R16 ;  /* 0x0000001000227202 */ /* 0x000fe40000000f00 */
[----:B--2---:R-:W-:-:S03]  /*e690*/  MOV R35, R5 ;  /* 0x0000000500237202 */ /* 0x004fc60000000f00 */
[----:B------:R-:W-:-:S04]  /*e6a0*/  IMAD.WIDE R4, R169, 0x2, R34 ;  /* 0x00000002a9047825 */ /* 0x000fc800078e0222 */
[----:B------:R-:W-:Y:S01]  /*e6b0*/  IMAD.WIDE R34, R9, 0x2, R34 ;  /* 0x0000000209227825 */ /* 0x000fe200078e0222 */
[C---:B------:R-:W-:Y:S02]  /*e6c0*/  IADD3 R73, P1, R4.reuse, 0x4040, RZ ;  /* 0x0000404004497810 */ /* 0x040fe40007f3e0ff */
[C---:B------:R-:W-:Y:S02]  /*e6d0*/  IADD3 R43, P0, R4.reuse, 0x4060, RZ ;  /* 0x00004060042b7810 */ /* 0x040fe40007f1e0ff */
[----:B------:R-:W-:Y:S01]  /*e6e0*/  IADD3 R47, P2, R4, 0x4020, RZ ;  /* 0x00004020042f7810 */ /* 0x000fe20007f5e0ff */
[--C-:B------:R-:W-:Y:S01]  /*e6f0*/  IMAD.X R41, RZ, RZ, R5.reuse, P1 ;  /* 0x000000ffff297224 */ /* 0x100fe200008e0605 */
[----:B---3--:R-:W-:Y:S02]  /*e700*/  ISETP.NE.AND P1, PT, R22, 0x1, PT ;  /* 0x000000011600780c */ /* 0x008fe40003f25270 */
[----:B------:R-:W-:Y:S01]  /*e710*/  LOP3.LUT R42, R43, 0x380, RZ, 0xc0, !PT ;  /* 0x000003802b2a7812 */ /* 0x000fe200078ec0ff */
[----:B------:R-:W-:Y:S01]  /*e720*/  IMAD.X R39, RZ, RZ, R5, P2 ;  /* 0x000000ffff277224 */ /* 0x000fe200010e0605 */
[----:B------:R-:W-:-:S02]  /*e730*/  LOP3.LUT R9, R4, 0x380, RZ, 0xc0, !PT ;  /* 0x0000038004097812 */ /* 0x000fc400078ec0ff */
[C---:B------:R-:W-:Y:S02]  /*e740*/  IADD3 R33, P3, R4.reuse, 0x4000, RZ ;  /* 0x0000400004217810 */ /* 0x040fe40007f7e0ff */
[----:B------:R-:W-:Y:S02]  /*e750*/  IADD3 R21, P6, R4, 0x20, RZ ;  /* 0x0000002004157810 */ /* 0x000fe40007fde0ff */
[----:B------:R-:W-:Y:S01]  /*e760*/  LOP3.LUT R12, R47, 0x380, RZ, 0xc0, !PT ;  /* 0x000003802f0c7812 */ /* 0x000fe200078ec0ff */
[--C-:B------:R-:W-:Y:S01]  /*e770*/  IMAD.X R37, RZ, RZ, R5.reuse, P3 ;  /* 0x000000ffff257224 */ /* 0x100fe200018e0605 */
[----:B------:R-:W-:Y:S01]  /*e780*/  SHF.R.U64 R42, R42, 0x3, RZ ;  /* 0x000000032a2a7819 */ /* 0x000fe200000012ff */
[----:B------:R-:W2:Y:S01]  /*e790*/  @P1 LDC R72, c[0x0][0xbec] ;  /* 0x0002fb00ff481b82 */ /* 0x000ea20000000800 */
[----:B------:R-:W-:Y:S01]  /*e7a0*/  SHF.R.U64 R9, R9, 0x3, RZ ;  /* 0x0000000309097819 */ /* 0x000fe200000012ff */
[----:B------:R-:W-:Y:S01]  /*e7b0*/  IMAD.X R15, RZ, RZ, R5, P6 ;  /* 0x000000ffff0f7224 */ /* 0x000fe200030e0605 */
[----:B------:R-:W-:-:S02]  /*e7c0*/  LOP3.LUT R14, R73, 0x380, RZ, 0xc0, !PT ;  /* 0x00000380490e7812 */ /* 0x000fc400078ec0ff */
[----:B------:R-:W-:Y:S02]  /*e7d0*/  LOP3.LUT R8, R33, 0x380, RZ, 0xc0, !PT ;  /* 0x0000038021087812 */ /* 0x000fe400078ec0ff */
[----:B------:R-:W-:Y:S01]  /*e7e0*/  LOP3.LUT R2, R21, 0x380, RZ, 0xc0, !PT ;  /* 0x0000038015027812 */ /* 0x000fe200078ec0ff */
[----:B------:R-:W3:Y:S01]  /*e7f0*/  @P1 LDC R111, c[0x0][0xbf0] ;  /* 0x0002fc00ff6f1b82 */ /* 0x000ee20000000800 */
[C---:B------:R-:W-:Y:S02]  /*e800*/  IADD3 R31, P4, R4.reuse, 0x60, RZ ;  /* 0x00000060041f7810 */ /* 0x040fe40007f9e0ff */
[----:B------:R-:W-:Y:S02]  /*e810*/  IADD3 R25, P5, R4, 0x40, RZ ;  /* 0x0000004004197810 */ /* 0x000fe40007fbe0ff */
[----:B------:R-:W-:Y:S01]  /*e820*/  SHF.R.U64 R12, R12, 0x3, RZ ;  /* 0x000000030c0c7819 */ /* 0x000fe200000012ff */
[--C-:B------:R-:W-:Y:S01]  /*e830*/  IMAD.X R13, RZ, RZ, R5.reuse, P4 ;  /* 0x000000ffff0d7224 */ /* 0x100fe200020e0605 */
[----:B------:R-:W-:Y:S01]  /*e840*/  LOP3.LUT R42, R42, R43, RZ, 0x3c, !PT ;  /* 0x0000002b2a2a7212 */ /* 0x000fe200078e3cff */
[--C-:B------:R-:W-:Y:S01]  /*e850*/  IMAD.X R43, RZ, RZ, R5.reuse, P0 ;  /* 0x000000ffff2b7224 */ /* 0x100fe200000e0605 */
[----:B------:R-:W-:Y:S01]  /*e860*/  LOP3.LUT R4, R9, R4, RZ, 0x3c, !PT ;  /* 0x0000000409047212 */ /* 0x000fe200078e3cff */
[----:B------:R-:W-:Y:S01]  /*e870*/  IMAD.X R9, RZ, RZ, R5, P5 ;  /* 0x000000ffff097224 */ /* 0x000fe200028e0605 */
[----:B------:R-:W-:-:S02]  /*e880*/  SHF.R.U64 R14, R14, 0x3, RZ ;  /* 0x000000030e0e7819 */ /* 0x000fc400000012ff */
[----:B------:R-:W-:Y:S02]  /*e890*/  SHF.R.U64 R8, R8, 0x3, RZ ;  /* 0x0000000308087819 */ /* 0x000fe400000012ff */
[----:B------:R-:W-:Y:S02]  /*e8a0*/  SHF.R.U64 R2, R2, 0x3, RZ ;  /* 0x0000000302027819 */ /* 0x000fe400000012ff */
[----:B------:R-:W-:Y:S02]  /*e8b0*/  LOP3.LUT R38, R12, R47, RZ, 0x3c, !PT ;  /* 0x0000002f0c267212 */ /* 0x000fe400078e3cff */
[----:B------:R-:W-:Y:S02]  /*e8c0*/  LOP3.LUT R40, R14, R73, RZ, 0x3c, !PT ;  /* 0x000000490e287212 */ /* 0x000fe400078e3cff */
[----:B------:R-:W-:Y:S02]  /*e8d0*/  LOP3.LUT R36, R8, R33, RZ, 0x3c, !PT ;  /* 0x0000002108247212 */ /* 0x000fe400078e3cff */
[----:B------:R-:W-:-:S02]  /*e8e0*/  MOV R47, R4 ;  /* 0x00000004002f7202 */ /* 0x000fc40000000f00 */
[----:B------:R-:W-:Y:S02]  /*e8f0*/  LOP3.LUT R14, R2, R21, RZ, 0x3c, !PT ;  /* 0x00000015020e7212 */ /* 0x000fe400078e3cff */
[----:B------:R-:W-:Y:S02]  /*e900*/  LOP3.LUT R8, R31, 0x380, RZ, 0xc0, !PT ;  /* 0x000003801f087812 */ /* 0x000fe400078ec0ff */
[----:B------:R-:W-:Y:S02]  /*e910*/  F2FP.F16.F32.PACK_AB R4, R98, R3 ;  /* 0x000000036204723e */ /* 0x000fe400000000ff */
[----:B------:R-:W-:Y:S02]  /*e920*/  LOP3.LUT R2, R25, 0x380, RZ, 0xc0, !PT ;  /* 0x0000038019027812 */ /* 0x000fe400078ec0ff */
[----:B------:R-:W-:Y:S01]  /*e930*/  MOV R98, R42 ;  /* 0x0000002a00627202 */ /* 0x000fe20000000f00 */
[----:B------:R-:W-:Y:S01]  /*e940*/  IMAD.IADD R43, R19, 0x1, R17 ;  /* 0x00000001132b7824 */ /* 0x000fe200078e0211 */
[----:B------:R-:W-:-:S02]  /*e950*/  SHF.R.U64 R8, R8, 0x3, RZ ;  /* 0x0000000308087819 */ /* 0x000fc400000012ff */
[----:B------:R-:W-:Y:S01]  /*e960*/  F2FP.F16.F32.PACK_AB R5, R27, R108 ;  /* 0x0000006c1b05723e */ /* 0x000fe200000000ff */
[----:B------:R-:W-:Y:S01]  /*e970*/  BAR.SYNC.DEFER_BLOCKING 0x1, 0x100 ;  /* 0x0044000000007b1d */ /* 0x000fe20000010000 */
[----:B------:R-:W-:Y:S02]  /*e980*/  SHF.R.U64 R2, R2, 0x3, RZ ;  /* 0x0000000302027819 */ /* 0x000fe400000012ff */
[----:B------:R-:W-:Y:S01]  /*e990*/  MOV R108, R38 ;  /* 0x00000026006c7202 */ /* 0x000fe20000000f00 */
[----:B--2---:R-:W-:Y:S01]  /*e9a0*/  @P1 IMAD.HI.U32 R38, R43, R72, RZ ;  /* 0x000000482b261227 */ /* 0x004fe200078e00ff */
[----:B------:R-:W-:Y:S02]  /*e9b0*/  IADD3 R21, P5, R34, 0x2000, RZ ;  /* 0x0000200022157810 */ /* 0x000fe40007fbe0ff */
[----:B------:R-:W-:Y:S01]  /*e9c0*/  LOP3.LUT R12, R8, R31, RZ, 0x3c, !PT ;  /* 0x0000001f080c7212 */ /* 0x000fe200078e3cff */
[----:B------:R-:W-:Y:S01]  /*e9d0*/  IMAD.MOV.U32 R39, RZ, RZ, R43 ;  /* 0x000000ffff277224 */ /* 0x000fe200078e002b */
[----:B------:R-:W-:Y:S01]  /*e9e0*/  LOP3.LUT R8, R2, R25, RZ, 0x3c, !PT ;  /* 0x0000001902087212 */ /* 0x000fe200078e3cff */
[----:B------:R-:W-:Y:S01]  /*e9f0*/  IMAD.X R29, RZ, RZ, R35, P5 ;  /* 0x000000ffff1d7224 */ /* 0x000fe200028e0623 */
[----:B------:R-:W-:-:S02]  /*ea00*/  LOP3.LUT R28, R21, 0x380, RZ, 0xc0, !PT ;  /* 0x00000380151c7812 */ /* 0x000fc400078ec0ff */
[C---:B------:R-:W-:Y:S02]  /*ea10*/  IADD3 R25, P0, R34.reuse, 0x6000, RZ ;  /* 0x0000600022197810 */ /* 0x040fe40007f1e0ff */
[----:B---3--:R-:W-:Y:S02]  /*ea20*/  @P1 SHF.R.U32.HI R39, RZ, R111, R38 ;  /* 0x0000006fff271219 */ /* 0x008fe40000011626 */
[----:B------:R-:W-:Y:S02]  /*ea30*/  IADD3 R33, P6, R34, 0x1000, RZ ;  /* 0x0000100022217810 */ /* 0x000fe40007fde0ff */
[----:B------:R-:W-:Y:S02]  /*ea40*/  SHF.R.U64 R28, R28, 0x3, RZ ;  /* 0x000000031c1c7819 */ /* 0x000fe400000012ff */
[----:B------:R-:W-:Y:S02]  /*ea50*/  LOP3.LUT R24, R25, 0x380, RZ, 0xc0, !PT ;  /* 0x0000038019187812 */ /* 0x000fe400078ec0ff */
[----:B------:R-:W-:Y:S01]  /*ea60*/  MOV R109, R36 ;  /* 0x00000024006d7202 */ /* 0x000fe20000000f00 */
[----:B------:R2:W-:Y:S01]  /*ea70*/  STSM.16.M88.4 [R47], R4 ;  /* 0x000000042f007844 */ /* 0x0005e20000000200 */
[----:B------:R-:W-:Y:S01]  /*ea80*/  MOV R36, R14 ;  /* 0x0000000e00247202 */ /* 0x000fe20000000f00 */
[----:B------:R-:W-:Y:S01]  /*ea90*/  IMAD.MOV R15, RZ, RZ, -R39 ;  /* 0x000000ffff0f7224 */ /* 0x000fe200078e0a27 */
[----:B------:R-:W-:Y:S01]  /*eaa0*/  LOP3.LUT R32, R33, 0x380, RZ, 0xc0, !PT ;  /* 0x0000038021207812 */ /* 0x000fe200078ec0ff */
[----:B------:R-:W-:Y:S01]  /*eab0*/  IMAD.IADD R37, R168, 0x1, R17 ;  /* 0x00000001a8257824 */ /* 0x000fe200078e0211 */
[----:B------:R-:W-:Y:S01]  /*eac0*/  LOP3.LUT R28, R28, R21, RZ, 0x3c, !PT ;  /* 0x000000151c1c7212 */ /* 0x000fe200078e3cff */
[----:B------:R-:W-:Y:S01]  /*ead0*/  IMAD R15, R22, R15, R43 ;  /* 0x0000000f160f7224 */ /* 0x000fe200078e022b */
[----:B------:R-:W-:-:S02]  /*eae0*/  SHF.R.U64 R24, R24, 0x3, RZ ;  /* 0x0000000318187819 */ /* 0x000fc400000012ff */
[----:B------:R-:W-:Y:S02]  /*eaf0*/  IADD3 R21, P2, R34, 0x5000, RZ ;  /* 0x0000500022157810 */ /* 0x000fe40007f5e0ff */
[----:B------:R-:W-:Y:S02]  /*eb00*/  SHF.R.U64 R32, R32, 0x3, RZ ;  /* 0x0000000320207819 */ /* 0x000fe400000012ff */
[----:B------:R-:W-:Y:S01]  /*eb10*/  LOP3.LUT R24, R24, R25, RZ, 0x3c, !PT ;  /* 0x0000001918187212 */ /* 0x000fe200078e3cff */
[----:B------:R-:W-:Y:S01]  /*eb20*/  IMAD.X R25, RZ, RZ, R35, P0 ;  /* 0x000000ffff197224 */ /* 0x000fe200000e0623 */
[----:B------:R-:W-:Y:S01]  /*eb30*/  LOP3.LUT R20, R21, 0x380, RZ, 0xc0, !PT ;  /* 0x0000038015147812 */ /* 0x000fe200078ec0ff */
[----:B--2---:R-:W-:Y:S01]  /*eb40*/  IMAD R4, R112, UR4, RZ ;  /* 0x0000000470047c24 */ /* 0x004fe2000f8e02ff */
[----:B------:R-:W-:Y:S02]  /*eb50*/  LOP3.LUT R32, R32, R33, RZ, 0x3c, !PT ;  /* 0x0000002120207212 */ /* 0x000fe400078e3cff */
[----:B------:R-:W-:Y:S01]  /*eb60*/  SHF.R.S32.HI R5, RZ, 0x1f, R39 ;  /* 0x0000001fff057819 */ /* 0x000fe20000011427 */
[----:B------:R-:W-:Y:S01]  /*eb70*/  IMAD R4, R161, UR5, R4 ;  /* 0x00000005a1047c24 */ /* 0x000fe2000f8e0204 */
[----:B------:R-:W-:Y:S01]  /*eb80*/  IADD3 R10, P0, R39, R10, RZ ;  /* 0x0000000a270a7210 */ /* 0x000fe20007f1e0ff */
[----:B------:R-:W-:Y:S01]  /*eb90*/  ULDC.64 UR4, c[0x0][0xb88] ;  /* 0x0002e20000047ab9 */ /* 0x000fe20000000a00 */
[----:B------:R-:W-:-:S02]  /*eba0*/  MOV R110, R12 ;  /* 0x0000000c006e7202 */ /* 0x000fc40000000f00 */
[----:B------:R-:W-:Y:S02]  /*ebb0*/  IADD3 R33, P4, R34, 0x3000, RZ ;  /* 0x0000300022217810 */ /* 0x000fe40007f9e0ff */
[----:B------:R-:W-:Y:S02]  /*ebc0*/  SHF.R.S32.HI R12, RZ, 0x1f, R15 ;  /* 0x0000001fff0c7819 */ /* 0x000fe4000001140f */
[----:B------:R-:W-:Y:S01]  /*ebd0*/  SHF.R.U64 R20, R20, 0x3, RZ ;  /* 0x0000000314147819 */ /* 0x000fe200000012ff */
[----:B------:R-:W-:Y:S01]  /*ebe0*/  IMAD.X R27, RZ, RZ, R35, P4 ;  /* 0x000000ffff1b7224 */ /* 0x000fe200020e0623 */
[----:B------:R-:W-:Y:S02]  /*ebf0*/  IADD3.X R11, R5, R11, R4, P0, !PT ;  /* 0x0000000b050b7210 */ /* 0x000fe400007fe404 */
[----:B------:R-:W-:Y:S02]  /*ec00*/  LOP3.LUT R26, R33, 0x380, RZ, 0xc0, !PT ;  /* 0x00000380211a7812 */ /* 0x000fe400078ec0ff */
[----:B------:R-:W-:Y:S01]  /*ec10*/  MOV R14, R8 ;  /* 0x00000008000e7202 */ /* 0x000fe20000000f00 */
[----:B------:R-:W-:Y:S01]  /*ec20*/  IMAD R8, R12, UR4, RZ ;  /* 0x000000040c087c24 */ /* 0x000fe2000f8e02ff */
[----:B------:R-:W-:Y:S01]  /*ec30*/  LOP3.LUT R20, R20, R21, RZ, 0x3c, !PT ;  /* 0x0000001514147212 */ /* 0x000fe200078e3cff */
[----:B------:R-:W-:Y:S01]  /*ec40*/  IMAD.WIDE.U32 R12, R15, UR4, R10 ;  /* 0x000000040f0c7c25 */ /* 0x000fe2000f8e000a */
[----:B------:R-:W-:-:S02]  /*ec50*/  LOP3.LUT R21, R34, 0x380, RZ, 0xc0, !PT ;  /* 0x0000038022157812 */ /* 0x000fc400078ec0ff */
[----:B------:R-:W-:Y:S01]  /*ec60*/  F2FP.F16.F32.PACK_AB R4, R95, R96 ;  /* 0x000000605f04723e */ /* 0x000fe200000000ff */
[----:B------:R-:W-:Y:S01]  /*ec70*/  IMAD R15, R15, UR5, R8 ;  /* 0x000000050f0f7c24 */ /* 0x000fe2000f8e0208 */
[----:B------:R-:W-:Y:S01]  /*ec80*/  F2FP.F16.F32.PACK_AB R5, R106, R105 ;  /* 0x000000696a05723e */ /* 0x000fe200000000ff */
[----:B------:R-:W-:Y:S01]  /*ec90*/  ULDC.64 UR4, c[0x0][0xb50] ;  /* 0x0002d40000047ab9 */ /* 0x000fe20000000a00 */
[----:B------:R-:W-:Y:S02]  /*eca0*/  F2FP.F16.F32.PACK_AB R6, R97, R94 ;  /* 0x0000005e6106723e */ /* 0x000fe400000000ff */
[----:B------:R-:W-:Y:S02]  /*ecb0*/  F2FP.F16.F32.PACK_AB R7, R104, R103 ;  /* 0x000000676807723e */ /* 0x000fe400000000ff */
[----:B------:R-:W-:Y:S02]  /*ecc0*/  IADD3 R31, P3, R34, 0x4000, RZ ;  /* 0x00004000221f7810 */ /* 0x000fe40007f7e0ff */
[----:B------:R-:W-:Y:S01]  /*ecd0*/  SHF.R.U64 R26, R26, 0x3, RZ ;  /* 0x000000031a1a7819 */ /* 0x000fe200000012ff */
[----:B------:R2:W-:Y:S01]  /*ece0*/  STSM.16.M88.4 [R36], R4 ;  /* 0x0000000424007844 */ /* 0x0005e20000000200 */
[----:B------:R-:W-:Y:S01]  /*ecf0*/  SHF.R.U64 R21, R21, 0x3, RZ ;  /* 0x0000000315157819 */ /* 0x000fe200000012ff */
[--C-:B------:R-:W-:Y:S01]  /*ed00*/  IMAD.X R3, RZ, RZ, R35.reuse, P3 ;  /* 0x000000ffff037224 */ /* 0x100fe200018e0623 */
[----:B------:R-:W-:Y:S01]  /*ed10*/  F2FP.F16.F32.PACK_AB R10, R93, R90 ;  /* 0x0000005a5d0a723e */ /* 0x000fe200000000ff */
[----:B------:R-:W-:Y:S01]  /*ed20*/  IMAD R90, R22, UR6, RZ ;  /* 0x00000006165a7c24 */ /* 0x000fe2000f8e02ff */
[----:B------:R-:W-:Y:S01]  /*ed30*/  LOP3.LUT R26, R26, R33, RZ, 0x3c, !PT ;  /* 0x000000211a1a7212 */ /* 0x000fe200078e3cff */
[----:B------:R-:W-:Y:S01]  /*ed40*/  IMAD.X R33, RZ, RZ, R35, P6 ;  /* 0x000000ffff217224 */ /* 0x000fe200030e0623 */
[----:B------:R-:W-:-:S02]  /*ed50*/  LOP3.LUT P0, RZ, R166, 0x3, RZ, 0xc0, !PT ;  /* 0x00000003a6ff7812 */ /* 0x000fc4000780c0ff */
[----:B------:R-:W-:Y:S02]  /*ed60*/  IADD3 R73, P6, R34, 0x7000, RZ ;  /* 0x0000700022497810 */ /* 0x000fe40007fde0ff */
[----:B------:R-:W-:Y:S02]  /*ed70*/  F2FP.F16.F32.PACK_AB R8, R92, R91 ;  /* 0x0000005b5c08723e */ /* 0x000fe400000000ff */
[----:B------:R-:W-:Y:S02]  /*ed80*/  F2FP.F16.F32.PACK_AB R9, R101, R100 ;  /* 0x000000646509723e */ /* 0x000fe400000000ff */
[----:B------:R-:W-:Y:S01]  /*ed90*/  F2FP.F16.F32.PACK_AB R11, R102, R99 ;  /* 0x00000063660b723e */ /* 0x000fe200000000ff */
[----:B--2---:R-:W-:Y:S01]  /*eda0*/  VIADD R5, R37, 0x8 ;  /* 0x0000000825057836 */ /* 0x004fe20000000000 */
[----:B------:R-:W-:Y:S01]  /*edb0*/  LEA R36, P3, R12, UR4, 0x2 ;  /* 0x000000040c247c11 */ /* 0x000fe2000f8610ff */
[----:B------:R-:W-:Y:S01]  /*edc0*/  IMAD.IADD R7, R13, 0x1, R15 ;  /* 0x000000010d077824 */ /* 0x000fe200078e020f */
[----:B------:R-:W-:Y:S01]  /*edd0*/  LOP3.LUT R34, R21, R34, RZ, 0x3c, !PT ;  /* 0x0000002215227212 */ /* 0x000fe200078e3cff */
[----:B------:R-:W-:Y:S01]  /*ede0*/  IMAD.X R21, RZ, RZ, R35, P2 ;  /* 0x000000ffff157224 */ /* 0x000fe200010e0623 */
[-C--:B------:R-:W-:Y:S01]  /*edf0*/  ISETP.GE.OR P2, PT, R37, R90.reuse, P0 ;  /* 0x0000005a2500720c */ /* 0x080fe20000746670 */
[----:B------:R2:W-:Y:S01]  /*ee00*/  STSM.16.M88.4 [R14], R8 ;  /* 0x000000080e007844 */ /* 0x0005e20000000200 */
[----:B------:R-:W-:-:S02]  /*ee10*/  ISETP.GE.OR P0, PT, R5, R90, P0 ;  /* 0x0000005a0500720c */ /* 0x000fc40000706670 */
[----:B------:R-:W-:Y:S01]  /*ee20*/  LEA.HI.X R37, R12, UR5, R7, 0x2, P3 ;  /* 0x000000050c257c11 */ /* 0x000fe200098f1407 */
[----:B------:R-:W-:Y:S01]  /*ee30*/  SHFL.IDX PT, R72, R36, 0x1, 0x1c1f ;  /* 0x003c1f0024487f89 */ /* 0x000fe200000e0000 */
[----:B------:R-:W-:Y:S01]  /*ee40*/  F2FP.F16.F32.PACK_AB R4, R49, R48 ;  /* 0x000000303104723e */ /* 0x000fe200000000ff */
[----:B------:R-:W-:Y:S01]  /*ee50*/  ULDC.64 UR4, c[0x0][0xae8] ;  /* 0x0002ba0000047ab9 */ /* 0x000fe20000000a00 */
[----:B------:R-:W-:Y:S02]  /*ee60*/  F2FP.F16.F32.PACK_AB R5, R51, R50 ;  /* 0x000000323305723e */ /* 0x000fe400000000ff */
[----:B------:R-:W-:Y:S02]  /*ee70*/  F2FP.F16.F32.PACK_AB R6, R53, R52 ;  /* 0x000000343506723e */ /* 0x000fe400000000ff */
[----:B------:R-:W-:Y:S01]  /*ee80*/  F2FP.F16.F32.PACK_AB R7, R55, R46 ;  /* 0x0000002e3707723e */ /* 0x000fe200000000ff */
[----:B------:R-:W-:Y:S01]  /*ee90*/  SHFL.IDX PT, R52, R36, RZ, 0x1c1f ;  /* 0x001c1fff24347589 */ /* 0x000fe200000e0000 */
[----:B------:R-:W-:-:S02]  /*eea0*/  F2FP.F16.F32.PACK_AB R12, R57, R56 ;  /* 0x00000038390c723e */ /* 0x000fc400000000ff */
[----:B------:R-:W-:Y:S01]  /*eeb0*/  F2FP.F16.F32.PACK_AB R13, R59, R58 ;  /* 0x0000003a3b0d723e */ /* 0x000fe200000000ff */
[----:B------:R-:W-:Y:S01]  /*eec0*/  STSM.16.M88.4 [R110], R4 ;  /* 0x000000046e007844 */ /* 0x000fe20000000200 */
[----:B--2---:R-:W-:Y:S02]  /*eed0*/  F2FP.F16.F32.PACK_AB R14, R61, R60 ;  /* 0x0000003c3d0e723e */ /* 0x004fe400000000ff */
[----:B------:R-:W-:Y:S01]  /*eee0*/  F2FP.F16.F32.PACK_AB R15, R63, R62 ;  /* 0x0000003e3f0f723e */ /* 0x000fe200000000ff */
[----:B------:R-:W2:Y:S01]  /*eef0*/  SHFL.IDX PT, R53, R37, RZ, 0x1c1f ;  /* 0x001c1fff25357589 */ /* 0x000ea200000e0000 */
[----:B------:R-:W-:Y:S02]  /*ef00*/  LOP3.LUT R30, R73, 0x380, RZ, 0xc0, !PT ;  /* 0x00000380491e7812 */ /* 0x000fe400078ec0ff */
[----:B------:R-:W-:Y:S01]  /*ef10*/  MOV R107, R40 ;  /* 0x00000028006b7202 */ /* 0x000fe20000000f00 */
        /* <DEDUP_REMOVED lines=8> */
[----:B------:R-:W-:-:S02]  /*efa0*/  F2FP.F16.F32.PACK_AB R42, R77, R76 ;  /* 0x0000004c4d2a723e */ /* 0x000fc400000000ff */
[----:B------:R-:W-:Y:S02]  /*efb0*/  F2FP.F16.F32.PACK_AB R43, R79, R78 ;  /* 0x0000004e4f2b723e */ /* 0x000fe400000000ff */
[----:B------:R-:W-:Y:S02]  /*efc0*/  SHF.R.U64 R30, R30, 0x3, RZ ;  /* 0x000000031e1e7819 */ /* 0x000fe400000012ff */
[----:B------:R-:W-:Y:S01]  /*efd0*/  LOP3.LUT R2, R31, 0x380, RZ, 0xc0, !PT ;  /* 0x000003801f027812 */ /* 0x000fe200078ec0ff */
[----:B------:R3:W-:Y:S01]  /*efe0*/  STSM.16.M88.4 [R107], R40 ;  /* 0x000000286b007844 */ /* 0x0007e20000000200 */
[----:B------:R-:W-:Y:S02]  /*eff0*/  LOP3.LUT R30, R30, R73, RZ, 0x3c, !PT ;  /* 0x000000491e1e7212 */ /* 0x000fe400078e3cff */
[----:B------:R-:W-:Y:S01]  /*f000*/  SHF.R.U64 R2, R2, 0x3, RZ ;  /* 0x0000000302027819 */ /* 0x000fe200000012ff */
[----:B------:R-:W-:Y:S01]  /*f010*/  STSM.16.M88.4 [R98], R80 ;  /* 0x0000005062007844 */ /* 0x000fe20000000200 */
[----:B------:R-:W-:-:S02]  /*f020*/  IMAD R54, R54, UR4, RZ ;  /* 0x0000000436367c24 */ /* 0x000fc4000f8e02ff */
[----:B------:R-:W-:Y:S01]  /*f030*/  LOP3.LUT R2, R2, R31, RZ, 0x3c, !PT ;  /* 0x0000001f02027212 */ /* 0x000fe200078e3cff */
[----:B------:R-:W-:Y:S01]  /*f040*/  BAR.SYNC.DEFER_BLOCKING 0x1, 0x100 ;  /* 0x0044000000007b1d */ /* 0x000fe20000010000 */
[----:B------:R-:W-:-:S05]  /*f050*/  IMAD.X R31, RZ, RZ, R35, P6 ;  /* 0x000000ffff1f7224 */ /* 0x000fca00030e0623 */
[----:B------:R-:W4:Y:S02]  /*f060*/  SHFL.IDX PT, R73, R37, 0x1, 0x1c1f ;  /* 0x003c1f0025497f89 */ /* 0x000f2400000e0000 */
[----:B---3--:R-:W3:Y:S08]  /*f070*/  @P1 LDC R41, c[0x0][0xbec] ;  /* 0x0002fb00ff291b82 */ /* 0x008ef00000000800 */
[----:B------:R-:W0:Y:S01]  /*f080*/  @P1 LDC R43, c[0x0][0xbf0] ;  /* 0x0002fc00ff2b1b82 */ /* 0x000e220000000800 */
[----:B--2---:R2:W-:Y:S04]  /*f090*/  @!P2 ST.E desc[UR8][R52.64], R89 ;  /* 0x000000593400a985 */ /* 0x0045e8000c101908 */
[----:B----4-:R2:W-:Y:S04]  /*f0a0*/  @!P0 ST.E desc[UR8][R72.64], R88 ;  /* 0x0000005848008985 */ /* 0x0105e8000c101908 */
[----:B------:R4:W5:Y:S04]  /*f0b0*/  LD.E.128 R44, desc[UR8][R32.64] ;  /* 0x00000008202c7980 */ /* 0x000968000c101d00 */
[----:B------:R3:W5:Y:S04]  /*f0c0*/  LD.E.128 R56, desc[UR8][R20.64] ;  /* 0x0000000814387980 */ /* 0x000768000c101d00 */
[----:B------:R1:W5:Y:S01]  /*f0d0*/  LD.E.128 R36, desc[UR8][R28.64] ;  /* 0x000000081c247980 */ /* 0x000362000c101d00 */
[----:B----4-:R-:W-:-:S03]  /*f0e0*/  IMAD R32, R162, 0x20, R164 ;  /* 0x00000020a2207824 */ /* 0x010fc600078e02a4 */
[----:B------:R4:W5:Y:S01]  /*f0f0*/  LD.E.128 R4, desc[UR8][R26.64] ;  /* 0x000000081a047980 */ /* 0x000962000c101d00 */
[----:B------:R-:W-:-:S03]  /*f100*/  IMAD.IADD R32, R17, 0x1, R32 ;  /* 0x0000000111207824 */ /* 0x000fc600078e0220 */
[----:B------:R2:W5:Y:S01]  /*f110*/  LD.E.128 R60, desc[UR8][R2.64] ;  /* 0x00000008023c7980 */ /* 0x000562000c101d00 */
[----:B---3--:R-:W-:-:S03]  /*f120*/  @P1 IMAD.HI.U32 R20, R32, R41, RZ ;  /* 0x0000002920141227 */ /* 0x008fc600078e00ff */
[----:B------:R3:W5:Y:S01]  /*f130*/  LD.E.128 R12, desc[UR8][R24.64] ;  /* 0x00000008180c7980 */ /* 0x000762000c101d00 */
[C---:B-1----:R-:W-:Y:S02]  /*f140*/  IMAD R29, R163.reuse, UR5, R54 ;  /* 0x00000005a31d7c24 */ /* 0x042fe4000f8e0236 */
[----:B----4-:R-:W-:Y:S01]  /*f150*/  IMAD.WIDE.U32 R26, R163, UR4, RZ ;  /* 0x00000004a31a7c25 */ /* 0x010fe2000f8e00ff */
[----:B------:R-:W-:Y:S01]  /*f160*/  ULDC.64 UR4, c[0x0][0xaf0] ;  /* 0x0002bc0000047ab9 */ /* 0x000fe20000000a00 */
[----:B------:R1:W5:Y:S02]  /*f170*/  LD.E.128 R48, desc[UR8][R34.64] ;  /* 0x0000000822307980 */ /* 0x000364000c101d00 */
[----:B------:R-:W-:Y:S01]  /*f180*/  IMAD.MOV.U32 R21, RZ, RZ, R32 ;  /* 0x000000ffff157224 */ /* 0x000fe200078e0020 */
[----:B0-----:R-:W-:Y:S01]  /*f190*/  @P1 SHF.R.U32.HI R21, RZ, R43, R20 ;  /* 0x0000002bff151219 */ /* 0x001fe20000011614 */
[----:B--2---:R-:W-:Y:S01]  /*f1a0*/  IMAD.IADD R3, R27, 0x1, R29 ;  /* 0x000000011b037824 */ /* 0x004fe200078e021d */
[----:B------:R1:W5:Y:S01]  /*f1b0*/  LD.E.128 R8, desc[UR8][R30.64] ;  /* 0x000000081e087980 */ /* 0x000362000c101d00 */
[----:B---3--:R-:W-:-:S02]  /*f1c0*/  IMAD R24, R112, UR4, RZ ;  /* 0x0000000470187c24 */ /* 0x008fc4000f8e02ff */
[----:B------:R-:W-:Y:S01]  /*f1d0*/  IMAD.MOV.U32 R2, RZ, RZ, R26 ;  /* 0x000000ffff027224 */ /* 0x000fe200078e001a */
[----:B------:R-:W-:Y:S01]  /*f1e0*/  SHF.R.S32.HI R20, RZ, 0x1f, R21 ;  /* 0x0000001fff147819 */ /* 0x000fe20000011415 */
[C---:B------:R-:W-:Y:S01]  /*f1f0*/  IMAD R25, R161.reuse, UR5, R24 ;  /* 0x00000005a1197c24 */ /* 0x040fe2000f8e0218 */
[----:B------:R-:W-:Y:S01]  /*f200*/  @!PT LDS RZ, [RZ] ;  /* 0x00000000fffff984 */ /* 0x000fe20000000800 */
[----:B------:R-:W-:Y:S01]  /*f210*/  @!PT LDS RZ, [RZ] ;  /* 0x00000000fffff984 */ /* 0x000fe20000000800 */
[----:B------:R-:W-:Y:S01]  /*f220*/  @!PT LDS RZ, [RZ] ;  /* 0x00000000fffff984 */ /* 0x000fe20000000800 */
[----:B------:R-:W-:Y:S01]  /*f230*/  @!PT LDS RZ, [RZ] ;  /* 0x00000000fffff984 */ /* 0x000fe20000000800 */
[----:B------:R0:W-:Y:S06]  /*f240*/  MEMBAR.ALL.CTA ;  /* 0x0000000000007992 */ /* 0x0001ec0000008000 */
[----:B0-----:R-:W0:Y:S01]  /*f250*/  FENCE.VIEW.ASYNC.S ;  /* 0x00000000000073c6 */ /* 0x001e220000000000 */
[----:B------:R-:W-:Y:S01]  /*f260*/  IMAD.WIDE.U32 R2, R161, UR4, R2 ;  /* 0x00000004a1027c25 */ /* 0x000fe2000f8e0002 */
[----:B------:R-:W-:-:S03]  /*f270*/  ULDC.64 UR4, c[0x0][0xae0] ;  /* 0x0002b80000047ab9 */ /* 0x000fc60000000a00 */
[----:B------:R-:W-:Y:S02]  /*f280*/  IMAD.MOV R27, RZ, RZ, -R21 ;  /* 0x000000ffff1b7224 */ /* 0x000fe400078e0a15 */
[----:B------:R-:W-:Y:S02]  /*f290*/  IMAD.IADD R3, R3, 0x1, R25 ;  /* 0x0000000103037824 */ /* 0x000fe400078e0219 */
        /* <DEDUP_REMOVED lines=8> */
[----:B------:R-:W-:Y:S02]  /*f320*/  IMAD.IADD R29, R164, 0x1, R17 ;  /* 0x00000001a41d7824 */ /* 0x000fe400078e0211 */
[C---:B------:R-:W-:Y:S02]  /*f330*/  IMAD R21, R25.reuse, UR5, R20 ;  /* 0x0000000519157c24 */ /* 0x040fe4000f8e0214 */
[----:B------:R-:W-:Y:S01]  /*f340*/  IMAD.WIDE.U32 R2, R25, UR4, R2 ;  /* 0x0000000419027c25 */ /* 0x000fe2000f8e0002 */
[----:B------:R-:W-:Y:S01]  /*f350*/  ISETP.GE.AND P2, PT, R29, R90, PT ;  /* 0x0000005a1d00720c */ /* 0x000fe20003f46270 */
[----:B------:R-:W-:-:S02]  /*f360*/  ULDC.64 UR4, c[0x0][0xa80] ;  /* 0x0002a00000047ab9 */ /* 0x000fc40000000a00 */
[----:B------:R-:W-:Y:S02]  /*f370*/  VIADD R17, R29, 0x20 ;  /* 0x000000201d117836 */ /* 0x000fe40000000000 */
[----:B------:R-:W-:Y:S01]  /*f380*/  VIADD R16, R16, 0x2a820 ;  /* 0x0002a82010107836 */ /* 0x000fe20000000000 */
[C---:B------:R-:W-:Y:S01]  /*f390*/  LEA R20, P3, R2.reuse, UR4, 0x1 ;  /* 0x0000000402147c11 */ /* 0x040fe2000f8608ff */
[----:B------:R-:W-:Y:S01]  /*f3a0*/  IMAD.IADD R3, R3, 0x1, R21 ;  /* 0x0000000103037824 */ /* 0x000fe200078e0215 */
[-C--:B------:R-:W-:Y:S01]  /*f3b0*/  ISETP.GE.AND P0, PT, R17, R90.reuse, PT ;  /* 0x0000005a1100720c */ /* 0x080fe20003f06270 */
[----:B------:R-:W-:Y:S01]  /*f3c0*/  VIADD R17, R29, 0x40 ;  /* 0x000000401d117836 */ /* 0x000fe20000000000 */
[----:B------:R-:W-:Y:S02]  /*f3d0*/  PRMT R16, RZ, 0x654, R16 ;  /* 0x00000654ff107816 */ /* 0x000fe40000000010 */
[----:B------:R-:W-:Y:S01]  /*f3e0*/  LEA.HI.X R21, R2, UR5, R3, 0x1, P3 ;  /* 0x0000000502157c11 */ /* 0x000fe200098f0c03 */
[----:B------:R-:W-:Y:S01]  /*f3f0*/  BSSY B1, `(.L_x_1163) ;  /* 0x0000010000017945 */ /* 0x000fe20003800000 */
[----:B------:R-:W-:Y:S01]  /*f400*/  ISETP.GE.AND P1, PT, R17, R90, PT ;  /* 0x0000005a1100720c */ /* 0x000fe20003f26270 */
[----:B0-----:R0:W-:Y:S02]  /*f410*/  SYNCS.ARRIVE.TRANS64.RED.A1T0 RZ, [R16+URZ], RZ ;  /* 0x000000ff10ff79a7 */ /* 0x0011e4000810043f */
[----:B------:R1:W2:Y:S04]  /*f420*/  SHFL.IDX PT, R17, R21, RZ, 0x181f ;  /* 0x00181fff15117589 */ /* 0x0002a800000e0000 */
[----:B0-----:R1:W0:Y:S01]  /*f430*/  SHFL.IDX PT, R16, R20, RZ, 0x181f ;  /* 0x00181fff14107589 */ /* 0x00122200000e0000 */
[----:B------:R-:W-:Y:S05]  /*f440*/  @P2 BRA `(.L_x_1164) ;  /* 0x0000000000282947 */ /* 0x000fea0003800000 */
[----:B------:R-:W-:Y:S01]  /*f450*/  ULDC UR4, c[0x0][0xac8] ;  /* 0x0002b20000047ab9 */ /* 0x000fe20000000800 */
[----:B------:R-:W-:Y:S01]  /*f460*/  ULDC.64 UR6, c[0x0][0x208] ;  /* 0x0000820000067ab9 */ /* 0x000fe20000000a00 */
[----:B------:R-:W-:Y:S02]  /*f470*/  ISETP.GE.AND P2, PT, R23, UR4, PT ;  /* 0x0000000417007c0c */ /* 0x000fe4000bf46270 */
[----:B------:R-:W-:-:S11]  /*f480*/  ISETP.GE.AND P3, PT, R160, UR4, PT ;  /* 0x00000004a0007c0c */ /* 0x000fd6000bf66270 */
[CC--:B0-----:R-:W-:Y:S02]  /*f490*/  @!P2 LEA R2, P4, R23.reuse, R16.reuse, 0x1 ;  /* 0x000000101702a211 */ /* 0x0c1fe400078808ff */
[C---:B------:R-:W-:Y:S02]  /*f4a0*/  @!P3 LEA R16, P5, R160.reuse, R16, 0x1 ;  /* 0x00000010a010b211 */ /* 0x040fe400078a08ff */
[-C--:B--2---:R-:W-:Y:S02]  /*f4b0*/  @!P2 LEA.HI.X R3, R23, R17.reuse, R171, 0x1, P4 ;  /* 0x000000111703a211 */ /* 0x084fe400020f0cab */
[----:B------:R-:W-:-:S03]  /*f4c0*/  @!P3 LEA.HI.X R17, R160, R17, R170, 0x1, P5 ;  /* 0x00000011a011b211 */ /* 0x000fc600028f0caa */
[----:B-----5:R3:W-:Y:S04]  /*f4d0*/  @!P2 ST.E.128 desc[UR6][R2.64], R48 ;  /* 0x000000300200a985 */ /* 0x0207e8000c101d06 */
[----:B------:R3:W-:Y:S02]  /*f4e0*/  @!P3 ST.E.128 desc[UR6][R16.64], R60 ;  /* 0x0000003c1000b985 */ /* 0x0007e4000c101d06 */
.L_x_1164:
[----:B------:R-:W-:Y:S05]  /*f4f0*/  BSYNC B1 ;  /* 0x0000000000017941 */ /* 0x000fea0003800000 */
.L_x_1163:
[----:B--23--:R2:W3:Y:S01]  /*f500*/  SHFL.IDX PT, R17, R21, 0x1, 0x181f ;  /* 0x00381f0015117f89 */ /* 0x00c4e200000e0000 */
[----:B------:R-:W-:Y:S03]  /*f510*/  BSSY B1, `(.L_x_1165) ;  /* 0x000000d000017945 */ /* 0x000fe60003800000 */
[----:B0-----:R2:W0:Y:S01]  /*f520*/  SHFL.IDX PT, R16, R20, 0x1, 0x181f ;  /* 0x00381f0014107f89 */ /* 0x00142200000e0000 */
[----:B------:R-:W-:Y:S05]  /*f530*/  @P0 BRA `(.L_x_1166) ;  /* 0x0000000000280947 */ /* 0x000fea0003800000 */
[----:B------:R-:W-:Y:S01]  /*f540*/  ULDC UR4, c[0x0][0xac8] ;  /* 0x0002b20000047ab9 */ /* 0x000fe20000000800 */
[----:B------:R-:W-:Y:S01]  /*f550*/  ULDC.64 UR6, c[0x0][0x208] ;  /* 0x0000820000067ab9 */ /* 0x000fe20000000a00 */
[----:B------:R-:W-:Y:S02]  /*f560*/  ISETP.GE.AND P3, PT, R23, UR4, PT ;  /* 0x0000000417007c0c */ /* 0x000fe4000bf66270 */
[----:B------:R-:W-:-:S11]  /*f570*/  ISETP.GE.AND P4, PT, R160, UR4, PT ;  /* 0x00000004a0007c0c */ /* 0x000fd6000bf86270 */
[CC--:B0-----:R-:W-:Y:S02]  /*f580*/  @!P3 LEA R2, P0, R23.reuse, R16.reuse, 0x1 ;  /* 0x000000101702b211 */ /* 0x0c1fe400078008ff */
[C---:B------:R-:W-:Y:S02]  /*f590*/  @!P4 LEA R16, P2, R160.reuse, R16, 0x1 ;  /* 0x00000010a010c211 */ /* 0x040fe400078408ff */
[-C--:B---3--:R-:W-:Y:S02]  /*f5a0*/  @!P3 LEA.HI.X R3, R23, R17.reuse, R171, 0x1, P0 ;  /* 0x000000111703b211 */ /* 0x088fe400000f0cab */
[----:B------:R-:W-:-:S03]  /*f5b0*/  @!P4 LEA.HI.X R17, R160, R17, R170, 0x1, P2 ;  /* 0x00000011a011c211 */ /* 0x000fc600010f0caa */
[----:B-----5:R4:W-:Y:S04]  /*f5c0*/  @!P3 ST.E.128 desc[UR6][R2.64], R44 ;  /* 0x0000002c0200b985 */ /* 0x0209e8000c101d06 */
[----:B------:R4:W-:Y:S02]  /*f5d0*/  @!P4 ST.E.128 desc[UR6][R16.64], R56 ;  /* 0x000000381000c985 */ /* 0x0009e4000c101d06 */
.L_x_1166:
[----:B------:R-:W-:Y:S05]  /*f5e0*/  BSYNC B1 ;  /* 0x0000000000017941 */ /* 0x000fea0003800000 */
.L_x_1165:
[----:B---34-:R3:W4:Y:S01]  /*f5f0*/  SHFL.IDX PT, R17, R21, 0x2, 0x181f ;  /* 0x00581f0015117f89 */ /* 0x01872200000e0000 */
        /* <DEDUP_REMOVED lines=9> */
[-C--:B----4-:R-:W-:Y:S02]  /*f690*/  @!P2 LEA.HI.X R3, R23, R17.reuse, R171, 0x1, P0 ;  /* 0x000000111703a211 */ /* 0x090fe400000f0cab */
[----:B------:R-:W-:-:S03]  /*f6a0*/  @!P3 LEA.HI.X R17, R160, R17, R170, 0x1, P1 ;  /* 0x00000011a011b211 */ /* 0x000fc600008f0caa */
[----:B-----5:R0:W-:Y:S04]  /*f6b0*/  @!P2 ST.E.128 desc[UR6][R2.64], R36 ;  /* 0x000000240200a985 */ /* 0x0201e8000c101d06 */
[----:B------:R0:W-:Y:S02]  /*f6c0*/  @!P3 ST.E.128 desc[UR6][R16.64], R12 ;  /* 0x0000000c1000b985 */ /* 0x0001e4000c101d06 */
.L_x_1168:
[----:B------:R-:W-:Y:S05]  /*f6d0*/  BSYNC B1 ;  /* 0x0000000000017941 */ /* 0x000fea0003800000 */
.L_x_1167:
[----:B0-----:R-:W-:Y:S01]  /*f6e0*/  VIADD R3, R29, 0x60 ;  /* 0x000000601d037836 */ /* 0x001fe20000000000 */
[----:B-123--:R-:W0:Y:S04]  /*f6f0*/  SHFL.IDX PT, R21, R21, 0x3, 0x181f ;  /* 0x00781f0015157f89 */ /* 0x00ee2800000e0000 */
[----:B------:R-:W-:Y:S01]  /*f700*/  ISETP.GE.AND P0, PT, R3, R90, PT ;  /* 0x0000005a0300720c */ /* 0x000fe20003f06270 */
[----:B------:R-:W1:-:S12]  /*f710*/  SHFL.IDX PT, R20, R20, 0x3, 0x181f ;  /* 0x00781f0014147f89 */ /* 0x000e5800000e0000 */
[----:B------:R-:W-:Y:S05]  /*f720*/  @P0 BRA `(.L_x_1169) ;  /* 0x0000000800880947 */ /* 0x000fea0003800000 */
[----:B------:R-:W-:Y:S01]  /*f730*/  ULDC UR4, c[0x0][0xac8] ;  /* 0x0002b20000047ab9 */ /* 0x000fe20000000800 */
[----:B------:R-:W-:Y:S01]  /*f740*/  ULDC.64 UR6, c[0x0][0x208] ;  /* 0x0000820000067ab9 */ /* 0x000fe20000000a00 */
[----:B------:R-:W-:-:S13]  /*f750*/  ISETP.GE.AND P1, PT, R23, UR4, PT ;  /* 0x0000000417007c0c */ /* 0x000fda000bf26270 */
[----:B-1----:R-:W-:-:S04]  /*f760*/  @!P1 LEA R2, P0, R23, R20, 0x1 ;  /* 0x0000001417029211 */ /* 0x002fc800078008ff */
[----:B0-----:R-:W-:Y:S02]  /*f770*/  @!P1 LEA.HI.X R3, R23, R21, R171, 0x1, P0 ;  /* 0x0000001517039211 */ /* 0x001fe400000f0cab */
[----:B------:R-:W-:-:S03]  /*f780*/  ISETP.GE.AND P0, PT, R160, UR4, PT ;  /* 0x00000004a0007c0c */ /* 0x000fc6000bf06270 */
[----:B-----5:R0:W-:Y:S10]  /*f790*/  @!P1 ST.E.128 desc[UR6][R2.64], R4 ;  /* 0x0000000402009985 */ /* 0x0201f4000c101d06 */
[----:B------:R-:W-:Y:S05]  /*f7a0*/  @P0 BRA `(.L_x_1169) ;  /* 0x0000000800680947 */ /* 0x000fea0003800000 */
[----:B0-----:R-:W-:Y:S01]  /*f7b0*/  LEA R2, P0, R160, R20, 0x1 ;  /* 0x00000014a0027211 */ /* 0x001fe200078008ff */
[----:B------:R-:W-:-:S03]  /*f7c0*/  ULDC.64 UR4, c[0x0][0x208] ;  /* 0x0000820000047ab9 */ /* 0x000fc60000000a00 */
[----:B------:R-:W-:-:S05]  /*f7d0*/  LEA.HI.X R3, R160, R21, R170, 0x1, P0 ;  /* 0x00000015a0037211 */ /* 0x000fca00000f0caa */
[----:B------:R0:W-:Y:S01]  /*f7e0*/  ST.E.128 desc[UR4][R2.64], R8 ;  /* 0x0000000802007985 */ /* 0x0001e2000c101d04 */
[----:B------:R-:W-:Y:S05]  /*f7f0*/  BRA `(.L_x_1169) ;  /* 0x0000000800547947 */ /* 0x000fea0003800000 */
.L_x_1162:
[----:B------:R-:W2:Y:S01]  /*f800*/  LDC R12, c[0x0][0xbe8] ;  /* 0x0002fa00ff0c7b82 */ /* 0x000ea20000000800 */
[----:B------:R-:W-:Y:S01]  /*f810*/  ISETP.GE.AND P0, PT, R172, 0x80, PT ;  /* 0x00000080ac00780c */ /* 0x000fe20003f06270 */
[----:B------:R-:W-:Y:S01]  /*f820*/  IMAD R2, R162, 0x20, R164 ;  /* 0x00000020a2027824 */ /* 0x000fe200078e02a4 */
[----:B------:R-:W-:Y:S01]  /*f830*/  BSSY B1, `(.L_x_1170) ;  /* 0x000002f000017945 */ /* 0x000fe20003800000 */
[----:B------:R-:W-:Y:S02]  /*f840*/  SHF.R.S32.HI R10, RZ, 0x1f, R163 ;  /* 0x0000001fff0a7819 */ /* 0x000fe400000114a3 */
[----:B------:R-:W-:Y:S01]  /*f850*/  IMAD.IADD R15, R17, 0x1, R2 ;  /* 0x00000001110f7824 */ /* 0x000fe200078e0202 */
[----:B------:R-:W-:Y:S02]  /*f860*/  SHF.R.S32.HI R11, RZ, 0x1f, R161 ;  /* 0x0000001fff0b7819 */ /* 0x000fe400000114a1 */
[----:B--2---:R-:W-:-:S13]  /*f870*/  ISETP.NE.AND P1, PT, R12, 0x1, PT ;  /* 0x000000010c00780c */ /* 0x004fda0003f25270 */
[----:B------:R-:W2:Y:S08]  /*f880*/  @P1 LDC R14, c[0x0][0xbec] ;  /* 0x0002fb00ff0e1b82 */ /* 0x000eb00000000800 */
[----:B------:R-:W3:Y:S01]  /*f890*/  @P1 LDC R21, c[0x0][0xbf0] ;  /* 0x0002fc00ff151b82 */ /* 0x000ee20000000800 */
[----:B------:R-:W-:Y:S05]  /*f8a0*/  @P0 BRA `(.L_x_1171) ;  /* 0x00000000009c0947 */ /* 0x000fea0003800000 */
[----:B------:R-:W4:Y:S01]  /*f8b0*/  S2R R4, SR_TID.X ;  /* 0x0000000000047919 */ /* 0x000f220000002100 */
[----:B------:R-:W5:Y:S01]  /*f8c0*/  LDC R9, c[0x0][0xbe8] ;  /* 0x0002fa00ff097b82 */ /* 0x000f620000000800 */
[----:B------:R-:W-:Y:S02]  /*f8d0*/  ULDC UR4, c[0x0][0xa88] ;  /* 0x0002a20000047ab9 */ /* 0x000fe40000000800 */
[----:B-----5:R-:W-:Y:S01]  /*f8e0*/  IMAD R3, R9, UR4, RZ ;  /* 0x0000000409037c24 */ /* 0x020fe2000f8e02ff */
[----:B----4-:R-:W-:-:S04]  /*f8f0*/  IADD3 R8, R17, -0x80, R4 ;  /* 0xffffff8011087810 */ /* 0x010fc80007ffe004 */
[----:B------:R-:W-:-:S13]  /*f900*/  ISETP.GE.AND P0, PT, R8, R3, PT ;  /* 0x000000030800720c */ /* 0x000fda0003f06270 */
[----:B------:R-:W-:Y:S05]  /*f910*/  @P0 BRA `(.L_x_1171) ;  /* 0x0000000000800947 */ /* 0x000fea0003800000 */
[----:B------:R-:W-:Y:S01]  /*f920*/  ISETP.NE.AND P0, PT, R9, 0x1, PT ;  /* 0x000000010900780c */ /* 0x000fe20003f05270 */
[----:B------:R-:W-:Y:S01]  /*f930*/  ULDC.64 UR4, c[0x0][0xb90] ;  /* 0x0002e40000047ab9 */ /* 0x000fe20000000a00 */
[----:B------:R-:W-:Y:S01]  /*f940*/  IMAD.MOV.U32 R5, RZ, RZ, R8 ;  /* 0x000000ffff057224 */ /* 0x000fe200078e0008 */
[----:B------:R-:W-:Y:S01]  /*f950*/  ULDC.64 UR6, c[0x0][0x208] ;  /* 0x0000820000067ab9 */ /* 0x000fe20000000a00 */
[----:B------:R-:W-:-:S04]  /*f960*/  IMAD R6, R10, UR4, RZ ;  /* 0x000000040a067c24 */ /* 0x000fc8000f8e02ff */
[----:B------:R-:W-:-:S05]  /*f970*/  IMAD R7, R163, UR5, R6 ;  /* 0x00000005a3077c24 */ /* 0x000fca000f8e0206 */
[----:B------:R-:W4:Y:S08]  /*f980*/  @P0 LDC R3, c[0x0][0xbec] ;  /* 0x0002fb00ff030b82 */ /* 0x000f300000000800 */
[----:B------:R-:W5:Y:S01]  /*f990*/  @P0 LDC R13, c[0x0][0xbf0] ;  /* 0x0002fc00ff0d0b82 */ /* 0x000f620000000800 */
[----:B----4-:R-:W-:-:S04]  /*f9a0*/  @P0 IMAD.HI.U32 R4, R8, R3, RZ ;  /* 0x0000000308040227 */ /* 0x010fc800078e00ff */
[----:B------:R-:W-:Y:S01]  /*f9b0*/  IMAD.WIDE.U32 R2, R163, UR4, RZ ;  /* 0x00000004a3027c25 */ /* 0x000fe2000f8e00ff */
[----:B------:R-:W-:Y:S01]  /*f9c0*/  ULDC.64 UR4, c[0x0][0xb98] ;  /* 0x0002e60000047ab9 */ /* 0x000fe20000000a00 */
[----:B-----5:R-:W-:Y:S02]  /*f9d0*/  @P0 SHF.R.U32.HI R5, RZ, R13, R4 ;  /* 0x0000000dff050219 */ /* 0x020fe40000011604 */
[----:B------:R-:W-:Y:S02]  /*f9e0*/  IMAD.IADD R3, R3, 0x1, R7 ;  /* 0x0000000103037824 */ /* 0x000fe400078e0207 */
[----:B------:R-:W-:Y:S02]  /*f9f0*/  IMAD R4, R11, UR4, RZ ;  /* 0x000000040b047c24 */ /* 0x000fe4000f8e02ff */
[----:B------:R-:W-:Y:S02]  /*fa00*/  IMAD.MOV R7, RZ, RZ, -R5 ;  /* 0x000000ffff077224 */ /* 0x000fe400078e0a05 */
[----:B------:R-:W-:-:S04]  /*fa10*/  IMAD.WIDE.U32 R2, R161, UR4, R2 ;  /* 0x00000004a1027c25 */ /* 0x000fc8000f8e0002 */
[----:B------:R-:W-:Y:S01]  /*fa20*/  IMAD R7, R9, R7, R8 ;  /* 0x0000000709077224 */ /* 0x000fe200078e0208 */
[----:B------:R-:W-:Y:S01]  /*fa30*/  SHF.R.S32.HI R9, RZ, 0x1f, R5 ;  /* 0x0000001fff097819 */ /* 0x000fe20000011405 */
[----:B------:R-:W-:Y:S01]  /*fa40*/  IMAD R6, R161, UR5, R4 ;  /* 0x00000005a1067c24 */ /* 0x000fe2000f8e0204 */
[----:B------:R-:W-:Y:S01]  /*fa50*/  IADD3 R2, P0, R5, R2, RZ ;  /* 0x0000000205027210 */ /* 0x000fe20007f1e0ff */
[----:B------:R-:W-:Y:S01]  /*fa60*/  ULDC.64 UR4, c[0x0][0xb88] ;  /* 0x0002e20000047ab9 */ /* 0x000fe20000000a00 */
        /* <DEDUP_REMOVED lines=11> */
.L_x_1171:
[----:B------:R-:W-:Y:S05]  /*fb20*/  BSYNC B1 ;  /* 0x0000000000017941 */ /* 0x000fea0003800000 */
.L_x_1170:
[----:B------:R-:W-:Y:S01]  /*fb30*/  ULDC.64 UR4, c[0x0][0xae8] ;  /* 0x0002ba0000047ab9 */ /* 0x000fe20000000a00 */
[----:B--2-4-:R-:W-:Y:S01]  /*fb40*/  @P1 IMAD.HI.U32 R4, R15, R14, RZ ;  /* 0x0000000e0f041227 */ /* 0x014fe200078e00ff */
[----:B------:R-:W-:Y:S01]  /*fb50*/  ULDC UR6, c[0x0][0xa88] ;  /* 0x0002a20000067ab9 */ /* 0x000fe20000000800 */
[----:B------:R-:W-:Y:S02]  /*fb60*/  BSSY B1, `(.L_x_1172) ;  /* 0x0000031000017945 */ /* 0x000fe40003800000 */
[----:B------:R-:W-:Y:S02]  /*fb70*/  IMAD R2, R10, UR4, RZ ;  /* 0x000000040a027c24 */ /* 0x000fe4000f8e02ff */
[----:B------:R-:W-:Y:S01]  /*fb80*/  IMAD.MOV.U32 R5, RZ, RZ, R15 ;  /* 0x000000ffff057224 */ /* 0x000fe200078e000f */
[----:B---3--:R-:W-:Y:S01]  /*fb90*/  @P1 SHF.R.U32.HI R5, RZ, R21, R4 ;  /* 0x00000015ff051219 */ /* 0x008fe20000011604 */
[C---:B------:R-:W-:Y:S02]  /*fba0*/  IMAD R7, R163.reuse, UR5, R2 ;  /* 0x00000005a3077c24 */ /* 0x040fe4000f8e0202 */
[----:B------:R-:W-:Y:S01]  /*fbb0*/  IMAD.WIDE.U32 R2, R163, UR4, RZ ;  /* 0x00000004a3027c25 */ /* 0x000fe2000f8e00ff */
[----:B------:R-:W-:Y:S01]  /*fbc0*/  ULDC.64 UR4, c[0x0][0xaf0] ;  /* 0x0002bc0000047ab9 */ /* 0x000fe20000000a00 */
[----:B------:R-:W-:-:S02]  /*fbd0*/  SHF.R.S32.HI R4, RZ, 0x1f, R5 ;  /* 0x0000001fff047819 */ /* 0x000fc40000011405 */
[----:B------:R-:W-:Y:S02]  /*fbe0*/  IMAD R6, R11, UR4, RZ ;  /* 0x000000040b067c24 */ /* 0x000fe4000f8e02ff */
[----:B------:R-:W-:Y:S02]  /*fbf0*/  IMAD.IADD R3, R3, 0x1, R7 ;  /* 0x0000000103037824 */ /* 0x000fe400078e0207 */
[C---:B------:R-:W-:Y:S02]  /*fc00*/  IMAD R7, R161.reuse, UR5, R6 ;  /* 0x00000005a1077c24 */ /* 0x040fe4000f8e0206 */
        /* <DEDUP_REMOVED lines=11> */
[----:B------:R-:W-:Y:S02]  /*fcc0*/  IMAD.IADD R3, R3, 0x1, R9 ;  /* 0x0000000103037824 */ /* 0x000fe400078e0209 */
[----:B------:R-:W-:Y:S02]  /*fcd0*/  IMAD R6, R4, UR4, RZ ;  /* 0x0000000404067c24 */ /* 0x000fe4000f8e02ff */
[----:B------:R-:W-:Y:S02]  /*fce0*/  IMAD R9, R12, UR6, RZ ;  /* 0x000000060c097c24 */ /* 0x000fe4000f8e02ff */
[C---:B------:R-:W-:Y:S02]  /*fcf0*/  VIADD R4, R8.reuse, 0x20 ;  /* 0x0000002008047836 */ /* 0x040fe40000000000 */
[C---:B------:R-:W-:Y:S01]  /*fd00*/  IMAD R5, R7.reuse, UR5, R6 ;  /* 0x0000000507057c24 */ /* 0x040fe2000f8e0206 */
[-C--:B------:R-:W-:Y:S01]  /*fd10*/  ISETP.GE.AND P2, PT, R8, R9.reuse, PT ;  /* 0x000000090800720c */ /* 0x080fe20003f46270 */
[----:B------:R-:W-:Y:S01]  /*fd20*/  IMAD.WIDE.U32 R2, R7, UR4, R2 ;  /* 0x0000000407027c25 */ /* 0x000fe2000f8e0002 */
[----:B------:R-:W-:Y:S01]  /*fd30*/  ISETP.GE.AND P1, PT, R4, R9, PT ;  /* 0x000000090400720c */ /* 0x000fe20003f26270 */
[----:B------:R-:W-:-:S02]  /*fd40*/  ULDC.64 UR4, c[0x0][0xa80] ;  /* 0x0002a00000047ab9 */ /* 0x000fc40000000a00 */
[----:B------:R-:W-:Y:S02]  /*fd50*/  VIADD R4, R8, 0x40 ;  /* 0x0000004008047836 */ /* 0x000fe40000000000 */
[----:B------:R-:W-:Y:S01]  /*fd60*/  IMAD.IADD R3, R3, 0x1, R5 ;  /* 0x0000000103037824 */ /* 0x000fe200078e0205 */
[----:B------:R-:W-:Y:S02]  /*fd70*/  LEA R5, P3, R2, UR4, 0x1 ;  /* 0x0000000402057c11 */ /* 0x000fe4000f8608ff */
[----:B------:R-:W-:Y:S02]  /*fd80*/  ISETP.GE.AND P0, PT, R4, R9, PT ;  /* 0x000000090400720c */ /* 0x000fe40003f06270 */
[----:B------:R-:W-:Y:S02]  /*fd90*/  LEA.HI.X R4, R2, UR5, R3, 0x1, P3 ;  /* 0x0000000502047c11 */ /* 0x000fe400098f0c03 */
[----:B------:R2:W3:Y:S04]  /*fda0*/  SHFL.IDX PT, R2, R5, RZ, 0x181f ;  /* 0x00181fff05027589 */ /* 0x0004e800000e0000 */
[----:B------:R2:W4:Y:S01]  /*fdb0*/  SHFL.IDX PT, R3, R4, RZ, 0x181f ;  /* 0x00181fff04037589 */ /* 0x00052200000e0000 */
        /* <DEDUP_REMOVED lines=9> */
[----:B------:R3:W-:Y:S04]  /*fe50*/  @!P4 ST.E.128 desc[UR6][R6.64], RZ ;  /* 0x000000ff0600c985 */ /* 0x0007e8000c101d06 */
[----:B------:R3:W-:Y:S02]  /*fe60*/  @!P5 ST.E.128 desc[UR6][R2.64], RZ ;  /* 0x000000ff0200d985 */ /* 0x0007e4000c101d06 */
.L_x_1173:
[----:B------:R-:W-:Y:S05]  /*fe70*/  BSYNC B1 ;  /* 0x0000000000017941 */ /* 0x000fea0003800000 */
.L_x_1172:
[----:B---34-:R3:W4:Y:S01]  /*fe80*/  SHFL.IDX PT, R3, R4, 0x1, 0x181f ;  /* 0x00381f0004037f89 */ /* 0x01872200000e0000 */
[----:B------:R-:W-:Y:S03]  /*fe90*/  BSSY B1, `(.L_x_1174) ;  /* 0x000000d000017945 */ /* 0x000fe60003800000 */
[----:B------:R3:W0:Y:S01]  /*fea0*/  SHFL.IDX PT, R2, R5, 0x1, 0x181f ;  /* 0x00381f0005027f89 */ /* 0x00062200000e0000 */
        /* <DEDUP_REMOVED lines=9> */
[----:B------:R0:W-:Y:S04]  /*ff40*/  @!P3 ST.E.128 desc[UR6][R6.64], RZ ;  /* 0x000000ff0600b985 */ /* 0x0001e8000c101d06 */
[----:B------:R0:W-:Y:S02]  /*ff50*/  @!P4 ST.E.128 desc[UR6][R2.64], RZ ;  /* 0x000000ff0200c985 */ /* 0x0001e4000c101d06 */
.L_x_1175:
[----:B------:R-:W-:Y:S05]  /*ff60*/  BSYNC B1 ;  /* 0x0000000000017941 */ /* 0x000fea0003800000 */
.L_x_1174:
[----:B0---4-:R0:W4:Y:S01]  /*ff70*/  SHFL.IDX PT, R3, R4, 0x2, 0x181f ;  /* 0x00581f0004037f89 */ /* 0x01112200000e0000 */
        /* <DEDUP_REMOVED lines=13> */
.L_x_1177:
[----:B------:R-:W-:Y:S05]  /*10050*/  BSYNC B1 ;  /* 0x0000000000017941 */ /* 0x000fea0003800000 */
.L_x_1176:
[----:B0-----:R-:W-:Y:S01]  /*10060*/  VIADD R2, R8, 0x60 ;  /* 0x0000006008027836 */ /* 0x001fe20000000000 */
[----:B--23--:R-:W0:Y:S04]  /*10070*/  SHFL.IDX PT, R4, R4, 0x3, 0x181f ;  /* 0x00781f0004047f89 */ /* 0x00ce2800000e0000 */
[----:B------:R-:W-:Y:S01]  /*10080*/  ISETP.GE.AND P0, PT, R2, R9, PT ;  /* 0x000000090200720c */ /* 0x000fe20003f06270 */
[----:B----4-:R2:W3:-:S12]  /*10090*/  SHFL.IDX PT, R3, R5, 0x3, 0x181f ;  /* 0x00781f0005037f89 */ /* 0x0104d800000e0000 */
[----:B--2---:R-:W-:Y:S05]  /*100a0*/  @P0 BRA `(.L_x_1169) ;  /* 0x0000000000280947 */ /* 0x004fea0003800000 */
        /* <DEDUP_REMOVED lines=8> */
[----:B------:R2:W-:Y:S04]  /*10130*/  @!P2 ST.E.128 desc[UR6][R6.64], RZ ;  /* 0x000000ff0600a985 */ /* 0x0005e8000c101d06 */
[----:B------:R2:W-:Y:S02]  /*10140*/  @!P3 ST.E.128 desc[UR6][R2.64], RZ ;  /* 0x000000ff0200b985 */ /* 0x0005e4000c101d06 */
.L_x_1169:
[----:B------:R-:W-:Y:S05]  /*10150*/  BSYNC B0 ;  /* 0x0000000000007941 */ /* 0x000fea0003800000 */
.L_x_1161:
[----:B------:R-:W-:Y:S02]  /*10160*/  ULDC UR4, c[0x0][0xc38] ;  /* 0x00030e0000047ab9 */ /* 0x000fe40000000800 */
[----:B-1----:R-:W-:-:S13]  /*10170*/  ISETP.GE.AND P0, PT, R0, UR4, PT ;  /* 0x0000000400007c0c */ /* 0x002fda000bf06270 */
[----:B------:R-:W-:Y:S05]  /*10180*/  @!P0 BRA `(.L_x_1178) ;  /* 0xffffff0c00088947 */ /* 0x000fea000383ffff */
[----:B------:R-:W-:Y:S05]  /*10190*/  EXIT ;  /* 0x000000000000794d */ /* 0x000fea0003800000 */
.L_x_1080:
[----:B------:R-:W-:-:S08]  /*101a0*/  NOP ;  /* 0x0000000000007918 */ /* 0x000fd00000000000 */
[----:B0-----:R-:W0:-:S00]  /*101b0*/  USETMAXREG.DEALLOC.CTAPOOL 0x18 ;  /* 0x00000018000079c8 */ /* 0x001e0000080e0500 */
[----:B0-----:R-:W2:Y:S01]  /*101c0*/  LDL.LU R2, [R1+0xc] ;  /* 0x00000c0001027983 */ /* 0x001ea20000300800 */
[----:B------:R-:W-:-:S05]  /*101d0*/  LOP3.LUT R0, R0, 0x3, RZ, 0xc0, !PT ;  /* 0x0000000300007812 */ /* 0x000fca00078ec0ff */
[----:B------:R-:W0:Y:S01]  /*101e0*/  S2UR UR6, SR_CTAID.X ;  /* 0x00000000000679c3 */ /* 0x000e220000002500 */
[----:B------:R-:W-:Y:S01]  /*101f0*/  IMAD.MOV.U32 R18, RZ, RZ, RZ ;  /* 0x000000ffff127224 */ /* 0x000fe200078e00ff */
[----:B------:R-:W1:Y:S02]  /*10200*/  SHFL.IDX PT, R0, R0, RZ, 0x1f ;  /* 0x00001fff00007589 */ /* 0x000e6400000e0000 */
[----:B-1----:R-:W-:-:S04]  /*10210*/  ISETP.NE.AND P0, PT, R0, RZ, PT ;  /* 0x000000ff0000720c */ /* 0x002fc80003f05270 */
[----:B------:R-:W0:Y:S09]  /*10220*/  LDC R0, c[0x0][0xc38] ;  /* 0x00030e00ff007b82 */ /* 0x000e320000000800 */
[----:B------:R-:W-:Y:S06]  /*10230*/  @P0 BAR.ARV 0x4, 0x180 ;  /* 0x0106000000000b1d */ /* 0x000fec0000002000 */
[----:B--2---:R-:W-:-:S04]  /*10240*/  LOP3.LUT R2, R2, 0xfffffffb, RZ, 0xc0, !PT ;  /* 0xfffffffb02027812 */ /* 0x004fc800078ec0ff */
[----:B------:R-:W-:Y:S02]  /*10250*/  @P0 LOP3.LUT R2, R2, 0x4, RZ, 0xfc, !PT ;  /* 0x0000000402020812 */ /* 0x000fe400078efcff */
[----:B0-----:R-:W-:Y:S01]  /*10260*/  ISETP.LE.AND P0, PT, R0, UR6, PT ;  /* 0x0000000600007c0c */ /* 0x001fe2000bf03270 */
[----:B------:R-:W-:Y:S02]  /*10270*/  IMAD.MOV.U32 R0, RZ, RZ, 0x1 ;  /* 0x00000001ff007424 */ /* 0x000fe400078e00ff */
[----:B------:R0:W-:Y:S04]  /*10280*/  STL [R1+0xc], R2 ;  /* 0x00000c0201007387 */ /* 0x0001e80000100800 */
[----:B------:R0:W-:Y:S04]  /*10290*/  STL [R1+0x18], RZ ;  /* 0x000018ff01007387 */ /* 0x0001e80000100800 */
[----:B------:R0:W-:Y:S02]  /*102a0*/  STL [R1+0x4], R0 ;  /* 0x0000040001007387 */ /* 0x0001e40000100800 */
[----:B------:R-:W-:Y:S05]  /*102b0*/  @P0 BRA `(.L_x_1179) ;  /* 0x0000004800940947 */ /* 0x000fea0003800000 */
[----:B------:R-:W1:Y:S01]  /*102c0*/  S2R R6, SR_TID.X ;  /* 0x0000000000067919 */ /* 0x000e620000002100 */
[----:B------:R-:W2:Y:S01]  /*102d0*/  S2UR UR5, SR_CgaCtaId ;  /* 0x00000000000579c3 */ /* 0x000ea20000008800 */
[----:B------:R-:W-:Y:S01]  /*102e0*/  UMOV UR4, 0x400 ;  /* 0x0000040000047882 */ /* 0x000fe20000000000 */
[----:B------:R-:W-:Y:S01]  /*102f0*/  IMAD.MOV.U32 R18, RZ, RZ, RZ ;  /* 0x000000ffff127224 */ /* 0x000fe200078e00ff */
[----:B------:R-:W-:Y:S01]  /*10300*/  ULDC UR44, c[0x0][0xc] ;  /* 0x00000300002c7ab9 */ /* 0x000fe20000000800 */
[----:B------:R-:W-:Y:S01]  /*10310*/  ULDC.64 UR38, c[0x0][0x198] ;  /* 0x0000660000267ab9 */ /* 0x000fe20000000a00 */
[----:B--2---:R-:W-:-:S06]  /*10320*/  ULEA UR4, UR5, UR4, 0x18 ;  /* 0x0000000405047291 */ /* 0x004fcc000f8ec03f */
[----:B------:R-:W-:Y:S01]  /*10330*/  IMAD.U32 R17, RZ, RZ, UR4 ;  /* 0x00000004ff117e24 */ /* 0x000fe2000f8e00ff */
[C---:B-1----:R-:W-:Y:S01]  /*10340*/  LOP3.LUT R5, R6.reuse, 0x7f, RZ, 0xc0, !PT ;  /* 0x0000007f06057812 */ /* 0x042fe200078ec0ff */
[----:B0-----:R-:W-:-:S05]  /*10350*/  IMAD.SHL.U32 R0, R6, 0x8, RZ ;  /* 0x0000000806007824 */ /* 0x001fca00078e00ff */
[C---:B------:R-:W-:Y:S02]  /*10360*/  LOP3.LUT R2, R0.reuse, 0x1f8, RZ, 0xc0, !PT ;  /* 0x000001f800027812 */ /* 0x040fe400078ec0ff */
[----:B------:R-:W-:Y:S02]  /*10370*/  LOP3.LUT R0, R0, 0x38, RZ, 0xc0, !PT ;  /* 0x0000003800007812 */ /* 0x000fe400078ec0ff */
[----:B------:R-:W-:Y:S01]  /*10380*/  LOP3.LUT R3, R2, 0x38, R6, 0x78, !PT ;  /* 0x0000003802037812 */ /* 0x000fe200078e7806 */
[----:B------:R-:W-:-:S05]  /*10390*/  IMAD.SHL.U32 R2, R5, 0x8, RZ ;  /* 0x0000000805027824 */ /* 0x000fca00078e00ff */
[----:B------:R-:W-:Y:S01]  /*103a0*/  LOP3.LUT R4, R3, 0x200, R2, 0xf8, !PT ;  /* 0x0000020003047812 */ /* 0x000fe200078ef802 */
[----:B------:R-:W-:Y:S01]  /*103b0*/  IMAD.SHL.U32 R2, R6, 0x10, RZ ;  /* 0x0000001006027824 */ /* 0x000fe200078e00ff */
[----:B------:R-:W-:-:S03]  /*103c0*/  SHF.R.U32.HI R3, RZ, 0x3, R5 ;  /* 0x00000003ff037819 */ /* 0x000fc60000011605 */
[----:B------:R-:W-:Y:S01]  /*103d0*/  IMAD R4, R4, 0x2, R17 ;  /* 0x0000000204047824 */ /* 0x000fe200078e0211 */
[----:B------:R-:W-:Y:S01]  /*103e0*/  LOP3.LUT R2, R3, 0x70, R2, 0xf8, !PT ;  /* 0x0000007003027812 */ /* 0x000fe200078ef802 */
[----:B------:R-:W-:Y:S02]  /*103f0*/  IMAD.U32 R3, RZ, RZ, UR6 ;  /* 0x00000006ff037e24 */ /* 0x000fe4000f8e00ff */
[----:B------:R-:W-:Y:S01]  /*10400*/  IMAD.MOV.U32 R2, RZ, RZ, 0x1 ;  /* 0x00000001ff027424 */ /* 0x000fe200078e00ff */
[----:B------:R-:W-:Y:S04]  /*10410*/  STL [R1+0x10], R4 ;  /* 0x0000100401007387 */ /* 0x000fe80000100800 */
[----:B------:R-:W-:Y:S04]  /*10420*/  STL [R1+0x14], R3 ;  /* 0x0000140301007387 */ /* 0x000fe80000100800 */
[----:B------:R-:W-:Y:S04]  /*10430*/  STL [R1+0x18], RZ ;  /* 0x000018ff01007387 */ /* 0x000fe80000100800 */
[----:B------:R0:W-:Y:S02]  /*10440*/  STL [R1+0x4], R2 ;  /* 0x0000040201007387 */ /* 0x0001e40000100800 */
[----:B0-----:R-:W-:-:S02]  /*10450*/  LOP3.LUT R2, R0, 0x40, RZ, 0xfc, !PT ;  /* 0x0000004000027812 */ /* 0x001fc400078efcff */
[----:B------:R-:W-:-:S07]  /*10460*/  LOP3.LUT R0, R0, 0x80, RZ, 0xfc, !PT ;  /* 0x0000008000007812 */ /* 0x000fce00078efcff */
.L_x_1275:
[----:B--2---:R-:W2:Y:S01]  /*10470*/  LDL R0, [R1+0x14] ;  /* 0x0000140001007983 */ /* 0x004ea20000100800 */
[----:B------:R-:W-:Y:S02]  /*10480*/  ULDC UR8, c[0x0][0xc60] ;  /* 0x0003180000087ab9 */ /* 0x000fe40000000800 */
[----:B------:R-:W-:-:S11]  /*10490*/  UISETP.NE.AND UP0, UPT, UR8, 0x1, UPT ;  /* 0x000000010800788c */ /* 0x000fd6000bf05270 */
[----:B------:R-:W-:Y:S01]  /*104a0*/  @UP0 ULDC UR4, c[0x0][0xc64] ;  /* 0x0003190000040ab9 */ /* 0x000fe20000000800 */
[----:B------:R-:W-:Y:S01]  /*104b0*/  @UP0 ULDC UR9, c[0x0][0xc68] ;  /* 0x00031a0000090ab9 */ /* 0x000fe20000000800 */
[C---:B--2---:R-:W-:Y:S02]  /*104c0*/  R2UR UR7, R0.reuse ;  /* 0x00000000000772ca */ /* 0x044fe400000e0000 */
[----:B------:R-:W-:-:S11]  /*104d0*/  R2UR UR6, R0 ;  /* 0x00000000000672ca */ /* 0x000fd600000e0000 */
[----:B------:R-:W-:-:S04]  /*104e0*/  UIMAD.WIDE.U32 UR4, UR7, UR4, URZ ;  /* 0x00000004070472a5 */ /* 0x000fc8000f8e003f */
[----:B------:R-:W-:-:S03]  /*104f0*/  @UP0 USHF.R.U32.HI UR7, URZ, UR9, UR5 ;  /* 0x000000093f070299 */ /* 0x000fc60008011605 */
[----:B------:R-:W-:Y:S02]  /*10500*/  ULDC UR4, c[0x0][0xc78] ;  /* 0x00031e0000047ab9 */ /* 0x000fe40000000800 */
[----:B------:R-:W-:Y:S02]  /*10510*/  UISETP.GE.AND UP0, UPT, UR7, UR4, UPT ;  /* 0x000000040700728c */ /* 0x000fe4000bf06270 */
[----:B------:R-:W-:-:S04]  /*10520*/  UIADD3 UR4, -UR7, URZ, URZ ;  /* 0x0000003f07047290 */ /* 0x000fc8000fffe13f */
[----:B------:R-:W-:Y:S01]  /*10530*/  PLOP3.LUT P0, PT, PT, PT, UP0, 0x80, 0x0 ;  /* 0x000000000000781c */ /* 0x000fe20003f0f008 */
[----:B------:R-:W-:-:S12]  /*10540*/  UIMAD UR8, UR8, UR4, UR6 ;  /* 0x00000004080872a4 */ /* 0x000fd8000f8e0206 */
[----:B01-3--:R-:W-:Y:S05]  /*10550*/  @!P0 BRA `(.L_x_1180) ;  /* 0x0000000000208947 */ /* 0x00bfea0003800000 */
[----:B------:R-:W-:Y:S01]  /*10560*/  ULDC UR9, c[0x0][0xc6c] ;  /* 0x00031b0000097ab9 */ /* 0x000fe20000000800 */
[----:B------:R-:W-:Y:S01]  /*10570*/  UMOV UR6, UR8 ;  /* 0x0000000800067c82 */ /* 0x000fe20008000000 */
[----:B------:R-:W-:-:S11]  /*10580*/  UISETP.NE.AND UP0, UPT, UR9, 0x1, UPT ;  /* 0x000000010900788c */ /* 0x000fd6000bf05270 */
[----:B------:R-:W-:Y:S02]  /*10590*/  @UP0 ULDC.64 UR10, c[0x0][0xc70] ;  /* 0x00031c00000a0ab9 */ /* 0x000fe40000000a00 */
[----:B------:R-:W-:-:S04]  /*105a0*/  UIMAD.WIDE.U32 UR4, UR8, UR10, URZ ;  /* 0x0000000a080472a5 */ /* 0x000fc8000f8e003f */
[----:B------:R-:W-:-:S04]  /*105b0*/  @UP0 USHF.R.U32.HI UR6, URZ, UR11, UR5 ;  /* 0x0000000b3f060299 */ /* 0x000fc80008011605 */
[----:B------:R-:W-:Y:S01]  /*105c0*/  UIMAD UR4, UR6, UR9, URZ ;  /* 0x00000009060472a4 */ /* 0x000fe2000f8e023f */
[----:B------:R-:W-:Y:S11]  /*105d0*/  BRA `(.L_x_1181) ;  /* 0x00000000001c7947 */ /* 0x000ff60003800000 */
.L_x_1180:
[----:B------:R-:W-:Y:S01]  /*105e0*/  ULDC UR9, c[0x0][0xc54] ;  /* 0x0003150000097ab9 */ /* 0x000fe20000000800 */
[----:B------:R-:W-:Y:S01]  /*105f0*/  UMOV UR6, UR8 ;  /* 0x0000000800067c82 */ /* 0x000fe20008000000 */
[----:B------:R-:W-:-:S11]  /*10600*/  UISETP.NE.AND UP0, UPT, UR9, 0x1, UPT ;  /* 0x000000010900788c */ /* 0x000fd6000bf05270 */
[----:B------:R-:W-:Y:S02]  /*10610*/  @UP0 ULDC.64 UR10, c[0x0][0xc58] ;  /* 0x00031600000a0ab9 */ /* 0x000fe40000000a00 */
[----:B------:R-:W-:-:S04]  /*10620*/  UIMAD.WIDE.U32 UR4, UR8, UR10, URZ ;  /* 0x0000000a080472a5 */ /* 0x000fc8000f8e003f */
[----:B------:R-:W-:-:S04]  /*10630*/  @UP0 USHF.R.U32.HI UR6, URZ, UR11, UR5 ;  /* 0x0000000b3f060299 */ /* 0x000fc80008011605 */
[----:B------:R-:W-:-:S12]  /*10640*/  UIMAD UR4, UR6, UR9, URZ ;  /* 0x00000009060472a4 */ /* 0x000fd8000f8e023f */
.L_x_1181:
[----:B------:R-:W-:Y:S02]  /*10650*/  UIADD3 UR4, UR8, -UR4, URZ ;  /* 0x8000000408047290 */ /* 0x000fe4000fffe03f */
[----:B------:R-:W-:Y:S01]  /*10660*/  ULOP3.LUT UR5, URZ, UR6, URZ, 0x33, !UPT ;  /* 0x000000063f057292 */ /* 0x000fe2000f8e333f */
[----:B------:R-:W-:Y:S01]  /*10670*/  ULDC UR14, c[0x0][0xc48] ;  /* 0x00031200000e7ab9 */ /* 0x000fe20000000800 */
[----:B------:R-:W-:Y:S01]  /*10680*/  ULDC UR8, c[0x0][0x448] ;  /* 0x0001120000087ab9 */ /* 0x000fe20000000800 */
[----:B------:R-:W-:Y:S01]  /*10690*/  ULDC UR43, c[0x0][0xc3c] ;  /* 0x00030f00002b7ab9 */ /* 0x000fe20000000800 */
[----:B------:R-:W-:Y:S02]  /*106a0*/  UISETP.NE.AND UP2, UPT, UR14, 0x1, UPT ;  /* 0x000000010e00788c */ /* 0x000fe4000bf45270 */
[----:B------:R-:W-:Y:S02]  /*106b0*/  UISETP.NE.AND UP1, UPT, UR8, 0x1, UPT ;  /* 0x000000010800788c */ /* 0x000fe4000bf25270 */
[----:B------:R-:W-:Y:S01]  /*106c0*/  UIADD3 UR43, UR5, UR43, URZ ;  /* 0x0000002b052b7290 */ /* 0x000fe2000fffe03f */
[----:B------:R-:W-:Y:S01]  /*106d0*/  ULDC.64 UR10, c[0x0][0x418] ;  /* 0x00010600000a7ab9 */ /* 0x000fe20000000a00 */
[----:B------:R-:W-:Y:S01]  /*106e0*/  ULDC UR13, c[0x0][0xc54] ;  /* 0x00031500000d7ab9 */ /* 0x000fe20000000800 */
[----:B------:R-:W-:-:S02]  /*106f0*/  UISETP.NE.U32.AND UP0, UPT, UR10, URZ, UPT ;  /* 0x0000003f0a00728c */ /* 0x000fc4000bf05070 */
[----:B------:R-:W-:Y:S02]  /*10700*/  UIMAD UR13, UR7, UR13, UR4 ;  /* 0x0000000d070d72a4 */ /* 0x000fe4000f8e0204 */
[----:B------:R-:W-:Y:S01]  /*10710*/  USHF.L.U32 UR43, UR43, 0x7, URZ ;  /* 0x000000072b2b7899 */ /* 0x000fe2000800063f */
[----:B------:R-:W-:Y:S01]  /*10720*/  ULDC.64 UR4, c[0x0][0x9e0] ;  /* 0x0002780000047ab9 */ /* 0x000fe20000000a00 */
[----:B------:R-:W-:Y:S02]  /*10730*/  UISETP.NE.AND.EX UP0, UPT, UR11, URZ, UPT, UP0 ;  /* 0x0000003f0b00728c */ /* 0x000fe4000bf05300 */
[----:B------:R-:W-:Y:S02]  /*10740*/  UISETP.GE.AND UP3, UPT, UR5, 0x1, UPT ;  /* 0x000000010500788c */ /* 0x000fe4000bf66270 */
[----:B------:R-:W-:Y:S01]  /*10750*/  UIADD3 UR12, UR43, 0x7f, URZ ;  /* 0x0000007f2b0c7890 */ /* 0x000fe2000fffe03f */
[----:B------:R-:W-:Y:S01]  /*10760*/  ULDC UR10, c[0x0][0x424] ;  /* 0x00010900000a7ab9 */ /* 0x000fe20000000800 */
[----:B------:R-:W-:Y:S01]  /*10770*/  ULDC UR6, c[0x0][0x288] ;  /* 0x0000a20000067ab9 */ /* 0x000fe20000000800 */
[----:B------:R-:W-:Y:S01]  /*10780*/  @UP2 ULDC UR8, c[0x0][0xc4c] ;  /* 0x0003130000082ab9 */ /* 0x000fe20000000800 */
[----:B------:R-:W-:Y:S01]  /*10790*/  @UP1 ULDC UR11, c[0x0][0x44c] ;  /* 0x00011300000b1ab9 */ /* 0x000fe20000000800 */
[----:B------:R-:W-:Y:S01]  /*107a0*/  USEL UR15, UR10, 0x1, UP0 ;  /* 0x000000010a0f7887 */ /* 0x000fe20008000000 */
[----:B------:R-:W-:Y:S01]  /*107b0*/  PLOP3.LUT P1, PT, PT, PT, UP3, 0x80, 0x0 ;  /* 0x000000000000781c */ /* 0x000fe20003f2f038 */
[----:B------:R-:W-:-:S02]  /*107c0*/  UIADD3 UR16, -UR6, 0x1, URZ ;  /* 0x0000000106107890 */ /* 0x000fc4000fffe13f */
[----:B------:R-:W-:Y:S02]  /*107d0*/  UIMAD.WIDE.U32 UR8, UR13, UR8, URZ ;  /* 0x000000080d0872a5 */ /* 0x000fe4000f8e003f */
[----:B------:R-:W-:Y:S01]  /*107e0*/  UIMAD.WIDE.U32 UR10, UR12, UR11, URZ ;  /* 0x0000000b0c0a72a5 */ /* 0x000fe2000f8e003f */
[----:B------:R-:W-:Y:S01]  /*107f0*/  ULDC UR7, c[0x0][0x2f0] ;  /* 0x0000bc0000077ab9 */ /* 0x000fe20000000800 */
[----:B------:R-:W-:Y:S01]  /*10800*/  @UP2 ULDC UR17, c[0x0][0xc50] ;  /* 0x0003140000112ab9 */ /* 0x000fe20000000800 */
[----:B------:R-:W-:Y:S01]  /*10810*/  @UP1 ULDC UR18, c[0x0][0x450] ;  /* 0x0001140000121ab9 */ /* 0x000fe20000000800 */
[----:B------:R-:W-:Y:S01]  /*10820*/  UMOV UR42, UR13 ;  /* 0x0000000d002a7c82 */ /* 0x000fe20008000000 */
[----:B------:R-:W-:Y:S02]  /*10830*/  UIMAD UR16, UR15, UR7, UR16 ;  /* 0x000000070f1072a4 */ /* 0x000fe4000f8e0210 */
[----:B------:R-:W-:Y:S02]  /*10840*/  @UP2 USHF.R.U32.HI UR42, URZ, UR17, UR9 ;  /* 0x000000113f2a2299 */ /* 0x000fe40008011609 */
[----:B------:R-:W-:-:S02]  /*10850*/  @UP1 USHF.R.U32.HI UR12, URZ, UR18, UR11 ;  /* 0x000000123f0c1299 */ /* 0x000fc4000801160b */
[----:B------:R-:W-:Y:S02]  /*10860*/  UIADD3 UR36, -UR42, URZ, URZ ;  /* 0x0000003f2a247290 */ /* 0x000fe4000fffe13f */
[----:B------:R-:W-:Y:S02]  /*10870*/  UIADD3 UR12, UR16, UR12, URZ ;  /* 0x0000000c100c7290 */ /* 0x000fe4000fffe03f */
[----:B------:R-:W-:Y:S02]  /*10880*/  UIMAD UR36, UR14, UR36, UR13 ;  /* 0x000000240e2472a4 */ /* 0x000fe4000f8e020d */
[----:B------:R-:W-:Y:S01]  /*10890*/  UIADD3 UR4, UR12, UR4, URZ ;  /* 0x000000040c047290 */ /* 0x000fe2000fffe03f */
[----:B------:R-:W-:Y:S11]  /*108a0*/  @!P1 BRA `(.L_x_1182) ;  /* 0x0000000000449947 */ /* 0x000ff60003800000 */
[----:B------:R-:W-:Y:S01]  /*108b0*/  ISETP.LT.AND P0, PT, RZ, UR12, PT ;  /* 0x0000000cff007c0c */ /* 0x000fe2000bf01270 */
[----:B------:R-:W-:-:S12]  /*108c0*/  UIADD3 UR10, UR12, -0x1, URZ ;  /* 0xffffffff0c0a7890 */ /* 0x000fd8000fffe03f */
[----:B------:R-:W-:Y:S05]  /*108d0*/  @P0 BRA `(.L_x_1183) ;  /* 0x00000000001c0947 */ /* 0x000fea0003800000 */
[----:B------:R-:W-:Y:S02]  /*108e0*/  UISETP.NE.AND UP0, UPT, UR5, 0x1, UPT ;  /* 0x000000010500788c */ /* 0x000fe4000bf05270 */
[----:B------:R-:W-:-:S09]  /*108f0*/  UIADD3 UR10, -UR12, URZ, URZ ;  /* 0x0000003f0c0a7290 */ /* 0x000fd2000fffe13f */
[----:B------:R-:W-:Y:S02]  /*10900*/  @UP0 ULDC.64 UR12, c[0x0][0x9e8] ;  /* 0x00027a00000c0ab9 */ /* 0x000fe40000000a00 */
[----:B------:R-:W-:-:S04]  /*10910*/  UIMAD.WIDE.U32 UR8, UR10, UR12, URZ ;  /* 0x0000000c0a0872a5 */ /* 0x000fc8000f8e003f */
[----:B------:R-:W-:-:S04]  /*10920*/  @UP0 USHF.R.U32.HI UR10, URZ, UR13, UR9 ;  /* 0x0000000d3f0a0299 */ /* 0x000fc80008011609 */
[----:B------:R-:W-:Y:S01]  /*10930*/  ULOP3.LUT UR10, URZ, UR10, URZ, 0x33, !UPT ;  /* 0x0000000a3f0a7292 */ /* 0x000fe2000f8e333f */
[----:B------:R-:W-:Y:S11]  /*10940*/  BRA `(.L_x_1184) ;  /* 0x0000000000107947 */ /* 0x000ff60003800000 */
.L_x_1183:
[----:B------:R-:W-:-:S11]  /*10950*/  UISETP.NE.AND UP0, UPT, UR5, 0x1, UPT ;  /* 0x000000010500788c */ /* 0x000fd6000bf05270 */
[----:B------:R-:W-:Y:S02]  /*10960*/  @UP0 ULDC.64 UR12, c[0x0][0x9e8] ;  /* 0x00027a00000c0ab9 */ /* 0x000fe40000000a00 */
[----:B------:R-:W-:-:S04]  /*10970*/  UIMAD.WIDE.U32 UR8, UR10, UR12, URZ ;  /* 0x0000000c0a0872a5 */ /* 0x000fc8000f8e003f */
[----:B------:R-:W-:-:S12]  /*10980*/  @UP0 USHF.R.U32.HI UR10, URZ, UR13, UR9 ;  /* 0x0000000d3f0a0299 */ /* 0x000fd80008011609 */
.L_x_1184:
[----:B------:R-:W-:-:S04]  /*10990*/  UIMAD UR10, UR10, UR5, UR5 ;  /* 0x000000050a0a72a4 */ /* 0x000fc8000f8e0205 */
[----:B------:R-:W-:-:S04]  /*109a0*/  UISETP.LT.AND UP0, UPT, UR4, UR10, UPT ;  /* 0x0000000a0400728c */ /* 0x000fc8000bf01270 */
[----:B------:R-:W-:-:S12]  /*109b0*/  USEL UR4, UR4, UR10, UP0 ;  /* 0x0000000a04047287 */ /* 0x000fd80008000000 */
.L_x_1182:
[----:B------:R-:W-:Y:S02]  /*109c0*/  UIMAD UR8, UR15, UR7, 0x5f ;  /* 0x0000005f0f0874a4 */ /* 0x000fe4000f8e0207 */
[----:B------:R-:W-:Y:S02]  /*109d0*/  UIADD3 UR10, UR4, 0x5f, URZ ;  /* 0x0000005f040a7890 */ /* 0x000fe4000fffe03f */
[----:B------:R-:W-:Y:S02]  /*109e0*/  UIMAD.WIDE UR8, UR8, 0x2aaaaaab, URZ ;  /* 0x2aaaaaab080878a5 */ /* 0x000fe4000f8e023f */
[----:B------:R-:W-:Y:S01]  /*109f0*/  UIMAD.WIDE UR10, UR10, 0x2aaaaaab, URZ ;  /* 0x2aaaaaab0a0a78a5 */ /* 0x000fe2000f8e023f */
[----:B------:R-:W-:Y:S01]  /*10a00*/  @UP1 ULDC UR12, c[0x0][0x44c] ;  /* 0x00011300000c1ab9 */ /* 0x000fe20000000800 */
[----:B------:R-:W-:Y:S02]  /*10a10*/  UIMAD UR7, UR15, UR7, -UR6 ;  /* 0x000000070f0772a4 */ /* 0x000fe4000f8e0a06 */
[----:B------:R-:W-:-:S02]  /*10a20*/  UIMAD.WIDE.U32 UR12, UR43, UR12, URZ ;  /* 0x0000000c2b0c72a5 */ /* 0x000fc4000f8e003f */
[----:B------:R-:W-:Y:S02]  /*10a30*/  USHF.R.U32.HI UR6, URZ, 0x1f, UR9 ;  /* 0x0000001f3f067899 */ /* 0x000fe40008011609 */
[----:B------:R-:W-:Y:S01]  /*10a40*/  USHF.R.U32.HI UR4, URZ, 0x1f, UR11 ;  /* 0x0000001f3f047899 */ /* 0x000fe2000801160b */
[----:B------:R-:W-:Y:S01]  /*10a50*/  @UP1 ULDC UR16, c[0x0][0x450] ;  /* 0x0001140000101ab9 */ /* 0x000fe20000000800 */
[----:B------:R-:W-:Y:S01]  /*10a60*/  UMOV UR14, UR43 ;  /* 0x0000002b000e7c82 */ /* 0x000fe20008000000 */
[----:B------:R-:W-:Y:S02]  /*10a70*/  @UP1 USHF.R.U32.HI UR14, URZ, UR16, UR13 ;  /* 0x000000103f0e1299 */ /* 0x000fe4000801160d */
[----:B------:R-:W-:Y:S02]  /*10a80*/  ULEA.HI.SX32 UR9, UR9, UR6, 0x1c ;  /* 0x0000000609097291 */ /* 0x000fe4000f8fe23f */
[----:B------:R-:W-:Y:S02]  /*10a90*/  ULEA.HI.SX32 UR4, UR11, UR4, 0x1c ;  /* 0x000000040b047291 */ /* 0x000fe4000f8fe23f */
[----:B------:R-:W-:-:S02]  /*10aa0*/  UIADD3 UR6, UR7, UR14, URZ ;  /* 0x0000000e07067290 */ /* 0x000fc4000fffe03f */
[----:B------:R-:W-:Y:S01]  /*10ab0*/  UISETP.LT.AND UP0, UPT, UR9, UR4, UPT ;  /* 0x000000040900728c */ /* 0x000fe2000bf01270 */
[----:B------:R-:W-:Y:S02]  /*10ac0*/  ULDC UR8, c[0x0][0x9dc] ;  /* 0x0002770000087ab9 */ /* 0x000fe40000000800 */
[----:B------:R-:W-:Y:S02]  /*10ad0*/  UIADD3 UR8, UR6, -UR8, URZ ;  /* 0x8000000806087290 */ /* 0x000fe4000fffe03f */
[----:B------:R-:W-:Y:S01]  /*10ae0*/  USEL UR41, UR9, UR4, UP0 ;  /* 0x0000000409297287 */ /* 0x000fe20008000000 */
[----:B------:R-:W-:Y:S11]  /*10af0*/  @!P1 BRA `(.L_x_1185) ;  /* 0x0000000000489947 */ /* 0x000ff60003800000 */
[----:B------:R-:W-:Y:S02]  /*10b00*/  UMOV UR4, UR6 ;  /* 0x0000000600047c82 */ /* 0x000fe40008000000 */
[----:B------:R-:W-:-:S06]  /*10b10*/  UISETP.GT.AND UP0, UPT, UR4, -0x1, UPT ;  /* 0xffffffff0400788c */ /* 0x000fcc000bf04270 */
[----:B------:R-:W-:-:S13]  /*10b20*/  PLOP3.LUT P0, PT, PT, PT, UP0, 0x80, 0x0 ;  /* 0x000000000000781c */ /* 0x000fda0003f0f008 */
[----:B------:R-:W-:Y:S05]  /*10b30*/  @P0 BRA `(.L_x_1186) ;  /* 0x00000000001c0947 */ /* 0x000fea0003800000 */
[----:B------:R-:W-:Y:S02]  /*10b40*/  UISETP.NE.AND UP0, UPT, UR5, 0x1, UPT ;  /* 0x000000010500788c */ /* 0x000fe4000bf05270 */
[----:B------:R-:W-:-:S09]  /*10b50*/  ULOP3.LUT UR4, URZ, UR4, URZ, 0x33, !UPT ;  /* 0x000000043f047292 */ /* 0x000fd2000f8e333f */
[----:B------:R-:W-:Y:S02]  /*10b60*/  @UP0 ULDC.64 UR10, c[0x0][0x9e8] ;  /* 0x00027a00000a0ab9 */ /* 0x000fe40000000a00 */
[----:B------:R-:W-:-:S04]  /*10b70*/  UIMAD.WIDE.U32 UR6, UR4, UR10, URZ ;  /* 0x0000000a040672a5 */ /* 0x000fc8000f8e003f */
[----:B------:R-:W-:-:S04]  /*10b80*/  @UP0 USHF.R.U32.HI UR4, URZ, UR11, UR7 ;  /* 0x0000000b3f040299 */ /* 0x000fc80008011607 */
[----:B------:R-:W-:Y:S01]  /*10b90*/  ULOP3.LUT UR4, URZ, UR4, URZ, 0x33, !UPT ;  /* 0x000000043f047292 */ /* 0x000fe2000f8e333f */
[----:B------:R-:W-:Y:S11]  /*10ba0*/  BRA `(.L_x_1187) ;  /* 0x0000000000107947 */ /* 0x000ff60003800000 */
.L_x_1186:
[----:B------:R-:W-:-:S11]  /*10bb0*/  UISETP.NE.AND UP0, UPT, UR5, 0x1, UPT ;  /* 0x000000010500788c */ /* 0x000fd6000bf05270 */
[----:B------:R-:W-:Y:S02]  /*10bc0*/  @UP0 ULDC.64 UR10, c[0x0][0x9e8] ;  /* 0x00027a00000a0ab9 */ /* 0x000fe40000000a00 */
[----:B------:R-:W-:-:S04]  /*10bd0*/  UIMAD.WIDE.U32 UR6, UR4, UR10, URZ ;  /* 0x0000000a040672a5 */ /* 0x000fc8000f8e003f */
[----:B------:R-:W-:-:S12]  /*10be0*/  @UP0 USHF.R.U32.HI UR4, URZ, UR11, UR7 ;  /* 0x0000000b3f040299 */ /* 0x000fd80008011607 */
.L_x_1187:
[----:B------:R-:W-:-:S04]  /*10bf0*/  UIMAD UR4, UR4, UR5, URZ ;  /* 0x00000005040472a4 */ /* 0x000fc8000f8e023f */
[----:B------:R-:W-:-:S04]  /*10c00*/  UISETP.LT.AND UP0, UPT, UR8, UR4, UPT ;  /* 0x000000040800728c */ /* 0x000fc8000bf01270 */
[----:B------:R-:W-:-:S12]  /*10c10*/  USEL UR8, UR8, UR4, !UP0 ;  /* 0x0000000408087287 */ /* 0x000fd8000c000000 */
.L_x_1185:
[----:B------:R-:W-:Y:S01]  /*10c20*/  UIMAD.WIDE UR4, UR8, 0x2aaaaaab, URZ ;  /* 0x2aaaaaab080478a5 */ /* 0x000fe2000f8e023f */
[----:B------:R-:W-:Y:S03]  /*10c30*/  BSSY B7, `(.L_x_1188) ;  /* 0x00003f0000077945 */ /* 0x000fe60003800000 */
[----:B------:R-:W-:-:S04]  /*10c40*/  USHF.R.U32.HI UR4, URZ, 0x1f, UR5 ;  /* 0x0000001f3f047899 */ /* 0x000fc80008011605 */
[----:B------:R-:W-:-:S04]  /*10c50*/  ULEA.HI.SX32 UR4, UR5, UR4, 0x1c ;  /* 0x0000000405047291 */ /* 0x000fc8000f8fe23f */
[----:B------:R-:W-:-:S04]  /*10c60*/  UISETP.LT.AND UP0, UPT, URZ, UR4, UPT ;  /* 0x000000043f00728c */ /* 0x000fc8000bf01270 */
[----:B------:R-:W-:-:S04]  /*10c70*/  USEL UR40, URZ, UR4, !UP0 ;  /* 0x000000043f287287 */ /* 0x000fc8000c000000 */
[----:B------:R-:W-:-:S06]  /*10c80*/  UISETP.GT.AND UP0, UPT, UR41, UR40, UPT ;  /* 0x000000282900728c */ /* 0x000fcc000bf04270 */
[----:B------:R-:W-:-:S13]  /*10c90*/  PLOP3.LUT P0, PT, PT, PT, UP0, 0x80, 0x0 ;  /* 0x000000000000781c */ /* 0x000fda0003f0f008 */
[----:B------:R-:W-:Y:S05]  /*10ca0*/  @P0 BRA `(.L_x_1189) ;  /* 0x00000000004c0947 */ /* 0x000fea0003800000 */
[----:B------:R-:W0:Y:S02]  /*10cb0*/  S2R R0, SR_TID.X ;  /* 0x0000000000007919 */ /* 0x000e240000002100 */
        /* <DEDUP_REMOVED lines=10> */
[----:B-1----:R-:W2:Y:S01]  /*10d60*/  @P0 ATOMG.E.ADD.STRONG.GPU PT, R3, desc[UR6][R2.64], R5 ;  /* 0x00000005020309a8 */ /* 0x002ea200081ee1c6 */
[----:B------:R-:W0:Y:S02]  /*10d70*/  S2R R4, SR_LTMASK ;  /* 0x0000000000047919 */ /* 0x000e240000003900 */
[----:B0-----:R-:W-:-:S04]  /*10d80*/  LOP3.LUT R4, R4, UR4, RZ, 0xc0, !PT ;  /* 0x0000000404047c12 */ /* 0x001fc8000f8ec0ff */
[----:B------:R-:W0:Y:S01]  /*10d90*/  POPC R7, R4 ;  /* 0x0000000400077309 */ /* 0x000e220000000000 */
[----:B--2---:R-:W0:Y:S02]  /*10da0*/  SHFL.IDX PT, R0, R3, R0, 0x1f ;  /* 0x00001f0003007589 */ /* 0x004e2400000e0000 */
[----:B0-----:R-:W-:-:S05]  /*10db0*/  IADD3 R0, R0, UR44, R7 ;  /* 0x0000002c00007c10 */ /* 0x001fca000fffe007 */
[----:B------:R1:W-:Y:S01]  /*10dc0*/  STL [R1+0x14], R0 ;  /* 0x0000140001007387 */ /* 0x0003e20000100800 */
[----:B------:R-:W-:Y:S05]  /*10dd0*/  BRA `(.L_x_1190) ;  /* 0x0000003c00547947 */ /* 0x000fea0003800000 */
.L_x_1189:
[----:B------:R-:W-:Y:S01]  /*10de0*/  VIADD R0, R17, 0x18400 ;  /* 0x0001840011007836 */ /* 0x000fe20000000000 */
[----:B------:R-:W-:Y:S04]  /*10df0*/  BSSY B6, `(.L_x_1191) ;  /* 0x0000013000067945 */ /* 0x000fe80003800000 */
[----:B------:R-:W-:-:S13]  /*10e00*/  LOP3.LUT P0, RZ, R0, 0x3ff, RZ, 0xc0, !PT ;  /* 0x000003ff00ff7812 */ /* 0x000fda000780c0ff */
[----:B------:R-:W-:Y:S05]  /*10e10*/  @!P0 BRA `(.L_x_1192) ;  /* 0x0000000000408947 */ /* 0x000fea0003800000 */
[----:B------:R-:W-:Y:S01]  /*10e20*/  MOV R2, 0x0 ;  /* 0x0000000000027802 */ /* 0x000fe20000000f00 */
[----:B------:R-:W-:Y:S01]  /*10e30*/  ULDC.64 UR6, c[0x4][0xb8] ;  /* 0x01002e0000067ab9 */ /* 0x000fe20000000a00 */
[----:B------:R-:W-:Y:S01]  /*10e40*/  ULDC.64 UR8, c[0x4][0xc0] ;  /* 0x0100300000087ab9 */ /* 0x000fe20000000a00 */
[----:B------:R-:W-:Y:S01]  /*10e50*/  ULDC.64 UR4, c[0x4][0x38] ;  /* 0x01000e0000047ab9 */ /* 0x000fe20000000a00 */
[----:B------:R-:W-:Y:S02]  /*10e60*/  IMAD.U32 R4, RZ, RZ, UR6 ;  /* 0x00000006ff047e24 */ /* 0x000fe4000f8e00ff */
[----:B------:R-:W0:Y:S01]  /*10e70*/  LDC.64 R2, c[0x4][R2] ;  /* 0x0100000002027b82 */ /* 0x000e220000000a00 */
        /* <DEDUP_REMOVED lines=9> */
[----:B0-----:R-:W-:Y:S05]  /*10f10*/  CALL.ABS.NOINC R2 ;  /* 0x0000000002007343 */ /* 0x001fea0003c00000 */
.L_x_1192:
[----:B------:R-:W-:Y:S05]  /*10f20*/  BSYNC B6 ;  /* 0x0000000000067941 */ /* 0x000fea0003800000 */
.L_x_1191:
        /* <DEDUP_REMOVED lines=8> */
[----:B------:R0:W1:Y:S01]  /*10fb0*/  LDC.64 R2, c[0x4][R16] ;  /* 0x0100000010027b82 */ /* 0x0000620000000a00 */
        /* <DEDUP_REMOVED lines=11> */
.L_x_1195:
        /* <DEDUP_REMOVED lines=15> */
.L_x_1194:
[----:B------:R-:W-:Y:S05]  /*11160*/  BSYNC B6 ;  /* 0x0000000000067941 */ /* 0x000fea0003800000 */
.L_x_1193:
[----:B------:R-:W-:Y:S01]  /*11170*/  ULDC.64 UR4, c[0x0][0x9f8] ;  /* 0x00027e0000047ab9 */ /* 0x000fe20000000a00 */
[----:B------:R-:W2:Y:S01]  /*11180*/  LDL.LU R0, [R1+0xc] ;  /* 0x00000c0001007983 */ /* 0x000ea20000300800 */
[----:B------:R-:W-:Y:S01]  /*11190*/  UISETP.NE.U32.AND UP0, UPT, UR4, URZ, UPT ;  /* 0x0000003f0400728c */ /* 0x000fe2000bf05070 */
[----:B------:R-:W-:Y:S01]  /*111a0*/  IMAD.U32 R7, RZ, RZ, UR42 ;  /* 0x0000002aff077e24 */ /* 0x000fe2000f8e00ff */
[----:B------:R-:W-:Y:S02]  /*111b0*/  ULDC.64 UR6, c[0x0][0x208] ;  /* 0x0000820000067ab9 */ /* 0x000fe40000000a00 */
[----:B------:R-:W-:-:S06]  /*111c0*/  UISETP.NE.AND.EX UP0, UPT, UR5, URZ, UPT, UP0 ;  /* 0x0000003f0500728c */ /* 0x000fcc000bf05300 */
[----:B------:R-:W-:-:S05]  /*111d0*/  PLOP3.LUT P0, PT, PT, PT, UP0, 0x80, 0x0 ;  /* 0x000000000000781c */ /* 0x000fca0003f0f008 */
[----:B------:R-:W-:Y:S02]  /*111e0*/  @UP0 ULDC.64 UR4, c[0x0][0x9f8] ;  /* 0x00027e0000040ab9 */ /* 0x000fe40000000a00 */
[----:B------:R-:W-:-:S06]  /*111f0*/  @UP0 UIMAD.WIDE UR4, UR42, 0x4, UR4 ;  /* 0x000000042a0408a5 */ /* 0x000fcc000f8e0204 */
[----:B------:R-:W-:Y:S02]  /*11200*/  IMAD.U32 R2, RZ, RZ, UR4 ;  /* 0x00000004ff027e24 */ /* 0x000fe4000f8e00ff */
[----:B------:R-:W-:-:S05]  /*11210*/  IMAD.U32 R3, RZ, RZ, UR5 ;  /* 0x00000005ff037e24 */ /* 0x000fca000f8e00ff */
[----:B------:R0:W3:Y:S01]  /*11220*/  @P0 LDG.E R7, desc[UR6][R2.64] ;  /* 0x0000000602070981 */ /* 0x0000e2000c1e1900 */
[----:B------:R-:W-:Y:S01]  /*11230*/  UMOV UR4, 0xffffffff ;  /* 0xffffffff00047882 */ /* 0x000fe20000000000 */
[----:B------:R-:W-:Y:S01]  /*11240*/  IMAD.U32 R19, RZ, RZ, UR41 ;  /* 0x00000029ff137e24 */ /* 0x000fe2000f8e00ff */
[----:B------:R-:W1:Y:S03]  /*11250*/  S2R R4, SR_TID.X ;  /* 0x0000000000047919 */ /* 0x000e660000002100 */
[----:B------:R-:W-:Y:S01]  /*11260*/  VIADD R19, R19, 0xffffffff ;  /* 0xffffffff13137836 */ /* 0x000fe20000000000 */
[----:B0-----:R-:W0:Y:S02]  /*11270*/  LDC.64 R2, c[0x0][0x418] ;  /* 0x00010600ff027b82 */ /* 0x001e240000000a00 */
[----:B0-----:R-:W-:Y:S02]  /*11280*/  ISETP.NE.U32.AND P0, PT, R2, RZ, PT ;  /* 0x000000ff0200720c */ /* 0x001fe40003f05070 */
[----:B-1----:R-:W-:-:S02]  /*11290*/  SHF.R.U32.HI R4, RZ, 0x5, R4 ;  /* 0x00000005ff047819 */ /* 0x002fc40000011604 */
[----:B------:R-:W-:Y:S02]  /*112a0*/  ISETP.NE.AND.EX P1, PT, R3, RZ, PT, P0 ;  /* 0x000000ff0300720c */ /* 0x000fe40003f25300 */
[----:B------:R-:W-:Y:S02]  /*112b0*/  LOP3.LUT R4, R4, 0x3, RZ, 0xc0, !PT ;  /* 0x0000000304047812 */ /* 0x000fe400078ec0ff */
[----:B--2---:R-:W-:-:S09]  /*112c0*/  LOP3.LUT R0, R0, 0xfffffffe, RZ, 0xc0, !PT ;  /* 0xfffffffe00007812 */ /* 0x004fd200078ec0ff */
[----:B------:R-:W-:Y:S02]  /*112d0*/  @P1 LOP3.LUT R0, R0, 0x1, RZ, 0xfc, !PT ;  /* 0x0000000100001812 */ /* 0x000fe400078efcff */
[----:B---3--:R-:W-:Y:S01]  /*112e0*/  SHF.R.S32.HI R8, RZ, 0x1f, R7 ;  /* 0x0000001fff087819 */ /* 0x008fe20000011407 */
[----:B------:R0:W-:Y:S01]  /*112f0*/  STL [R1], R7 ;  /* 0x0000000701007387 */ /* 0x0001e20000100800 */
[----:B------:R-:W-:-:S03]  /*11300*/  SEL R16, R7, RZ, !P1 ;  /* 0x000000ff07107207 */ /* 0x000fc60004800000 */
[----:B------:R0:W-:Y:S04]  /*11310*/  STL [R1+0x8], R8 ;  /* 0x0000080801007387 */ /* 0x0001e80000100800 */
[----:B------:R0:W-:Y:S01]  /*11320*/  STL [R1+0xc], R0 ;  /* 0x00000c0001007387 */ /* 0x0001e20000100800 */
[----:B------:R-:W-:Y:S05]  /*11330*/  BRA.DIV UR4, `(.L_x_1196) ;  /* 0x00000042043c7947 */ /* 0x000fea000b800000 */
[----:B------:R1:W2:Y:S02]  /*11340*/  SHFL.IDX PT, R14, R4, RZ, 0x1f ;  /* 0x00001fff040e7589 */ /* 0x0002a400000e0000 */
.L_x_1290:
[----:B------:R-:W-:Y:S02]  /*11350*/  PLOP3.LUT P2, PT, PT, PT, PT, 0x8, 0x0 ;  /* 0x000000000000781c */ /* 0x000fe40003f4e170 */
[----:B0-----:R-:W-:Y:S02]  /*11360*/  LOP3.LUT R0, R0, 0xfffffffd, RZ, 0xc0, !PT ;  /* 0xfffffffd00007812 */ /* 0x001fe400078ec0ff */
[----:B--2---:R-:W-:-:S09]  /*11370*/  ISETP.NE.AND P0, PT, R14, RZ, PT ;  /* 0x000000ff0e00720c */ /* 0x004fd20003f05270 */
[----:B------:R-:W-:-:S05]  /*11380*/  @P2 LOP3.LUT R0, R0, 0x2, RZ, 0xfc, !PT ;  /* 0x0000000200002812 */ /* 0x000fca00078efcff */
[----:B------:R0:W-:Y:S01]  /*11390*/  STL [R1+0xc], R0 ;  /* 0x00000c0001007387 */ /* 0x0001e20000100800 */
[----:B------:R-:W-:Y:S05]  /*113a0*/  @P0 BRA `(.L_x_1197) ;  /* 0x0000000400280947 */ /* 0x000fea0003800000 */
[----:B------:R-:W-:-:S03]  /*113b0*/  UMOV UR4, 0xffffffff ;  /* 0xffffffff00047882 */ /* 0x000fc60000000000 */
[----:B------:R-:W-:Y:S05]  /*113c0*/  BRA.DIV UR4, `(.L_x_1198) ;  /* 0x0000004204387947 */ /* 0x000fea000b800000 */
[----:B------:R-:W-:-:S13]  /*113d0*/  ELECT P6, URZ, PT ;  /* 0x00000000003f782f */ /* 0x000fda00038c0000 */
.L_x_1293:
[----:B------:R-:W-:Y:S05]  /*113e0*/  @!P6 BRA `(.L_x_1197) ;  /* 0x000000040018e947 */ /* 0x000fea0003800000 */
[----:B------:R-:W-:Y:S01]  /*113f0*/  IMAD.MOV.U32 R16, RZ, RZ, R7 ;  /* 0x000000ffff107224 */ /* 0x000fe200078e0007 */
[----:B------:R-:W-:Y:S06]  /*11400*/  @!P1 BRA `(.L_x_1199) ;  /* 0x0000000000489947 */ /* 0x000fec0003800000 */
[----:B------:R-:W2:Y:S01]  /*11410*/  LDC R6, c[0x0][0x43c] ;  /* 0x00010f00ff067b82 */ /* 0x000ea20000000800 */
[----:B------:R-:W-:Y:S01]  /*11420*/  ULDC.64 UR4, c[0x0][0x428] ;  /* 0x00010a0000047ab9 */ /* 0x000fe20000000a00 */
[----:B------:R-:W-:Y:S01]  /*11430*/  ULDC.64 UR6, c[0x0][0x208] ;  /* 0x0000820000067ab9 */ /* 0x000fe20000000a00 */
[----:B--2---:R-:W-:-:S13]  /*11440*/  ISETP.NE.AND P0, PT, R6, 0x1, PT ;  /* 0x000000010600780c */ /* 0x004fda0003f05270 */
[----:B-1----:R-:W0:Y:S02]  /*11450*/  @P0 LDC.64 R4, c[0x0][0x440] ;  /* 0x00011000ff040b82 */ /* 0x002e240000000a00 */
[----:B0-----:R-:W-:-:S04]  /*11460*/  @P0 IMAD.HI.U32 R0, R19, R4, RZ ;  /* 0x0000000413000227 */ /* 0x001fc800078e00ff */
[----:B------:R-:W-:Y:S01]  /*11470*/  IMAD.MOV.U32 R4, RZ, RZ, R19 ;  /* 0x000000ffff047224 */ /* 0x000fe200078e0013 */
[----:B------:R-:W-:-:S04]  /*11480*/  @P0 SHF.R.U32.HI R4, RZ, R5, R0 ;  /* 0x00000005ff040219 */ /* 0x000fc80000011600 */
[--C-:B------:R-:W-:Y:S01]  /*11490*/  SHF.R.S32.HI R5, RZ, 0x1f, R4.reuse ;  /* 0x0000001fff057819 */ /* 0x100fe20000011404 */
[----:B------:R-:W-:-:S04]  /*114a0*/  IMAD.MOV R0, RZ, RZ, -R4 ;  /* 0x000000ffff007224 */ /* 0x000fc800078e0a04 */
[----:B------:R-:W-:Y:S02]  /*114b0*/  IMAD R19, R6, R0, R19 ;  /* 0x0000000006137224 */ /* 0x000fe400078e0213 */
[----:B------:R-:W-:Y:S02]  /*114c0*/  IMAD R0, R8, UR4, RZ ;  /* 0x0000000408007c24 */ /* 0x000fe4000f8e02ff */
[----:B------:R-:W-:-:S04]  /*114d0*/  IMAD.WIDE.U32 R4, R7, UR4, R4 ;  /* 0x0000000407047c25 */ /* 0x000fc8000f8e0004 */
[----:B------:R-:W-:Y:S01]  /*114e0*/  IMAD R0, R7, UR5, R0 ;  /* 0x0000000507007c24 */ /* 0x000fe2000f8e0200 */
[----:B------:R-:W-:-:S03]  /*114f0*/  LEA R2, P0, R4, R2, 0x2 ;  /* 0x0000000204027211 */ /* 0x000fc600078010ff */
[----:B------:R-:W-:-:S05]  /*11500*/  IMAD.IADD R0, R5, 0x1, R0 ;  /* 0x0000000105007824 */ /* 0x000fca00078e0200 */
[----:B------:R-:W-:-:S05]  /*11510*/  LEA.HI.X R3, R4, R3, R0, 0x2, P0 ;  /* 0x0000000304037211 */ /* 0x000fca00000f1400 */
[----:B------:R2:W5:Y:S02]  /*11520*/  LDG.E R16, desc[UR6][R2.64] ;  /* 0x0000000602107981 */ /* 0x000564000c1e1900 */
.L_x_1199:
[----:B--2---:R-:W2:Y:S01]  /*11530*/  LDL R2, [R1+0x4] ;  /* 0x0000040001027983 */ /* 0x004ea20000100800 */
[----:B0-----:R-:W-:Y:S01]  /*11540*/  IMAD R0, R18, 0x8, R17 ;  /* 0x0000000812007824 */ /* 0x001fe200078e0211 */
[----:B--2---:R-:W-:-:S04]  /*11550*/  SHF.L.U32 R2, R2, 0x1f, RZ ;  /* 0x0000001f02027819 */ /* 0x004fc800000006ff */
[----:B------:R-:W0:Y:S02]  /*11560*/  SYNCS.PHASECHK.TRANS64.TRYWAIT P0, [R0+URZ+0x2a840], R2 ;  /* 0x02a84002000075a7 */ /* 0x000e24000800017f */
[----:B0-----:R-:W-:Y:S05]  /*11570*/  @!P0 BRA `(.L_x_1200) ;  /* 0x0000003c00ec8947 */ /* 0x001fea0003800000 */
.L_x_1294:
        /* <DEDUP_REMOVED lines=11> */
.L_x_1201:
[----:B0-----:R-:W2:Y:S01]  /*11630*/  LDL.LU R2, [R1+0xc] ;  /* 0x00000c0001027983 */ /* 0x001ea20000300800 */
[----:B------:R-:W-:Y:S01]  /*11640*/  R2UR UR33, R0 ;  /* 0x00000000002172ca */ /* 0x000fe200000e0000 */
[----:B------:R-:W-:Y:S01]  /*11650*/  IMAD R0, R18, 0x9000, R17 ;  /* 0x0000900012007824 */ /* 0x000fe200078e0211 */
[----:B------:R-:W-:Y:S01]  /*11660*/  R2UR UR35, R19 ;  /* 0x00000000132372ca */ /* 0x000fe200000e0000 */
[----:B------:R-:W-:Y:S01]  /*11670*/  UIADD3 UR4, UP0, UR38, 0x370, URZ ;  /* 0x0000037026047890 */ /* 0x000fe2000ff1e03f */
[----:B------:R-:W-:Y:S01]  /*11680*/  PLOP3.LUT P0, PT, PT, PT, PT, 0x80, 0x0 ;  /* 0x000000000000781c */ /* 0x000fe20003f0f070 */
[----:B------:R-:W-:Y:S01]  /*11690*/  UMOV UR6, 0x0 ;  /* 0x0000000000067882 */ /* 0x000fe20000000000 */
[----:B------:R-:W-:Y:S01]  /*116a0*/  R2UR UR8, R0 ;  /* 0x00000000000872ca */ /* 0x000fe200000e0000 */
[----:B------:R-:W-:Y:S01]  /*116b0*/  UIADD3.X UR5, URZ, UR39, URZ, UP0, !UPT ;  /* 0x000000273f057290 */ /* 0x000fe200087fe43f */
[----:B-----5:R-:W-:Y:S01]  /*116c0*/  R2UR UR37, R16 ;  /* 0x00000000102572ca */ /* 0x020fe200000e0000 */
[----:B------:R-:W-:Y:S01]  /*116d0*/  UMOV UR7, 0x14f00000 ;  /* 0x14f0000000077882 */ /* 0x000fe20000000000 */
[----:B------:R-:W-:Y:S01]  /*116e0*/  UMOV UR34, URZ ;  /* 0x0000003f00227c82 */ /* 0x000fe20008000000 */
[----:B------:R-:W-:Y:S01]  /*116f0*/  UMOV UR18, 0x40 ;  /* 0x0000004000127882 */ /* 0x000fe20000000000 */
[----:B------:R-:W-:Y:S01]  /*11700*/  UMOV UR20, UR36 ;  /* 0x0000002400147c82 */ /* 0x000fe20008000000 */
[----:B------:R-:W-:-:S02]  /*11710*/  UIADD3 UR33, UR33, 0x2a830, URZ ;  /* 0x0002a83021217890 */ /* 0x000fc4000fffe03f */
[----:B------:R-:W-:Y:S01]  /*11720*/  UIMAD UR35, UR35, 0x60, URZ ;  /* 0x00000060232378a4 */ /* 0x000fe2000f8e023f */
[----:B------:R-:W-:Y:S01]  /*11730*/  UMOV UR10, 0x80 ;  /* 0x00000080000a7882 */ /* 0x000fe20000000000 */
[----:B------:R-:W-:Y:S02]  /*11740*/  UMOV UR12, UR36 ;  /* 0x00000024000c7c82 */ /* 0x000fe40008000000 */
[----:B------:R-:W-:Y:S02]  /*11750*/  UIADD3 UR32, UR8, 0x18400, URZ ;  /* 0x0001840008207890 */ /* 0x000fe4000fffe03f */
[----:B------:R-:W-:Y:S02]  /*11760*/  UIADD3 UR16, UR8, 0x1b400, URZ ;  /* 0x0001b40008107890 */ /* 0x000fe4000fffe03f */
[----:B------:R-:W-:Y:S01]  /*11770*/  UIADD3 UR8, UR8, 0x1e400, URZ ;  /* 0x0001e40008087890 */ /* 0x000fe2000fffe03f */
[----:B------:R-:W-:Y:S01]  /*11780*/  UMOV UR21, UR37 ;  /* 0x0000002500157c82 */ /* 0x000fe20008000000 */
[----:B------:R-:W-:Y:S01]  /*11790*/  UMOV UR17, UR33 ;  /* 0x0000002100117c82 */ /* 0x000fe20008000000 */
[----:B------:R-:W-:Y:S01]  /*117a0*/  UMOV UR19, UR35 ;  /* 0x0000002300137c82 */ /* 0x000fe20008000000 */
[----:B------:R-:W-:Y:S01]  /*117b0*/  UMOV UR13, UR37 ;  /* 0x00000025000d7c82 */ /* 0x000fe20008000000 */
[----:B------:R-:W-:Y:S01]  /*117c0*/  UMOV UR9, UR33 ;  /* 0x0000002100097c82 */ /* 0x000fe20008000000 */
[----:B------:R-:W-:Y:S01]  /*117d0*/  UMOV UR11, UR35 ;  /* 0x00000023000b7c82 */ /* 0x000fe20008000000 */
[----:B------:R3:W-:Y:S01]  /*117e0*/  UTMALDG.4D [UR32], [UR4], desc[UR6] ;  /* 0x00000620040075b4 */ /* 0x0007e20008019000 */
[----:B------:R3:W-:Y:S01]  /*117f0*/  UTMALDG.4D [UR16], [UR4], desc[UR6] ;  /* 0x00000610040075b4 */ /* 0x0007e20008019000 */
[----:B------:R3:W-:Y:S01]  /*11800*/  UTMALDG.4D [UR8], [UR4], desc[UR6] ;  /* 0x00000608040075b4 */ /* 0x0007e20008019000 */
[----:B--2---:R-:W-:-:S04]  /*11810*/  LOP3.LUT R2, R2, 0xfffffffd, RZ, 0xc0, !PT ;  /* 0xfffffffd02027812 */ /* 0x004fc800078ec0ff */
[----:B------:R-:W-:-:S05]  /*11820*/  @P0 LOP3.LUT R2, R2, 0x2, RZ, 0xfc, !PT ;  /* 0x0000000202020812 */ /* 0x000fca00078efcff */
[----:B------:R3:W-:Y:S01]  /*11830*/  STL [R1+0xc], R2 ;  /* 0x00000c0201007387 */ /* 0x0007e20000100800 */
[----:B------:R-:W-:Y:S01]  /*11840*/  NOP ;  /* 0x0000000000007918 */ /* 0x000fe20000000000 */
.L_x_1197:
[----:B0-----:R-:W-:Y:S01]  /*11850*/  VIADD R0, R17, 0xc400 ;  /* 0x0000c40011007836 */ /* 0x001fe20000000000 */
[----:B------:R-:W-:Y:S05]  /*11860*/  WARPSYNC.ALL ;  /* 0x0000000000007948 */ /* 0x000fea0003800000 */
[----:B------:R-:W-:Y:S01]  /*11870*/  BAR.SYNC.DEFER_BLOCKING 0x8, 0x180 ;  /* 0x0206000000007b1d */ /* 0x000fe20000010000 */
[----:B------:R-:W-:-:S05]  /*11880*/  LOP3.LUT P0, RZ, R0, 0x3ff, RZ, 0xc0, !PT ;  /* 0x000003ff00ff7812 */ /* 0x000fca000780c0ff */
[----:B------:R-:W-:Y:S08]  /*11890*/  BSSY B6, `(.L_x_1202) ;  /* 0x0000012000067945 */ /* 0x000ff00003800000 */
[----:B------:R-:W-:Y:S05]  /*118a0*/  @!P0 BRA `(.L_x_1203) ;  /* 0x0000000000408947 */ /* 0x000fea0003800000 */
[----:B---3--:R-:W-:Y:S01]  /*118b0*/  MOV R2, 0x0 ;  /* 0x0000000000027802 */ /* 0x008fe20000000f00 */
[----:B------:R-:W-:Y:S01]  /*118c0*/  ULDC.64 UR6, c[0x4][0xb8] ;  /* 0x01002e0000067ab9 */ /* 0x000fe20000000a00 */
[----:B------:R-:W-:Y:S01]  /*118d0*/  ULDC.64 UR8, c[0x4][0xc0] ;  /* 0x0100300000087ab9 */ /* 0x000fe20000000a00 */
[----:B------:R-:W-:Y:S01]  /*118e0*/  ULDC.64 UR4, c[0x4][0x20] ;  /* 0x0100080000047ab9 */ /* 0x000fe20000000a00 */
[----:B-1----:R-:W-:Y:S02]  /*118f0*/  IMAD.U32 R4, RZ, RZ, UR6 ;  /* 0x00000006ff047e24 */ /* 0x002fe4000f8e00ff */
        /* <DEDUP_REMOVED lines=11> */
.L_x_1203:
[----:B---3--:R-:W-:Y:S05]  /*119b0*/  BSYNC B6 ;  /* 0x0000000000067941 */ /* 0x008fea0003800000 */
.L_x_1202:
[----:B------:R-:W0:Y:S01]  /*119c0*/  S2R R2, SR_TID.X ;  /* 0x0000000000027919 */ /* 0x000e220000002100 */
[----:B------:R-:W2:Y:S01]  /*119d0*/  LDC R7, c[0x0][0x448] ;  /* 0x00011200ff077b82 */ /* 0x000ea20000000800 */
[----:B------:R-:W-:Y:S01]  /*119e0*/  USHF.R.S32.HI UR4, URZ, 0x1f, UR36 ;  /* 0x0000001f3f047899 */ /* 0x000fe20008011424 */
[----:B------:R-:W-:Y:S01]  /*119f0*/  ULDC.64 UR8, c[0x0][0x2d8] ;  /* 0x0000b60000087ab9 */ /* 0x000fe20000000a00 */
[----:B------:R-:W3:Y:S02]  /*11a00*/  S2R R9, SR_TID.X ;  /* 0x0000000000097919 */ /* 0x000ee40000002100 */
[----:B------:R-:W-:Y:S02]  /*11a10*/  UIMAD UR6, UR4, UR8, URZ ;  /* 0x00000008040672a4 */ /* 0x000fe4000f8e023f */
[----:B------:R-:W-:Y:S01]  /*11a20*/  UIMAD.WIDE.U32 UR4, UR36, UR8, URZ ;  /* 0x00000008240472a5 */ /* 0x000fe2000f8e003f */
[----:B------:R-:W4:Y:S01]  /*11a30*/  S2R R8, SR_TID.X ;  /* 0x0000000000087919 */ /* 0x000f220000002100 */
[----:B------:R-:W-:-:S02]  /*11a40*/  UIMAD UR6, UR36, UR9, UR6 ;  /* 0x00000009240672a4 */ /* 0x000fc4000f8e0206 */
[----:B------:R-:W-:Y:S02]  /*11a50*/  USHF.R.S32.HI UR7, URZ, 0x1f, UR42 ;  /* 0x0000001f3f077899 */ /* 0x000fe4000801142a */
[----:B------:R-:W-:Y:S01]  /*11a60*/  UIADD3 UR5, UR5, UR6, URZ ;  /* 0x0000000605057290 */ /* 0x000fe2000fffe03f */
[----:B------:R-:W-:-:S03]  /*11a70*/  ULDC.64 UR8, c[0x0][0x2e0] ;  /* 0x0000b80000087ab9 */ /* 0x000fc60000000a00 */
[----:B------:R-:W-:Y:S02]  /*11a80*/  UIMAD.WIDE.U32 UR4, UR42, UR8, UR4 ;  /* 0x000000082a0472a5 */ /* 0x000fe4000f8e0004 */
[----:B------:R-:W-:-:S04]  /*11a90*/  UIMAD UR6, UR7, UR8, URZ ;  /* 0x00000008070672a4 */ /* 0x000fc8000f8e023f */
[----:B------:R-:W-:Y:S01]  /*11aa0*/  UIMAD UR6, UR42, UR9, UR6 ;  /* 0x000000092a0672a4 */ /* 0x000fe2000f8e0206 */
[----:B--2---:R-:W-:Y:S01]  /*11ab0*/  ISETP.NE.AND P0, PT, R7, 0x1, PT ;  /* 0x000000010700780c */ /* 0x004fe20003f05270 */
[----:B-1----:R-:W-:Y:S02]  /*11ac0*/  IMAD.U32 R4, RZ, RZ, UR4 ;  /* 0x00000004ff047e24 */ /* 0x002fe4000f8e00ff */
[----:B------:R-:W-:Y:S02]  /*11ad0*/  UIADD3 UR6, UR5, UR6, URZ ;  /* 0x0000000605067290 */ /* 0x000fe4000fffe03f */
[----:B------:R-:W-:Y:S01]  /*11ae0*/  IMAD.U32 R5, RZ, RZ, UR5 ;  /* 0x00000005ff057e24 */ /* 0x000fe2000f8e00ff */
[----:B------:R-:W-:Y:S01]  /*11af0*/  ULDC.64 UR4, c[0x0][0x2d0] ;  /* 0x0000b40000047ab9 */ /* 0x000fe20000000a00 */
[C---:B0-----:R-:W-:Y:S01]  /*11b00*/  LOP3.LUT R0, R2.reuse, 0x7f, RZ, 0xc0, !PT ;  /* 0x0000007f02007812 */ /* 0x041fe200078ec0ff */
[----:B------:R-:W-:-:S03]  /*11b10*/  IMAD.SHL.U32 R2, R2, 0x10, RZ ;  /* 0x0000001002027824 */ /* 0x000fc600078e00ff */
[----:B------:R-:W-:Y:S01]  /*11b20*/  SHF.R.U32.HI R0, RZ, 0x3, R0 ;  /* 0x00000003ff007819 */ /* 0x000fe20000011600 */
[----:B---3--:R-:W-:Y:S01]  /*11b30*/  IMAD.SHL.U32 R9, R9, 0x8, RZ ;  /* 0x0000000809097824 */ /* 0x008fe200078e00ff */
[----:B------:R-:W0:Y:S02]  /*11b40*/  @P0 LDC R3, c[0x0][0x44c] ;  /* 0x00011300ff030b82 */ /* 0x000e240000000800 */
[----:B------:R-:W-:Y:S01]  /*11b50*/  LOP3.LUT R2, R0, 0x70, R2, 0xf8, !PT ;  /* 0x0000007000027812 */ /* 0x000fe200078ef802 */
[----:B----4-:R-:W-:Y:S01]  /*11b60*/  IMAD.SHL.U32 R10, R8, 0x8, RZ ;  /* 0x00000008080a7824 */ /* 0x010fe200078e00ff */
[----:B------:R-:W-:-:S03]  /*11b70*/  LOP3.LUT R9, R9, 0x38, RZ, 0xc0, !PT ;  /* 0x0000003809097812 */ /* 0x000fc600078ec0ff */
[----:B------:R-:W-:Y:S01]  /*11b80*/  VIADD R2, R2, UR43 ;  /* 0x0000002b02027c36 */ /* 0x000fe20008000000 */
[----:B------:R-:W1:Y:S01]  /*11b90*/  @P0 LDC R0, c[0x0][0x450] ;  /* 0x00011400ff000b82 */ /* 0x000e620000000800 */
[C---:B------:R-:W-:Y:S02]  /*11ba0*/  LOP3.LUT R11, R9.reuse, 0x40, RZ, 0xfc, !PT ;  /* 0x00000040090b7812 */ /* 0x040fe400078efcff */
[----:B------:R-:W-:Y:S01]  /*11bb0*/  IMAD.MOV.U32 R6, RZ, RZ, R2 ;  /* 0x000000ffff067224 */ /* 0x000fe200078e0002 */
[----:B------:R-:W-:Y:S02]  /*11bc0*/  LOP3.LUT R9, R9, 0x80, RZ, 0xfc, !PT ;  /* 0x0000008009097812 */ /* 0x000fe400078efcff */
[----:B------:R-:W-:Y:S01]  /*11bd0*/  LOP3.LUT R10, R10, 0x38, RZ, 0xc0, !PT ;  /* 0x000000380a0a7812 */ /* 0x000fe200078ec0ff */
[----:B0-----:R-:W-:-:S05]  /*11be0*/  @P0 IMAD.HI.U32 R3, R2, R3, RZ ;  /* 0x0000000302030227 */ /* 0x001fca00078e00ff */
[----:B-1----:R-:W-:Y:S01]  /*11bf0*/  @P0 SHF.R.U32.HI R6, RZ, R0, R3 ;  /* 0x00000000ff060219 */ /* 0x002fe20000011603 */
[----:B------:R-:W-:Y:S01]  /*11c00*/  IMAD.U32 R3, RZ, RZ, UR6 ;  /* 0x00000006ff037e24 */ /* 0x000fe2000f8e00ff */
[----:B------:R-:W-:-:S03]  /*11c10*/  ULDC.64 UR6, c[0x0][0x280] ;  /* 0x0000a00000067ab9 */ /* 0x000fc60000000a00 */
[----:B------:R-:W-:-:S04]  /*11c20*/  IMAD.MOV R0, RZ, RZ, -R6 ;  /* 0x000000ffff007224 */ /* 0x000fc800078e0a06 */
[----:B------:R-:W-:Y:S02]  /*11c30*/  IMAD R0, R7, R0, R2 ;  /* 0x0000000007007224 */ /* 0x000fe400078e0202 */
[----:B------:R-:W-:Y:S01]  /*11c40*/  IMAD.MOV.U32 R2, RZ, RZ, R4 ;  /* 0x000000ffff027224 */ /* 0x000fe200078e0004 */
[----:B------:R-:W-:-:S03]  /*11c50*/  SHF.R.S32.HI R4, RZ, 0x1f, R6 ;  /* 0x0000001fff047819 */ /* 0x000fc60000011406 */
[----:B------:R-:W-:-:S04]  /*11c60*/  IMAD.WIDE.U32 R2, R6, UR4, R2 ;  /* 0x0000000406027c25 */ /* 0x000fc8000f8e0002 */
        /* <DEDUP_REMOVED lines=18> */
[----:B------:R-:W0:Y:S01]  /*11d90*/  S2R R2, SR_TID.X ;  /* 0x0000000000027919 */ /* 0x000e220000002100 */
[----:B------:R-:W-:Y:S01]  /*11da0*/  ULDC UR4, c[0x0][0x288] ;  /* 0x0000a20000047ab9 */ /* 0x000fe20000000800 */
[----:B------:R-:W-:Y:S01]  /*11db0*/  ULDC.64 UR6, c[0x0][0x208] ;  /* 0x0000820000067ab9 */ /* 0x000fe20000000a00 */
[----:B------:R-:W-:Y:S01]  /*11dc0*/  IMAD R5, R7, UR4, RZ ;  /* 0x0000000407057c24 */ /* 0x000fe2000f8e02ff */
[----:B------:R-:W1:Y:S01]  /*11dd0*/  SHFL.IDX PT, R3, R0, RZ, 0x181f ;  /* 0x00181fff00037589 */ /* 0x000e6200000e0000 */
[----:B0-----:R-:W-:-:S04]  /*11de0*/  LOP3.LUT R2, R2, 0x7f, RZ, 0xc0, !PT ;  /* 0x0000007f02027812 */ /* 0x001fc800078ec0ff */
[----:B------:R-:W-:Y:S02]  /*11df0*/  SHF.R.U32.HI R8, RZ, 0x3, R2 ;  /* 0x00000003ff087819 */ /* 0x000fe40000011602 */
[----:B------:R-:W0:Y:S03]  /*11e00*/  SHFL.IDX PT, R2, R6, RZ, 0x181f ;  /* 0x00181fff06027589 */ /* 0x000e2600000e0000 */
[----:B------:R-:W-:-:S05]  /*11e10*/  VIADD R4, R8, UR43 ;  /* 0x0000002b08047c36 */ /* 0x000fca0008000000 */
        /* <DEDUP_REMOVED lines=9> */
[----:B------:R0:W-:Y:S02]  /*11eb0*/  @!P4 LDGSTS.E.BYPASS.LTC128B.128 [R9+0x14400], desc[UR6][R2.64+0x100], !P2 ;  /* 0x144001000209cfae */ /* 0x0001e4000d101d46 */
[----:B0-----:R-:W-:-:S02]  /*11ec0*/  VIADD R2, R4, 0x10 ;  /* 0x0000001004027836 */ /* 0x001fc40000000000 */
[----:B------:R-:W0:Y:S03]  /*11ed0*/  SHFL.IDX PT, R3, R0, 0x1, 0x181f ;  /* 0x00381f0000037f89 */ /* 0x000e2600000e0000 */
[----:B------:R-:W-:Y:S02]  /*11ee0*/  ISETP.GE.AND P4, PT, R2, R5, PT ;  /* 0x000000050200720c */ /* 0x000fe40003f86270 */
[----:B------:R-:W1:Y:S11]  /*11ef0*/  SHFL.IDX PT, R2, R6, 0x1, 0x181f ;  /* 0x00381f0006027f89 */ /* 0x000e7600000e0000 */
[----:B0-----:R-:W-:-:S05]  /*11f00*/  @!P4 LEA R3, P3, R10, R3, 0x1 ;  /* 0x000000030a03c211 */ /* 0x001fca00078608ff */
[----:B-1----:R-:W-:-:S05]  /*11f10*/  @!P4 IMAD.X R2, RZ, RZ, R2, P3 ;  /* 0x000000ffff02c224 */ /* 0x002fca00018e0602 */
[----:B------:R-:W-:-:S04]  /*11f20*/  @!P4 LOP3.LUT R3, R3, R2, RZ, 0x3c, !PT ;  /* 0x000000020303c212 */ /* 0x000fc800078e3cff */
[----:B------:R-:W-:-:S04]  /*11f30*/  @!P4 LOP3.LUT R2, R3, R2, RZ, 0x3c, !PT ;  /* 0x000000020302c212 */ /* 0x000fc800078e3cff */
[----:B------:R-:W-:-:S05]  /*11f40*/  @!P4 LOP3.LUT R3, R3, R2, RZ, 0x3c, !PT ;  /* 0x000000020303c212 */ /* 0x000fca00078e3cff */
[----:B------:R-:W-:Y:S04]  /*11f50*/  @!P4 LDGSTS.E.BYPASS.LTC128B.128 [R9+0xcc00], desc[UR6][R2.64], !P0 ;  /* 0x0cc000000209cfae */ /* 0x000fe8000c101d46 */
        /* <DEDUP_REMOVED lines=52> */
[----:B------:R-:W-:Y:S01]  /*122a0*/  ISETP.GE.AND P4, PT, R2, R5, PT ;  /* 0x000000050200720c */ /* 0x000fe20003f86270 */
[----:B------:R-:W-:Y:S04]  /*122b0*/  SHFL.IDX PT, R0, R0, 0x7, 0x181f ;  /* 0x00f81f0000007f89 */ /* 0x000fe800000e0000 */
[----:B------:R-:W1:Y:S04]  /*122c0*/  SHFL.IDX PT, R2, R6, 0x6, 0x181f ;  /* 0x00d81f0006027f89 */ /* 0x000e6800000e0000 */
[----:B------:R-:W2:Y:S04]  /*122d0*/  SHFL.IDX PT, R6, R6, 0x7, 0x181f ;  /* 0x00f81f0006067f89 */ /* 0x000ea800000e0000 */
        /* <DEDUP_REMOVED lines=8> */
.L_x_1311:
[----:B------:R-:W-:Y:S01]  /*12360*/  VIADD R4, R4, 0x70 ;  /* 0x0000007004047836 */ /* 0x000fe20000000000 */
[----:B------:R-:W-:Y:S04]  /*12370*/  BSSY B0, `(.L_x_1205) ;  /* 0x000000c000007945 */ /* 0x000fe80003800000 */
[----:B------:R-:W-:-:S13]  /*12380*/  ISETP.GE.AND P3, PT, R4, R5, PT ;  /* 0x000000050400720c */ /* 0x000fda0003f66270 */
[----:B------:R-:W-:Y:S05]  /*12390*/  @P3 BRA `(.L_x_1206) ;  /* 0x0000000000243947 */ /* 0x000fea0003800000 */
[----:B0-----:R-:W-:Y:S01]  /*123a0*/  LEA R2, P3, R10, R0, 0x1 ;  /* 0x000000000a027211 */ /* 0x001fe200078608ff */
[----:B------:R-:W-:-:S04]  /*123b0*/  ULDC.64 UR4, c[0x0][0x208] ;  /* 0x0000820000047ab9 */ /* 0x000fc80000000a00 */
[----:B------:R-:W-:-:S05]  /*123c0*/  IMAD.X R3, RZ, RZ, R6, P3 ;  /* 0x000000ffff037224 */ /* 0x000fca00018e0606 */
[----:B------:R-:W-:Y:S01]  /*123d0*/  @!PT LDS RZ, [RZ] ;  /* 0x00000000fffff984 */ /* 0x000fe20000000800 */
[----:B------:R-:W-:Y:S01]  /*123e0*/  @!PT LDS RZ, [RZ] ;  /* 0x00000000fffff984 */ /* 0x000fe20000000800 */
[----:B------:R-:W-:Y:S01]  /*123f0*/  @!PT LDS RZ, [RZ] ;  /* 0x00000000fffff984 */ /* 0x000fe20000000800 */
[----:B------:R1:W-:Y:S04]  /*12400*/  LDGSTS.E.BYPASS.LTC128B.128 [R9+0xfc00], desc[UR4][R2.64], !P0 ;  /* 0x0fc0000002097fae */ /* 0x0003e8000c101d44 */
[----:B------:R1:W-:Y:S04]  /*12410*/  LDGSTS.E.BYPASS.LTC128B.128 [R9+0x13c00], desc[UR4][R2.64+0x80], !P1 ;  /* 0x13c0008002097fae */ /* 0x0003e8000c901d44 */
[----:B------:R1:W-:Y:S02]  /*12420*/  LDGSTS.E.BYPASS.LTC128B.128 [R9+0x17c00], desc[UR4][R2.64+0x100], !P2 ;  /* 0x17c0010002097fae */ /* 0x0003e4000d101d44 */
.L_x_1206:
[----:B------:R-:W-:Y:S05]  /*12430*/  BSYNC B0 ;  /* 0x0000000000007941 */ /* 0x000fea0003800000 */
.L_x_1205:
[----:B------:R-:W-:Y:S01]  /*12440*/  NOP ;  /* 0x0000000000007918 */ /* 0x000fe20000000000 */
[----:B------:R-:W-:Y:S01]  /*12450*/  PLOP3.LUT P0, PT, PT, PT, PT, 0x80, 0x0 ;  /* 0x000000000000781c */ /* 0x000fe20003f0f070 */
[----:B------:R-:W-:-:S12]  /*12460*/  VIADD R6, R17, 0x2a800 ;  /* 0x0002a80011067836 */ /* 0x000fd80000000000 */
.L_x_1207:
[----:B------:R-:W-:Y:S02]  /*12470*/  PLOP3.LUT P1, PT, P1, P0, PT, 0xa2, 0x0 ;  /* 0x000000000000781c */ /* 0x000fe40000f21472 */
[----:B------:R-:W-:-:S08]  /*12480*/  @P0 R2UR P1, UR4, R17 ;  /* 0x00000000110402ca */ /* 0x000fd00000020000 */
[----:B------:R-:W-:-:S05]  /*12490*/  @P0 PLOP3.LUT P0, PT, P1, PT, PT, 0x80, 0x0 ;  /* 0x000000000000081c */ /* 0x000fca0000f0f070 */
[----:B------:R-:W-:Y:S01]  /*124a0*/  @!P1 SYNCS.ARRIVE.TRANS64.RED.A0T1 RZ, [UR4+0x2a800], RZ ;  /* 0x02a800ffffff99a7 */ /* 0x000fe20008200404 */
[----:B------:R-:W-:Y:S07]  /*124b0*/  @!P1 ARRIVES.LDGSTSBAR.64.TRANSCNT [UR4+0x2a800] ;  /* 0x02a80000ff0099b0 */ /* 0x000fee0008000a84 */
[----:B------:R-:W-:Y:S05]  /*124c0*/  @P0 BRA.U.ANY `(.L_x_1207) ;  /* 0xfffffffd00e80947 */ /* 0x000fea000393ffff */
[----:B01----:R-:W2:Y:S02]  /*124d0*/  LDL.LU R2, [R1+0x18] ;  /* 0x0000180001027983 */ /* 0x003ea40000300800 */
        /* <DEDUP_REMOVED lines=11> */
.L_x_1312:
[----:B------:R-:W-:Y:S05]  /*12590*/  BSYNC B0 ;  /* 0x0000000000007941 */ /* 0x000fea0003800000 */
.L_x_1208:
[----:B------:R-:W-:-:S04]  /*125a0*/  UIADD3 UR4, UR41, -0x2, URZ ;  /* 0xfffffffe29047890 */ /* 0x000fc8000fffe03f */
[----:B------:R-:W-:-:S06]  /*125b0*/  UISETP.GE.AND UP0, UPT, UR4, UR40, UPT ;  /* 0x000000280400728c */ /* 0x000fcc000bf06270 */
[----:B------:R-:W-:-:S13]  /*125c0*/  PLOP3.LUT P0, PT, PT, PT, UP0, 0x80, 0x0 ;  /* 0x000000000000781c */ /* 0x000fda0003f0f008 */
[----:B------:R-:W-:Y:S05]  /*125d0*/  @!P0 BRA `(.L_x_1210) ;  /* 0x0000002000008947 */ /* 0x000fea0003800000 */
[----:B0-----:R-:W-:Y:S01]  /*125e0*/  IMAD R0, RZ, RZ, -UR41 ;  /* 0x80000029ff007e24 */ /* 0x001fe2000f8e02ff */
[----:B------:R-:W-:-:S04]  /*125f0*/  LOP3.LUT R8, RZ, UR40, RZ, 0x33, !PT ;  /* 0x00000028ff087c12 */ /* 0x000fc8000f8e33ff */
[----:B------:R-:W-:-:S05]  /*12600*/  VIADDMNMX R8, R0, 0x1, R8, !PT ;  /* 0x0000000100087846 */ /* 0x000fca0007800108 */
[----:B------:R-:W-:-:S05]  /*12610*/  VIADD R0, R8, UR41 ;  /* 0x0000002908007c36 */ /* 0x000fca0008000000 */
[----:B------:R-:W-:-:S04]  /*12620*/  LOP3.LUT R0, R0, 0x1, RZ, 0xc0, !PT ;  /* 0x0000000100007812 */ /* 0x000fc800078ec0ff */
[----:B------:R-:W-:Y:S01]  /*12630*/  ISETP.NE.U32.AND P0, PT, R0, 0x1, PT ;  /* 0x000000010000780c */ /* 0x000fe20003f05070 */
[----:B------:R-:W-:-:S12]  /*12640*/  IMAD.U32 R0, RZ, RZ, UR4 ;  /* 0x00000004ff007e24 */ /* 0x000fd8000f8e00ff */
[----:B------:R-:W-:Y:S05]  /*12650*/  @P0 BRA `(.L_x_1211) ;  /* 0x0000000800a00947 */ /* 0x000fea0003800000 */
[----:B------:R-:W2:Y:S04]  /*12660*/  LDL R2, [R1+0xc] ;  /* 0x00000c0001027983 */ /* 0x000ea80000100800 */
[----:B------:R-:W3:Y:S01]  /*12670*/  LDL R3, [R1+0x4] ;  /* 0x0000040001037983 */ /* 0x000ee20000100800 */
[----:B------:R-:W-:-:S05]  /*12680*/  VIADD R7, R18, 0x1 ;  /* 0x0000000112077836 */ /* 0x000fca0000000000 */
[C---:B------:R-:W-:Y:S01]  /*12690*/  ISETP.NE.AND P0, PT, R7.reuse, 0x2, PT ;  /* 0x000000020700780c */ /* 0x040fe20003f05270 */
[----:B------:R-:W-:Y:S03]  /*126a0*/  BSSY B0, `(.L_x_1212) ;  /* 0x000009f000007945 */ /* 0x000fe60003800000 */
[----:B------:R-:W-:Y:S02]  /*126b0*/  SEL R10, RZ, 0x1, P0 ;  /* 0x00000001ff0a7807 */ /* 0x000fe40000000000 */
[----:B------:R-:W-:Y:S02]  /*126c0*/  SEL R7, R7, RZ, P0 ;  /* 0x000000ff07077207 */ /* 0x000fe40000000000 */
[----:B--2---:R-:W-:Y:S02]  /*126d0*/  LOP3.LUT P1, RZ, R2, 0x2, RZ, 0xc0, !PT ;  /* 0x0000000202ff7812 */ /* 0x004fe4000782c0ff */
[----:B---3--:R-:W-:-:S11]  /*126e0*/  LOP3.LUT R10, R3, R10, RZ, 0x3c, !PT ;  /* 0x0000000a030a7212 */ /* 0x008fd600078e3cff */
[----:B------:R-:W-:Y:S05]  /*126f0*/  @!P1 BRA `(.L_x_1213) ;  /* 0x0000000800649947 */ /* 0x000fea0003800000 */
[----:B------:R-:W-:Y:S01]  /*12700*/  LOP3.LUT P1, RZ, R2, 0x1, RZ, 0xc0, !PT ;  /* 0x0000000102ff7812 */ /* 0x000fe2000782c0ff */
[----:B------:R-:W-:-:S12]  /*12710*/  IMAD.MOV.U32 R5, RZ, RZ, R16 ;  /* 0x000000ffff057224 */ /* 0x000fd800078e0010 */
[----:B------:R-:W-:Y:S05]  /*12720*/  @!P1 BRA `(.L_x_1214) ;  /* 0x0000000000549947 */ /* 0x000fea0003800000 */
[----:B------:R-:W2:Y:S01]  /*12730*/  LDL R9, [R1+0x8] ;  /* 0x0000080001097983 */ /* 0x000ea20000100800 */
[----:B------:R-:W0:Y:S03]  /*12740*/  LDC R5, c[0x0][0x43c] ;  /* 0x00010f00ff057b82 */ /* 0x000e260000000800 */
[----:B------:R-:W3:Y:S01]  /*12750*/  LDL R11, [R1] ;  /* 0x00000000010b7983 */ /* 0x000ee20000100800 */
[----:B------:R-:W-:Y:S01]  /*12760*/  IMAD.MOV.U32 R4, RZ, RZ, R0 ;  /* 0x000000ffff047224 */ /* 0x000fe200078e0000 */
[----:B------:R-:W-:Y:S01]  /*12770*/  ULDC.64 UR4, c[0x0][0x428] ;  /* 0x00010a0000047ab9 */ /* 0x000fe20000000a00 */
[----:B------:R-:W-:Y:S01]  /*12780*/  ULDC.64 UR6, c[0x0][0x208] ;  /* 0x0000820000067ab9 */ /* 0x000fe20000000a00 */
[----:B0-----:R-:W-:-:S13]  /*12790*/  ISETP.NE.AND P0, PT, R5, 0x1, PT ;  /* 0x000000010500780c */ /* 0x001fda0003f05270 */
[----:B------:R-:W0:Y:S02]  /*127a0*/  @P0 LDC.64 R2, c[0x0][0x440] ;  /* 0x00011000ff020b82 */ /* 0x000e240000000a00 */
[----:B0-----:R-:W-:-:S05]  /*127b0*/  @P0 IMAD.HI.U32 R2, R0, R2, RZ ;  /* 0x0000000200020227 */ /* 0x001fca00078e00ff */
[----:B------:R-:W-:-:S05]  /*127c0*/  @P0 SHF.R.U32.HI R4, RZ, R3, R2 ;  /* 0x00000003ff040219 */ /* 0x000fca0000011602 */
[----:B------:R-:W-:-:S04]  /*127d0*/  IMAD.MOV R2, RZ, RZ, -R4 ;  /* 0x000000ffff027224 */ /* 0x000fc800078e0a04 */
[----:B------:R-:W-:Y:S01]  /*127e0*/  IMAD R0, R5, R2, R0 ;  /* 0x0000000205007224 */ /* 0x000fe200078e0200 */
[----:B------:R-:W-:Y:S01]  /*127f0*/  SHF.R.S32.HI R5, RZ, 0x1f, R4 ;  /* 0x0000001fff057819 */ /* 0x000fe20000011404 */
[----:B------:R-:W0:Y:S01]  /*12800*/  LDC.64 R2, c[0x0][0x418] ;  /* 0x00010600ff027b82 */ /* 0x000e220000000a00 */
[----:B--2---:R-:W-:-:S04]  /*12810*/  IMAD R9, R9, UR4, RZ ;  /* 0x0000000409097c24 */ /* 0x004fc8000f8e02ff */
[C---:B---3--:R-:W-:Y:S02]  /*12820*/  IMAD R9, R11.reuse, UR5, R9 ;  /* 0x000000050b097c24 */ /* 0x048fe4000f8e0209 */
[----:B------:R-:W-:-:S04]  /*12830*/  IMAD.WIDE.U32 R4, R11, UR4, R4 ;  /* 0x000000040b047c25 */ /* 0x000fc8000f8e0004 */
[----:B------:R-:W-:Y:S01]  /*12840*/  IMAD.IADD R5, R9, 0x1, R5 ;  /* 0x0000000109057824 */ /* 0x000fe200078e0205 */
[----:B0-----:R-:W-:-:S04]  /*12850*/  LEA R2, P0, R4, R2, 0x2 ;  /* 0x0000000204027211 */ /* 0x001fc800078010ff */
[----:B------:R-:W-:-:S05]  /*12860*/  LEA.HI.X R3, R4, R3, R5, 0x2, P0 ;  /* 0x0000000304037211 */ /* 0x000fca00000f1405 */
[----:B------:R0:W5:Y:S04]  /*12870*/  LDG.E R5, desc[UR6][R2.64] ;  /* 0x0000000602057981 */ /* 0x000168000c1e1900 */
.L_x_1214:
[----:B0-----:R-:W-:Y:S01]  /*12880*/  IMAD R3, R7, 0x8, R17 ;  /* 0x0000000807037824 */ /* 0x001fe200078e0211 */
[----:B------:R-:W-:Y:S01]  /*12890*/  SHF.L.U32 R2, R10, 0x1f, RZ ;  /* 0x0000001f0a027819 */ /* 0x000fe200000006ff */
[----:B------:R-:W-:Y:S03]  /*128a0*/  BSSY B1, `(.L_x_1215) ;  /* 0x0000003000017945 */ /* 0x000fe60003800000 */
[----:B------:R-:W0:Y:S02]  /*128b0*/  SYNCS.PHASECHK.TRANS64.TRYWAIT P0, [R3+URZ+0x2a840], R2 ;  /* 0x02a84002030075a7 */ /* 0x000e24000800017f */
[----:B0-----:R-:W-:Y:S05]  /*128c0*/  @!P0 BRA `(.L_x_1216) ;  /* 0x0000003800448947 */ /* 0x001fea0003800000 */
.L_x_1313:
[----:B------:R-:W-:Y:S05]  /*128d0*/  BSYNC B1 ;  /* 0x0000000000017941 */ /* 0x000fea0003800000 */
.L_x_1215:
[----:B------:R-:W1:Y:S01]  /*128e0*/  S2R R4, SR_TID.X ;  /* 0x0000000000047919 */ /* 0x000e620000002100 */
[----:B------:R-:W-:Y:S01]  /*128f0*/  BSSY B1, `(.L_x_1217) ;  /* 0x000000b000017945 */ /* 0x000fe20003800000 */
[----:B-1----:R-:W-:-:S04]  /*12900*/  LOP3.LUT R4, R4, 0x7f, RZ, 0xc0, !PT ;  /* 0x0000007f04047812 */ /* 0x002fc800078ec0ff */
[----:B------:R-:W-:-:S13]  /*12910*/  ISETP.NE.AND P1, PT, R4, RZ, PT ;  /* 0x000000ff0400720c */ /* 0x000fda0003f25270 */
[----:B------:R-:W-:Y:S05]  /*12920*/  @P1 BRA `(.L_x_1218) ;  /* 0x00000000001c1947 */ /* 0x000fea0003800000 */
[----:B------:R-:W1:Y:S01]  /*12930*/  S2R R4, SR_TID.X ;  /* 0x0000000000047919 */ /* 0x000e620000002100 */
[----:B0-----:R-:W-:-:S04]  /*12940*/  IMAD.MOV.U32 R2, RZ, RZ, 0x9000 ;  /* 0x00009000ff027424 */ /* 0x001fc800078e00ff */
[----:B------:R2:W-:Y:S01]  /*12950*/  SYNCS.ARRIVE.TRANS64 RZ, [R3+URZ+0x2a830], R2 ;  /* 0x02a8300203ff79a7 */ /* 0x0005e2000800003f */
[----:B-1----:R-:W-:-:S04]  /*12960*/  LOP3.LUT R4, R4, 0x1f, RZ, 0xc0, !PT ;  /* 0x0000001f04047812 */ /* 0x002fc800078ec0ff */
[----:B------:R-:W-:-:S13]  /*12970*/  ISETP.NE.AND P0, PT, R4, RZ, PT ;  /* 0x000000ff0400720c */ /* 0x000fda0003f05270 */
[----:B--2---:R-:W-:Y:S05]  /*12980*/  @!P0 BRA `(.L_x_1218) ;  /* 0x0000000000048947 */ /* 0x004fea0003800000 */
[----:B------:R-:W-:Y:S01]  /*12990*/  BPT.TRAP 0x1 ;  /* 0x000000040000795c */ /* 0x000fe20000300000 */
.L_x_1218:
[----:B------:R-:W-:Y:S05]  /*129a0*/  BSYNC B1 ;  /* 0x0000000000017941 */ /* 0x000fea0003800000 */
.L_x_1217:
[----:B------:R-:W-:Y:S01]  /*129b0*/  IMAD.MOV.U32 R11, RZ, RZ, RZ ;  /* 0x000000ffff0b7224 */ /* 0x000fe200078e00ff */
[----:B------:R-:W-:Y:S01]  /*129c0*/  UIADD3 UR4, UP0, UR38, 0x370, URZ ;  /* 0x0000037026047890 */ /* 0x000fe2000ff1e03f */
[----:B------:R-:W-:Y:S01]  /*129d0*/  IMAD R4, R7, 0x9000, R17 ;  /* 0x0000900007047824 */ /* 0x000fe200078e0211 */
[----:B------:R-:W-:Y:S01]  /*129e0*/  PLOP3.LUT P0, PT, PT, PT, PT, 0x80, 0x0 ;  /* 0x000000000000781c */ /* 0x000fe20003f0f070 */
[----:B0-----:R-:W-:Y:S01]  /*129f0*/  VIADD R3, R3, 0x2a830 ;  /* 0x0002a83003037836 */ /* 0x001fe20000000000 */
[----:B------:R-:W-:Y:S01]  /*12a00*/  R2UR UR10, R11 ;  /* 0x000000000b0a72ca */ /* 0x000fe200000e0000 */
[----:B------:R-:W-:Y:S01]  /*12a10*/  IMAD R2, R0, 0x60, RZ ;  /* 0x0000006000027824 */ /* 0x000fe200078e02ff */
[----:B------:R-:W-:Y:S01]  /*12a20*/  UIADD3.X UR5, URZ, UR39, URZ, UP0, !UPT ;  /* 0x000000273f057290 */ /* 0x000fe200087fe43f */
[----:B------:R-:W-:Y:S01]  /*12a30*/  VIADD R9, R4, 0x18400 ;  /* 0x0001840004097836 */ /* 0x000fe20000000000 */
[----:B------:R-:W-:Y:S01]  /*12a40*/  UMOV UR6, 0x0 ;  /* 0x0000000000067882 */ /* 0x000fe20000000000 */
[----:B------:R-:W-:-:S10]  /*12a50*/  UMOV UR7, 0x14f00000 ;  /* 0x14f0000000077882 */ /* 0x000fd40000000000 */
.L_x_1219:
[----:B------:R-:W-:-:S13]  /*12a60*/  @P0 ELECT P2, URZ, PT ;  /* 0x00000000003f082f */ /* 0x000fda0003840000 */
[----:B-----5:R-:W-:Y:S01]  /*12a70*/  @P2 R2UR UR13, R5 ;  /* 0x00000000050d22ca */ /* 0x020fe200000e0000 */
[----:B------:R-:W-:Y:S01]  /*12a80*/  UMOV UR12, UR36 ;  /* 0x00000024000c7c82 */ /* 0x000fe20008000000 */
[----:B------:R-:W-:Y:S02]  /*12a90*/  @P2 R2UR UR11, R2 ;  /* 0x00000000020b22ca */ /* 0x000fe400000e0000 */
[----:B------:R-:W-:Y:S02]  /*12aa0*/  @P2 R2UR UR9, R3 ;  /* 0x00000000030922ca */ /* 0x000fe400000e0000 */
[----:B------:R-:W-:Y:S02]  /*12ab0*/  @P2 R2UR UR8, R9 ;  /* 0x00000000090822ca */ /* 0x000fe400000e0000 */
[----:B------:R-:W-:Y:S02]  /*12ac0*/  @P2 PLOP3.LUT P0, PT, P2, PT, PT, 0x8, 0x0 ;  /* 0x000000000000281c */ /* 0x000fe4000170e170 */
        /* <DEDUP_REMOVED lines=9> */
.L_x_1220:
[----:B------:R-:W-:-:S13]  /*12b60*/  @P0 ELECT P2, URZ, PT ;  /* 0x00000000003f082f */ /* 0x000fda0003840000 */
[----:B------:R-:W-:Y:S01]  /*12b70*/  @P2 R2UR UR13, R5 ;  /* 0x00000000050d22ca */ /* 0x000fe200000e0000 */
        /* <DEDUP_REMOVED lines=13> */
.L_x_1221:
        /* <DEDUP_REMOVED lines=10> */
[----:B------:R-:W2:Y:S01]  /*12cf0*/  LDL.LU R9, [R1+0x4] ;  /* 0x0000040001097983 */ /* 0x000ea20000300800 */
[----:B------:R-:W-:Y:S01]  /*12d00*/  IMAD R3, R18, 0x8, R6 ;  /* 0x0000000812037824 */ /* 0x000fe200078e0206 */
[----:B------:R-:W-:Y:S01]  /*12d10*/  BSSY B1, `(.L_x_1222) ;  /* 0x0000004000017945 */ /* 0x000fe20003800000 */
[----:B--2---:R-:W-:-:S04]  /*12d20*/  SHF.L.U32 R2, R9, 0x1f, RZ ;  /* 0x0000001f09027819 */ /* 0x004fc800000006ff */
[----:B------:R-:W0:Y:S02]  /*12d30*/  SYNCS.PHASECHK.TRANS64.TRYWAIT P0, [R3+URZ+0x60], R2 ;  /* 0x00006002030075a7 */ /* 0x000e24000800017f */
[----:B0-----:R-:W-:Y:S05]  /*12d40*/  @!P0 BRA `(.L_x_1223) ;  /* 0x0000003400388947 */ /* 0x001fea0003800000 */
.L_x_1314:
[----:B------:R-:W-:Y:S05]  /*12d50*/  BSYNC B1 ;  /* 0x0000000000017941 */ /* 0x000fea0003800000 */
.L_x_1222:
[----:B------:R-:W-:Y:S01]  /*12d60*/  BSSY B1, `(.L_x_1224) ;  /* 0x000000c000017945 */ /* 0x000fe20003800000 */
[----:B------:R-:W-:Y:S02]  /*12d70*/  IMAD.MOV.U32 R12, RZ, RZ, 0x0 ;  /* 0x00000000ff0c7424 */ /* 0x000fe400078e00ff */
[----:B------:R-:W-:Y:S01]  /*12d80*/  IMAD.MOV.U32 R13, RZ, RZ, 0x14f00000 ;  /* 0x14f00000ff0d7424 */ /* 0x000fe200078e00ff */
[----:B------:R-:W-:Y:S06]  /*12d90*/  @P1 BRA `(.L_x_1225) ;  /* 0x0000000000201947 */ /* 0x000fec0003800000 */
[----:B------:R-:W1:Y:S01]  /*12da0*/  S2R R4, SR_TID.X ;  /* 0x0000000000047919 */ /* 0x000e620000002100 */
[----:B0-----:R-:W-:Y:S02]  /*12db0*/  IMAD R2, R18, 0x8, R17 ;  /* 0x0000000812027824 */ /* 0x001fe400078e0211 */
[----:B------:R-:W-:-:S04]  /*12dc0*/  IMAD.MOV.U32 R3, RZ, RZ, 0x6000 ;  /* 0x00006000ff037424 */ /* 0x000fc800078e00ff */
[----:B------:R2:W-:Y:S01]  /*12dd0*/  SYNCS.ARRIVE.TRANS64 RZ, [R2+URZ+0x2a850], R3 ;  /* 0x02a8500302ff79a7 */ /* 0x0005e2000800003f */
[----:B-1----:R-:W-:-:S04]  /*12de0*/  LOP3.LUT R4, R4, 0x1f, RZ, 0xc0, !PT ;  /* 0x0000001f04047812 */ /* 0x002fc800078ec0ff */
[----:B------:R-:W-:-:S13]  /*12df0*/  ISETP.NE.AND P0, PT, R4, RZ, PT ;  /* 0x000000ff0400720c */ /* 0x000fda0003f05270 */
[----:B--2---:R-:W-:Y:S05]  /*12e00*/  @!P0 BRA `(.L_x_1225) ;  /* 0x0000000000048947 */ /* 0x004fea0003800000 */
[----:B------:R-:W-:Y:S01]  /*12e10*/  BPT.TRAP 0x1 ;  /* 0x000000040000795c */ /* 0x000fe20000300000 */
.L_x_1225:
[----:B------:R-:W-:Y:S05]  /*12e20*/  BSYNC B1 ;  /* 0x0000000000017941 */ /* 0x000fea0003800000 */
.L_x_1224:
[----:B------:R-:W-:Y:S01]  /*12e30*/  R2UR UR10, R11 ;  /* 0x000000000b0a72ca */ /* 0x000fe200000e0000 */
[--C-:B0-----:R-:W-:Y:S01]  /*12e40*/  IMAD R2, R18, 0x8, R17.reuse ;  /* 0x0000000812027824 */ /* 0x101fe200078e0211 */
[----:B------:R-:W-:Y:S01]  /*12e50*/  R2UR UR6, R12 ;  /* 0x000000000c0672ca */ /* 0x000fe200000e0000 */
[----:B------:R-:W-:Y:S01]  /*12e60*/  IMAD R3, R18, 0x6000, R17 ;  /* 0x0000600012037824 */ /* 0x000fe200078e0211 */
[----:B------:R-:W-:Y:S01]  /*12e70*/  R2UR UR7, R13 ;  /* 0x000000000d0772ca */ /* 0x000fe200000e0000 */
[----:B------:R-:W-:Y:S01]  /*12e80*/  UIADD3 UR4, UP0, UR38, 0x470, URZ ;  /* 0x0000047026047890 */ /* 0x000fe2000ff1e03f */
[----:B------:R-:W-:Y:S01]  /*12e90*/  PLOP3.LUT P0, PT, PT, PT, PT, 0x80, 0x0 ;  /* 0x000000000000781c */ /* 0x000fe20003f0f070 */
[----:B------:R-:W-:Y:S02]  /*12ea0*/  IMAD R4, R19, 0x60, RZ ;  /* 0x0000006013047824 */ /* 0x000fe400078e02ff */
[----:B------:R-:W-:Y:S01]  /*12eb0*/  VIADD R2, R2, 0x2a850 ;  /* 0x0002a85002027836 */ /* 0x000fe20000000000 */
[----:B------:R-:W-:Y:S01]  /*12ec0*/  UIADD3.X UR5, URZ, UR39, URZ, UP0, !UPT ;  /* 0x000000273f057290 */ /* 0x000fe200087fe43f */
[----:B------:R-:W-:-:S11]  /*12ed0*/  VIADD R9, R3, 0x400 ;  /* 0x0000040003097836 */ /* 0x000fd60000000000 */
.L_x_1226:
        /* <DEDUP_REMOVED lines=15> */
.L_x_1227:
        /* <DEDUP_REMOVED lines=10> */
[----:B------:R-:W-:Y:S02]  /*13070*/  IMAD.MOV.U32 R16, RZ, RZ, R5 ;  /* 0x000000ffff107224 */ /* 0x000fe400078e0005 */
[----:B------:R-:W-:-:S07]  /*13080*/  IMAD.MOV.U32 R19, RZ, RZ, R0 ;  /* 0x000000ffff137224 */ /* 0x000fce00078e0000 */
.L_x_1213:
[----:B------:R-:W-:Y:S05]  /*13090*/  BSYNC B0 ;  /* 0x0000000000007941 */ /* 0x000fea0003800000 */
.L_x_1212:
[----:B------:R0:W-:Y:S01]  /*130a0*/  STL [R1+0x4], R10 ;  /* 0x0000040a01007387 */ /* 0x0001e20000100800 */
[----:B------:R-:W-:Y:S01]  /*130b0*/  UIADD3 UR4, UR41, -0x3, URZ ;  /* 0xfffffffd29047890 */ /* 0x000fe2000fffe03f */
[----:B------:R-:W-:-:S05]  /*130c0*/  IMAD.MOV.U32 R18, RZ, RZ, R7 ;  /* 0x000000ffff127224 */ /* 0x000fca00078e0007 */
[----:B------:R-:W-:-:S07]  /*130d0*/  IMAD.U32 R0, RZ, RZ, UR4 ;  /* 0x00000004ff007e24 */ /* 0x000fce000f8e00ff */
.L_x_1211:
[----:B------:R-:W-:Y:S01]  /*130e0*/  ULOP3.LUT UR4, URZ, UR41, URZ, 0x33, !UPT ;  /* 0x000000293f047292 */ /* 0x000fe2000f8e333f */
[----:B------:R-:W-:Y:S01]  /*130f0*/  VIADD R8, R8, 0xfffffffe ;  /* 0xfffffffe08087836 */ /* 0x000fe20000000000 */
[----:B------:R-:W-:Y:S04]  /*13100*/  BSSY B0, `(.L_x_1210) ;  /* 0x000014d000007945 */ /* 0x000fe80003800000 */
[----:B------:R-:W-:-:S13]  /*13110*/  ISETP.NE.AND P0, PT, R8, UR4, PT ;  /* 0x0000000408007c0c */ /* 0x000fda000bf05270 */
[----:B------:R-:W-:Y:S05]  /*13120*/  @!P0 BRA `(.L_x_1228) ;  /* 0x0000001400288947 */ /* 0x000fea0003800000 */
[----:B------:R-:W-:-:S07]  /*13130*/  IMAD.MOV.U32 R8, RZ, RZ, R16 ;  /* 0x000000ffff087224 */ /* 0x000fce00078e0010 */
.L_x_1261:
[----:B------:R-:W2:Y:S04]  /*13140*/  LDL R2, [R1+0xc] ;  /* 0x00000c0001027983 */ /* 0x000ea80000100800 */
[----:B------:R-:W3:Y:S01]  /*13150*/  LDL R3, [R1+0x4] ;  /* 0x0000040001037983 */ /* 0x000ee20000100800 */
[----:B------:R-:W-:Y:S01]  /*13160*/  VIADD R4, R18, 0x1 ;  /* 0x0000000112047836 */ /* 0x000fe20000000000 */
[----:B------:R-:W-:Y:S05]  /*13170*/  YIELD ;  /* 0x0000000000007946 */ /* 0x000fea0003800000 */
[----:B------:R-:W-:Y:S01]  /*13180*/  ISETP.NE.AND P0, PT, R4, 0x2, PT ;  /* 0x000000020400780c */ /* 0x000fe20003f05270 */
[----:B------:R-:W-:Y:S03]  /*13190*/  BSSY B1, `(.L_x_1229) ;  /* 0x000009d000017945 */ /* 0x000fe60003800000 */
[----:B------:R-:W-:-:S02]  /*131a0*/  SEL R5, RZ, 0x1, P0 ;  /* 0x00000001ff057807 */ /* 0x000fc40000000000 */
[----:B------:R-:W-:Y:S02]  /*131b0*/  SEL R4, R4, RZ, P0 ;  /* 0x000000ff04047207 */ /* 0x000fe40000000000 */
[----:B--2---:R-:W-:Y:S02]  /*131c0*/  LOP3.LUT P1, RZ, R2, 0x2, RZ, 0xc0, !PT ;  /* 0x0000000202ff7812 */ /* 0x004fe4000782c0ff */
[----:B---3--:R-:W-:-:S11]  /*131d0*/  LOP3.LUT R5, R3, R5, RZ, 0x3c, !PT ;  /* 0x0000000503057212 */ /* 0x008fd600078e3cff */
[----:B------:R-:W-:Y:S05]  /*131e0*/  @!P1 BRA `(.L_x_1230) ;  /* 0x00000008005c9947 */ /* 0x000fea0003800000 */
[----:B------:R-:W-:Y:S01]  /*131f0*/  LOP3.LUT P1, RZ, R2, 0x1, RZ, 0xc0, !PT ;  /* 0x0000000102ff7812 */ /* 0x000fe2000782c0ff */
[----:B------:R-:W-:-:S12]  /*13200*/  IMAD.MOV.U32 R7, RZ, RZ, R0 ;  /* 0x000000ffff077224 */ /* 0x000fd800078e0000 */
[----:B------:R-:W-:Y:S05]  /*13210*/  @!P1 BRA `(.L_x_1231) ;  /* 0x0000000000549947 */ /* 0x000fea0003800000 */
[----:B0-----:R-:W2:Y:S01]  /*13220*/  LDL R10, [R1+0x8] ;  /* 0x00000800010a7983 */ /* 0x001ea20000100800 */
[----:B------:R-:W0:Y:S01]  /*13230*/  LDC R8, c[0x0][0x43c] ;  /* 0x00010f00ff087b82 */ /* 0x000e220000000800 */
[----:B------:R-:W-:Y:S02]  /*13240*/  ULDC.64 UR4, c[0x0][0x428] ;  /* 0x00010a0000047ab9 */ /* 0x000fe40000000a00 */
[----:B------:R-:W3:Y:S01]  /*13250*/  LDL R9, [R1] ;  /* 0x0000000001097983 */ /* 0x000ee20000100800 */
[----:B------:R-:W-:Y:S01]  /*13260*/  ULDC.64 UR6, c[0x0][0x208] ;  /* 0x0000820000067ab9 */ /* 0x000fe20000000a00 */
[----:B0-----:R-:W-:-:S13]  /*13270*/  ISETP.NE.AND P0, PT, R8, 0x1, PT ;  /* 0x000000010800780c */ /* 0x001fda0003f05270 */
[----:B------:R-:W0:Y:S02]  /*13280*/  @P0 LDC.64 R2, c[0x0][0x440] ;  /* 0x00011000ff020b82 */ /* 0x000e240000000a00 */
[----:B0-----:R-:W-:-:S04]  /*13290*/  @P0 IMAD.HI.U32 R7, R0, R2, RZ ;  /* 0x0000000200070227 */ /* 0x001fc800078e00ff */
[----:B------:R-:W-:Y:S01]  /*132a0*/  IMAD.MOV.U32 R2, RZ, RZ, R0 ;  /* 0x000000ffff027224 */ /* 0x000fe200078e0000 */
[----:B------:R-:W-:-:S04]  /*132b0*/  @P0 SHF.R.U32.HI R2, RZ, R3, R7 ;  /* 0x00000003ff020219 */ /* 0x000fc80000011607 */
[--C-:B------:R-:W-:Y:S01]  /*132c0*/  SHF.R.S32.HI R3, RZ, 0x1f, R2.reuse ;  /* 0x0000001fff037819 */ /* 0x100fe20000011402 */
[----:B------:R-:W-:-:S04]  /*132d0*/  IMAD.MOV R7, RZ, RZ, -R2 ;  /* 0x000000ffff077224 */ /* 0x000fc800078e0a02 */
[----:B------:R-:W-:Y:S02]  /*132e0*/  IMAD R7, R8, R7, R0 ;  /* 0x0000000708077224 */ /* 0x000fe400078e0200 */
        /* <DEDUP_REMOVED lines=8> */
.L_x_1231:
[----:B------:R-:W-:Y:S01]  /*13370*/  IMAD R3, R4, 0x8, R17 ;  /* 0x0000000804037824 */ /* 0x000fe200078e0211 */
[----:B------:R-:W-:Y:S01]  /*13380*/  SHF.L.U32 R2, R5, 0x1f, RZ ;  /* 0x0000001f05027819 */ /* 0x000fe200000006ff */
[----:B------:R-:W-:Y:S03]  /*13390*/  BSSY B2, `(.L_x_1232) ;  /* 0x0000003000027945 */ /* 0x000fe60003800000 */
[----:B------:R-:W2:Y:S02]  /*133a0*/  SYNCS.PHASECHK.TRANS64.TRYWAIT P0, [R3+URZ+0x2a840], R2 ;  /* 0x02a84002030075a7 */ /* 0x000ea4000800017f */
[----:B--2---:R-:W-:Y:S05]  /*133b0*/  @!P0 BRA `(.L_x_1233) ;  /* 0x0000002c00b08947 */ /* 0x004fea0003800000 */
.L_x_1315:
[----:B------:R-:W-:Y:S05]  /*133c0*/  BSYNC B2 ;  /* 0x0000000000027941 */ /* 0x000fea0003800000 */
.L_x_1232:
[----:B-1----:R-:W1:Y:S01]  /*133d0*/  S2R R9, SR_TID.X ;  /* 0x0000000000097919 */ /* 0x002e620000002100 */
[----:B------:R-:W-:Y:S01]  /*133e0*/  BSSY B2, `(.L_x_1234) ;  /* 0x000000b000027945 */ /* 0x000fe20003800000 */
[----:B-1----:R-:W-:-:S04]  /*133f0*/  LOP3.LUT R9, R9, 0x7f, RZ, 0xc0, !PT ;  /* 0x0000007f09097812 */ /* 0x002fc800078ec0ff */
[----:B------:R-:W-:-:S13]  /*13400*/  ISETP.NE.AND P1, PT, R9, RZ, PT ;  /* 0x000000ff0900720c */ /* 0x000fda0003f25270 */
[----:B------:R-:W-:Y:S05]  /*13410*/  @P1 BRA `(.L_x_1235) ;  /* 0x00000000001c1947 */ /* 0x000fea0003800000 */
[----:B------:R-:W1:Y:S01]  /*13420*/  S2R R9, SR_TID.X ;  /* 0x0000000000097919 */ /* 0x000e620000002100 */
[----:B--2---:R-:W-:-:S04]  /*13430*/  IMAD.MOV.U32 R2, RZ, RZ, 0x9000 ;  /* 0x00009000ff027424 */ /* 0x004fc800078e00ff */
[----:B------:R3:W-:Y:S01]  /*13440*/  SYNCS.ARRIVE.TRANS64 RZ, [R3+URZ+0x2a830], R2 ;  /* 0x02a8300203ff79a7 */ /* 0x0007e2000800003f */
[----:B-1----:R-:W-:-:S04]  /*13450*/  LOP3.LUT R9, R9, 0x1f, RZ, 0xc0, !PT ;  /* 0x0000001f09097812 */ /* 0x002fc800078ec0ff */
[----:B------:R-:W-:-:S13]  /*13460*/  ISETP.NE.AND P0, PT, R9, RZ, PT ;  /* 0x000000ff0900720c */ /* 0x000fda0003f05270 */
[----:B---3--:R-:W-:Y:S05]  /*13470*/  @!P0 BRA `(.L_x_1235) ;  /* 0x0000000000048947 */ /* 0x008fea0003800000 */
[----:B------:R-:W-:Y:S01]  /*13480*/  BPT.TRAP 0x1 ;  /* 0x000000040000795c */ /* 0x000fe20000300000 */
.L_x_1235:
[----:B------:R-:W-:Y:S05]  /*13490*/  BSYNC B2 ;  /* 0x0000000000027941 */ /* 0x000fea0003800000 */
.L_x_1234:
[----:B------:R-:W-:Y:S01]  /*134a0*/  IMAD.MOV.U32 R12, RZ, RZ, RZ ;  /* 0x000000ffff0c7224 */ /* 0x000fe200078e00ff */
[----:B------:R-:W-:Y:S01]  /*134b0*/  UIADD3 UR4, UP0, UR38, 0x370, URZ ;  /* 0x0000037026047890 */ /* 0x000fe2000ff1e03f */
[----:B------:R-:W-:Y:S01]  /*134c0*/  IMAD R9, R4, 0x9000, R17 ;  /* 0x0000900004097824 */ /* 0x000fe200078e0211 */
[----:B------:R-:W-:Y:S01]  /*134d0*/  PLOP3.LUT P0, PT, PT, PT, PT, 0x80, 0x0 ;  /* 0x000000000000781c */ /* 0x000fe20003f0f070 */
[----:B--2---:R-:W-:Y:S01]  /*134e0*/  VIADD R3, R3, 0x2a830 ;  /* 0x0002a83003037836 */ /* 0x004fe20000000000 */
[----:B------:R-:W-:Y:S01]  /*134f0*/  R2UR UR10, R12 ;  /* 0x000000000c0a72ca */ /* 0x000fe200000e0000 */
[----:B------:R-:W-:Y:S01]  /*13500*/  IMAD R2, R7, 0x60, RZ ;  /* 0x0000006007027824 */ /* 0x000fe200078e02ff */
[----:B------:R-:W-:Y:S01]  /*13510*/  UIADD3.X UR5, URZ, UR39, URZ, UP0, !UPT ;  /* 0x000000273f057290 */ /* 0x000fe200087fe43f */
[----:B0-----:R-:W-:Y:S01]  /*13520*/  VIADD R10, R9, 0x18400 ;  /* 0x00018400090a7836 */ /* 0x001fe20000000000 */
[----:B------:R-:W-:Y:S01]  /*13530*/  UMOV UR6, 0x0 ;  /* 0x0000000000067882 */ /* 0x000fe20000000000 */
[----:B------:R-:W-:-:S10]  /*13540*/  UMOV UR7, 0x14f00000 ;  /* 0x14f0000000077882 */ /* 0x000fd40000000000 */
.L_x_1236:
        /* <DEDUP_REMOVED lines=16> */
.L_x_1237:
        /* <DEDUP_REMOVED lines=15> */
.L_x_1238:
        /* <DEDUP_REMOVED lines=16> */
.L_x_1316:
[----:B------:R-:W-:Y:S05]  /*13840*/  BSYNC B2 ;  /* 0x0000000000027941 */ /* 0x000fea0003800000 */
.L_x_1239:
        /* <DEDUP_REMOVED lines=11> */
.L_x_1242:
[----:B------:R-:W-:Y:S05]  /*13900*/  BSYNC B2 ;  /* 0x0000000000027941 */ /* 0x000fea0003800000 */
.L_x_1241:
[----:B------:R-:W-:Y:S01]  /*13910*/  R2UR UR10, R12 ;  /* 0x000000000c0a72ca */ /* 0x000fe200000e0000 */
[----:B------:R-:W-:Y:S01]  /*13920*/  IMAD R18, R18, 0x6000, R17 ;  /* 0x0000600012127824 */ /* 0x000fe200078e0211 */
[----:B------:R-:W-:Y:S01]  /*13930*/  R2UR UR6, R10 ;  /* 0x000000000a0672ca */ /* 0x000fe200000e0000 */
[----:B------:R-:W-:Y:S01]  /*13940*/  UIADD3 UR4, UP0, UR38, 0x470, URZ ;  /* 0x0000047026047890 */ /* 0x000fe2000ff1e03f */
[----:B------:R-:W-:Y:S01]  /*13950*/  R2UR UR7, R11 ;  /* 0x000000000b0772ca */ /* 0x000fe200000e0000 */
[----:B0-----:R-:W-:Y:S01]  /*13960*/  IMAD R3, R19, 0x60, RZ ;  /* 0x0000006013037824 */ /* 0x001fe200078e02ff */
[----:B------:R-:W-:Y:S01]  /*13970*/  PLOP3.LUT P0, PT, PT, PT, PT, 0x80, 0x0 ;  /* 0x000000000000781c */ /* 0x000fe20003f0f070 */
[----:B------:R-:W-:Y:S01]  /*13980*/  VIADD R2, R2, 0x50 ;  /* 0x0000005002027836 */ /* 0x000fe20000000000 */
[----:B------:R-:W-:Y:S01]  /*13990*/  UIADD3.X UR5, URZ, UR39, URZ, UP0, !UPT ;  /* 0x000000273f057290 */ /* 0x000fe200087fe43f */
[----:B------:R-:W-:-:S11]  /*139a0*/  VIADD R9, R18, 0x400 ;  /* 0x0000040012097836 */ /* 0x000fd60000000000 */
.L_x_1243:
        /* <DEDUP_REMOVED lines=15> */
.L_x_1244:
        /* <DEDUP_REMOVED lines=12> */
.L_x_1230:
[----:B------:R-:W-:Y:S05]  /*13b60*/  BSYNC B1 ;  /* 0x0000000000017941 */ /* 0x000fea0003800000 */
.L_x_1229:
[----:B------:R-:W2:Y:S01]  /*13b70*/  LDL R3, [R1+0xc] ;  /* 0x00000c0001037983 */ /* 0x000ea20000100800 */
[----:B------:R-:W-:Y:S01]  /*13b80*/  VIADD R18, R4, 0x1 ;  /* 0x0000000104127836 */ /* 0x000fe20000000000 */
[----:B------:R-:W-:Y:S01]  /*13b90*/  BSSY B1, `(.L_x_1245) ;  /* 0x00000a0000017945 */ /* 0x000fe20003800000 */
[----:B------:R-:W-:-:S03]  /*13ba0*/  VIADD R7, R0, 0xffffffff ;  /* 0xffffffff00077836 */ /* 0x000fc60000000000 */
[----:B------:R-:W-:-:S04]  /*13bb0*/  ISETP.NE.AND P0, PT, R18, 0x2, PT ;  /* 0x000000021200780c */ /* 0x000fc80003f05270 */
[----:B------:R-:W-:Y:S02]  /*13bc0*/  SEL R2, RZ, 0x1, P0 ;  /* 0x00000001ff027807 */ /* 0x000fe40000000000 */
[----:B------:R-:W-:Y:S02]  /*13bd0*/  SEL R18, R18, RZ, P0 ;  /* 0x000000ff12127207 */ /* 0x000fe40000000000 */
[----:B------:R-:W-:-:S05]  /*13be0*/  LOP3.LUT R11, R5, R2, RZ, 0x3c, !PT ;  /* 0x00000002050b7212 */ /* 0x000fca00078e3cff */
[----:B------:R1:W-:Y:S01]  /*13bf0*/  STL [R1+0x4], R11 ;  /* 0x0000040b01007387 */ /* 0x0003e20000100800 */
[----:B--2---:R-:W-:-:S13]  /*13c00*/  LOP3.LUT P1, RZ, R3, 0x2, RZ, 0xc0, !PT ;  /* 0x0000000203ff7812 */ /* 0x004fda000782c0ff */
[----:B-1----:R-:W-:Y:S05]  /*13c10*/  @!P1 BRA `(.L_x_1246) ;  /* 0x00000008005c9947 */ /* 0x002fea0003800000 */
[----:B------:R-:W-:Y:S01]  /*13c20*/  LOP3.LUT P1, RZ, R3, 0x1, RZ, 0xc0, !PT ;  /* 0x0000000103ff7812 */ /* 0x000fe2000782c0ff */
[----:B0-----:R-:W-:-:S12]  /*13c30*/  IMAD.MOV.U32 R10, RZ, RZ, R7 ;  /* 0x000000ffff0a7224 */ /* 0x001fd800078e0007 */
[----:B------:R-:W-:Y:S05]  /*13c40*/  @!P1 BRA `(.L_x_1247) ;  /* 0x0000000000549947 */ /* 0x000fea0003800000 */
[----:B------:R-:W2:Y:S01]  /*13c50*/  LDL R13, [R1+0x8] ;  /* 0x00000800010d7983 */ /* 0x000ea20000100800 */
        /* <DEDUP_REMOVED lines=20> */
.L_x_1247:
[----:B------:R-:W-:Y:S01]  /*13da0*/  IMAD R2, R18, 0x8, R17 ;  /* 0x0000000812027824 */ /* 0x000fe200078e0211 */
[----:B------:R-:W-:Y:S01]  /*13db0*/  SHF.L.U32 R3, R11, 0x1f, RZ ;  /* 0x0000001f0b037819 */ /* 0x000fe200000006ff */
[----:B------:R-:W-:Y:S03]  /*13dc0*/  BSSY B2, `(.L_x_1248) ;  /* 0x0000003000027945 */ /* 0x000fe60003800000 */
[----:B------:R-:W1:Y:S02]  /*13dd0*/  SYNCS.PHASECHK.TRANS64.TRYWAIT P0, [R2+URZ+0x2a840], R3 ;  /* 0x02a84003020075a7 */ /* 0x000e64000800017f */
[----:B-1----:R-:W-:Y:S05]  /*13de0*/  @!P0 BRA `(.L_x_1249) ;  /* 0x00000024004c8947 */ /* 0x002fea0003800000 */
.L_x_1317:
[----:B------:R-:W-:Y:S05]  /*13df0*/  BSYNC B2 ;  /* 0x0000000000027941 */ /* 0x000fea0003800000 */
.L_x_1248:
        /* <DEDUP_REMOVED lines=12> */
.L_x_1251:
[----:B------:R-:W-:Y:S05]  /*13ec0*/  BSYNC B2 ;  /* 0x0000000000027941 */ /* 0x000fea0003800000 */
.L_x_1250:
[----:B------:R-:W-:Y:S01]  /*13ed0*/  IMAD.MOV.U32 R14, RZ, RZ, RZ ;  /* 0x000000ffff0e7224 */ /* 0x000fe200078e00ff */
[----:B------:R-:W-:Y:S01]  /*13ee0*/  UIADD3 UR4, UP0, UR38, 0x370, URZ ;  /* 0x0000037026047890 */ /* 0x000fe2000ff1e03f */
[C---:B-1----:R-:W-:Y:S01]  /*13ef0*/  IMAD R3, R18.reuse, 0x8, R6 ;  /* 0x0000000812037824 */ /* 0x042fe200078e0206 */
[----:B------:R-:W-:Y:S01]  /*13f00*/  PLOP3.LUT P0, PT, PT, PT, PT, 0x80, 0x0 ;  /* 0x000000000000781c */ /* 0x000fe20003f0f070 */
[----:B------:R-:W-:Y:S01]  /*13f10*/  IMAD R9, R18, 0x9000, R17 ;  /* 0x0000900012097824 */ /* 0x000fe200078e0211 */
[----:B------:R-:W-:Y:S01]  /*13f20*/  R2UR UR10, R14 ;  /* 0x000000000e0a72ca */ /* 0x000fe200000e0000 */
[----:B------:R-:W-:Y:S01]  /*13f30*/  VIADD R3, R3, 0x30 ;  /* 0x0000003003037836 */ /* 0x000fe20000000000 */
[----:B------:R-:W-:Y:S01]  /*13f40*/  UIADD3.X UR5, URZ, UR39, URZ, UP0, !UPT ;  /* 0x000000273f057290 */ /* 0x000fe200087fe43f */
[----:B------:R-:W-:Y:S01]  /*13f50*/  IMAD R2, R10, 0x60, RZ ;  /* 0x000000600a027824 */ /* 0x000fe200078e02ff */
[----:B------:R-:W-:Y:S01]  /*13f60*/  UMOV UR6, 0x0 ;  /* 0x0000000000067882 */ /* 0x000fe20000000000 */
[----:B------:R-:W-:Y:S01]  /*13f70*/  VIADD R11, R9, 0x18400 ;  /* 0x00018400090b7836 */ /* 0x000fe20000000000 */
[----:B------:R-:W-:-:S09]  /*13f80*/  UMOV UR7, 0x14f00000 ;  /* 0x14f0000000077882 */ /* 0x000fd20000000000 */
.L_x_1252:
        /* <DEDUP_REMOVED lines=16> */
.L_x_1253:
        /* <DEDUP_REMOVED lines=15> */
.L_x_1254:
        /* <DEDUP_REMOVED lines=15> */
.L_x_1318:
[----:B------:R-:W-:Y:S05]  /*14270*/  BSYNC B2 ;  /* 0x0000000000027941 */ /* 0x000fea0003800000 */
.L_x_1255:
[----:B------:R-:W-:Y:S01]  /*14280*/  BSSY B2, `(.L_x_1257) ;  /* 0x000000b000027945 */ /* 0x000fe20003800000 */
[----:B------:R-:W-:Y:S02]  /*14290*/  IMAD.MOV.U32 R12, RZ, RZ, 0x0 ;  /* 0x00000000ff0c7424 */ /* 0x000fe400078e00ff */
[----:B------:R-:W-:Y:S01]  /*142a0*/  IMAD.MOV.U32 R13, RZ, RZ, 0x14f00000 ;  /* 0x14f00000ff0d7424 */ /* 0x000fe200078e00ff */
[----:B------:R-:W-:Y:S06]  /*142b0*/  @P1 BRA `(.L_x_1258) ;  /* 0x00000000001c1947 */ /* 0x000fec0003800000 */
[----:B------:R-:W1:Y:S02]  /*142c0*/  S2R R3, SR_TID.X ;  /* 0x0000000000037919 */ /* 0x000e640000002100 */
[----:B-1----:R-:W-:Y:S01]  /*142d0*/  LOP3.LUT R9, R3, 0x1f, RZ, 0xc0, !PT ;  /* 0x0000001f03097812 */ /* 0x002fe200078ec0ff */
[----:B------:R-:W-:-:S03]  /*142e0*/  IMAD.MOV.U32 R3, RZ, RZ, 0x6000 ;  /* 0x00006000ff037424 */ /* 0x000fc600078e00ff */
[----:B------:R-:W-:Y:S01]  /*142f0*/  ISETP.NE.AND P0, PT, R9, RZ, PT ;  /* 0x000000ff0900720c */ /* 0x000fe20003f05270 */
[----:B------:R1:W-:-:S12]  /*14300*/  SYNCS.ARRIVE.TRANS64 RZ, [R2+URZ+0x50], R3 ;  /* 0x0000500302ff79a7 */ /* 0x0003d8000800003f */
[----:B-1----:R-:W-:Y:S05]  /*14310*/  @!P0 BRA `(.L_x_1258) ;  /* 0x0000000000048947 */ /* 0x002fea0003800000 */
[----:B------:R-:W-:Y:S01]  /*14320*/  BPT.TRAP 0x1 ;  /* 0x000000040000795c */ /* 0x000fe20000300000 */
.L_x_1258:
[----:B------:R-:W-:Y:S05]  /*14330*/  BSYNC B2 ;  /* 0x0000000000027941 */ /* 0x000fea0003800000 */
.L_x_1257:
[----:B------:R-:W-:Y:S01]  /*14340*/  R2UR UR10, R14 ;  /* 0x000000000e0a72ca */ /* 0x000fe200000e0000 */
[----:B------:R-:W-:Y:S01]  /*14350*/  IMAD R4, R4, 0x6000, R17 ;  /* 0x0000600004047824 */ /* 0x000fe200078e0211 */
[----:B------:R-:W-:Y:S01]  /*14360*/  R2UR UR6, R12 ;  /* 0x000000000c0672ca */ /* 0x000fe200000e0000 */
[----:B------:R-:W-:Y:S01]  /*14370*/  UIADD3 UR4, UP0, UR38, 0x470, URZ ;  /* 0x0000047026047890 */ /* 0x000fe2000ff1e03f */
[----:B------:R-:W-:Y:S01]  /*14380*/  R2UR UR7, R13 ;  /* 0x000000000d0772ca */ /* 0x000fe200000e0000 */
[----:B------:R-:W-:Y:S01]  /*14390*/  IMAD R3, R19, 0x60, RZ ;  /* 0x0000006013037824 */ /* 0x000fe200078e02ff */
[----:B------:R-:W-:Y:S01]  /*143a0*/  PLOP3.LUT P0, PT, PT, PT, PT, 0x80, 0x0 ;  /* 0x000000000000781c */ /* 0x000fe20003f0f070 */
[----:B0-----:R-:W-:Y:S01]  /*143b0*/  VIADD R2, R2, 0x50 ;  /* 0x0000005002027836 */ /* 0x001fe20000000000 */
[----:B------:R-:W-:Y:S01]  /*143c0*/  UIADD3.X UR5, URZ, UR39, URZ, UP0, !UPT ;  /* 0x000000273f057290 */ /* 0x000fe200087fe43f */
[----:B------:R-:W-:-:S11]  /*143d0*/  VIADD R5, R4, 0x400 ;  /* 0x0000040004057836 */ /* 0x000fd60000000000 */
.L_x_1259:
        /* <DEDUP_REMOVED lines=15> */
.L_x_1260:
        /* <DEDUP_REMOVED lines=12> */
.L_x_1246:
[----:B------:R-:W-:Y:S05]  /*14590*/  BSYNC B1 ;  /* 0x0000000000017941 */ /* 0x000fea0003800000 */
.L_x_1245:
[----:B------:R-:W-:Y:S01]  /*145a0*/  ISETP.GT.AND P0, PT, R7, UR40, PT ;  /* 0x0000002807007c0c */ /* 0x000fe2000bf04270 */
[----:B------:R-:W-:-:S12]  /*145b0*/  VIADD R0, R0, 0xfffffffe ;  /* 0xfffffffe00007836 */ /* 0x000fd80000000000 */
[----:B------:R-:W-:Y:S05]  /*145c0*/  @P0 BRA `(.L_x_1261) ;  /* 0xffffffe800dc0947 */ /* 0x000fea000383ffff */
.L_x_1228:
[----:B------:R-:W-:Y:S05]  /*145d0*/  BSYNC B0 ;  /* 0x0000000000007941 */ /* 0x000fea0003800000 */
.L_x_1210:
[----:B0-----:R-:W0:Y:S01]  /*145e0*/  S2R R0, SR_TID.X ;  /* 0x0000000000007919 */ /* 0x001e220000002100 */
[----:B------:R-:W-:Y:S01]  /*145f0*/  BSSY B0, `(.L_x_1262) ;  /* 0x0000012000007945 */ /* 0x000fe20003800000 */
[----:B0-----:R-:W-:-:S04]  /*14600*/  LOP3.LUT R6, R0, 0x7f, RZ, 0xc0, !PT ;  /* 0x0000007f00067812 */ /* 0x001fc800078ec0ff */
[----:B------:R-:W-:-:S13]  /*14610*/  ISETP.NE.AND P1, PT, R6, RZ, PT ;  /* 0x000000ff0600720c */ /* 0x000fda0003f25270 */
[----:B------:R-:W-:Y:S05]  /*14620*/  @P1 BRA `(.L_x_1263) ;  /* 0x0000000000381947 */ /* 0x000fea0003800000 */
[----:B------:R-:W0:Y:S01]  /*14630*/  S2R R3, SR_LANEID ;  /* 0x0000000000037919 */ /* 0x000e220000000000 */
[----:B------:R-:W-:Y:S01]  /*14640*/  VOTEU.ANY UR4, UPT, PT ;  /* 0x0000000000047886 */ /* 0x000fe200038e0100 */
[----:B------:R-:W-:Y:S01]  /*14650*/  ULDC.64 UR6, c[0x0][0x208] ;  /* 0x0000820000067ab9 */ /* 0x000fe20000000a00 */
[----:B------:R-:W0:Y:S08]  /*14660*/  FLO.U32 R0, UR4 ;  /* 0x0000000400007d00 */ /* 0x000e3000080e0000 */
[----:B------:R-:W1:Y:S01]  /*14670*/  POPC R5, UR4 ;  /* 0x0000000400057d09 */ /* 0x000e620008000000 */
[----:B0-----:R-:W-:-:S02]  /*14680*/  ISETP.EQ.U32.AND P0, PT, R0, R3, PT ;  /* 0x000000030000720c */ /* 0x001fc40003f02070 */
[----:B------:R-:W1:Y:S11]  /*14690*/  LDC.64 R2, c[0x0][0xc80] ;  /* 0x00032000ff027b82 */ /* 0x000e760000000a00 */
[----:B-1----:R-:W2:Y:S01]  /*146a0*/  @P0 ATOMG.E.ADD.STRONG.GPU PT, R3, desc[UR6][R2.64], R5 ;  /* 0x00000005020309a8 */ /* 0x002ea200081ee1c6 */
[----:B------:R-:W0:Y:S02]  /*146b0*/  S2R R4, SR_LTMASK ;  /* 0x0000000000047919 */ /* 0x000e240000003900 */
[----:B0-----:R-:W-:-:S04]  /*146c0*/  LOP3.LUT R4, R4, UR4, RZ, 0xc0, !PT ;  /* 0x0000000404047c12 */ /* 0x001fc8000f8ec0ff */
[----:B------:R-:W0:Y:S01]  /*146d0*/  POPC R7, R4 ;  /* 0x0000000400077309 */ /* 0x000e220000000000 */
[----:B--2---:R-:W0:Y:S02]  /*146e0*/  SHFL.IDX PT, R0, R3, R0, 0x1f ;  /* 0x00001f0003007589 */ /* 0x004e2400000e0000 */
[----:B0-----:R-:W-:-:S05]  /*146f0*/  IADD3 R0, R0, UR44, R7 ;  /* 0x0000002c00007c10 */ /* 0x001fca000fffe007 */
[----:B------:R0:W-:Y:S02]  /*14700*/  STL [R1+0x14], R0 ;  /* 0x0000140001007387 */ /* 0x0001e40000100800 */
.L_x_1263:
[----:B------:R-:W-:Y:S05]  /*14710*/  BSYNC B0 ;  /* 0x0000000000007941 */ /* 0x000fea0003800000 */
.L_x_1262:
[----:B0-----:R-:W2:Y:S01]  /*14720*/  LDL R0, [R1+0xc] ;  /* 0x00000c0001007983 */ /* 0x001ea20000100800 */
[----:B------:R-:W-:Y:S01]  /*14730*/  BSSY B0, `(.L_x_1264) ;  /* 0x0000038000007945 */ /* 0x000fe20003800000 */
[----:B--2---:R-:W-:-:S13]  /*14740*/  LOP3.LUT P0, RZ, R0, 0x2, RZ, 0xc0, !PT ;  /* 0x0000000200ff7812 */ /* 0x004fda000780c0ff */
[----:B------:R-:W-:Y:S05]  /*14750*/  @!P0 BRA `(.L_x_1265) ;  /* 0x0000000000d48947 */ /* 0x000fea0003800000 */
[----:B------:R-:W2:Y:S01]  /*14760*/  LDL R0, [R1+0x4] ;  /* 0x0000040001007983 */ /* 0x000ea20000100800 */
[----:B------:R-:W-:Y:S01]  /*14770*/  IMAD R2, R18, 0x8, R17 ;  /* 0x0000000812027824 */ /* 0x000fe200078e0211 */
[----:B------:R-:W-:Y:S01]  /*14780*/  BSSY B1, `(.L_x_1266) ;  /* 0x0000005000017945 */ /* 0x000fe20003800000 */
[----:B------:R-:W-:Y:S02]  /*14790*/  ISETP.NE.AND P2, PT, R6, RZ, PT ;  /* 0x000000ff0600720c */ /* 0x000fe40003f45270 */
[----:B--2---:R-:W-:-:S04]  /*147a0*/  SHF.L.U32 R3, R0, 0x1f, RZ ;  /* 0x0000001f00037819 */ /* 0x004fc800000006ff */
[----:B------:R-:W0:Y:S02]  /*147b0*/  SYNCS.PHASECHK.TRANS64.TRYWAIT P0, [R2+URZ+0x2a860], R3 ;  /* 0x02a86003020075a7 */ /* 0x000e24000800017f */
[----:B0-----:R-:W-:Y:S05]  /*147c0*/  @!P0 BRA `(.L_x_1267) ;  /* 0x0000001800fc8947 */ /* 0x001fea0003800000 */
.L_x_1319:
[----:B------:R-:W-:Y:S05]  /*147d0*/  BSYNC B1 ;  /* 0x0000000000017941 */ /* 0x000fea0003800000 */
.L_x_1266:
[----:B------:R-:W-:Y:S04]  /*147e0*/  BSSY B1, `(.L_x_1268) ;  /* 0x0000009000017945 */ /* 0x000fe80003800000 */
        /* <DEDUP_REMOVED lines=8> */
.L_x_1269:
[----:B------:R-:W-:Y:S05]  /*14870*/  BSYNC B1 ;  /* 0x0000000000017941 */ /* 0x000fea0003800000 */
.L_x_1268:
[----:B------:R-:W-:Y:S01]  /*14880*/  IMAD R0, R18, 0x6000, R17 ;  /* 0x0000600012007824 */ /* 0x000fe200078e0211 */
[----:B------:R-:W-:Y:S01]  /*14890*/  UIADD3 UR4, UP0, UR38, 0x470, URZ ;  /* 0x0000047026047890 */ /* 0x000fe2000ff1e03f */
[----:B------:R-:W-:Y:S01]  /*148a0*/  PLOP3.LUT P0, PT, PT, PT, PT, 0x80, 0x0 ;  /* 0x000000000000781c */ /* 0x000fe20003f0f070 */
[----:B------:R-:W-:Y:S01]  /*148b0*/  IMAD R19, R19, 0x60, RZ ;  /* 0x0000006013137824 */ /* 0x000fe200078e02ff */
[----:B------:R-:W-:Y:S01]  /*148c0*/  UMOV UR6, 0x0 ;  /* 0x0000000000067882 */ /* 0x000fe20000000000 */
[----:B0-----:R-:W-:Y:S01]  /*148d0*/  VIADD R2, R2, 0x2a850 ;  /* 0x0002a85002027836 */ /* 0x001fe20000000000 */
[----:B------:R-:W-:Y:S01]  /*148e0*/  UIADD3.X UR5, URZ, UR39, URZ, UP0, !UPT ;  /* 0x000000273f057290 */ /* 0x000fe200087fe43f */
[----:B------:R-:W-:Y:S01]  /*148f0*/  VIADD R3, R0, 0x400 ;  /* 0x0000040000037836 */ /* 0x000fe20000000000 */
[----:B------:R-:W-:Y:S01]  /*14900*/  UMOV UR7, 0x14f00000 ;  /* 0x14f0000000077882 */ /* 0x000fe20000000000 */
[----:B------:R-:W-:-:S09]  /*14910*/  UMOV UR10, URZ ;  /* 0x0000003f000a7c82 */ /* 0x000fd20008000000 */
.L_x_1270:
        /* <DEDUP_REMOVED lines=15> */
.L_x_1271:
        /* <DEDUP_REMOVED lines=10> */
.L_x_1265:
[----:B------:R-:W-:Y:S05]  /*14ab0*/  BSYNC B0 ;  /* 0x0000000000007941 */ /* 0x000fea0003800000 */
.L_x_1264:
[----:B------:R-:W2:Y:S01]  /*14ac0*/  LDL.LU R3, [R1+0x4] ;  /* 0x0000040001037983 */ /* 0x000ea20000300800 */
[----:B------:R-:W-:-:S05]  /*14ad0*/  VIADD R18, R18, 0x1 ;  /* 0x0000000112127836 */ /* 0x000fca0000000000 */
[----:B------:R-:W-:-:S04]  /*14ae0*/  ISETP.NE.AND P0, PT, R18, 0x2, PT ;  /* 0x000000021200780c */ /* 0x000fc80003f05270 */
[----:B------:R-:W-:Y:S02]  /*14af0*/  SEL R0, RZ, 0x1, P0 ;  /* 0x00000001ff007807 */ /* 0x000fe40000000000 */
[----:B------:R-:W-:Y:S02]  /*14b00*/  SEL R18, R18, RZ, P0 ;  /* 0x000000ff12127207 */ /* 0x000fe40000000000 */
[----:B--2---:R-:W-:-:S05]  /*14b10*/  LOP3.LUT R3, R3, R0, RZ, 0x3c, !PT ;  /* 0x0000000003037212 */ /* 0x004fca00078e3cff */
[----:B------:R0:W-:Y:S02]  /*14b20*/  STL [R1+0x4], R3 ;  /* 0x0000040301007387 */ /* 0x0001e40000100800 */
.L_x_1190:
[----:B------:R-:W-:Y:S05]  /*14b30*/  BSYNC B7 ;  /* 0x0000000000077941 */ /* 0x000fea0003800000 */
.L_x_1188:
[----:B-1----:R-:W2:Y:S04]  /*14b40*/  LDL R0, [R1+0xc] ;  /* 0x00000c0001007983 */ /* 0x002ea80000100800 */
[----:B------:R1:W5:Y:S01]  /*14b50*/  LDL R2, [R1+0x14] ;  /* 0x0000140001027983 */ /* 0x0003620000100800 */
[----:B--2---:R-:W-:-:S13]  /*14b60*/  LOP3.LUT P0, RZ, R0, 0x4, RZ, 0xc0, !PT ;  /* 0x0000000400ff7812 */ /* 0x004fda000780c0ff */
[----:B-1----:R-:W-:Y:S05]  /*14b70*/  @!P0 BRA `(.L_x_1272) ;  /* 0x0000000000288947 */ /* 0x002fea0003800000 */
[----:B------:R-:W-:Y:S05]  /*14b80*/  WARPSYNC.ALL ;  /* 0x0000000000007948 */ /* 0x000fea0003800000 */
[----:B------:R-:W1:Y:S08]  /*14b90*/  S2UR UR5, SR_CgaCtaId ;  /* 0x00000000000579c3 */ /* 0x000e700000008800 */
[----:B------:R-:W-:Y:S06]  /*14ba0*/  BAR.SYNC.DEFER_BLOCKING 0x5, 0x180 ;  /* 0x0146000000007b1d */ /* 0x000fec0000010000 */
[----:B------:R-:W-:-:S02]  /*14bb0*/  UMOV UR4, 0x400 ;  /* 0x0000040000047882 */ /* 0x000fc40000000000 */
[----:B-1----:R-:W-:-:S06]  /*14bc0*/  ULEA UR4, UR5, UR4, 0x18 ;  /* 0x0000000405047291 */ /* 0x002fcc000f8ec03f */
[----:B------:R-:W-:-:S05]  /*14bd0*/  IMAD.U32 R17, RZ, RZ, UR4 ;  /* 0x00000004ff117e24 */ /* 0x000fca000f8e00ff */
[----:B-----5:R-:W1:Y:S04]  /*14be0*/  LDS R2, [R17+0x2a8d0] ;  /* 0x02a8d00011027984 */ /* 0x020e680000000800 */
[----:B-1----:R3:W-:Y:S01]  /*14bf0*/  STL [R1+0x14], R2 ;  /* 0x0000140201007387 */ /* 0x0027e20000100800 */
[----:B------:R-:W-:Y:S06]  /*14c00*/  BAR.ARV 0x4, 0x180 ;  /* 0x0106000000007b1d */ /* 0x000fec0000002000 */
[----:B------:R-:W-:Y:S05]  /*14c10*/  BRA `(.L_x_1273) ;  /* 0x00000000002c7947 */ /* 0x000fea0003800000 */
.L_x_1272:
[----:B------:R-:W-:-:S03]  /*14c20*/  UMOV UR4, 0xffffffff ;  /* 0xffffffff00047882 */ /* 0x000fc60000000000 */
[----:B------:R-:W-:Y:S05]  /*14c30*/  BRA.DIV UR4, `(.L_x_1274) ;  /* 0x0000001604f47947 */ /* 0x000fea000b800000 */
[----:B-----5:R1:W2:Y:S02]  /*14c40*/  SHFL.IDX PT, R14, R2, RZ, 0x1f ;  /* 0x00001fff020e7589 */ /* 0x0202a400000e0000 */
.L_x_1322:
[----:B0-----:R-:W0:Y:S01]  /*14c50*/  @!P1 S2R R3, SR_CgaCtaId ;  /* 0x0000000000039919 */ /* 0x001e220000008800 */
[----:B------:R-:W-:Y:S05]  /*14c60*/  WARPSYNC.ALL ;  /* 0x0000000000007948 */ /* 0x000fea0003800000 */
[----:B------:R-:W-:Y:S01]  /*14c70*/  BAR.SYNC.DEFER_BLOCKING 0x4, 0x180 ;  /* 0x0106000000007b1d */ /* 0x000fe20000010000 */
[----:B------:R-:W-:-:S05]  /*14c80*/  @!P1 MOV R0, 0x400 ;  /* 0x0000040000009802 */ /* 0x000fca0000000f00 */
[----:B--2---:R2:W-:Y:S01]  /*14c90*/  STL [R1+0x14], R14 ;  /* 0x0000140e01007387 */ /* 0x0045e20000100800 */
[----:B0-----:R-:W-:-:S05]  /*14ca0*/  @!P1 LEA R17, R3, R0, 0x18 ;  /* 0x0000000003119211 */ /* 0x001fca00078ec0ff */
[----:B------:R2:W-:Y:S01]  /*14cb0*/  @!P1 STS [R17+0x2a8d0], R2 ;  /* 0x02a8d00211009388 */ /* 0x0005e20000000800 */
[----:B------:R-:W-:Y:S06]  /*14cc0*/  BAR.ARV 0x5, 0x180 ;  /* 0x0146000000007b1d */ /* 0x000fec0000002000 */
.L_x_1273:
[----:B------:R-:W4:Y:S01]  /*14cd0*/  LDL R0, [R1+0x14] ;  /* 0x0000140001007983 */ /* 0x000f220000100800 */
[----:B------:R-:W-:Y:S02]  /*14ce0*/  ULDC UR4, c[0x0][0xc38] ;  /* 0x00030e0000047ab9 */ /* 0x000fe40000000800 */
[----:B----4-:R-:W-:-:S13]  /*14cf0*/  ISETP.GE.AND P0, PT, R0, UR4, PT ;  /* 0x0000000400007c0c */ /* 0x010fda000bf06270 */
[----:B------:R-:W-:Y:S05]  /*14d00*/  @!P0 BRA `(.L_x_1275) ;  /* 0xffffffb400d88947 */ /* 0x000fea000383ffff */
.L_x_1179:
[----:B0-----:R-:W4:Y:S01]  /*14d10*/  LDL.LU R0, [R1+0x18] ;  /* 0x0000180001007983 */ /* 0x001f220000300800 */
[----:B------:R-:W-:Y:S01]  /*14d20*/  BSSY B0, `(.L_x_1276) ;  /* 0x000000b000007945 */ /* 0x000fe20003800000 */
[----:B------:R-:W0:Y:S01]  /*14d30*/  S2R R5, SR_CgaCtaId ;  /* 0x0000000000057919 */ /* 0x000e220000008800 */
[----:B----4-:R-:W-:-:S05]  /*14d40*/  VIADD R0, R0, 0x1 ;  /* 0x0000000100007836 */ /* 0x010fca0000000000 */
[----:B-123--:R-:W-:-:S04]  /*14d50*/  LEA.HI R2, R0, R0, RZ, 0x1 ;  /* 0x0000000000027211 */ /* 0x00efc800078f08ff */
[----:B------:R-:W-:-:S05]  /*14d60*/  LOP3.LUT R3, R2, 0xfffffffe, RZ, 0xc0, !PT ;  /* 0xfffffffe02037812 */ /* 0x000fca00078ec0ff */
[----:B------:R-:W-:Y:S01]  /*14d70*/  IMAD.IADD R3, R0, 0x1, -R3 ;  /* 0x0000000100037824 */ /* 0x000fe200078e0a03 */
[----:B------:R-:W-:-:S04]  /*14d80*/  MOV R0, 0x400 ;  /* 0x0000040000007802 */ /* 0x000fc80000000f00 */
[----:B0-----:R-:W-:Y:S02]  /*14d90*/  LEA R0, R5, R0, 0x18 ;  /* 0x0000000005007211 */ /* 0x001fe400078ec0ff */
[----:B------:R-:W-:-:S04]  /*14da0*/  SHF.L.U32 R3, R3, 0x1f, RZ ;  /* 0x0000001f03037819 */ /* 0x000fc800000006ff */
[----:B------:R-:W0:Y:S02]  /*14db0*/  SYNCS.PHASECHK.TRANS64.TRYWAIT P0, [R0+URZ+0x2a820], R3 ;  /* 0x02a82003000075a7 */ /* 0x000e24000800017f */
[----:B0-----:R-:W-:Y:S05]  /*14dc0*/  @!P0 BRA `(.L_x_1277) ;  /* 0x0000001400b88947 */ /* 0x001fea0003800000 */
.L_x_1323:
[----:B------:R-:W-:Y:S05]  /*14dd0*/  BSYNC B0 ;  /* 0x0000000000007941 */ /* 0x000fea0003800000 */
.L_x_1276:
[----:B------:R-:W-:-:S03]  /*14de0*/  UMOV UR4, 0xffffffff ;  /* 0xffffffff00047882 */ /* 0x000fc60000000000 */
[----:B------:R-:W-:Y:S05]  /*14df0*/  BRA.DIV UR4, `(.L_x_1278) ;  /* 0x0000001604c07947 */ /* 0x000fea000b800000 */
[----:B------:R-:W1:Y:S02]  /*14e00*/  S2R R2, SR_TID.X ;  /* 0x0000000000027919 */ /* 0x000e640000002100 */
[----:B-1----:R-:W-:-:S04]  /*14e10*/  SHF.R.U32.HI R2, RZ, 0x5, R2 ;  /* 0x00000005ff027819 */ /* 0x002fc80000011602 */
[----:B------:R-:W-:-:S05]  /*14e20*/  LOP3.LUT R2, R2, 0x3, RZ, 0xc0, !PT ;  /* 0x0000000302027812 */ /* 0x000fca00078ec0ff */
[----:B------:R1:W2:Y:S02]  /*14e30*/  SHFL.IDX PT, R14, R2, RZ, 0x1f ;  /* 0x00001fff020e7589 */ /* 0x0002a400000e0000 */
.L_x_1326:
[----:B--2---:R-:W-:Y:S01]  /*14e40*/  ISETP.NE.AND P0, PT, R14, RZ, PT ;  /* 0x000000ff0e00720c */ /* 0x004fe20003f05270 */
[----:B------:R-:W-:-:S12]  /*14e50*/  BSSY B0, `(.L_x_1279) ;  /* 0x0000027000007945 */ /* 0x000fd80003800000 */
[----:B------:R-:W-:Y:S05]  /*14e60*/  @P0 BRA `(.L_x_1280) ;  /* 0x0000000000940947 */ /* 0x000fea0003800000 */
[----:B------:R-:W-:-:S03]  /*14e70*/  UMOV UR4, 0xffffffff ;  /* 0xffffffff00047882 */ /* 0x000fc60000000000 */
[----:B------:R-:W-:Y:S05]  /*14e80*/  BRA.DIV UR4, `(.L_x_1281) ;  /* 0x0000001604d07947 */ /* 0x000fea000b800000 */
[----:B------:R-:W-:-:S13]  /*14e90*/  ELECT P6, URZ, PT ;  /* 0x00000000003f782f */ /* 0x000fda00038c0000 */
.L_x_1329:
[----:B------:R-:W-:Y:S05]  /*14ea0*/  @!P6 BRA `(.L_x_1280) ;  /* 0x000000000084e947 */ /* 0x000fea0003800000 */
[----:B-1----:R-:W2:Y:S02]  /*14eb0*/  LDL R2, [R1+0x1c] ;  /* 0x00001c0001027983 */ /* 0x002ea40000100800 */
[----:B--2---:R-:W-:-:S13]  /*14ec0*/  R2UR UR4, R2 ;  /* 0x00000000020472ca */ /* 0x004fda00000e0000 */
[----:B------:R-:W-:-:S06]  /*14ed0*/  ULOP3.LUT UR4, UR4, 0x2, URZ, 0xfc, !UPT ;  /* 0x0000000204047892 */ /* 0x000fcc000f8efc3f */
[----:B------:R-:W-:-:S05]  /*14ee0*/  IMAD.U32 R2, RZ, RZ, UR4 ;  /* 0x00000004ff027e24 */ /* 0x000fca000f8e00ff */
[----:B------:R-:W-:-:S13]  /*14ef0*/  ISETP.NE.AND P2, PT, R2, 0x3, PT ;  /* 0x000000030200780c */ /* 0x000fda0003f45270 */
[----:B------:R-:W-:Y:S05]  /*14f00*/  @!P2 BRA `(.L_x_1282) ;  /* 0x000000000004a947 */ /* 0x000fea0003800000 */
[----:B------:R-:W-:Y:S01]  /*14f10*/  BPT.TRAP 0x1 ;  /* 0x000000040000795c */ /* 0x000fe20000300000 */
.L_x_1282:
[----:B------:R-:W2:Y:S01]  /*14f20*/  LDL.LU R7, [R1+0x4] ;  /* 0x0000040001077983 */ /* 0x000ea20000300800 */
[----:B0-----:R-:W-:Y:S02]  /*14f30*/  VIADD R3, R0, 0x2a840 ;  /* 0x0002a84000037836 */ /* 0x001fe40000000000 */
[C---:B------:R-:W-:Y:S02]  /*14f40*/  VIADD R2, R18.reuse, 0x1 ;  /* 0x0000000112027836 */ /* 0x040fe40000000000 */
[----:B------:R-:W-:-:S03]  /*14f50*/  IMAD R6, R18, 0x8, R3 ;  /* 0x0000000812067824 */ /* 0x000fc600078e0203 */
[----:B------:R-:W-:-:S04]  /*14f60*/  ISETP.NE.AND P1, PT, R2, 0x2, PT ;  /* 0x000000020200780c */ /* 0x000fc80003f25270 */
[----:B------:R-:W-:Y:S02]  /*14f70*/  SEL R4, RZ, 0x1, P1 ;  /* 0x00000001ff047807 */ /* 0x000fe40000800000 */
[C---:B--2---:R-:W-:Y:S02]  /*14f80*/  SHF.L.U32 R5, R7.reuse, 0x1f, RZ ;  /* 0x0000001f07057819 */ /* 0x044fe400000006ff */
[----:B------:R-:W-:Y:S02]  /*14f90*/  LOP3.LUT R7, R7, R4, RZ, 0x3c, !PT ;  /* 0x0000000407077212 */ /* 0x000fe400078e3cff */
[----:B------:R-:W0:Y:S01]  /*14fa0*/  SYNCS.PHASECHK.TRANS64.TRYWAIT P0, [R6+URZ], R5 ;  /* 0x00000005060075a7 */ /* 0x000e22000800017f */
[----:B------:R-:W-:Y:S02]  /*14fb0*/  SEL R4, R2, RZ, P1 ;  /* 0x000000ff02047207 */ /* 0x000fe40000800000 */
[----:B------:R-:W-:-:S03]  /*14fc0*/  SHF.L.U32 R2, R7, 0x1f, RZ ;  /* 0x0000001f07027819 */ /* 0x000fc600000006ff */
[----:B------:R-:W-:Y:S01]  /*14fd0*/  IMAD R3, R4, 0x8, R3 ;  /* 0x0000000804037824 */ /* 0x000fe200078e0203 */
[----:B0-----:R-:W-:Y:S06]  /*14fe0*/  @!P0 BRA `(.L_x_1283) ;  /* 0x0000001400988947 */ /* 0x001fec0003800000 */
.L_x_1330:
[----:B------:R-:W1:Y:S02]  /*14ff0*/  SYNCS.PHASECHK.TRANS64.TRYWAIT P0, [R3+URZ], R2 ;  /* 0x00000002030075a7 */ /* 0x000e64000800017f */
[----:B-1----:R-:W-:Y:S05]  /*15000*/  @!P0 BRA `(.L_x_1284) ;  /* 0x0000001400a48947 */ /* 0x002fea0003800000 */
.L_x_1331:
[----:B------:R-:W-:Y:S05]  /*15010*/  @!P2 BRA `(.L_x_1285) ;  /* 0x000000000004a947 */ /* 0x000fea0003800000 */
[----:B------:R-:W-:Y:S01]  /*15020*/  BPT.TRAP 0x1 ;  /* 0x000000040000795c */ /* 0x000fe20000300000 */
.L_x_1285:
[----:B-1----:R-:W-:-:S04]  /*15030*/  VIADD R3, R0, 0x2a860 ;  /* 0x0002a86000037836 */ /* 0x002fc80000000000 */
[----:B------:R-:W-:-:S04]  /*15040*/  IMAD R18, R18, 0x8, R3 ;  /* 0x0000000812127824 */ /* 0x000fc800078e0203 */
[----:B------:R-:W1:Y:S02]  /*15050*/  SYNCS.PHASECHK.TRANS64.TRYWAIT P0, [R18+URZ], R5 ;  /* 0x00000005120075a7 */ /* 0x000e64000800017f */
[----:B-1----:R-:W-:Y:S05]  /*15060*/  @!P0 BRA `(.L_x_1286) ;  /* 0x0000001400a08947 */ /* 0x002fea0003800000 */
.L_x_1332:
[----:B------:R-:W-:-:S07]  /*15070*/  IMAD R3, R4, 0x8, R3 ;  /* 0x0000000804037824 */ /* 0x000fce00078e0203 */
.L_x_1287:
[----:B--2---:R2:W3:Y:S02]  /*15080*/  SYNCS.PHASECHK.TRANS64.TRYWAIT P0, [R3+URZ], R2 ;  /* 0x00000002030075a7 */ /* 0x0044e4000800017f */
[----:B---3--:R-:W-:Y:S05]  /*15090*/  @!P0 NANOSLEEP.SYNCS 0x989680 ;  /* 0x009896800000895d */ /* 0x008fea0003900000 */
[----:B------:R-:W3:Y:S02]  /*150a0*/  @!P0 SYNCS.PHASECHK.TRANS64 P0, [R3+URZ], R2 ;  /* 0x00000002030085a7 */ /* 0x000ee4000800007f */
[----:B---3--:R-:W-:Y:S05]  /*150b0*/  @!P0 BRA `(.L_x_1287) ;  /* 0xfffffffc00f08947 */ /* 0x008fea000383ffff */
.L_x_1280:
[----:B------:R-:W-:Y:S05]  /*150c0*/  BSYNC B0 ;  /* 0x0000000000007941 */ /* 0x000fea0003800000 */
.L_x_1279:
[----:B------:R-:W-:Y:S05]  /*150d0*/  EXIT ;  /* 0x000000000000794d */ /* 0x000fea0003800000 */
.L_x_1092:
[----:B0-----:R-:W-:-:S04]  /*150e0*/  IMAD.U32 R3, RZ, RZ, UR38 ;  /* 0x00000026ff037e24 */ /* 0x001fc8000f8e00ff */
[----:B------:R0:W1:Y:S03]  /*150f0*/  SYNCS.PHASECHK.TRANS64.TRYWAIT P1, [R3+URZ+0x2a800], R0 ;  /* 0x02a80000030075a7 */ /* 0x000066000802017f */
[----:B-1----:R-:W-:Y:S05]  /*15100*/  @!P1 NANOSLEEP.SYNCS 0x989680 ;  /* 0x009896800000995d */ /* 0x002fea0003900000 */
[----:B------:R-:W1:Y:S02]  /*15110*/  @!P1 SYNCS.PHASECHK.TRANS64 P1, [R3+URZ+0x2a800], R0 ;  /* 0x02a80000030095a7 */ /* 0x000e64000802007f */
[----:B-1----:R-:W-:Y:S05]  /*15120*/  @!P1 BRA `(.L_x_1092) ;  /* 0xfffffffc00ec9947 */ /* 0x002fea000383ffff */
[----:B------:R-:W-:Y:S05]  /*15130*/  BRA `(.L_x_1288) ;  /* 0xfffffec800347947 */ /* 0x000fea000383ffff */
.L_x_1096:
[----:B-1----:R1:W3:Y:S02]  /*15140*/  SYNCS.PHASECHK.TRANS64.TRYWAIT P1, [R21+URZ+0x2a830], R0 ;  /* 0x02a83000150075a7 */ /* 0x0022e4000802017f */
[----:B---3--:R-:W-:Y:S05]  /*15150*/  @!P1 NANOSLEEP.SYNCS 0x989680 ;  /* 0x009896800000995d */ /* 0x008fea0003900000 */
[----:B------:R-:W3:Y:S02]  /*15160*/  @!P1 SYNCS.PHASECHK.TRANS64 P1, [R21+URZ+0x2a830], R0 ;  /* 0x02a83000150095a7 */ /* 0x000ee4000802007f */
[----:B---3--:R-:W-:Y:S05]  /*15170*/  @!P1 BRA `(.L_x_1096) ;  /* 0xfffffffc00f09947 */ /* 0x008fea000383ffff */
[----:B------:R-:W-:Y:S05]  /*15180*/  BRA `(.L_x_1095) ;  /* 0xfffffec800687947 */ /* 0x000fea000383ffff */
.L_x_1112:
[----:B-1----:R-:W-:-:S04]  /*15190*/  IMAD.U32 R14, RZ, RZ, UR7 ;  /* 0x00000007ff0e7e24 */ /* 0x002fc8000f8e00ff */
[----:B------:R1:W2:Y:S03]  /*151a0*/  SYNCS.PHASECHK.TRANS64.TRYWAIT P1, [R14+URZ+0x2a830], R11 ;  /* 0x02a8300b0e0075a7 */ /* 0x0002a6000802017f */
[----:B--2---:R-:W-:Y:S05]  /*151b0*/  @!P1 NANOSLEEP.SYNCS 0x989680 ;  /* 0x009896800000995d */ /* 0x004fea0003900000 */
[----:B------:R-:W2:Y:S02]  /*151c0*/  @!P1 SYNCS.PHASECHK.TRANS64 P1, [R14+URZ+0x2a830], R11 ;  /* 0x02a8300b0e0095a7 */ /* 0x000ea4000802007f */
[----:B--2---:R-:W-:Y:S05]  /*151d0*/  @!P1 BRA `(.L_x_1112) ;  /* 0xfffffffc00ec9947 */ /* 0x004fea000383ffff */
[----:B------:R-:W-:Y:S05]  /*151e0*/  BRA `(.L_x_1111) ;  /* 0xfffffef800a47947 */ /* 0x000fea000383ffff */
.L_x_1116:
[----:B01----:R-:W-:-:S04]  /*151f0*/  IMAD.U32 R11, RZ, RZ, UR14 ;  /* 0x0000000eff0b7e24 */ /* 0x003fc8000f8e00ff */
[----:B------:R0:W1:Y:S03]  /*15200*/  SYNCS.PHASECHK.TRANS64.TRYWAIT P1, [R11+URZ+0x2a850], R0 ;  /* 0x02a850000b0075a7 */ /* 0x000066000802017f */
[----:B-1----:R-:W-:Y:S05]  /*15210*/  @!P1 NANOSLEEP.SYNCS 0x989680 ;  /* 0x009896800000995d */ /* 0x002fea0003900000 */
[----:B------:R-:W1:Y:S02]  /*15220*/  @!P1 SYNCS.PHASECHK.TRANS64 P1, [R11+URZ+0x2a850], R0 ;  /* 0x02a850000b0095a7 */ /* 0x000e64000802007f */
[----:B-1----:R-:W-:Y:S05]  /*15230*/  @!P1 BRA `(.L_x_1116) ;  /* 0xfffffffc00ec9947 */ /* 0x002fea000383ffff */
[----:B------:R-:W-:Y:S05]  /*15240*/  BRA `(.L_x_1115) ;  /* 0xffffff0000cc7947 */ /* 0x000fea000383ffff */
.L_x_1133:
[----:B-1----:R-:W-:-:S04]  /*15250*/  IMAD.U32 R8, RZ, RZ, UR6 ;  /* 0x00000006ff087e24 */ /* 0x002fc8000f8e00ff */
[----:B------:R1:W2:Y:S03]  /*15260*/  SYNCS.PHASECHK.TRANS64.TRYWAIT P1, [R8+URZ+0x2a830], R7 ;  /* 0x02a83007080075a7 */ /* 0x0002a6000802017f */
[----:B--2---:R-:W-:Y:S05]  /*15270*/  @!P1 NANOSLEEP.SYNCS 0x989680 ;  /* 0x009896800000995d */ /* 0x004fea0003900000 */
[----:B------:R-:W2:Y:S02]  /*15280*/  @!P1 SYNCS.PHASECHK.TRANS64 P1, [R8+URZ+0x2a830], R7 ;  /* 0x02a83007080095a7 */ /* 0x000ea4000802007f */
[----:B--2---:R-:W-:Y:S05]  /*15290*/  @!P1 BRA `(.L_x_1133) ;  /* 0xfffffffc00ec9947 */ /* 0x004fea000383ffff */
[----:B------:R-:W-:Y:S05]  /*152a0*/  BRA `(.L_x_1132) ;  /* 0xffffff2c00fc7947 */ /* 0x000fea000383ffff */
.L_x_1137:
[----:B01----:R-:W-:-:S04]  /*152b0*/  IMAD.U32 R7, RZ, RZ, UR10 ;  /* 0x0000000aff077e24 */ /* 0x003fc8000f8e00ff */
[----:B------:R0:W1:Y:S03]  /*152c0*/  SYNCS.PHASECHK.TRANS64.TRYWAIT P1, [R7+URZ+0x2a850], R0 ;  /* 0x02a85000070075a7 */ /* 0x000066000802017f */
[----:B-1----:R-:W-:Y:S05]  /*152d0*/  @!P1 NANOSLEEP.SYNCS 0x989680 ;  /* 0x009896800000995d */ /* 0x002fea0003900000 */
[----:B------:R-:W1:Y:S02]  /*152e0*/  @!P1 SYNCS.PHASECHK.TRANS64 P1, [R7+URZ+0x2a850], R0 ;  /* 0x02a85000070095a7 */ /* 0x000e64000802007f */
[----:B-1----:R-:W-:Y:S05]  /*152f0*/  @!P1 BRA `(.L_x_1137) ;  /* 0xfffffffc00ec9947 */ /* 0x002fea000383ffff */
[----:B------:R-:W-:Y:S05]  /*15300*/  BRA `(.L_x_1136) ;  /* 0xffffff3800247947 */ /* 0x000fea000383ffff */
.L_x_1143:
[----:B-1----:R-:W-:-:S04]  /*15310*/  IMAD.U32 R8, RZ, RZ, UR6 ;  /* 0x00000006ff087e24 */ /* 0x002fc8000f8e00ff */
[----:B------:R1:W2:Y:S03]  /*15320*/  SYNCS.PHASECHK.TRANS64.TRYWAIT P1, [R8+URZ+0x2a830], R7 ;  /* 0x02a83007080075a7 */ /* 0x0002a6000802017f */
[----:B--2---:R-:W-:Y:S05]  /*15330*/  @!P1 NANOSLEEP.SYNCS 0x989680 ;  /* 0x009896800000995d */ /* 0x004fea0003900000 */
[----:B------:R-:W2:Y:S02]  /*15340*/  @!P1 SYNCS.PHASECHK.TRANS64 P1, [R8+URZ+0x2a830], R7 ;  /* 0x02a83007080095a7 */ /* 0x000ea4000802007f */
[----:B--2---:R-:W-:Y:S05]  /*15350*/  @!P1 BRA `(.L_x_1143) ;  /* 0xfffffffc00ec9947 */ /* 0x004fea000383ffff */
[----:B------:R-:W-:Y:S05]  /*15360*/  BRA `(.L_x_1142) ;  /* 0xffffff5000707947 */ /* 0x000fea000383ffff */
.L_x_1147:
[----:B01----:R-:W-:-:S04]  /*15370*/  IMAD.U32 R7, RZ, RZ, UR10 ;  /* 0x0000000aff077e24 */ /* 0x003fc8000f8e00ff */
[----:B------:R0:W1:Y:S03]  /*15380*/  SYNCS.PHASECHK.TRANS64.TRYWAIT P1, [R7+URZ+0x2a850], R0 ;  /* 0x02a85000070075a7 */ /* 0x000066000802017f */
[----:B-1----:R-:W-:Y:S05]  /*15390*/  @!P1 NANOSLEEP.SYNCS 0x989680 ;  /* 0x009896800000995d */ /* 0x002fea0003900000 */
[----:B------:R-:W1:Y:S02]  /*153a0*/  @!P1 SYNCS.PHASECHK.TRANS64 P1, [R7+URZ+0x2a850], R0 ;  /* 0x02a85000070095a7 */ /* 0x000e64000802007f */
[----:B-1----:R-:W-:Y:S05]  /*153b0*/  @!P1 BRA `(.L_x_1147) ;  /* 0xfffffffc00ec9947 */ /* 0x002fea000383ffff */
[----:B------:R-:W-:Y:S05]  /*153c0*/  BRA `(.L_x_1146) ;  /* 0xffffff5800987947 */ /* 0x000fea000383ffff */
.L_x_1160:
[----:B-1----:R-:W-:-:S04]  /*153d0*/  IMAD.U32 R5, RZ, RZ, UR5 ;  /* 0x00000005ff057e24 */ /* 0x002fc8000f8e00ff */
[----:B------:R1:W2:Y:S03]  /*153e0*/  SYNCS.PHASECHK.TRANS64.TRYWAIT P0, [R5+URZ+0x2a850], R0 ;  /* 0x02a85000050075a7 */ /* 0x0002a6000800017f */
[----:B--2---:R-:W-:Y:S05]  /*153f0*/  @!P0 NANOSLEEP.SYNCS 0x989680 ;  /* 0x009896800000895d */ /* 0x004fea0003900000 */
[----:B------:R-:W2:Y:S02]  /*15400*/  @!P0 SYNCS.PHASECHK.TRANS64 P0, [R5+URZ+0x2a850], R0 ;  /* 0x02a85000050085a7 */ /* 0x000ea4000800007f */
[----:B--2---:R-:W-:Y:S05]  /*15410*/  @!P0 BRA `(.L_x_1160) ;  /* 0xfffffffc00ec8947 */ /* 0x004fea000383ffff */
[----:B------:R-:W-:Y:S05]  /*15420*/  BRA `(.L_x_1159) ;  /* 0xffffff8800007947 */ /* 0x000fea000383ffff */
.L_x_1196:
[----:B------:R-:W-:Y:S02]  /*15430*/  IMAD.MOV.U32 R13, RZ, RZ, R4 ;  /* 0x000000ffff0d7224 */ /* 0x000fe400078e0004 */
[----:B------:R-:W-:Y:S02]  /*15440*/  IMAD.MOV.U32 R12, RZ, RZ, RZ ;  /* 0x000000ffff0c7224 */ /* 0x000fe400078e00ff */
[----:B------:R-:W-:Y:S02]  /*15450*/  IMAD.MOV.U32 R11, RZ, RZ, 0x1f ;  /* 0x0000001fff0b7424 */ /* 0x000fe400078e00ff */
[----:B------:R-:W-:-:S07]  /*15460*/  IMAD.MOV.U32 R15, RZ, RZ, -0x1 ;  /* 0xffffffffff0f7424 */ /* 0x000fce00078e00ff */
[----:B0-----:R-:W-:Y:S05]  /*15470*/  WARPSYNC.COLLECTIVE R15, `(.L_x_1289) ;  /* 0x000000000f087348 */ /* 0x001fea0003c00000 */
[----:B------:R1:W2:Y:S02]  /*15480*/  SHFL.IDX P6, R14, R13, R12, R11 ;  /* 0x0000000c0d0e7389 */ /* 0x0002a400000c000b */
[----:B012---:R-:W-:Y:S01]  /*15490*/  ENDCOLLECTIVE ;  /* 0x000000000000791b */ /* 0x007fe20003800000 */
.L_x_1289:
[----:B------:R-:W-:Y:S05]  /*154a0*/  BRA `(.L_x_1290) ;  /* 0xffffffbc00a87947 */ /* 0x000fea000383ffff */
.L_x_1198:
[----:B------:R-:W-:Y:S01]  /*154b0*/  BSSY B0, `(.L_x_1291) ;  /* 0x0000006000007945 */ /* 0x000fe20003800000 */
[----:B------:R-:W-:-:S07]  /*154c0*/  IMAD.MOV.U32 R15, RZ, RZ, -0x1 ;  /* 0xffffffffff0f7424 */ /* 0x000fce00078e00ff */
[----:B01----:R-:W-:Y:S05]  /*154d0*/  WARPSYNC.COLLECTIVE R15, `(.L_x_1292) ;  /* 0x000000000f0c7348 */ /* 0x003fea0003c00000 */
[----:B------:R-:W-:Y:S02]  /*154e0*/  ELECT P6, UR62, PT ;  /* 0x00000000003e782f */ /* 0x000fe400038c0000 */
[----:B------:R-:W-:Y:S01]  /*154f0*/  MOV R14, UR62 ;  /* 0x0000003e000e7c02 */ /* 0x000fe20008000f00 */
[----:B01----:R-:W-:Y:S10]  /*15500*/  ENDCOLLECTIVE ;  /* 0x000000000000791b */ /* 0x003ff40003800000 */
.L_x_1292:
[----:B------:R-:W-:Y:S05]  /*15510*/  BSYNC B0 ;  /* 0x0000000000007941 */ /* 0x000fea0003800000 */
.L_x_1291:
[----:B------:R-:W-:Y:S05]  /*15520*/  BRA `(.L_x_1293) ;  /* 0xffffffbc00ac7947 */ /* 0x000fea000383ffff */
.L_x_1200:
[----:B0-----:R0:W2:Y:S02]  /*15530*/  SYNCS.PHASECHK.TRANS64.TRYWAIT P0, [R0+URZ+0x2a840], R2 ;  /* 0x02a84002000075a7 */ /* 0x0010a4000800017f */
[----:B--2---:R-:W-:Y:S05]  /*15540*/  @!P0 NANOSLEEP.SYNCS 0x989680 ;  /* 0x009896800000895d */ /* 0x004fea0003900000 */
[----:B------:R-:W2:Y:S02]  /*15550*/  @!P0 SYNCS.PHASECHK.TRANS64 P0, [R0+URZ+0x2a840], R2 ;  /* 0x02a84002000085a7 */ /* 0x000ea4000800007f */
[----:B--2---:R-:W-:Y:S05]  /*15560*/  @!P0 BRA `(.L_x_1200) ;  /* 0xfffffffc00f08947 */ /* 0x004fea000383ffff */
[----:B------:R-:W-:Y:S05]  /*15570*/  BRA `(.L_x_1294) ;  /* 0xffffffc000007947 */ /* 0x000fea000383ffff */
.L_x_1204:
[----:B------:R-:W-:Y:S01]  /*15580*/  IMAD.MOV.U32 R13, RZ, RZ, R6 ;  /* 0x000000ffff0d7224 */ /* 0x000fe200078e0006 */
[----:B------:R-:W-:Y:S01]  /*15590*/  LOP3.LUT R8, R8, 0x7f, RZ, 0xc0, !PT ;  /* 0x0000007f08087812 */ /* 0x000fe200078ec0ff */
[----:B------:R-:W-:Y:S02]  /*155a0*/  IMAD.MOV.U32 R12, RZ, RZ, RZ ;  /* 0x000000ffff0c7224 */ /* 0x000fe400078e00ff */
[----:B------:R-:W-:Y:S01]  /*155b0*/  IMAD.MOV.U32 R11, RZ, RZ, 0x181f ;  /* 0x0000181fff0b7424 */ /* 0x000fe200078e00ff */
[----:B------:R-:W-:Y:S01]  /*155c0*/  SHF.R.U32.HI R8, RZ, 0x3, R8 ;  /* 0x00000003ff087819 */ /* 0x000fe20000011608 */
[----:B------:R-:W-:-:S04]  /*155d0*/  IMAD.MOV.U32 R15, RZ, RZ, -0x1 ;  /* 0xffffffffff0f7424 */ /* 0x000fc800078e00ff */
[----:B------:R-:W-:-:S07]  /*155e0*/  VIADD R4, R8, UR43 ;  /* 0x0000002b08047c36 */ /* 0x000fce0008000000 */
[----:B-----5:R-:W-:Y:S05]  /*155f0*/  WARPSYNC.COLLECTIVE R15, `(.L_x_1295) ;  /* 0x000000000f087348 */ /* 0x020fea0003c00000 */
[----:B------:R0:W1:Y:S02]  /*15600*/  SHFL.IDX P6, R14, R13, R12, R11 ;  /* 0x0000000c0d0e7389 */ /* 0x00006400000c000b */
[----:B01---5:R-:W-:Y:S01]  /*15610*/  ENDCOLLECTIVE ;  /* 0x000000000000791b */ /* 0x023fe20003800000 */
.L_x_1295:
[----:B------:R-:W-:Y:S02]  /*15620*/  VIADD R8, R4, 0x10 ;  /* 0x0000001004087836 */ /* 0x000fe40000000000 */
[----:B------:R-:W-:Y:S02]  /*15630*/  IMAD.MOV.U32 R13, RZ, RZ, R0 ;  /* 0x000000ffff0d7224 */ /* 0x000fe400078e0000 */
[----:B------:R-:W-:-:S07]  /*15640*/  IMAD.MOV.U32 R2, RZ, RZ, R14 ;  /* 0x000000ffff027224 */ /* 0x000fce00078e000e */
[----:B------:R-:W-:Y:S05]  /*15650*/  WARPSYNC.COLLECTIVE R15, `(.L_x_1296) ;  /* 0x000000000f087348 */ /* 0x000fea0003c00000 */
[----:B------:R0:W1:Y:S02]  /*15660*/  SHFL.IDX P6, R14, R13, R12, R11 ;  /* 0x0000000c0d0e7389 */ /* 0x00006400000c000b */
[----:B01----:R-:W-:Y:S01]  /*15670*/  ENDCOLLECTIVE ;  /* 0x000000000000791b */ /* 0x003fe20003800000 */
.L_x_1296:
[----:B------:R-:W-:Y:S01]  /*15680*/  ULDC UR4, c[0x0][0x288] ;  /* 0x0000a20000047ab9 */ /* 0x000fe20000000800 */
[----:B------:R-:W-:Y:S01]  /*15690*/  ULDC.64 UR6, c[0x0][0x208] ;  /* 0x0000820000067ab9 */ /* 0x000fe20000000a00 */
[----:B------:R-:W-:-:S05]  /*156a0*/  IMAD R5, R7, UR4, RZ ;  /* 0x0000000407057c24 */ /* 0x000fca000f8e02ff */
[----:B------:R-:W-:Y:S01]  /*156b0*/  ISETP.GE.AND P4, PT, R4, R5, PT ;  /* 0x000000050400720c */ /* 0x000fe20003f86270 */
[----:B------:R-:W-:Y:S02]  /*156c0*/  IMAD.MOV.U32 R13, RZ, RZ, R6 ;  /* 0x000000ffff0d7224 */ /* 0x000fe400078e0006 */
[----:B------:R-:W-:Y:S02]  /*156d0*/  IMAD.MOV.U32 R12, RZ, RZ, 0x1 ;  /* 0x00000001ff0c7424 */ /* 0x000fe400078e00ff */
[----:B------:R-:W-:-:S08]  /*156e0*/  IMAD.MOV.U32 R3, RZ, RZ, R14 ;  /* 0x000000ffff037224 */ /* 0x000fd000078e000e */
        /* <DEDUP_REMOVED lines=15> */
.L_x_1297:
[----:B------:R-:W-:Y:S02]  /*157e0*/  IMAD.MOV.U32 R13, RZ, RZ, R0 ;  /* 0x000000ffff0d7224 */ /* 0x000fe400078e0000 */
[----:B------:R-:W-:-:S07]  /*157f0*/  IMAD.MOV.U32 R2, RZ, RZ, R14 ;  /* 0x000000ffff027224 */ /* 0x000fce00078e000e */
[----:B------:R-:W-:Y:S05]  /*15800*/  WARPSYNC.COLLECTIVE R15, `(.L_x_1298) ;  /* 0x000000000f087348 */ /* 0x000fea0003c00000 */
[----:B------:R0:W1:Y:S02]  /*15810*/  SHFL.IDX P6, R14, R13, R12, R11 ;  /* 0x0000000c0d0e7389 */ /* 0x00006400000c000b */
[----:B01----:R-:W-:Y:S01]  /*15820*/  ENDCOLLECTIVE ;  /* 0x000000000000791b */ /* 0x003fe20003800000 */
.L_x_1298:
[----:B------:R-:W-:Y:S01]  /*15830*/  ULDC.64 UR4, c[0x0][0x208] ;  /* 0x0000820000047ab9 */ /* 0x000fe20000000a00 */
[----:B------:R-:W-:Y:S02]  /*15840*/  IMAD.MOV.U32 R13, RZ, RZ, R6 ;  /* 0x000000ffff0d7224 */ /* 0x000fe400078e0006 */
[----:B------:R-:W-:Y:S02]  /*15850*/  IMAD.MOV.U32 R12, RZ, RZ, 0x2 ;  /* 0x00000002ff0c7424 */ /* 0x000fe400078e00ff */
[----:B------:R-:W-:-:S05]  /*15860*/  IMAD.MOV.U32 R3, RZ, RZ, R14 ;  /* 0x000000ffff037224 */ /* 0x000fca00078e000e */
        /* <DEDUP_REMOVED lines=14> */
.L_x_1299:
[----:B------:R-:W-:-:S05]  /*15950*/  VIADD R2, R4, 0x20 ;  /* 0x0000002004027836 */ /* 0x000fca0000000000 */
[----:B------:R-:W-:Y:S01]  /*15960*/  ISETP.GE.AND P4, PT, R2, R5, PT ;  /* 0x000000050200720c */ /* 0x000fe20003f86270 */
[----:B------:R-:W-:Y:S02]  /*15970*/  IMAD.MOV.U32 R13, RZ, RZ, R0 ;  /* 0x000000ffff0d7224 */ /* 0x000fe400078e0000 */
[----:B------:R-:W-:-:S10]  /*15980*/  IMAD.MOV.U32 R2, RZ, RZ, R14 ;  /* 0x000000ffff027224 */ /* 0x000fd400078e000e */
[----:B------:R-:W-:Y:S05]  /*15990*/  WARPSYNC.COLLECTIVE R15, `(.L_x_1300) ;  /* 0x000000000f087348 */ /* 0x000fea0003c00000 */
[----:B------:R0:W1:Y:S02]  /*159a0*/  SHFL.IDX P6, R14, R13, R12, R11 ;  /* 0x0000000c0d0e7389 */ /* 0x00006400000c000b */
[----:B01----:R-:W-:Y:S01]  /*159b0*/  ENDCOLLECTIVE ;  /* 0x000000000000791b */ /* 0x003fe20003800000 */
.L_x_1300:
        /* <DEDUP_REMOVED lines=18> */
.L_x_1301:
[----:B------:R-:W-:-:S05]  /*15ae0*/  VIADD R2, R4, 0x30 ;  /* 0x0000003004027836 */ /* 0x000fca0000000000 */
[----:B------:R-:W-:Y:S01]  /*15af0*/  ISETP.GE.AND P4, PT, R2, R5, PT ;  /* 0x000000050200720c */ /* 0x000fe20003f86270 */
[----:B------:R-:W-:Y:S02]  /*15b00*/  IMAD.MOV.U32 R13, RZ, RZ, R0 ;  /* 0x000000ffff0d7224 */ /* 0x000fe400078e0000 */
[----:B------:R-:W-:-:S10]  /*15b10*/  IMAD.MOV.U32 R2, RZ, RZ, R14 ;  /* 0x000000ffff027224 */ /* 0x000fd400078e000e */
[----:B------:R-:W-:Y:S05]  /*15b20*/  WARPSYNC.COLLECTIVE R15, `(.L_x_1302) ;  /* 0x000000000f087348 */ /* 0x000fea0003c00000 */
[----:B------:R0:W1:Y:S02]  /*15b30*/  SHFL.IDX P6, R14, R13, R12, R11 ;  /* 0x0000000c0d0e7389 */ /* 0x00006400000c000b */
[----:B01----:R-:W-:Y:S01]  /*15b40*/  ENDCOLLECTIVE ;  /* 0x000000000000791b */ /* 0x003fe20003800000 */
.L_x_1302:
        /* <DEDUP_REMOVED lines=18> */
.L_x_1303:
[----:B------:R-:W-:-:S05]  /*15c70*/  VIADD R2, R4, 0x40 ;  /* 0x0000004004027836 */ /* 0x000fca0000000000 */
[----:B------:R-:W-:Y:S01]  /*15c80*/  ISETP.GE.AND P4, PT, R2, R5, PT ;  /* 0x000000050200720c */ /* 0x000fe20003f86270 */
[----:B------:R-:W-:Y:S02]  /*15c90*/  IMAD.MOV.U32 R13, RZ, RZ, R0 ;  /* 0x000000ffff0d7224 */ /* 0x000fe400078e0000 */
[----:B------:R-:W-:-:S10]  /*15ca0*/  IMAD.MOV.U32 R2, RZ, RZ, R14 ;  /* 0x000000ffff027224 */ /* 0x000fd400078e000e */
[----:B------:R-:W-:Y:S05]  /*15cb0*/  WARPSYNC.COLLECTIVE R15, `(.L_x_1304) ;  /* 0x000000000f087348 */ /* 0x000fea0003c00000 */
[----:B------:R0:W1:Y:S02]  /*15cc0*/  SHFL.IDX P6, R14, R13, R12, R11 ;  /* 0x0000000c0d0e7389 */ /* 0x00006400000c000b */
[----:B01----:R-:W-:Y:S01]  /*15cd0*/  ENDCOLLECTIVE ;  /* 0x000000000000791b */ /* 0x003fe20003800000 */
.L_x_1304:
        /* <DEDUP_REMOVED lines=18> */
.L_x_1305:
[----:B------:R-:W-:-:S05]  /*15e00*/  VIADD R2, R4, 0x50 ;  /* 0x0000005004027836 */ /* 0x000fca0000000000 */
[----:B------:R-:W-:Y:S01]  /*15e10*/  ISETP.GE.AND P4, PT, R2, R5, PT ;  /* 0x000000050200720c */ /* 0x000fe20003f86270 */
[----:B------:R-:W-:Y:S02]  /*15e20*/  IMAD.MOV.U32 R13, RZ, RZ, R0 ;  /* 0x000000ffff0d7224 */ /* 0x000fe400078e0000 */
[----:B------:R-:W-:-:S10]  /*15e30*/  IMAD.MOV.U32 R2, RZ, RZ, R14 ;  /* 0x000000ffff027224 */ /* 0x000fd400078e000e */
[----:B------:R-:W-:Y:S05]  /*15e40*/  WARPSYNC.COLLECTIVE R15, `(.L_x_1306) ;  /* 0x000000000f087348 */ /* 0x000fea0003c00000 */
[----:B------:R0:W1:Y:S02]  /*15e50*/  SHFL.IDX P6, R14, R13, R12, R11 ;  /* 0x0000000c0d0e7389 */ /* 0x00006400000c000b */
[----:B01----:R-:W-:Y:S01]  /*15e60*/  ENDCOLLECTIVE ;  /* 0x000000000000791b */ /* 0x003fe20003800000 */
.L_x_1306:
        /* <DEDUP_REMOVED lines=18> */
.L_x_1307:
[----:B------:R-:W-:-:S05]  /*15f90*/  VIADD R2, R4, 0x60 ;  /* 0x0000006004027836 */ /* 0x000fca0000000000 */
[----:B------:R-:W-:Y:S01]  /*15fa0*/  ISETP.GE.AND P4, PT, R2, R5, PT ;  /* 0x000000050200720c */ /* 0x000fe20003f86270 */
[----:B------:R-:W-:Y:S02]  /*15fb0*/  IMAD.MOV.U32 R13, RZ, RZ, R0 ;  /* 0x000000ffff0d7224 */ /* 0x000fe400078e0000 */
[----:B------:R-:W-:-:S10]  /*15fc0*/  IMAD.MOV.U32 R2, RZ, RZ, R14 ;  /* 0x000000ffff027224 */ /* 0x000fd400078e000e */
[----:B------:R-:W-:Y:S05]  /*15fd0*/  WARPSYNC.COLLECTIVE R15, `(.L_x_1308) ;  /* 0x000000000f087348 */ /* 0x000fea0003c00000 */
[----:B------:R0:W1:Y:S02]  /*15fe0*/  SHFL.IDX P6, R14, R13, R12, R11 ;  /* 0x0000000c0d0e7389 */ /* 0x00006400000c000b */
[----:B01----:R-:W-:Y:S01]  /*15ff0*/  ENDCOLLECTIVE ;  /* 0x000000000000791b */ /* 0x003fe20003800000 */
.L_x_1308:
        /* <DEDUP_REMOVED lines=18> */
.L_x_1309:
[----:B------:R-:W-:Y:S02]  /*16120*/  IMAD.MOV.U32 R13, RZ, RZ, R0 ;  /* 0x000000ffff0d7224 */ /* 0x000fe400078e0000 */
[----:B------:R-:W-:-:S07]  /*16130*/  IMAD.MOV.U32 R6, RZ, RZ, R14 ;  /* 0x000000ffff067224 */ /* 0x000fce00078e000e */
[----:B------:R-:W-:Y:S05]  /*16140*/  WARPSYNC.COLLECTIVE R15, `(.L_x_1310) ;  /* 0x000000000f087348 */ /* 0x000fea0003c00000 */
[----:B------:R0:W1:Y:S02]  /*16150*/  SHFL.IDX P6, R14, R13, R12, R11 ;  /* 0x0000000c0d0e7389 */ /* 0x00006400000c000b */
[----:B01----:R-:W-:Y:S01]  /*16160*/  ENDCOLLECTIVE ;  /* 0x000000000000791b */ /* 0x003fe20003800000 */
.L_x_1310:
[----:B------:R-:W-:Y:S01]  /*16170*/  IMAD.MOV.U32 R0, RZ, RZ, R14 ;  /* 0x000000ffff007224 */ /* 0x000fe200078e000e */
[----:B------:R-:W-:Y:S06]  /*16180*/  BRA `(.L_x_1311) ;  /* 0xffffffc000747947 */ /* 0x000fec000383ffff */
.L_x_1209:
[----:B0-----:R0:W1:Y:S02]  /*16190*/  SYNCS.PHASECHK.TRANS64.TRYWAIT P0, [R17+URZ+0x2a820], R0 ;  /* 0x02a82000110075a7 */ /* 0x001064000800017f */
[----:B-1----:R-:W-:Y:S05]  /*161a0*/  @!P0 NANOSLEEP.SYNCS 0x989680 ;  /* 0x009896800000895d */ /* 0x002fea0003900000 */
[----:B------:R-:W1:Y:S02]  /*161b0*/  @!P0 SYNCS.PHASECHK.TRANS64 P0, [R17+URZ+0x2a820], R0 ;  /* 0x02a82000110085a7 */ /* 0x000e64000800007f */
[----:B-1----:R-:W-:Y:S05]  /*161c0*/  @!P0 BRA `(.L_x_1209) ;  /* 0xfffffffc00f08947 */ /* 0x002fea000383ffff */
[----:B------:R-:W-:Y:S05]  /*161d0*/  BRA `(.L_x_1312) ;  /* 0xffffffc000ec7947 */ /* 0x000fea000383ffff */
.L_x_1216:
[----:B0-----:R0:W1:Y:S02]  /*161e0*/  SYNCS.PHASECHK.TRANS64.TRYWAIT P0, [R3+URZ+0x2a840], R2 ;  /* 0x02a84002030075a7 */ /* 0x001064000800017f */
[----:B-1----:R-:W-:Y:S05]  /*161f0*/  @!P0 NANOSLEEP.SYNCS 0x989680 ;  /* 0x009896800000895d */ /* 0x002fea0003900000 */
[----:B------:R-:W1:Y:S02]  /*16200*/  @!P0 SYNCS.PHASECHK.TRANS64 P0, [R3+URZ+0x2a840], R2 ;  /* 0x02a84002030085a7 */ /* 0x000e64000800007f */
[----:B-1----:R-:W-:Y:S05]  /*16210*/  @!P0 BRA `(.L_x_1216) ;  /* 0xfffffffc00f08947 */ /* 0x002fea000383ffff */
[----:B------:R-:W-:Y:S05]  /*16220*/  BRA `(.L_x_1313) ;  /* 0xffffffc400a87947 */ /* 0x000fea000383ffff */
.L_x_1223:
[----:B0-----:R0:W1:Y:S02]  /*16230*/  SYNCS.PHASECHK.TRANS64.TRYWAIT P0, [R3+URZ+0x60], R2 ;  /* 0x00006002030075a7 */ /* 0x001064000800017f */
[----:B-1----:R-:W-:Y:S05]  /*16240*/  @!P0 NANOSLEEP.SYNCS 0x989680 ;  /* 0x009896800000895d */ /* 0x002fea0003900000 */
[----:B------:R-:W1:Y:S02]  /*16250*/  @!P0 SYNCS.PHASECHK.TRANS64 P0, [R3+URZ+0x60], R2 ;  /* 0x00006002030085a7 */ /* 0x000e64000800007f */
[----:B-1----:R-:W-:Y:S05]  /*16260*/  @!P0 BRA `(.L_x_1223) ;  /* 0xfffffffc00f08947 */ /* 0x002fea000383ffff */
[----:B------:R-:W-:Y:S05]  /*16270*/  BRA `(.L_x_1314) ;  /* 0xffffffc800b47947 */ /* 0x000fea000383ffff */
.L_x_1233:
[----:B--2---:R2:W3:Y:S02]  /*16280*/  SYNCS.PHASECHK.TRANS64.TRYWAIT P0, [R3+URZ+0x2a840], R2 ;  /* 0x02a84002030075a7 */ /* 0x0044e4000800017f */
[----:B---3--:R-:W-:Y:S05]  /*16290*/  @!P0 NANOSLEEP.SYNCS 0x989680 ;  /* 0x009896800000895d */ /* 0x008fea0003900000 */
[----:B------:R-:W3:Y:S02]  /*162a0*/  @!P0 SYNCS.PHASECHK.TRANS64 P0, [R3+URZ+0x2a840], R2 ;  /* 0x02a84002030085a7 */ /* 0x000ee4000800007f */
[----:B---3--:R-:W-:Y:S05]  /*162b0*/  @!P0 BRA `(.L_x_1233) ;  /* 0xfffffffc00f08947 */ /* 0x008fea000383ffff */
[----:B------:R-:W-:Y:S05]  /*162c0*/  BRA `(.L_x_1315) ;  /* 0xffffffd0003c7947 */ /* 0x000fea000383ffff */
.L_x_1240:
[----:B0-----:R0:W1:Y:S02]  /*162d0*/  SYNCS.PHASECHK.TRANS64.TRYWAIT P0, [R2+URZ+0x60], R3 ;  /* 0x00006003020075a7 */ /* 0x001064000800017f */
[----:B-1----:R-:W-:Y:S05]  /*162e0*/  @!P0 NANOSLEEP.SYNCS 0x989680 ;  /* 0x009896800000895d */ /* 0x002fea0003900000 */
[----:B------:R-:W1:Y:S02]  /*162f0*/  @!P0 SYNCS.PHASECHK.TRANS64 P0, [R2+URZ+0x60], R3 ;  /* 0x00006003020085a7 */ /* 0x000e64000800007f */
[----:B-1----:R-:W-:Y:S05]  /*16300*/  @!P0 BRA `(.L_x_1240) ;  /* 0xfffffffc00f08947 */ /* 0x002fea000383ffff */
[----:B------:R-:W-:Y:S05]  /*16310*/  BRA `(.L_x_1316) ;  /* 0xffffffd400487947 */ /* 0x000fea000383ffff */
.L_x_1249:
[----:B-1----:R1:W2:Y:S02]  /*16320*/  SYNCS.PHASECHK.TRANS64.TRYWAIT P0, [R2+URZ+0x2a840], R3 ;  /* 0x02a84003020075a7 */ /* 0x0022a4000800017f */
[----:B--2---:R-:W-:Y:S05]  /*16330*/  @!P0 NANOSLEEP.SYNCS 0x989680 ;  /* 0x009896800000895d */ /* 0x004fea0003900000 */
[----:B------:R-:W2:Y:S02]  /*16340*/  @!P0 SYNCS.PHASECHK.TRANS64 P0, [R2+URZ+0x2a840], R3 ;  /* 0x02a84003020085a7 */ /* 0x000ea4000800007f */
[----:B--2---:R-:W-:Y:S05]  /*16350*/  @!P0 BRA `(.L_x_1249) ;  /* 0xfffffffc00f08947 */ /* 0x004fea000383ffff */
[----:B------:R-:W-:Y:S05]  /*16360*/  BRA `(.L_x_1317) ;  /* 0xffffffd800a07947 */ /* 0x000fea000383ffff */
.L_x_1256:
[----:B0-----:R0:W1:Y:S02]  /*16370*/  SYNCS.PHASECHK.TRANS64.TRYWAIT P0, [R2+URZ+0x60], R5 ;  /* 0x00006005020075a7 */ /* 0x001064000800017f */
[----:B-1----:R-:W-:Y:S05]  /*16380*/  @!P0 NANOSLEEP.SYNCS 0x989680 ;  /* 0x009896800000895d */ /* 0x002fea0003900000 */
[----:B------:R-:W1:Y:S02]  /*16390*/  @!P0 SYNCS.PHASECHK.TRANS64 P0, [R2+URZ+0x60], R5 ;  /* 0x00006005020085a7 */ /* 0x000e64000800007f */
[----:B-1----:R-:W-:Y:S05]  /*163a0*/  @!P0 BRA `(.L_x_1256) ;  /* 0xfffffffc00f08947 */ /* 0x002fea000383ffff */
[----:B------:R-:W-:Y:S05]  /*163b0*/  BRA `(.L_x_1318) ;  /* 0xffffffdc00ac7947 */ /* 0x000fea000383ffff */
.L_x_1267:
[----:B0-----:R0:W1:Y:S02]  /*163c0*/  SYNCS.PHASECHK.TRANS64.TRYWAIT P0, [R2+URZ+0x2a860], R3 ;  /* 0x02a86003020075a7 */ /* 0x001064000800017f */
[----:B-1----:R-:W-:Y:S05]  /*163d0*/  @!P0 NANOSLEEP.SYNCS 0x989680 ;  /* 0x009896800000895d */ /* 0x002fea0003900000 */
[----:B------:R-:W1:Y:S02]  /*163e0*/  @!P0 SYNCS.PHASECHK.TRANS64 P0, [R2+URZ+0x2a860], R3 ;  /* 0x02a86003020085a7 */ /* 0x000e64000800007f */
[----:B-1----:R-:W-:Y:S05]  /*163f0*/  @!P0 BRA `(.L_x_1267) ;  /* 0xfffffffc00f08947 */ /* 0x002fea000383ffff */
[----:B------:R-:W-:Y:S05]  /*16400*/  BRA `(.L_x_1319) ;  /* 0xffffffe000f07947 */ /* 0x000fea000383ffff */
.L_x_1274:
[----:B------:R-:W-:Y:S01]  /*16410*/  BSSY B0, `(.L_x_1320) ;  /* 0x0000008000007945 */ /* 0x000fe20003800000 */
[----:B-----5:R-:W-:Y:S02]  /*16420*/  IMAD.MOV.U32 R13, RZ, RZ, R2 ;  /* 0x000000ffff0d7224 */ /* 0x020fe400078e0002 */
[----:B------:R-:W-:Y:S02]  /*16430*/  IMAD.MOV.U32 R12, RZ, RZ, RZ ;  /* 0x000000ffff0c7224 */ /* 0x000fe400078e00ff */
[----:B------:R-:W-:Y:S02]  /*16440*/  IMAD.MOV.U32 R11, RZ, RZ, 0x1f ;  /* 0x0000001fff0b7424 */ /* 0x000fe400078e00ff */
[----:B------:R-:W-:-:S07]  /*16450*/  IMAD.MOV.U32 R15, RZ, RZ, -0x1 ;  /* 0xffffffffff0f7424 */ /* 0x000fce00078e00ff */
[----:B0-----:R-:W-:Y:S05]  /*16460*/  WARPSYNC.COLLECTIVE R15, `(.L_x_1321) ;  /* 0x000000000f087348 */ /* 0x001fea0003c00000 */
[----:B------:R1:W2:Y:S02]  /*16470*/  SHFL.IDX P6, R14, R13, R12, R11 ;  /* 0x0000000c0d0e7389 */ /* 0x0002a400000c000b */
[----:B012---:R-:W-:Y:S01]  /*16480*/  ENDCOLLECTIVE ;  /* 0x000000000000791b */ /* 0x007fe20003800000 */
.L_x_1321:
[----:B------:R-:W-:Y:S05]  /*16490*/  BSYNC B0 ;  /* 0x0000000000007941 */ /* 0x000fea0003800000 */
.L_x_1320:
[----:B------:R-:W-:Y:S05]  /*164a0*/  BRA `(.L_x_1322) ;  /* 0xffffffe400e87947 */ /* 0x000fea000383ffff */
.L_x_1277:
[----:B0-----:R0:W1:Y:S02]  /*164b0*/  SYNCS.PHASECHK.TRANS64.TRYWAIT P0, [R0+URZ+0x2a820], R3 ;  /* 0x02a82003000075a7 */ /* 0x001064000800017f */
[----:B-1----:R-:W-:Y:S05]  /*164c0*/  @!P0 NANOSLEEP.SYNCS 0x989680 ;  /* 0x009896800000895d */ /* 0x002fea0003900000 */
[----:B------:R-:W1:Y:S02]  /*164d0*/  @!P0 SYNCS.PHASECHK.TRANS64 P0, [R0+URZ+0x2a820], R3 ;  /* 0x02a82003000085a7 */ /* 0x000e64000800007f */
[----:B-1----:R-:W-:Y:S05]  /*164e0*/  @!P0 BRA `(.L_x_1277) ;  /* 0xfffffffc00f08947 */ /* 0x002fea000383ffff */
[----:B------:R-:W-:Y:S05]  /*164f0*/  BRA `(.L_x_1323) ;  /* 0xffffffe800347947 */ /* 0x000fea000383ffff */
.L_x_1278:
[----:B------:R-:W1:Y:S01]  /*16500*/  S2R R2, SR_TID.X ;  /* 0x0000000000027919 */ /* 0x000e620000002100 */
[----:B------:R-:W-:Y:S01]  /*16510*/  BSSY B0, `(.L_x_1324) ;  /* 0x000000a000007945 */ /* 0x000fe20003800000 */
[----:B------:R-:W-:Y:S02]  /*16520*/  IMAD.MOV.U32 R12, RZ, RZ, RZ ;  /* 0x000000ffff0c7224 */ /* 0x000fe400078e00ff */
[----:B------:R-:W-:Y:S02]  /*16530*/  IMAD.MOV.U32 R11, RZ, RZ, 0x1f ;  /* 0x0000001fff0b7424 */ /* 0x000fe400078e00ff */
[----:B------:R-:W-:Y:S01]  /*16540*/  IMAD.MOV.U32 R15, RZ, RZ, -0x1 ;  /* 0xffffffffff0f7424 */ /* 0x000fe200078e00ff */
[----:B-1----:R-:W-:-:S04]  /*16550*/  SHF.R.U32.HI R2, RZ, 0x5, R2 ;  /* 0x00000005ff027819 */ /* 0x002fc80000011602 */
[----:B------:R-:W-:-:S05]  /*16560*/  LOP3.LUT R2, R2, 0x3, RZ, 0xc0, !PT ;  /* 0x0000000302027812 */ /* 0x000fca00078ec0ff */
[----:B------:R-:W-:-:S07]  /*16570*/  IMAD.MOV.U32 R13, RZ, RZ, R2 ;  /* 0x000000ffff0d7224 */ /* 0x000fce00078e0002 */
[----:B0-----:R-:W-:Y:S05]  /*16580*/  WARPSYNC.COLLECTIVE R15, `(.L_x_1325) ;  /* 0x000000000f087348 */ /* 0x001fea0003c00000 */
[----:B------:R1:W2:Y:S02]  /*16590*/  SHFL.IDX P6, R14, R13, R12, R11 ;  /* 0x0000000c0d0e7389 */ /* 0x0002a400000c000b */
[----:B012---:R-:W-:Y:S01]  /*165a0*/  ENDCOLLECTIVE ;  /* 0x000000000000791b */ /* 0x007fe20003800000 */
.L_x_1325:
[----:B------:R-:W-:Y:S05]  /*165b0*/  BSYNC B0 ;  /* 0x0000000000007941 */ /* 0x000fea0003800000 */
.L_x_1324:
[----:B------:R-:W-:Y:S05]  /*165c0*/  BRA `(.L_x_1326) ;  /* 0xffffffe8001c7947 */ /* 0x000fea000383ffff */
.L_x_1281:
[----:B------:R-:W-:Y:S01]  /*165d0*/  BSSY B1, `(.L_x_1327) ;  /* 0x0000006000017945 */ /* 0x000fe20003800000 */
[----:B------:R-:W-:-:S07]  /*165e0*/  IMAD.MOV.U32 R15, RZ, RZ, -0x1 ;  /* 0xffffffffff0f7424 */ /* 0x000fce00078e00ff */
[----:B01----:R-:W-:Y:S05]  /*165f0*/  WARPSYNC.COLLECTIVE R15, `(.L_x_1328) ;  /* 0x000000000f0c7348 */ /* 0x003fea0003c00000 */
[----:B------:R-:W-:Y:S02]  /*16600*/  ELECT P6, UR62, PT ;  /* 0x00000000003e782f */ /* 0x000fe400038c0000 */
[----:B------:R-:W-:Y:S01]  /*16610*/  MOV R14, UR62 ;  /* 0x0000003e000e7c02 */ /* 0x000fe20008000f00 */
[----:B01----:R-:W-:Y:S10]  /*16620*/  ENDCOLLECTIVE ;  /* 0x000000000000791b */ /* 0x003ff40003800000 */
.L_x_1328:
[----:B------:R-:W-:Y:S05]  /*16630*/  BSYNC B1 ;  /* 0x0000000000017941 */ /* 0x000fea0003800000 */
.L_x_1327:
[----:B------:R-:W-:Y:S05]  /*16640*/  BRA `(.L_x_1329) ;  /* 0xffffffe800147947 */ /* 0x000fea000383ffff */
.L_x_1283:
[----:B0-----:R0:W1:Y:S02]  /*16650*/  SYNCS.PHASECHK.TRANS64.TRYWAIT P0, [R6+URZ], R5 ;  /* 0x00000005060075a7 */ /* 0x001064000800017f */
[----:B-1----:R-:W-:Y:S05]  /*16660*/  @!P0 NANOSLEEP.SYNCS 0x989680 ;  /* 0x009896800000895d */ /* 0x002fea0003900000 */
[----:B------:R-:W1:Y:S02]  /*16670*/  @!P0 SYNCS.PHASECHK.TRANS64 P0, [R6+URZ], R5 ;  /* 0x00000005060085a7 */ /* 0x000e64000800007f */
[----:B-1----:R-:W-:Y:S05]  /*16680*/  @!P0 BRA `(.L_x_1283) ;  /* 0xfffffffc00f08947 */ /* 0x002fea000383ffff */
[----:B------:R-:W-:Y:S05]  /*16690*/  BRA `(.L_x_1330) ;  /* 0xffffffe800547947 */ /* 0x000fea000383ffff */
.L_x_1284:
[----:B-1----:R1:W2:Y:S02]  /*166a0*/  SYNCS.PHASECHK.TRANS64.TRYWAIT P0, [R3+URZ], R2 ;  /* 0x00000002030075a7 */ /* 0x0022a4000800017f */
[----:B--2---:R-:W-:Y:S05]  /*166b0*/  @!P0 NANOSLEEP.SYNCS 0x989680 ;  /* 0x009896800000895d */ /* 0x004fea0003900000 */
[----:B------:R-:W2:Y:S02]  /*166c0*/  @!P0 SYNCS.PHASECHK.TRANS64 P0, [R3+URZ], R2 ;  /* 0x00000002030085a7 */ /* 0x000ea4000800007f */
[----:B--2---:R-:W-:Y:S05]  /*166d0*/  @!P0 BRA `(.L_x_1284) ;  /* 0xfffffffc00f08947 */ /* 0x004fea000383ffff */
[----:B------:R-:W-:Y:S05]  /*166e0*/  BRA `(.L_x_1331) ;  /* 0xffffffe800487947 */ /* 0x000fea000383ffff */
.L_x_1286:
[----:B-1----:R1:W2:Y:S02]  /*166f0*/  SYNCS.PHASECHK.TRANS64.TRYWAIT P0, [R18+URZ], R5 ;  /* 0x00000005120075a7 */ /* 0x0022a4000800017f */
[----:B--2---:R-:W-:Y:S05]  /*16700*/  @!P0 NANOSLEEP.SYNCS 0x989680 ;  /* 0x009896800000895d */ /* 0x004fea0003900000 */
[----:B------:R-:W2:Y:S02]  /*16710*/  @!P0 SYNCS.PHASECHK.TRANS64 P0, [R18+URZ], R5 ;  /* 0x00000005120085a7 */ /* 0x000ea4000800007f */
[----:B--2---:R-:W-:Y:S05]  /*16720*/  @!P0 BRA `(.L_x_1286) ;  /* 0xfffffffc00f08947 */ /* 0x004fea000383ffff */
[----:B------:R-:W-:Y:S05]  /*16730*/  BRA `(.L_x_1332) ;  /* 0xffffffe8004c7947 */ /* 0x000fea000383ffff */
.L_x_1333:
        /* <DEDUP_REMOVED lines=12> */
.L_x_3197:


//--------------------- .text._ZN7cutlass13device_kernelIN5flash11enable_sm90INS1_16FlashAttnFwdSm90INS1_25CollectiveMainloopFwdSm90ILi2EN4cute5tupleIJNS5_1CILi1EEES8_S8_EEENS6_IJNS7_ILi128EEENS7_ILi96EEENS7_ILi192EEEEEELi128ENS_6half_tEfNS_4arch4Sm90ELb0ELb1ELb1ELb1ELb0ELb0ELb0ELb1ELb1ELb1ELb0ELb0EEENS1_21CollectiveEpilogueFwdINS6_IJSA_SA_SB_EEES9_SE_SG_Li256ELb1ELb1ELb0ELb0EEENS1_36VarlenDynamicPersistentTileSchedulerILi128ELi96ELi256ELi128ELb0ELb1ELb1ELb1ELb0ELb1EEEEEEEEEvNT_6ParamsE --------------------------
	.section	.text._ZN7cutlass13device_kernelIN5flash11enable_sm90INS1_16FlashAttnFwdSm90INS1_25CollectiveMainloopFwdSm90ILi2EN4cute5tupleIJNS5_1CILi1EEES8_S8_EEENS6_IJNS7_ILi128EEENS7_ILi96EEENS7_ILi192EEEEEELi128ENS_6half_tEfNS_4arch4Sm90ELb0ELb1ELb1ELb1ELb0ELb0ELb0ELb1ELb1ELb1ELb0ELb0EEENS1_21CollectiveEpilogueFwdINS6_IJSA_SA_SB_EEES9_SE_SG_Li256ELb1ELb1ELb0ELb0EEENS1_36VarlenDynamicPersistentTileSchedulerILi128ELi96ELi256ELi128ELb0ELb1ELb1ELb1ELb0ELb1EEEEEEEEEvNT_6ParamsE,"ax",@progbits
	.align	128
.text._ZN7cutlass13device_kernelIN5flash11enable_sm90INS1_16FlashAttnFwdSm90INS1_25CollectiveMainloopFwdSm90ILi2EN4cute5tupleIJNS5_1CILi1EEES8_S8_EEENS6_IJNS7_ILi128EEENS7_ILi96EEENS7_ILi192EEEEEELi128ENS_6half_tEfNS_4arch4Sm90ELb0ELb1ELb1ELb1ELb0ELb0ELb0ELb1ELb1ELb1ELb0ELb0EEENS1_21CollectiveEpilogueFwdINS6_IJSA_SA_SB_EEES9_SE_SG_Li256ELb1ELb1ELb0ELb0EEENS1_36VarlenDynamicPersistentTileSchedulerILi128ELi96ELi256ELi128ELb0ELb1ELb1ELb1ELb0ELb1EEEEEEEEEvNT_6ParamsE:
        .type           _ZN7cutlass13device_kernelIN5flash11enable_sm90INS1_16FlashAttnFwdSm90INS1_25CollectiveMainloopFwdSm90ILi2EN4cute5tupleIJNS5_1CILi1EEES8_S8_EEENS6_IJNS7_ILi128EEENS7_ILi96EEENS7_ILi192EEEEEELi128ENS_6half_tEfNS_4arch4Sm90ELb0ELb1ELb1ELb1ELb0ELb0ELb0ELb1ELb1ELb1ELb0ELb0EEENS1_21CollectiveEpilogueFwdINS6_IJSA_SA_SB_EEES9_SE_SG_Li256ELb1ELb1ELb0ELb0EEENS1_36VarlenDynamicPersistentTileSchedulerILi128ELi96ELi256ELi128ELb0ELb1ELb1ELb1ELb0ELb1EEEEEEEEEvNT_6ParamsE,@function
        .size           _ZN7cutlass13device_kernelIN5flash11enable_sm90INS1_16FlashAttnFwdSm90INS1_25CollectiveMainloopFwdSm90ILi2EN4cute5tupleIJNS5_1CILi1EEES8_S8_EEENS6_IJNS7_ILi128EEENS7_ILi96EEENS7_ILi192EEEEEELi128ENS_6half_tEfNS_4arch4Sm90ELb0ELb1ELb1ELb1ELb0ELb0ELb0ELb1ELb1ELb1ELb0ELb0EEENS1_21CollectiveEpilogueFwdINS6_IJSA_SA_SB_EEES9_SE_SG_Li256ELb1ELb1ELb0ELb0EEENS1_36VarlenDynamicPersistentTileSchedulerILi128ELi96ELi256ELi128ELb0ELb1ELb1ELb1ELb0ELb1EEEEEEEEEvNT_6ParamsE,(.L_x_3198 - _ZN7cutlass13device_kernelIN5flash11enable_sm90INS1_16FlashAttnFwdSm90INS1_25CollectiveMainloopFwdSm90ILi2EN4cute5tupleIJNS5_1CILi1EEES8_S8_EEENS6_IJNS7_ILi128EEENS7_ILi96EEENS7_ILi192EEEEEELi128ENS_6half_tEfNS_4arch4Sm90ELb0ELb1ELb1ELb1ELb0ELb0ELb0ELb1ELb1ELb1ELb0ELb0EEENS1_21CollectiveEpilogueFwdINS6_IJSA_SA_SB_EEES9_SE_SG_Li256ELb1ELb1ELb0ELb0EEENS1_36VarlenDynamicPersistentTileSchedulerILi128ELi96ELi256ELi128ELb0ELb1ELb1ELb1ELb0ELb1EEEEEEEEEvNT_6ParamsE)
        .other          _ZN7cutlass13device_kernelIN5flash11enable_sm90INS1_16FlashAttnFwdSm90INS1_25CollectiveMainloopFwdSm90ILi2EN4cute5tupleIJNS5_1CILi1EEES8_S8_EEENS6_IJNS7_ILi128EEENS7_ILi96EEENS7_ILi192EEEEEELi128ENS_6half_tEfNS_4arch4Sm90ELb0ELb1ELb1ELb1ELb0ELb0ELb0ELb1ELb1ELb1ELb0ELb0EEENS1_21CollectiveEpilogueFwdINS6_IJSA_SA_SB_EEES9_SE_SG_Li256ELb1ELb1ELb0ELb0EEENS1_36VarlenDynamicPersistentTileSchedulerILi128ELi96ELi256ELi128ELb0ELb1ELb1ELb1ELb0ELb1EEEEEEEEEvNT_6ParamsE,@"STO_CUDA_ENTRY STV_DEFAULT"
_ZN7cutlass13device_kernelIN5flash11enable_sm90INS1_16FlashAttnFwdSm90INS1_25CollectiveMainloopFwdSm90ILi2EN4cute5tupleIJNS5_1CILi1EEES8_S8_EEENS6_IJNS7_ILi128EEENS7_ILi96EEENS7_ILi192EEEEEELi128ENS_6half_tEfNS_4arch4Sm90ELb0ELb1ELb1ELb1ELb0ELb0ELb0ELb1ELb1ELb1ELb0ELb0EEENS1_21CollectiveEpilogueFwdINS6_IJSA_SA_SB_EEES9_SE_SG_Li256ELb1ELb1ELb0ELb0EEENS1_36VarlenDynamicPersistentTileSchedulerILi128ELi96ELi256ELi128ELb0ELb1ELb1ELb1ELb0ELb1EEEEEEEEEvNT_6ParamsE:
        /* <DEDUP_REMOVED lines=18> */
.L_x_1335:
[----:B------:R-:W-:Y:S05]  /*0120*/  BSYNC B0 ;  /* 0x0000000000007941 */ /* 0x000fea0003800000 */
.L_x_1334:
        /* <DEDUP_REMOVED lines=41> */
.L_x_1336:
        /* <DEDUP_REMOVED lines=22> */
.L_x_1337:
        /* <DEDUP_REMOVED lines=18> */
.L_x_1338:
        /* <DEDUP_REMOVED lines=22> */
.L_x_1339:
        /* <DEDUP_REMOVED lines=22> */
.L_x_1340:
        /* <DEDUP_REMOVED lines=8> */
.L_x_1342:
        /* <DEDUP_REMOVED lines=15> */
[----:B------:R-:W-:Y:S01]  /*0a70*/  IMAD.MOV.U32 R166, RZ, RZ, RZ ;  /* 0x000000ffffa67224 */ /* 0x000fe200078e00ff */
[----:B------:R-:W-:Y:S01]  /*0a80*/  UMOV UR36, URZ ;  /* 0x0000003f00247c82 */ /* 0x000fe20008000000 */
[----:B------:R-:W-:Y:S01]  /*0a90*/  UMOV UR37, URZ ;  /* 0x0000003f00257c82 */ /* 0x000fe20008000000 */
[----:B------:R-:W0:Y:S02]  /*0aa0*/  S2R R0, SR_TID.X ;  /* 0x0000000000007919 */ /* 0x000e240000002100 */
[----:B0-----:R-:W-:-:S05]  /*0ab0*/  VIADD R173, R0, 0xffffff80 ;  /* 0xffffff8000ad7836 */ /* 0x001fca0000000000 */
[----:B------:R-:W-:-:S04]  /*0ac0*/  SHF.R.S32.HI R0, RZ, 0x1f, R173 ;  /* 0x0000001fff007819 */ /* 0x000fc800000114ad */
[CC--:B------:R-:W-:Y:S02]  /*0ad0*/  LEA.HI R3, R0.reuse, R173.reuse, RZ, 0x7 ;  /* 0x000000ad00037211 */ /* 0x0c0fe400078f38ff */
[CC--:B------:R-:W-:Y:S02]  /*0ae0*/  LEA.HI R4, R0.reuse, R173.reuse, RZ, 0x5 ;  /* 0x000000ad00047211 */ /* 0x0c0fe400078f28ff */
[----:B------:R-:W-:Y:S02]  /*0af0*/  LEA.HI R10, R0, R173, RZ, 0x2 ;  /* 0x000000ad000a7211 */ /* 0x000fe400078f10ff */
[----:B------:R-:W-:Y:S01]  /*0b00*/  SHF.R.S32.HI R168, RZ, 0x7, R3 ;  /* 0x00000007ffa87819 */ /* 0x000fe20000011403 */
[----:B------:R-:W-:Y:S01]  /*0b10*/  IMAD.SHL.U32 R6, R4, 0x20, RZ ;  /* 0x0000002004067824 */ /* 0x000fe200078e00ff */
[----:B------:R-:W-:-:S04]  /*0b20*/  LOP3.LUT R10, R10, 0xfffffffc, RZ, 0xc0, !PT ;  /* 0xfffffffc0a0a7812 */ /* 0x000fc800078ec0ff */
[----:B------:R-:W-:Y:S01]  /*0b30*/  LOP3.LUT R7, R6, 0xfffffc00, RZ, 0xc0, !PT ;  /* 0xfffffc0006077812 */ /* 0x000fe200078ec0ff */
[----:B------:R-:W-:Y:S01]  /*0b40*/  IMAD.IADD R10, R173, 0x1, -R10 ;  /* 0x00000001ad0a7824 */ /* 0x000fe200078e0a0a */
[----:B--2---:R-:W-:Y:S02]  /*0b50*/  R2UR UR4, R2 ;  /* 0x00000000020472ca */ /* 0x004fe400000e0000 */
[C---:B------:R-:W-:Y:S02]  /*0b60*/  LOP3.LUT R2, R3.reuse, 0xffffff80, RZ, 0xc0, !PT ;  /* 0xffffff8003027812 */ /* 0x040fe400078ec0ff */
[----:B------:R-:W-:-:S03]  /*0b70*/  LEA.HI R3, R3, R168, RZ, 0x1 ;  /* 0x000000a803037211 */ /* 0x000fc600078f08ff */
[----:B------:R-:W-:Y:S01]  /*0b80*/  IMAD.IADD R167, R173, 0x1, -R2 ;  /* 0x00000001ada77824 */ /* 0x000fe200078e0a02 */
[CC--:B------:R-:W-:Y:S02]  /*0b90*/  LEA.HI R2, R0.reuse, R173.reuse, RZ, 0x4 ;  /* 0x000000ad00027211 */ /* 0x0c0fe400078f20ff */
[----:B------:R-:W-:Y:S02]  /*0ba0*/  LEA.HI R0, R0, R173, RZ, 0x3 ;  /* 0x000000ad00007211 */ /* 0x000fe400078f18ff */
[----:B------:R-:W-:Y:S01]  /*0bb0*/  SHF.R.S32.HI R8, RZ, 0x1f, R167 ;  /* 0x0000001fff087819 */ /* 0x000fe200000114a7 */
[----:B------:R-:W-:Y:S01]  /*0bc0*/  ULOP3.LUT UR61, UR4, 0x1, URZ, 0xfc, !UPT ;  /* 0x00000001043d7892 */ /* 0x000fe2000f8efc3f */
[----:B------:R-:W-:Y:S02]  /*0bd0*/  SHF.R.S32.HI R5, RZ, 0x4, R2 ;  /* 0x00000004ff057819 */ /* 0x000fe40000011402 */
[----:B------:R-:W-:Y:S02]  /*0be0*/  LEA.HI R9, R8, R167, RZ, 0x2 ;  /* 0x000000a708097211 */ /* 0x000fe400078f10ff */
[----:B------:R-:W-:-:S02]  /*0bf0*/  LOP3.LUT R4, R2, 0x3fffff0, RZ, 0xc0, !PT ;  /* 0x03fffff002047812 */ /* 0x000fc400078ec0ff */
[--C-:B------:R-:W-:Y:S02]  /*0c00*/  SHF.R.S32.HI R6, RZ, 0x2, R9.reuse ;  /* 0x00000002ff067819 */ /* 0x100fe40000011409 */
[----:B------:R-:W-:Y:S01]  /*0c10*/  SHF.R.S32.HI R11, RZ, 0x1f, R9 ;  /* 0x0000001fff0b7819 */ /* 0x000fe20000011409 */
[----:B------:R-:W-:Y:S01]  /*0c20*/  IMAD.IADD R4, R173, 0x1, -R4 ;  /* 0x00000001ad047824 */ /* 0x000fe200078e0a04 */
[----:B------:R-:W-:Y:S02]  /*0c30*/  LEA.HI R2, R2, R5, RZ, 0x1 ;  /* 0x0000000502027211 */ /* 0x000fe400078f08ff */
[----:B------:R-:W-:Y:S01]  /*0c40*/  LEA.HI R11, R11, R6, RZ, 0x3 ;  /* 0x000000060b0b7211 */ /* 0x000fe200078f18ff */
[----:B------:R-:W-:Y:S01]  /*0c50*/  IMAD R7, R4, 0x40, R7 ;  /* 0x0000004004077824 */ /* 0x000fe200078e0207 */
[----:B------:R-:W-:Y:S02]  /*0c60*/  LOP3.LUT R162, R0, 0xfffffff8, RZ, 0xc0, !PT ;  /* 0xfffffff800a27812 */ /* 0x000fe400078ec0ff */
[----:B------:R-:W-:-:S02]  /*0c70*/  LOP3.LUT R11, R11, 0xfffffff8, RZ, 0xc0, !PT ;  /* 0xfffffff80b0b7812 */ /* 0x000fc400078ec0ff */
[----:B------:R-:W-:Y:S01]  /*0c80*/  LEA.HI R8, R8, R167, RZ, 0x5 ;  /* 0x000000a708087211 */ /* 0x000fe200078f28ff */
[----:B------:R-:W-:Y:S01]  /*0c90*/  IMAD.IADD R162, R173, 0x1, -R162 ;  /* 0x00000001ada27824 */ /* 0x000fe200078e0aa2 */
[----:B------:R-:W-:Y:S01]  /*0ca0*/  LOP3.LUT R2, R2, 0x1ffffffe, RZ, 0xc0, !PT ;  /* 0x1ffffffe02027812 */ /* 0x000fe200078ec0ff */
[----:B------:R-:W-:Y:S01]  /*0cb0*/  IMAD.IADD R11, R6, 0x1, -R11 ;  /* 0x00000001060b7824 */ /* 0x000fe200078e0a0b */
[----:B------:R-:W-:Y:S01]  /*0cc0*/  SHF.R.S32.HI R8, RZ, 0x5, R8 ;  /* 0x00000005ff087819 */ /* 0x000fe20000011408 */
[----:B------:R-:W-:Y:S01]  /*0cd0*/  IMAD.SHL.U32 R160, R162, 0x8, RZ ;  /* 0x00000008a2a07824 */ /* 0x000fe200078e00ff */
[----:B------:R-:W-:Y:S01]  /*0ce0*/  LEA.HI R4, R10, R10, RZ, 0x1 ;  /* 0x0000000a0a047211 */ /* 0x000fe200078f08ff */
[----:B------:R-:W-:Y:S01]  /*0cf0*/  IMAD.IADD R2, R5, 0x1, -R2 ;  /* 0x0000000105027824 */ /* 0x000fe200078e0a02 */
[----:B------:R-:W-:Y:S01]  /*0d00*/  LOP3.LUT R3, R3, 0x3fffffe, RZ, 0xc0, !PT ;  /* 0x03fffffe03037812 */ /* 0x000fe200078ec0ff */
[----:B------:R-:W-:Y:S01]  /*0d10*/  IMAD R8, R8, 0x10, R11 ;  /* 0x0000001008087824 */ /* 0x000fe200078e020b */
[----:B------:R-:W-:Y:S01]  /*0d20*/  LOP3.LUT R5, R4, 0x1ffffffe, RZ, 0xc0, !PT ;  /* 0x1ffffffe04057812 */ /* 0x000fe200078ec0ff */
[----:B------:R-:W-:Y:S01]  /*0d30*/  IMAD R170, R2, 0x8, R7 ;  /* 0x0000000802aa7824 */ /* 0x000fe200078e0207 */
[----:B------:R-:W-:Y:S01]  /*0d40*/  LOP3.LUT R2, R9, 0x7ffffffc, RZ, 0xc0, !PT ;  /* 0x7ffffffc09027812 */ /* 0x000fe200078ec0ff */
[----:B------:R-:W-:Y:S01]  /*0d50*/  IMAD.IADD R3, R168, 0x1, -R3 ;  /* 0x00000001a8037824 */ /* 0x000fe200078e0a03 */
[----:B------:R-:W-:Y:S01]  /*0d60*/  SHF.R.S32.HI R165, RZ, 0x3, R0 ;  /* 0x00000003ffa57819 */ /* 0x000fe20000011400 */
[----:B------:R-:W-:Y:S01]  /*0d70*/  VIADD R161, R160, 0x40 ;  /* 0x00000040a0a17836 */ /* 0x000fe20000000000 */
[----:B------:R-:W-:Y:S01]  /*0d80*/  SHF.R.S32.HI R172, RZ, 0x1f, R160 ;  /* 0x0000001fffac7819 */ /* 0x000fe200000114a0 */
[----:B------:R-:W-:-:S02]  /*0d90*/  IMAD.IADD R22, R10, 0x1, -R5 ;  /* 0x000000010a167824 */ /* 0x000fc400078e0a05 */
[----:B------:R-:W-:Y:S01]  /*0da0*/  IMAD R169, R3, 0x40, R8 ;  /* 0x0000004003a97824 */ /* 0x000fe200078e0208 */
[----:B------:R-:W-:Y:S01]  /*0db0*/  SHF.R.S32.HI R171, RZ, 0x1f, R161 ;  /* 0x0000001fffab7819 */ /* 0x000fe200000114a1 */
[----:B------:R-:W-:Y:S02]  /*0dc0*/  IMAD.IADD R19, R167, 0x1, -R2 ;  /* 0x00000001a7137824 */ /* 0x000fe400078e0a02 */
[----:B------:R-:W-:-:S07]  /*0dd0*/  IMAD R22, R22, 0x8, R169 ;  /* 0x0000000816167824 */ /* 0x000fce00078e02a9 */
.L_x_1442:
[----:B0---4-:R-:W0:Y:S01]  /*0de0*/  LDC.64 R2, c[0x0][0xa28] ;  /* 0x00028a00ff027b82 */ /* 0x011e220000000a00 */
[----:B------:R-:W-:Y:S01]  /*0df0*/  IMAD.MOV.U32 R7, RZ, RZ, RZ ;  /* 0x000000ffff077224 */ /* 0x000fe200078e00ff */
[----:B------:R-:W-:-:S06]  /*0e00*/  ULDC.64 UR6, c[0x0][0x208] ;  /* 0x0000820000067ab9 */ /* 0x000fcc0000000a00 */
[----:B--2---:R-:W1:Y:S01]  /*0e10*/  LDC.64 R4, c[0x0][0xa18] ;  /* 0x00028600ff047b82 */ /* 0x004e620000000a00 */
[----:B0-----:R-:W-:-:S04]  /*0e20*/  ISETP.NE.U32.AND P0, PT, R2, RZ, PT ;  /* 0x000000ff0200720c */ /* 0x001fc80003f05070 */
[----:B------:R-:W-:Y:S02]  /*0e30*/  ISETP.NE.AND.EX P0, PT, R3, RZ, PT, P0 ;  /* 0x000000ff0300720c */ /* 0x000fe40003f05300 */
[----:B-1----:R-:W-:-:S04]  /*0e40*/  ISETP.NE.U32.AND P1, PT, R4, RZ, PT ;  /* 0x000000ff0400720c */ /* 0x002fc80003f25070 */
[----:B------:R-:W-:-:S07]  /*0e50*/  ISETP.NE.AND.EX P1, PT, R5, RZ, PT, P1 ;  /* 0x000000ff0500720c */ /* 0x000fce0003f25310 */
[----:B------:R-:W0:Y:S08]  /*0e60*/  @P0 LDC.64 R2, c[0x0][0xa28] ;  /* 0x00028a00ff020b82 */ /* 0x000e300000000a00 */
[----:B------:R-:W1:Y:S01]  /*0e70*/  @P1 LDC.64 R4, c[0x0][0xa18] ;  /* 0x00028600ff041b82 */ /* 0x000e620000000a00 */
[----:B------:R-:W-:Y:S02]  /*0e80*/  ULDC UR4, c[0x0][0x288] ;  /* 0x0000a20000047ab9 */ /* 0x000fe40000000800 */
[----:B------:R-:W-:Y:S01]  /*0e90*/  IMAD.U32 R17, RZ, RZ, UR4 ;  /* 0x00000004ff117e24 */ /* 0x000fe2000f8e00ff */
[----:B------:R-:W-:-:S02]  /*0ea0*/  ULDC.64 UR4, c[0x0][0x418] ;  /* 0x0001060000047ab9 */ /* 0x000fc40000000a00 */
[----:B------:R-:W-:-:S03]  /*0eb0*/  UISETP.NE.U32.AND UP0, UPT, UR4, URZ, UPT ;  /* 0x0000003f0400728c */ /* 0x000fc6000bf05070 */
[----:B------:R-:W-:Y:S01]  /*0ec0*/  ULDC UR4, c[0x0][0x424] ;  /* 0x0001090000047ab9 */ /* 0x000fe20000000800 */
[----:B------:R-:W-:-:S03]  /*0ed0*/  UISETP.NE.AND.EX UP0, UPT, UR5, URZ, UPT, UP0 ;  /* 0x0000003f0500728c */ /* 0x000fc6000bf05300 */
[----:B------:R-:W-:Y:S01]  /*0ee0*/  ULDC UR5, c[0x0][0x2f0] ;  /* 0x0000bc0000057ab9 */ /* 0x000fe20000000800 */
[----:B0-----:R-:W-:-:S04]  /*0ef0*/  @P0 IMAD.WIDE R2, R47, 0x4, R2 ;  /* 0x000000042f020825 */ /* 0x001fc800078e0202 */
[----:B-1----:R-:W-:Y:S01]  /*0f00*/  @P1 IMAD.WIDE R4, R47, 0x4, R4 ;  /* 0x000000042f041825 */ /* 0x002fe200078e0204 */
[----:B------:R0:W5:Y:S01]  /*0f10*/  @P0 LDG.E R7, desc[UR6][R2.64] ;  /* 0x0000000602070981 */ /* 0x000162000c1e1900 */
[----:B------:R-:W-:-:S03]  /*0f20*/  USEL UR4, UR4, 0x1, UP0 ;  /* 0x0000000104047887 */ /* 0x000fc60008000000 */
[----:B------:R0:W5:Y:S01]  /*0f30*/  @P1 LDG.E R17, desc[UR6][R4.64] ;  /* 0x0000000604111981 */ /* 0x000162000c1e1900 */
[----:B------:R-:W-:Y:S01]  /*0f40*/  ULDC.64 UR6, c[0x0][0xa20] ;  /* 0x0002880000067ab9 */ /* 0x000fe20000000a00 */
[----:B------:R-:W-:Y:S01]  /*0f50*/  UIMAD UR4, UR4, UR5, URZ ;  /* 0x00000005040472a4 */ /* 0x000fe2000f8e023f */
[----:B------:R-:W-:Y:S01]  /*0f60*/  ISETP.NE.U32.AND P2, PT, RZ, UR6, PT ;  /* 0x00000006ff007c0c */ /* 0x000fe2000bf45070 */
[----:B------:R-:W-:-:S03]  /*0f70*/  IMAD.MOV.U32 R163, RZ, RZ, R46 ;  /* 0x000000ffffa37224 */ /* 0x000fc600078e002e */
[----:B------:R-:W-:Y:S01]  /*0f80*/  ISETP.NE.AND.EX P2, PT, RZ, UR7, PT, P2 ;  /* 0x00000007ff007c0c */ /* 0x000fe2000bf45320 */
[----:B---3--:R-:W-:-:S12]  /*0f90*/  @P1 BRA `(.L_x_1343) ;  /* 0x0000000000281947 */ /* 0x008fd80003800000 */
[----:B------:R-:W-:Y:S02]  /*0fa0*/  ULDC.64 UR6, c[0x0][0xa00] ;  /* 0x0002800000067ab9 */ /* 0x000fe40000000a00 */
[----:B------:R-:W-:-:S04]  /*0fb0*/  ISETP.NE.U32.AND P0, PT, RZ, UR6, PT ;  /* 0x00000006ff007c0c */ /* 0x000fc8000bf05070 */
[----:B------:R-:W-:-:S13]  /*0fc0*/  ISETP.NE.AND.EX P0, PT, RZ, UR7, PT, P0 ;  /* 0x00000007ff007c0c */ /* 0x000fda000bf05300 */
[----:B------:R-:W-:Y:S05]  /*0fd0*/  @!P0 BRA `(.L_x_1343) ;  /* 0x0000000000188947 */ /* 0x000fea0003800000 */
[----:B0-----:R-:W0:Y:S01]  /*0fe0*/  LDC.64 R2, c[0x0][0xa00] ;  /* 0x00028000ff027b82 */ /* 0x001e220000000a00 */
[----:B------:R-:W-:Y:S01]  /*0ff0*/  ULDC.64 UR6, c[0x0][0x208] ;  /* 0x0000820000067ab9 */ /* 0x000fe20000000a00 */
[----:B0-----:R-:W-:-:S05]  /*1000*/  IMAD.WIDE R2, R47, 0x4, R2 ;  /* 0x000000042f027825 */ /* 0x001fca00078e0202 */
[----:B-----5:R-:W2:Y:S04]  /*1010*/  LDG.E R17, desc[UR6][R2.64] ;  /* 0x0000000602117981 */ /* 0x020ea8000c1e1900 */
[----:B------:R-:W2:Y:S02]  /*1020*/  LDG.E R0, desc[UR6][R2.64+0x4] ;  /* 0x0000040602007981 */ /* 0x000ea4000c1e1900 */
[----:B--2---:R-:W-:-:S07]  /*1030*/  IMAD.IADD R17, R0, 0x1, -R17 ;  /* 0x0000000100117824 */ /* 0x004fce00078e0a11 */
.L_x_1343:
[----:B------:R-:W-:Y:S02]  /*1040*/  IMAD.U32 R16, RZ, RZ, UR4 ;  /* 0x00000004ff107e24 */ /* 0x000fe4000f8e00ff */
[----:B------:R-:W-:Y:S01]  /*1050*/  IMAD.MOV.U32 R164, RZ, RZ, R47 ;  /* 0x000000ffffa47224 */ /* 0x000fe200078e002f */
[----:B------:R-:W-:Y:S06]  /*1060*/  @!P2 BRA `(.L_x_1344) ;  /* 0x000000000014a947 */ /* 0x000fec0003800000 */
[----:B0-----:R-:W0:Y:S01]  /*1070*/  LDC.64 R2, c[0x0][0xa20] ;  /* 0x00028800ff027b82 */ /* 0x001e220000000a00 */
[----:B------:R-:W-:Y:S01]  /*1080*/  ULDC.64 UR4, c[0x0][0x208] ;  /* 0x0000820000047ab9 */ /* 0x000fe20000000a00 */
[----:B0-----:R-:W-:-:S05]  /*1090*/  IMAD.WIDE R2, R47, 0x4, R2 ;  /* 0x000000042f027825 */ /* 0x001fca00078e0202 */
[----:B------:R1:W5:Y:S01]  /*10a0*/  LDG.E R16, desc[UR4][R2.64] ;  /* 0x0000000402107981 */ /* 0x000362000c1e1900 */
[----:B------:R-:W-:Y:S05]  /*10b0*/  BRA `(.L_x_1345) ;  /* 0x0000000000287947 */ /* 0x000fea0003800000 */
.L_x_1344:
[----:B------:R-:W-:Y:S02]  /*10c0*/  ULDC.64 UR4, c[0x0][0xa08] ;  /* 0x0002820000047ab9 */ /* 0x000fe40000000a00 */
[----:B------:R-:W-:-:S04]  /*10d0*/  ISETP.NE.U32.AND P0, PT, RZ, UR4, PT ;  /* 0x00000004ff007c0c */ /* 0x000fc8000bf05070 */
[----:B------:R-:W-:-:S13]  /*10e0*/  ISETP.NE.AND.EX P0, PT, RZ, UR5, PT, P0 ;  /* 0x00000005ff007c0c */ /* 0x000fda000bf05300 */
[----:B------:R-:W-:Y:S05]  /*10f0*/  @!P0 BRA `(.L_x_1345) ;  /* 0x0000000000188947 */ /* 0x000fea0003800000 */
[----:B0-----:R-:W0:Y:S01]  /*1100*/  LDC.64 R2, c[0x0][0xa08] ;  /* 0x00028200ff027b82 */ /* 0x001e220000000a00 */
[----:B------:R-:W-:Y:S01]  /*1110*/  ULDC.64 UR4, c[0x0][0x208] ;  /* 0x0000820000047ab9 */ /* 0x000fe20000000a00 */
[----:B0-----:R-:W-:-:S05]  /*1120*/  IMAD.WIDE R2, R47, 0x4, R2 ;  /* 0x000000042f027825 */ /* 0x001fca00078e0202 */
[----:B------:R-:W2:Y:S04]  /*1130*/  LDG.E R16, desc[UR4][R2.64] ;  /* 0x0000000402107981 */ /* 0x000ea8000c1e1900 */
[----:B------:R-:W2:Y:S02]  /*1140*/  LDG.E R5, desc[UR4][R2.64+0x4] ;  /* 0x0000040402057981 */ /* 0x000ea4000c1e1900 */
[----:B--2---:R-:W-:-:S07]  /*1150*/  IMAD.IADD R16, R5, 0x1, -R16 ;  /* 0x0000000105107824 */ /* 0x004fce00078e0a10 */
.L_x_1345:
[----:B------:R-:W2:Y:S01]  /*1160*/  LDC R0, c[0x0][0x448] ;  /* 0x00011200ff007b82 */ /* 0x000ea20000000800 */
[----:B------:R-:W-:Y:S02]  /*1170*/  IMAD.SHL.U32 R18, R45, 0x80, RZ ;  /* 0x000000802d127824 */ /* 0x000fe400078e00ff */
[----:B-----5:R-:W-:-:S05]  /*1180*/  IMAD.IADD R16, R16, 0x1, -R7 ;  /* 0x0000000110107824 */ /* 0x020fca00078e0a07 */
[----:B------:R-:W3:Y:S01]  /*1190*/  LDC.64 R8, c[0x0][0x9e0] ;  /* 0x00027800ff087b82 */ /* 0x000ee20000000a00 */
[----:B--2---:R-:W-:Y:S01]  /*11a0*/  ISETP.NE.AND P1, PT, R0, 0x1, PT ;  /* 0x000000010000780c */ /* 0x004fe20003f25270 */
[----:B------:R-:W-:Y:S01]  /*11b0*/  VIADD R0, R18, 0x7f ;  /* 0x0000007f12007836 */ /* 0x000fe20000000000 */
[----:B---3--:R-:W-:-:S11]  /*11c0*/  ISETP.GE.AND P2, PT, R9, 0x1, PT ;  /* 0x000000010900780c */ /* 0x008fd60003f46270 */
[----:B01----:R-:W0:Y:S08]  /*11d0*/  @P1 LDC R3, c[0x0][0x44c] ;  /* 0x00011300ff031b82 */ /* 0x003e300000000800 */
[----:B------:R-:W1:Y:S01]  /*11e0*/  @P1 LDC R5, c[0x0][0x450] ;  /* 0x00011400ff051b82 */ /* 0x000e620000000800 */
[----:B0-----:R-:W-:Y:S01]  /*11f0*/  @P1 IMAD.HI.U32 R2, R0, R3, RZ ;  /* 0x0000000300021227 */ /* 0x001fe200078e00ff */
[----:B------:R-:W-:-:S04]  /*1200*/  IADD3 R3, R16, 0x1, -R17 ;  /* 0x0000000110037810 */ /* 0x000fc80007ffe811 */
[----:B-1----:R-:W-:-:S05]  /*1210*/  @P1 SHF.R.U32.HI R0, RZ, R5, R2 ;  /* 0x00000005ff001219 */ /* 0x002fca0000011602 */
        /* <DEDUP_REMOVED lines=13> */
.L_x_1347:
[----:B------:R-:W-:-:S13]  /*12f0*/  ISETP.NE.AND P0, PT, R9, 0x1, PT ;  /* 0x000000010900780c */ /* 0x000fda0003f05270 */
[----:B------:R-:W0:Y:S02]  /*1300*/  @P0 LDC.64 R4, c[0x0][0x9e8] ;  /* 0x00027a00ff040b82 */ /* 0x000e240000000a00 */
[----:B0-----:R-:W-:-:S05]  /*1310*/  @P0 IMAD.HI.U32 R4, R2, R4, RZ ;  /* 0x0000000402040227 */ /* 0x001fca00078e00ff */
[----:B------:R-:W-:-:S07]  /*1320*/  @P0 SHF.R.U32.HI R2, RZ, R5, R4 ;  /* 0x00000005ff020219 */ /* 0x000fce0000011604 */
.L_x_1348:
[----:B------:R-:W-:-:S05]  /*1330*/  IMAD R3, R2, R9, R9 ;  /* 0x0000000902037224 */ /* 0x000fca00078e0209 */
[----:B------:R-:W-:-:S07]  /*1340*/  VIMNMX R0, R0, R3, PT ;  /* 0x0000000300007248 */ /* 0x000fce0003fe0100 */
.L_x_1346:
[----:B------:R-:W0:Y:S01]  /*1350*/  @P1 LDC R3, c[0x0][0x44c] ;  /* 0x00011300ff031b82 */ /* 0x000e220000000800 */
[----:B------:R-:W-:Y:S01]  /*1360*/  VIADD R2, R0, 0x5f ;  /* 0x0000005f00027836 */ /* 0x000fe20000000000 */
[----:B------:R-:W-:Y:S01]  /*1370*/  ULDC UR4, c[0x0][0x9dc] ;  /* 0x0002770000047ab9 */ /* 0x000fe20000000800 */
[----:B------:R-:W-:Y:S02]  /*1380*/  VIADD R0, R16, 0x5f ;  /* 0x0000005f10007836 */ /* 0x000fe40000000000 */
[----:B------:R-:W-:Y:S02]  /*1390*/  IMAD.MOV.U32 R4, RZ, RZ, R18 ;  /* 0x000000ffff047224 */ /* 0x000fe400078e0012 */
[----:B------:R-:W-:Y:S01]  /*13a0*/  IMAD.HI R0, R0, 0x2aaaaaab, RZ ;  /* 0x2aaaaaab00007827 */ /* 0x000fe200078e02ff */
[----:B------:R-:W1:Y:S03]  /*13b0*/  @P1 LDC R6, c[0x0][0x450] ;  /* 0x00011400ff061b82 */ /* 0x000e660000000800 */
[----:B------:R-:W-:-:S04]  /*13c0*/  IMAD.HI R2, R2, 0x2aaaaaab, RZ ;  /* 0x2aaaaaab02027827 */ /* 0x000fc800078e02ff */
[----:B------:R-:W-:Y:S01]  /*13d0*/  IMAD.IADD R73, R16, 0x1, -R17 ;  /* 0x0000000110497824 */ /* 0x000fe200078e0a11 */
[----:B------:R-:W-:-:S04]  /*13e0*/  SHF.R.U32.HI R5, RZ, 0x1f, R2 ;  /* 0x0000001fff057819 */ /* 0x000fc80000011602 */
[----:B------:R-:W-:Y:S01]  /*13f0*/  LEA.HI.SX32 R72, R2, R5, 0x1c ;  /* 0x0000000502487211 */ /* 0x000fe200078fe2ff */
[----:B0-----:R-:W-:-:S05]  /*1400*/  @P1 IMAD.HI.U32 R3, R18, R3, RZ ;  /* 0x0000000312031227 */ /* 0x001fca00078e00ff */
[----:B-1----:R-:W-:Y:S02]  /*1410*/  @P1 SHF.R.U32.HI R4, RZ, R6, R3 ;  /* 0x00000006ff041219 */ /* 0x002fe40000011603 */
[----:B------:R-:W-:-:S04]  /*1420*/  SHF.R.U32.HI R3, RZ, 0x1f, R0 ;  /* 0x0000001fff037819 */ /* 0x000fc80000011600 */
[----:B------:R-:W-:Y:S01]  /*1430*/  LEA.HI.SX32 R3, R0, R3, 0x1c ;  /* 0x0000000300037211 */ /* 0x000fe200078fe2ff */
[----:B------:R-:W-:-:S03]  /*1440*/  IMAD.IADD R0, R73, 0x1, R4 ;  /* 0x0000000149007824 */ /* 0x000fc600078e0204 */
[----:B------:R-:W-:Y:S01]  /*1450*/  VIMNMX R72, R3, R72, PT ;  /* 0x0000004803487248 */ /* 0x000fe20003fe0100 */
        /* <DEDUP_REMOVED lines=11> */
.L_x_1350:
[----:B------:R-:W-:-:S13]  /*1510*/  ISETP.NE.AND P0, PT, R9, 0x1, PT ;  /* 0x000000010900780c */ /* 0x000fda0003f05270 */
[----:B------:R-:W0:Y:S02]  /*1520*/  @P0 LDC.64 R4, c[0x0][0x9e8] ;  /* 0x00027a00ff040b82 */ /* 0x000e240000000a00 */
[----:B0-----:R-:W-:-:S05]  /*1530*/  @P0 IMAD.HI.U32 R4, R0, R4, RZ ;  /* 0x0000000400040227 */ /* 0x001fca00078e00ff */
[----:B------:R-:W-:-:S07]  /*1540*/  @P0 SHF.R.U32.HI R0, RZ, R5, R4 ;  /* 0x00000005ff000219 */ /* 0x000fce0000011604 */
.L_x_1351:
[----:B------:R-:W-:-:S05]  /*1550*/  IMAD R3, R0, R9, RZ ;  /* 0x0000000900037224 */ /* 0x000fca00078e02ff */
[----:B------:R-:W-:-:S07]  /*1560*/  VIMNMX R2, R2, R3, !PT ;  /* 0x0000000302027248 */ /* 0x000fce0007fe0100 */
.L_x_1349:
[----:B------:R-:W-:Y:S01]  /*1570*/  IMAD.HI R2, R2, 0x2aaaaaab, RZ ;  /* 0x2aaaaaab02027827 */ /* 0x000fe200078e02ff */
[----:B------:R-:W-:Y:S02]  /*1580*/  PLOP3.LUT P0, PT, PT, PT, PT, 0x80, 0x0 ;  /* 0x000000000000781c */ /* 0x000fe40003f0f070 */
[----:B------:R-:W-:Y:S02]  /*1590*/  CS2R R86, SRZ ;  /* 0x0000000000567805 */ /* 0x000fe4000001ff00 */
[----:B------:R-:W-:Y:S01]  /*15a0*/  CS2R R84, SRZ ;  /* 0x0000000000547805 */ /* 0x000fe2000001ff00 */
[----:B------:R-:W-:Y:S01]  /*15b0*/  IMAD.MOV.U32 R0, RZ, RZ, RZ ;  /* 0x000000ffff007224 */ /* 0x000fe200078e00ff */
[----:B------:R-:W-:Y:S02]  /*15c0*/  SHF.R.U32.HI R3, RZ, 0x1f, R2 ;  /* 0x0000001fff037819 */ /* 0x000fe40000011602 */
[----:B------:R-:W-:Y:S02]  /*15d0*/  CS2R R82, SRZ ;  /* 0x0000000000527805 */ /* 0x000fe4000001ff00 */
[----:B------:R-:W-:-:S02]  /*15e0*/  CS2R R80, SRZ ;  /* 0x0000000000507805 */ /* 0x000fc4000001ff00 */
[----:B------:R-:W-:Y:S02]  /*15f0*/  CS2R R78, SRZ ;  /* 0x00000000004e7805 */ /* 0x000fe4000001ff00 */
[----:B------:R-:W-:Y:S01]  /*1600*/  LEA.HI.SX32 R3, R2, R3, 0x1c ;  /* 0x0000000302037211 */ /* 0x000fe200078fe2ff */
[----:B------:R-:W-:Y:S01]  /*1610*/  IMAD.MOV.U32 R2, RZ, RZ, RZ ;  /* 0x000000ffff027224 */ /* 0x000fe200078e00ff */
[----:B------:R-:W-:Y:S02]  /*1620*/  CS2R R76, SRZ ;  /* 0x00000000004c7805 */ /* 0x000fe4000001ff00 */
[----:B------:R-:W-:Y:S02]  /*1630*/  CS2R R74, SRZ ;  /* 0x00000000004a7805 */ /* 0x000fe4000001ff00 */
[----:B------:R-:W-:Y:S02]  /*1640*/  VIMNMX R23, RZ, R3, !PT ;  /* 0x00000003ff177248 */ /* 0x000fe40007fe0100 */
[----:B------:R-:W-:-:S02]  /*1650*/  CS2R R28, SRZ ;  /* 0x00000000001c7805 */ /* 0x000fc4000001ff00 */
[----:B------:R-:W-:Y:S02]  /*1660*/  CS2R R70, SRZ ;  /* 0x0000000000467805 */ /* 0x000fe4000001ff00 */
[----:B------:R-:W-:Y:S02]  /*1670*/  CS2R R68, SRZ ;  /* 0x0000000000447805 */ /* 0x000fe4000001ff00 */
[----:B------:R-:W-:Y:S02]  /*1680*/  ISETP.GT.AND P1, PT, R72, R23, PT ;  /* 0x000000174800720c */ /* 0x000fe40003f24270 */
        /* <DEDUP_REMOVED lines=18> */
[----:B------:R-:W-:Y:S01]  /*17b0*/  CS2R R6, SRZ ;  /* 0x0000000000067805 */ /* 0x000fe2000001ff00 */
[----:B------:R-:W-:Y:S02]  /*17c0*/  IMAD.MOV.U32 R8, RZ, RZ, RZ ;  /* 0x000000ffff087224 */ /* 0x000fe400078e00ff */
[----:B------:R-:W-:Y:S02]  /*17d0*/  IMAD.MOV.U32 R91, RZ, RZ, RZ ;  /* 0x000000ffff5b7224 */ /* 0x000fe400078e00ff */
[----:B------:R-:W-:-:S02]  /*17e0*/  IMAD.MOV.U32 R10, RZ, RZ, RZ ;  /* 0x000000ffff0a7224 */ /* 0x000fc400078e00ff */
[----:B------:R-:W-:Y:S02]  /*17f0*/  IMAD.MOV.U32 R93, RZ, RZ, RZ ;  /* 0x000000ffff5d7224 */ /* 0x000fe400078e00ff */
        /* <DEDUP_REMOVED lines=34> */
.L_x_1353:
        /* <DEDUP_REMOVED lines=8> */
.L_x_1575:
[----:B------:R-:W-:Y:S05]  /*1aa0*/  @!P0 BRA `(.L_x_1355) ;  /* 0x0000000000048947 */ /* 0x000fea0003800000 */
[----:B------:R-:W-:Y:S01]  /*1ab0*/  BPT.TRAP 0x1 ;  /* 0x000000040000795c */ /* 0x000fe20000300000 */
.L_x_1355:
[----:B------:R-:W-:Y:S02]  /*1ac0*/  IMAD.U32 R15, RZ, RZ, UR37 ;  /* 0x00000025ff0f7e24 */ /* 0x000fe4000f8e00ff */
[----:B0-----:R-:W-:-:S03]  /*1ad0*/  IMAD.U32 R0, RZ, RZ, UR36 ;  /* 0x00000024ff007e24 */ /* 0x001fc6000f8e00ff */
[----:B------:R-:W-:Y:S02]  /*1ae0*/  LEA R15, R15, UR38, 0x3 ;  /* 0x000000260f0f7c11 */ /* 0x000fe4000f8e18ff */
[----:B------:R-:W-:-:S04]  /*1af0*/  SHF.L.U32 R0, R0, 0x1f, RZ ;  /* 0x0000001f00007819 */ /* 0x000fc800000006ff */
[----:B------:R0:W1:Y:S01]  /*1b00*/  SYNCS.PHASECHK.TRANS64.TRYWAIT P1, [R15+URZ+0x2a830], R0 ;  /* 0x02a830000f0075a7 */ /* 0x000062000802017f */
[----:B------:R-:W-:Y:S05]  /*1b10*/  @!P0 BRA `(.L_x_1356) ;  /* 0x0000000000048947 */ /* 0x000fea0003800000 */
[----:B------:R-:W-:Y:S01]  /*1b20*/  BPT.TRAP 0x1 ;  /* 0x000000040000795c */ /* 0x000fe20000300000 */
.L_x_1356:
[----:B------:R-:W2:Y:S02]  /*1b30*/  S2R R2, SR_TID.X ;  /* 0x0000000000027919 */ /* 0x000ea40000002100 */
[----:B--2---:R-:W-:Y:S01]  /*1b40*/  LOP3.LUT P2, RZ, R2, 0x7f, RZ, 0xc0, !PT ;  /* 0x0000007f02ff7812 */ /* 0x004fe2000784c0ff */
[----:B-1----:R-:W-:-:S12]  /*1b50*/  @P1 BRA `(.L_x_1357) ;  /* 0x0000000000081947 */ /* 0x002fd80003800000 */
[----:B------:R-:W1:Y:S02]  /*1b60*/  SYNCS.PHASECHK.TRANS64.TRYWAIT P1, [R15+URZ+0x2a830], R0 ;  /* 0x02a830000f0075a7 */ /* 0x000e64000802017f */
[----:B-1----:R-:W-:Y:S05]  /*1b70*/  @!P1 BRA `(.L_x_1358) ;  /* 0x0000015000fc9947 */ /* 0x002fea0003800000 */
.L_x_1357:
        /* <DEDUP_REMOVED lines=10> */
[----:B------:R-:W2:Y:S01]  /*1c20*/  LDC R9, c[0x0][0x448] ;  /* 0x00011200ff097b82 */ /* 0x000ea20000000800 */
[----:B------:R-:W-:Y:S01]  /*1c30*/  UMOV UR53, 0x40000040 ;  /* 0x4000004000357882 */ /* 0x000fe20000000000 */
[----:B------:R-:W-:Y:S01]  /*1c40*/  UMOV UR55, 0x40000040 ;  /* 0x4000004000377882 */ /* 0x000fe20000000000 */
[----:B------:R-:W-:Y:S01]  /*1c50*/  ULOP3.LUT UR60, UR4, 0x10000, URZ, 0xfc, !UPT ;  /* 0x00010000043c7892 */ /* 0x000fe2000f8efc3f */
[----:B------:R-:W3:Y:S01]  /*1c60*/  S2R R20, SR_TID.X ;  /* 0x0000000000147919 */ /* 0x000ee20000002100 */
[----:B------:R-:W-:Y:S01]  /*1c70*/  ULOP3.LUT UR4, UR39, 0x10000, URZ, 0xfc, !UPT ;  /* 0x0001000027047892 */ /* 0x000fe2000f8efc3f */
[----:B------:R-:W-:Y:S01]  /*1c80*/  IMAD.IADD R12, R22, 0x1, R18 ;  /* 0x00000001160c7824 */ /* 0x000fe200078e0212 */
[----:B------:R-:W-:-:S02]  /*1c90*/  UIMAD UR5, UR37, 0x900, UR60 ;  /* 0x00000900250578a4 */ /* 0x000fc4000f8e023c */
[----:B------:R-:W-:Y:S01]  /*1ca0*/  UIADD3 UR56, UR4, 0x2, URZ ;  /* 0x0000000204387890 */ /* 0x000fe2000fffe03f */
[----:B------:R-:W-:Y:S01]  /*1cb0*/  IMAD.MOV.U32 R21, RZ, RZ, R12 ;  /* 0x000000ffff157224 */ /* 0x000fe200078e000c */
[----:B------:R-:W-:Y:S01]  /*1cc0*/  UIADD3 UR58, UR5, 0x2, URZ ;  /* 0x00000002053a7890 */ /* 0x000fe2000fffe03f */
[----:B------:R-:W-:Y:S02]  /*1cd0*/  UMOV UR8, UR4 ;  /* 0x0000000400087c82 */ /* 0x000fe40008000000 */
[----:B------:R-:W-:Y:S01]  /*1ce0*/  UMOV UR10, UR5 ;  /* 0x00000005000a7c82 */ /* 0x000fe20008000000 */
[----:B------:R-:W-:Y:S01]  /*1cf0*/  UIADD3 UR52, UR4, 0x4, URZ ;  /* 0x0000000404347890 */ /* 0x000fe2000fffe03f */
[----:B------:R-:W-:Y:S01]  /*1d00*/  HGMMA.64x96x16.F32 R24, gdesc[UR8], RZ, !UPT, gsb0 ;  /* 0x01600000081879f0 */ /* 0x000fe2000c0008ff */
[----:B------:R-:W-:Y:S01]  /*1d10*/  UIADD3 UR54, UR5, 0x4, URZ ;  /* 0x0000000405367890 */ /* 0x000fe2000fffe03f */
[----:B------:R-:W-:Y:S01]  /*1d20*/  IMAD.U32 R4, RZ, RZ, UR8 ;  /* 0x00000008ff047e24 */ /* 0x000fe2000f8e00ff */
[----:B------:R-:W-:-:S02]  /*1d30*/  UIADD3 UR8, UR4, 0x6, URZ ;  /* 0x0000000604087890 */ /* 0x000fc4000fffe03f */
[----:B------:R-:W-:Y:S01]  /*1d40*/  UIADD3 UR10, UR5, 0x6, URZ ;  /* 0x00000006050a7890 */ /* 0x000fe2000fffe03f */
[----:B------:R-:W-:Y:S01]  /*1d50*/  UMOV UR9, 0x40000040 ;  /* 0x4000004000097882 */ /* 0x000fe20000000000 */
[----:B------:R-:W-:Y:S01]  /*1d60*/  UMOV UR11, 0x40000040 ;  /* 0x40000040000b7882 */ /* 0x000fe20000000000 */
[----:B------:R-:W-:Y:S01]  /*1d70*/  UIADD3 UR12, UR4, 0x400, URZ ;  /* 0x00000400040c7890 */ /* 0x000fe2000fffe03f */
[----:B--2---:R-:W-:Y:S01]  /*1d80*/  ISETP.NE.AND P2, PT, R9, 0x1, PT ;  /* 0x000000010900780c */ /* 0x004fe20003f45270 */
[----:B------:R-:W-:Y:S01]  /*1d90*/  UIADD3 UR14, UR5, 0x300, URZ ;  /* 0x00000300050e7890 */ /* 0x000fe2000fffe03f */
[----:B------:R-:W-:Y:S01]  /*1da0*/  UMOV UR13, 0x40000040 ;  /* 0x40000040000d7882 */ /* 0x000fe20000000000 */
[----:B------:R-:W-:Y:S01]  /*1db0*/  UMOV UR15, 0x40000040 ;  /* 0x40000040000f7882 */ /* 0x000fe20000000000 */
[----:B------:R-:W-:Y:S02]  /*1dc0*/  UIADD3 UR16, UR4, 0x402, URZ ;  /* 0x0000040204107890 */ /* 0x000fe4000fffe03f */
[----:B------:R-:W-:Y:S01]  /*1dd0*/  UIADD3 UR18, UR5, 0x302, URZ ;  /* 0x0000030205127890 */ /* 0x000fe2000fffe03f */
[----:B------:R-:W-:Y:S01]  /*1de0*/  UMOV UR17, 0x40000040 ;  /* 0x4000004000117882 */ /* 0x000fe20000000000 */
[----:B------:R-:W-:Y:S01]  /*1df0*/  UMOV UR19, 0x40000040 ;  /* 0x4000004000137882 */ /* 0x000fe20000000000 */
[----:B------:R-:W-:Y:S01]  /*1e00*/  UIADD3 UR20, UR4, 0x404, URZ ;  /* 0x0000040404147890 */ /* 0x000fe2000fffe03f */
[----:B---3--:R-:W-:Y:S01]  /*1e10*/  LOP3.LUT P1, RZ, R20, 0x7f, RZ, 0xc0, !PT ;  /* 0x0000007f14ff7812 */ /* 0x008fe2000782c0ff */
[----:B------:R-:W-:-:S02]  /*1e20*/  UIADD3 UR22, UR5, 0x304, URZ ;  /* 0x0000030405167890 */ /* 0x000fc4000fffe03f */
[----:B------:R-:W2:Y:S01]  /*1e30*/  @P2 LDC R13, c[0x0][0x44c] ;  /* 0x00011300ff0d2b82 */ /* 0x000ea20000000800 */
[----:B------:R-:W-:Y:S01]  /*1e40*/  UMOV UR21, 0x40000040 ;  /* 0x4000004000157882 */ /* 0x000fe20000000000 */
[----:B------:R-:W-:Y:S01]  /*1e50*/  UMOV UR23, 0x40000040 ;  /* 0x4000004000177882 */ /* 0x000fe20000000000 */
[----:B------:R-:W-:Y:S01]  /*1e60*/  UIADD3 UR24, UR4, 0x406, URZ ;  /* 0x0000040604187890 */ /* 0x000fe2000fffe03f */
[----:B------:R-:W-:Y:S01]  /*1e70*/  IMAD R20, R72, -0x60, R16 ;  /* 0xffffffa048147824 */ /* 0x000fe200078e0210 */
[----:B------:R-:W-:Y:S01]  /*1e80*/  UIADD3 UR26, UR5, 0x306, URZ ;  /* 0x00000306051a7890 */ /* 0x000fe2000fffe03f */
[----:B------:R-:W-:Y:S01]  /*1e90*/  UMOV UR25, 0x40000040 ;  /* 0x4000004000197882 */ /* 0x000fe20000000000 */
[----:B------:R-:W-:Y:S01]  /*1ea0*/  UMOV UR27, 0x40000040 ;  /* 0x40000040001b7882 */ /* 0x000fe20000000000 */
[----:B------:R-:W-:Y:S01]  /*1eb0*/  UIADD3 UR28, UR4, 0x800, URZ ;  /* 0x00000800041c7890 */ /* 0x000fe2000fffe03f */
[----:B------:R-:W3:Y:S01]  /*1ec0*/  @P2 LDC R14, c[0x0][0x450] ;  /* 0x00011400ff0e2b82 */ /* 0x000ee20000000800 */
[----:B------:R-:W-:Y:S01]  /*1ed0*/  UIADD3 UR30, UR5, 0x600, URZ ;  /* 0x00000600051e7890 */ /* 0x000fe2000fffe03f */
[----:B------:R-:W-:Y:S01]  /*1ee0*/  VIADD R20, R20, 0x60 ;  /* 0x0000006014147836 */ /* 0x000fe20000000000 */
        /* <DEDUP_REMOVED lines=8> */
[----:B--2---:R-:W-:Y:S01]  /*1f70*/  @P2 IMAD.HI.U32 R13, R12, R13, RZ ;  /* 0x0000000d0c0d2227 */ /* 0x004fe200078e00ff */
[----:B------:R-:W-:Y:S01]  /*1f80*/  UMOV UR41, 0x40000040 ;  /* 0x4000004000297882 */ /* 0x000fe20000000000 */
[----:B------:R-:W-:Y:S01]  /*1f90*/  UMOV UR43, 0x40000040 ;  /* 0x40000040002b7882 */ /* 0x000fe20000000000 */
[----:B------:R-:W-:Y:S02]  /*1fa0*/  UIADD3 UR48, UR4, 0x806, URZ ;  /* 0x0000080604307890 */ /* 0x000fe4000fffe03f */
[----:B------:R-:W-:Y:S01]  /*1fb0*/  UIADD3 UR50, UR5, 0x606, URZ ;  /* 0x0000060605327890 */ /* 0x000fe2000fffe03f */
[----:B------:R-:W-:Y:S01]  /*1fc0*/  UMOV UR49, 0x40000040 ;  /* 0x4000004000317882 */ /* 0x000fe20000000000 */
[----:B------:R-:W-:Y:S01]  /*1fd0*/  UMOV UR51, 0x40000040 ;  /* 0x4000004000337882 */ /* 0x000fe20000000000 */
[----:B------:R-:W-:Y:S01]  /*1fe0*/  ULDC UR4, c[0x0][0x9d8] ;  /* 0x0002760000047ab9 */ /* 0x000fe20000000800 */
[----:B---3--:R-:W-:Y:S01]  /*1ff0*/  @P2 SHF.R.U32.HI R21, RZ, R14, R13 ;  /* 0x0000000eff152219 */ /* 0x008fe2000001160d */
[----:B------:R-:W-:Y:S01]  /*2000*/  @!P1 VIADD R14, R15, 0x2a840 ;  /* 0x0002a8400f0e9836 */ /* 0x000fe20000000000 */
[----:B------:R-:W2:Y:S04]  /*2010*/  LDC.64 R12, c[0x0][0x9e0] ;  /* 0x00027800ff0c7b82 */ /* 0x000ea80000000a00 */
[----:B------:R-:W-:Y:S01]  /*2020*/  @!P1 PRMT R14, RZ, 0x654, R14 ;  /* 0x00000654ff0e9816 */ /* 0x000fe2000000000e */
        /* <DEDUP_REMOVED lines=39> */
[----:B------:R-:W3:Y:S01]  /*22a0*/  SHFL.IDX PT, R67, R21, RZ, 0x1c1f ;  /* 0x001c1fff15437589 */ /* 0x000ee200000e0000 */
[----:B------:R4:W2:Y:S01]  /*22b0*/  MUFU.TANH R74, R25 ;  /* 0x00000019004a7308 */ /* 0x0008a20000002400 */
[----:B------:R5:W-:Y:S01]  /*22c0*/  @!P1 SYNCS.ARRIVE.TRANS64.RED.A1T0 RZ, [R14+URZ], RZ ;  /* 0x000000ff0eff99a7 */ /* 0x000be2000810043f */
[----:B------:R-:W-:Y:S01]  /*22d0*/  FMUL.FTZ R3, R26, UR4 ;  /* 0x000000041a037c20 */ /* 0x000fe20008410000 */
[----:B01----:R-:W-:Y:S01]  /*22e0*/  FMUL.FTZ R0, R27, UR4 ;  /* 0x000000041b007c20 */ /* 0x003fe20008410000 */
[----:B------:R-:W-:Y:S01]  /*22f0*/  FMUL.FTZ R28, R28, UR4 ;  /* 0x000000041c1c7c20 */ /* 0x000fe20008410000 */
[----:B------:R-:W-:Y:S01]  /*2300*/  FMUL.FTZ R29, R29, UR4 ;  /* 0x000000041d1d7c20 */ /* 0x000fe20008410000 */
[----:B------:R-:W-:Y:S01]  /*2310*/  FMUL.FTZ R2, R30, UR4 ;  /* 0x000000041e027c20 */ /* 0x000fe20008410000 */
[----:B------:R-:W-:Y:S01]  /*2320*/  FMUL.FTZ R6, R31, UR4 ;  /* 0x000000041f067c20 */ /* 0x000fe20008410000 */
[----:B------:R-:W-:Y:S01]  /*2330*/  FMUL.FTZ R32, R32, UR4 ;  /* 0x0000000420207c20 */ /* 0x000fe20008410000 */
[----:B----4-:R-:W-:-:S02]  /*2340*/  IMAD.MOV.U32 R25, RZ, RZ, -0x60 ;  /* 0xffffffa0ff197424 */ /* 0x010fc400078e00ff */
[----:B------:R-:W-:Y:S01]  /*2350*/  FMUL.FTZ R33, R33, UR4 ;  /* 0x0000000421217c20 */ /* 0x000fe20008410000 */
[----:B------:R-:W-:Y:S01]  /*2360*/  FMUL.FTZ R10, R34, UR4 ;  /* 0x00000004220a7c20 */ /* 0x000fe20008410000 */
[----:B------:R-:W-:Y:S01]  /*2370*/  FMUL.FTZ R11, R35, UR4 ;  /* 0x00000004230b7c20 */ /* 0x000fe20008410000 */
[----:B------:R-:W-:Y:S02]  /*2380*/  IMAD R24, R72, R25, 0x61 ;  /* 0x0000006148187424 */ /* 0x000fe400078e0219 */
        /* <DEDUP_REMOVED lines=26> */
[----:B-----5:R-:W-:Y:S01]  /*2530*/  FMUL.FTZ R14, R71, UR4 ;  /* 0x00000004470e7c20 */ /* 0x020fe20008410000 */
[----:B------:R-:W-:Y:S01]  /*2540*/  FMUL.FTZ R50, R50, UR4 ;  /* 0x0000000432327c20 */ /* 0x000fe20008410000 */
[----:B------:R-:W-:Y:S01]  /*2550*/  FMUL.FTZ R54, R54, UR4 ;  /* 0x0000000436367c20 */ /* 0x000fe20008410000 */
[----:B------:R-:W-:Y:S01]  /*2560*/  FMUL.FTZ R58, R58, UR4 ;  /* 0x000000043a3a7c20 */ /* 0x000fe20008410000 */
[----:B------:R-:W-:Y:S01]  /*2570*/  FMUL.FTZ R62, R62, UR4 ;  /* 0x000000043e3e7c20 */ /* 0x000fe20008410000 */
[----:B------:R-:W-:Y:S01]  /*2580*/  IMAD R25, R19, -0x2, R24 ;  /* 0xfffffffe13197824 */ /* 0x000fe200078e0218 */
[----:B--2---:R-:W-:Y:S01]  /*2590*/  ISETP.GE.AND P1, PT, R13, 0x1, PT ;  /* 0x000000010d00780c */ /* 0x004fe20003f26270 */
[----:B------:R-:W0:Y:S01]  /*25a0*/  MUFU.TANH R8, R8 ;  /* 0x0000000800087308 */ /* 0x000e220000002400 */
[----:B------:R-:W-:Y:S01]  /*25b0*/  FMUL.FTZ R61, R61, UR4 ;  /* 0x000000043d3d7c20 */ /* 0x000fe20008410000 */
[----:B------:R-:W-:Y:S01]  /*25c0*/  FMUL.FTZ R38, R38, UR4 ;  /* 0x0000000426267c20 */ /* 0x000fe20008410000 */
[----:B------:R-:W-:Y:S01]  /*25d0*/  IADD3 R27, -R17, R25, R16 ;  /* 0x00000019111b7210 */ /* 0x000fe20007ffe110 */
[----:B------:R-:W-:Y:S01]  /*25e0*/  FMUL.FTZ R42, R42, UR4 ;  /* 0x000000042a2a7c20 */ /* 0x000fe20008410000 */
[----:B------:R-:W-:Y:S01]  /*25f0*/  FMUL.FTZ R46, R46, UR4 ;  /* 0x000000042e2e7c20 */ /* 0x000fe20008410000 */
[----:B------:R-:W-:Y:S01]  /*2600*/  IMAD R34, R19, -0x2, R20 ;  /* 0xfffffffe13227824 */ /* 0x000fe200078e0214 */
[----:B------:R-:W-:Y:S01]  /*2610*/  P2R R175, PR, RZ, 0x2 ;  /* 0x00000002ffaf7803 */ /* 0x000fe20000000000 */
[----:B------:R-:W1:Y:S08]  /*2620*/  MUFU.TANH R3, R3 ;  /* 0x0000000300037308 */ /* 0x000e700000002400 */
[----:B------:R-:W2:Y:S08]  /*2630*/  MUFU.TANH R0, R0 ;  /* 0x0000000000007308 */ /* 0x000eb00000002400 */
        /* <DEDUP_REMOVED lines=42> */
[----:B-----5:R-:W-:-:S07]  /*28e0*/  IMAD.IADD R61, R27, 0x1, R12 ;  /* 0x000000011b3d7824 */ /* 0x020fce00078e020c */
[----:B------:R5:W0:Y:S01]  /*28f0*/  MUFU.TANH R35, R42 ;  /* 0x0000002a00237308 */ /* 0x000a220000002400 */
[----:B---3--:R-:W-:-:S07]  /*2900*/  VIADD R38, R27, UR51 ;  /* 0x000000331b267c36 */ /* 0x008fce0008000000 */
[----:B------:R3:W0:Y:S01]  /*2910*/  MUFU.TANH R75, R46 ;  /* 0x0000002e004b7308 */ /* 0x0006220000002400 */
[----:B-----5:R-:W-:Y:S01]  /*2920*/  VIADD R42, R24, 0xffffffff ;  /* 0xffffffff182a7836 */ /* 0x020fe20000000000 */
[----:B------:R-:W-:Y:S01]  /*2930*/  VIADDMNMX R24, R67, R61, R34, PT ;  /* 0x0000003d43187246 */ /* 0x000fe20003800122 */
[----:B---3--:R-:W-:Y:S02]  /*2940*/  VIADD R46, R25, 0xffffffff ;  /* 0xffffffff192e7836 */ /* 0x008fe40000000000 */
[----:B------:R-:W-:Y:S01]  /*2950*/  IMAD.IADD R25, R38, 0x1, R67 ;  /* 0x0000000126197824 */ /* 0x000fe200078e0243 */
[----:B-12-4-:R-:W-:Y:S06]  /*2960*/  @!P1 BRA `(.L_x_1359) ;  /* 0x00000000004c9947 */ /* 0x016fec0003800000 */
[----:B------:R-:W-:Y:S01]  /*2970*/  IADD3 R20, -R17, R16, R67 ;  /* 0x0000001011147210 */ /* 0x000fe20007ffe143 */
        /* <DEDUP_REMOVED lines=10> */
.L_x_1361:
[----:B------:R-:W-:-:S13]  /*2a20*/  ISETP.NE.AND P1, PT, R13, 0x1, PT ;  /* 0x000000010d00780c */ /* 0x000fda0003f25270 */
[----:B------:R-:W1:Y:S02]  /*2a30*/  @P1 LDC.64 R26, c[0x0][0x9e8] ;  /* 0x00027a00ff1a1b82 */ /* 0x000e640000000a00 */
[----:B-1----:R-:W-:-:S05]  /*2a40*/  @P1 IMAD.HI.U32 R26, R20, R26, RZ ;  /* 0x0000001a141a1227 */ /* 0x002fca00078e00ff */
[----:B------:R-:W-:-:S07]  /*2a50*/  @P1 SHF.R.U32.HI R20, RZ, R27, R26 ;  /* 0x0000001bff141219 */ /* 0x000fce000001161a */
.L_x_1362:
[----:B------:R-:W-:Y:S05]  /*2a60*/  BSYNC B0 ;  /* 0x0000000000007941 */ /* 0x000fea0003800000 */
.L_x_1360:
[----:B------:R-:W-:-:S05]  /*2a70*/  IMAD R20, R20, R13, R46 ;  /* 0x0000000d14147224 */ /* 0x000fca00078e022e */
[----:B------:R-:W-:Y:S02]  /*2a80*/  VIMNMX R25, R25, R20, !PT ;  /* 0x0000001419197248 */ /* 0x000fe40007fe0100 */
[----:B------:R-:W-:-:S07]  /*2a90*/  VIADDMNMX R24, R20, R13, R24, PT ;  /* 0x0000000d14187246 */ /* 0x000fce0003800118 */
.L_x_1359:
        /* <DEDUP_REMOVED lines=15> */
[----:B-1----:R-:W-:Y:S02]  /*2b90*/  VIADDMNMX R34, R21, R61, R34, PT ;  /* 0x0000003d15227246 */ /* 0x002fe40003800122 */
[----:B0-----:R-:W-:-:S02]  /*2ba0*/  FSEL R81, R29, -INF , !P2 ;  /* 0xff8000001d517808 */ /* 0x001fc40005000000 */
[C---:B------:R-:W-:Y:S02]  /*2bb0*/  ISETP.GT.AND P2, PT, R25.reuse, 0x10, !P3 ;  /* 0x000000101900780c */ /* 0x040fe40005f44270 */
        /* <DEDUP_REMOVED lines=81> */
[----:B------:R-:W-:-:S04]  /*30d0*/  ISETP.LT.OR P2, PT, R24, 0x51, P2 ;  /* 0x000000511800780c */ /* 0x000fc80001741670 */
[----:B------:R-:W-:Y:S02]  /*30e0*/  FSEL R28, R64, -INF , !P2 ;  /* 0xff800000401c7808 */ /* 0x000fe40005000000 */
        /* <DEDUP_REMOVED lines=19> */
[----:B------:R-:W-:Y:S01]  /*3220*/  IADD3 R8, -R17, R16, R21 ;  /* 0x0000001011087210 */ /* 0x000fe20007ffe115 */
        /* <DEDUP_REMOVED lines=10> */
.L_x_1365:
[----:B------:R-:W-:-:S13]  /*32d0*/  ISETP.NE.AND P4, PT, R13, 0x1, PT ;  /* 0x000000010d00780c */ /* 0x000fda0003f85270 */
[----:B------:R-:W0:Y:S02]  /*32e0*/  @P4 LDC.64 R36, c[0x0][0x9e8] ;  /* 0x00027a00ff244b82 */ /* 0x000e240000000a00 */
[----:B0-----:R-:W-:-:S05]  /*32f0*/  @P4 IMAD.HI.U32 R36, R8, R36, RZ ;  /* 0x0000002408244227 */ /* 0x001fca00078e00ff */
[----:B------:R-:W-:-:S07]  /*3300*/  @P4 SHF.R.U32.HI R8, RZ, R37, R36 ;  /* 0x00000025ff084219 */ /* 0x000fce0000011624 */
.L_x_1366:
[----:B------:R-:W-:Y:S05]  /*3310*/  BSYNC B0 ;  /* 0x0000000000007941 */ /* 0x000fea0003800000 */
.L_x_1364:
[----:B------:R-:W-:-:S05]  /*3320*/  IMAD R8, R8, R13, R46 ;  /* 0x0000000d08087224 */ /* 0x000fca00078e022e */
[----:B------:R-:W-:Y:S02]  /*3330*/  VIMNMX R25, R25, R8, !PT ;  /* 0x0000000819197248 */ /* 0x000fe40007fe0100 */
[----:B------:R-:W-:-:S07]  /*3340*/  VIADDMNMX R34, R8, R13, R34, PT ;  /* 0x0000000d08227246 */ /* 0x000fce0003800122 */
.L_x_1363:
[C---:B------:R-:W-:Y:S01]  /*3350*/  ISETP.GT.AND P1, PT, R25.reuse, 0x1, !P1 ;  /* 0x000000011900780c */ /* 0x040fe20004f24270 */
[----:B------:R-:W-:Y:S01]  /*3360*/  ULDC UR4, c[0x0][0x988] ;  /* 0x0002620000047ab9 */ /* 0x000fe20000000800 */
[----:B------:R-:W-:Y:S02]  /*3370*/  ISETP.GT.AND P3, PT, R25, RZ, !P3 ;  /* 0x000000ff1900720c */ /* 0x000fe40005f64270 */
[C---:B------:R-:W-:Y:S02]  /*3380*/  ISETP.LT.OR P1, PT, R34.reuse, 0x2, P1 ;  /* 0x000000022200780c */ /* 0x040fe40000f21670 */
[----:B------:R-:W-:Y:S02]  /*3390*/  ISETP.LT.OR P3, PT, R34, 0x1, P3 ;  /* 0x000000012200780c */ /* 0x000fe40001f61670 */
[----:B------:R-:W-:Y:S02]  /*33a0*/  FSEL R21, R0, -INF , !P1 ;  /* 0xff80000000157808 */ /* 0x000fe40004800000 */
[----:B------:R-:W-:-:S02]  /*33b0*/  ISETP.NE.AND P1, PT, R27, RZ, PT ;  /* 0x000000ff1b00720c */ /* 0x000fc40003f25270 */
[----:B------:R-:W-:Y:S02]  /*33c0*/  FSEL R36, R3, -INF , !P3 ;  /* 0xff80000003247808 */ /* 0x000fe40005800000 */
[----:B------:R-:W-:Y:S02]  /*33d0*/  ISETP.GT.AND P1, PT, R25, 0x9, !P1 ;  /* 0x000000091900780c */ /* 0x000fe40004f24270 */
[----:B------:R-:W-:Y:S02]  /*33e0*/  FMNMX.FTZ R3, R33, R67, !PT ;  /* 0x0000004321037209 */ /* 0x000fe40007810000 */
[----:B------:R-:W-:Y:S02]  /*33f0*/  ISETP.LT.OR P1, PT, R34, 0xa, P1 ;  /* 0x0000000a2200780c */ /* 0x000fe40000f21670 */
[----:B------:R-:W-:Y:S02]  /*3400*/  FMNMX.FTZ R3, R71, R3, !PT ;  /* 0x0000000347037209 */ /* 0x000fe40007810000 */
[----:B------:R-:W-:-:S02]  /*3410*/  FSEL R40, R6, -INF , !P1 ;  /* 0xff80000006287808 */ /* 0x000fc40004800000 */
[----:B------:R-:W-:Y:S02]  /*3420*/  ISETP.NE.AND P1, PT, R29, RZ, PT ;  /* 0x000000ff1d00720c */ /* 0x000fe40003f25270 */
[----:B------:R-:W-:Y:S02]  /*3430*/  FMNMX.FTZ R3, R81, R3, !PT ;  /* 0x0000000351037209 */ /* 0x000fe40007810000 */
[C---:B------:R-:W-:Y:S02]  /*3440*/  ISETP.GT.AND P1, PT, R25.reuse, 0x10, !P1 ;  /* 0x000000101900780c */ /* 0x040fe40004f24270 */
[----:B------:R-:W-:Y:S02]  /*3450*/  ISETP.GT.AND P5, PT, R25, 0x8, !P5 ;  /* 0x000000081900780c */ /* 0x000fe40006fa4270 */
[----:B------:R-:W-:Y:S02]  /*3460*/  ISETP.LT.OR P1, PT, R34, 0x11, P1 ;  /* 0x000000112200780c */ /* 0x000fe40000f21670 */
[----:B------:R-:W-:-:S02]  /*3470*/  FMNMX.FTZ R3, R83, R3, !PT ;  /* 0x0000000353037209 */ /* 0x000fc40007810000 */
[----:B------:R-:W-:Y:S02]  /*3480*/  FSEL R42, R10, -INF , !P1 ;  /* 0xff8000000a2a7808 */ /* 0x000fe40004800000 */
[----:B------:R-:W-:Y:S02]  /*3490*/  ISETP.NE.AND P1, PT, R50, RZ, PT ;  /* 0x000000ff3200720c */ /* 0x000fe40003f25270 */
[C---:B------:R-:W-:Y:S02]  /*34a0*/  ISETP.LT.OR P5, PT, R34.reuse, 0x9, P5 ;  /* 0x000000092200780c */ /* 0x040fe40002fa1670 */
[----:B------:R-:W-:Y:S02]  /*34b0*/  ISETP.GT.AND P1, PT, R25, 0x11, !P1 ;  /* 0x000000111900780c */ /* 0x000fe40004f24270 */
[----:B------:R-:W-:Y:S02]  /*34c0*/  FMNMX.FTZ R3, R85, R3, !PT ;  /* 0x0000000355037209 */ /* 0x000fe40007810000 */
[----:B------:R-:W-:-:S02]  /*34d0*/  ISETP.LT.OR P1, PT, R34, 0x12, P1 ;  /* 0x000000122200780c */ /* 0x000fc40000f21670 */
[----:B------:R-:W-:Y:S02]  /*34e0*/  FSEL R38, R2, -INF , !P5 ;  /* 0xff80000002267808 */ /* 0x000fe40006800000 */
[----:B------:R-:W-:Y:S01]  /*34f0*/  FSEL R44, R11, -INF , !P1 ;  /* 0xff8000000b2c7808 */ /* 0x000fe20004800000 */
[----:B------:R-:W-:Y:S01]  /*3500*/  IMAD.U32 R11, RZ, RZ, UR4 ;  /* 0x00000004ff0b7e24 */ /* 0x000fe2000f8e00ff */
[----:B------:R-:W-:Y:S02]  /*3510*/  ISETP.NE.AND P1, PT, R54, RZ, PT ;  /* 0x000000ff3600720c */ /* 0x000fe40003f25270 */
[----:B------:R-:W-:Y:S02]  /*3520*/  ISETP.NE.AND P5, PT, R58, RZ, PT ;  /* 0x000000ff3a00720c */ /* 0x000fe40003fa5270 */
[----:B------:R-:W-:Y:S02]  /*3530*/  ISETP.GT.AND P1, PT, R25, 0x18, !P1 ;  /* 0x000000181900780c */ /* 0x000fe40004f24270 */
[----:B------:R-:W-:-:S02]  /*3540*/  FMNMX.FTZ R3, R87, R3, !PT ;  /* 0x0000000357037209 */ /* 0x000fc40007810000 */
[C---:B------:R-:W-:Y:S02]  /*3550*/  ISETP.LT.OR P1, PT, R34.reuse, 0x19, P1 ;  /* 0x000000192200780c */ /* 0x040fe40000f21670 */
[----:B------:R-:W-:Y:S02]  /*3560*/  FMNMX.FTZ R3, R89, R3, !PT ;  /* 0x0000000359037209 */ /* 0x000fe40007810000 */
[----:B------:R-:W-:Y:S02]  /*3570*/  FSEL R46, R31, -INF , !P1 ;  /* 0xff8000001f2e7808 */ /* 0x000fe40004800000 */
[----:B------:R-:W-:Y:S02]  /*3580*/  ISETP.GT.AND P1, PT, R25, 0x19, !P5 ;  /* 0x000000191900780c */ /* 0x000fe40006f24270 */
[----:B------:R-:W-:Y:S02]  /*3590*/  FMNMX.FTZ R3, R91, R3, !PT ;  /* 0x000000035b037209 */ /* 0x000fe40007810000 */
[----:B------:R-:W-:-:S02]  /*35a0*/  ISETP.LT.OR P1, PT, R34, 0x1a, P1 ;  /* 0x0000001a2200780c */ /* 0x000fc40000f21670 */
[----:B------:R-:W-:Y:S02]  /*35b0*/  ISETP.NE.AND P4, PT, R62, RZ, PT ;  /* 0x000000ff3e00720c */ /* 0x000fe40003f85270 */
[----:B------:R-:W-:Y:S02]  /*35c0*/  FSEL R48, R39, -INF , !P1 ;  /* 0xff80000027307808 */ /* 0x000fe40004800000 */
        /* <DEDUP_REMOVED lines=12> */
[----:B------:R-:W-:Y:S02]  /*3690*/  ISETP.NE.AND P5, PT, R52, RZ, PT ;  /* 0x000000ff3400720c */ /* 0x000fe40003fa5270 */
[----:B------:R-:W-:Y:S02]  /*36a0*/  FSEL R52, R43, -INF , !P1 ;  /* 0xff8000002b347808 */ /* 0x000fe40004800000 */
[----:B------:R-:W-:Y:S02]  /*36b0*/  ISETP.NE.AND P1, PT, R74, RZ, PT ;  /* 0x000000ff4a00720c */ /* 0x000fe40003f25270 */
[----:B------:R-:W-:-:S02]  /*36c0*/  FMNMX.FTZ R3, R53, R3, !PT ;  /* 0x0000000335037209 */ /* 0x000fc40007810000 */
[----:B------:R-:W-:Y:S02]  /*36d0*/  ISETP.GT.AND P1, PT, R25, 0x28, !P1 ;  /* 0x000000281900780c */ /* 0x000fe40004f24270 */
[----:B------:R-:W-:Y:S02]  /*36e0*/  FMNMX.FTZ R3, R99, R3, !PT ;  /* 0x0000000363037209 */ /* 0x000fe40007810000 */
[----:B------:R-:W-:Y:S02]  /*36f0*/  ISETP.LT.OR P1, PT, R34, 0x29, P1 ;  /* 0x000000292200780c */ /* 0x000fe40000f21670 */
[----:B------:R-:W-:Y:S02]  /*3700*/  FMNMX.FTZ R3, R57, R3, !PT ;  /* 0x0000000339037209 */ /* 0x000fe40007810000 */
[----:B------:R-:W-:Y:S02]  /*3710*/  FSEL R54, R75, -INF , !P1 ;  /* 0xff8000004b367808 */ /* 0x000fe40004800000 */
[----:B------:R-:W-:-:S02]  /*3720*/  ISETP.NE.AND P1, PT, R80, RZ, PT ;  /* 0x000000ff5000720c */ /* 0x000fc40003f25270 */
[----:B------:R-:W-:Y:S02]  /*3730*/  FMNMX.FTZ R3, R32, R3, !PT ;  /* 0x0000000320037209 */ /* 0x000fe40007810000 */
[----:B------:R-:W-:Y:S02]  /*3740*/  ISETP.GT.AND P1, PT, R25, 0x29, !P1 ;  /* 0x000000291900780c */ /* 0x000fe40004f24270 */
[----:B------:R-:W-:Y:S02]  /*3750*/  FMNMX.FTZ R3, R30, R3, !PT ;  /* 0x000000031e037209 */ /* 0x000fe40007810000 */
[----:B------:R-:W-:Y:S02]  /*3760*/  ISETP.LT.OR P1, PT, R34, 0x2a, P1 ;  /* 0x0000002a2200780c */ /* 0x000fe40000f21670 */
[----:B------:R-:W-:Y:S02]  /*3770*/  FMNMX.FTZ R3, R28, R3, !PT ;  /* 0x000000031c037209 */ /* 0x000fe40007810000 */
[----:B------:R-:W-:-:S02]  /*3780*/  ISETP.NE.AND P4, PT, R56, RZ, PT ;  /* 0x000000ff3800720c */ /* 0x000fc40003f85270 */
[----:B------:R-:W-:Y:S02]  /*3790*/  FSEL R56, R47, -INF , !P1 ;  /* 0xff8000002f387808 */ /* 0x000fe40004800000 */
[----:B------:R-:W-:Y:S02]  /*37a0*/  FMNMX.FTZ R3, R26, R3, !PT ;  /* 0x000000031a037209 */ /* 0x000fe40007810000 */
[----:B------:R-:W-:Y:S02]  /*37b0*/  ISETP.NE.AND P1, PT, R82, RZ, PT ;  /* 0x000000ff5200720c */ /* 0x000fe40003f25270 */
[----:B------:R-:W-:Y:S02]  /*37c0*/  FMNMX.FTZ R3, R20, R3, !PT ;  /* 0x0000000314037209 */ /* 0x000fe40007810000 */
[----:B------:R-:W-:Y:S02]  /*37d0*/  ISETP.GT.AND P1, PT, R25, 0x30, !P1 ;  /* 0x000000301900780c */ /* 0x000fe40004f24270 */
[----:B------:R-:W-:-:S02]  /*37e0*/  FMNMX.FTZ R3, R24, R3, !PT ;  /* 0x0000000318037209 */ /* 0x000fc40007810000 */
[----:B------:R-:W-:Y:S02]  /*37f0*/  ISETP.LT.OR P1, PT, R34, 0x31, P1 ;  /* 0x000000312200780c */ /* 0x000fe40000f21670 */
[C---:B------:R-:W-:Y:S01]  /*3800*/  ISETP.GT.AND P6, PT, R25.reuse, 0x51, !P6 ;  /* 0x000000511900780c */ /* 0x040fe200077c4270 */
[----:B------:R-:W0:Y:S01]  /*3810*/  SHFL.BFLY PT, R8, R3, 0x2, 0x1f ;  /* 0x0c401f0003087f89 */ /* 0x000e2200000e0000 */
[----:B------:R-:W-:Y:S02]  /*3820*/  FSEL R58, R76, -INF , !P1 ;  /* 0xff8000004c3a7808 */ /* 0x000fe40004800000 */
[----:B------:R-:W-:Y:S02]  /*3830*/  ISETP.NE.AND P1, PT, R84, RZ, PT ;  /* 0x000000ff5400720c */ /* 0x000fe40003f25270 */
[C---:B------:R-:W-:Y:S02]  /*3840*/  ISETP.GT.AND P2, PT, R25.reuse, 0x58, !P2 ;  /* 0x000000581900780c */ /* 0x040fe40005744270 */
[----:B------:R-:W-:-:S02]  /*3850*/  ISETP.GT.AND P1, PT, R25, 0x31, !P1 ;  /* 0x000000311900780c */ /* 0x000fc40004f24270 */
[C---:B------:R-:W-:Y:S02]  /*3860*/  ISETP.LT.OR P6, PT, R34.reuse, 0x52, P6 ;  /* 0x000000522200780c */ /* 0x040fe400037c1670 */
[C---:B------:R-:W-:Y:S02]  /*3870*/  ISETP.LT.OR P1, PT, R34.reuse, 0x32, P1 ;  /* 0x000000322200780c */ /* 0x040fe40000f21670 */
[----:B------:R-:W-:Y:S02]  /*3880*/  ISETP.LT.OR P2, PT, R34, 0x59, P2 ;  /* 0x000000592200780c */ /* 0x000fe40001741670 */
[----:B------:R-:W-:Y:S02]  /*3890*/  FSEL R60, R51, -INF , !P1 ;  /* 0xff800000333c7808 */ /* 0x000fe40004800000 */
[----:B------:R-:W-:Y:S02]  /*38a0*/  ISETP.NE.AND P1, PT, R86, RZ, PT ;  /* 0x000000ff5600720c */ /* 0x000fe40003f25270 */
[----:B------:R-:W-:-:S02]  /*38b0*/  FSEL R68, R7, -INF , !P6 ;  /* 0xff80000007447808 */ /* 0x000fc40007000000 */
[----:B------:R-:W-:Y:S02]  /*38c0*/  ISETP.GT.AND P1, PT, R25, 0x38, !P1 ;  /* 0x000000381900780c */ /* 0x000fe40004f24270 */
[----:B0-----:R-:W-:Y:S02]  /*38d0*/  FMNMX.FTZ R27, R3, R8, !PT ;  /* 0x00000008031b7209 */ /* 0x001fe40007810000 */
[----:B------:R-:W-:Y:S02]  /*38e0*/  ISETP.LT.OR P1, PT, R34, 0x39, P1 ;  /* 0x000000392200780c */ /* 0x000fe40000f21670 */
[----:B------:R-:W-:Y:S01]  /*38f0*/  FMNMX.FTZ R3, R36, R21, !PT ;  /* 0x0000001524037209 */ /* 0x000fe20007810000 */
[----:B------:R-:W0:Y:S01]  /*3900*/  SHFL.BFLY PT, R8, R27, 0x1, 0x1f ;  /* 0x0c201f001b087f89 */ /* 0x000e2200000e0000 */
[----:B------:R-:W-:Y:S02]  /*3910*/  FSEL R62, R77, -INF , !P1 ;  /* 0xff8000004d3e7808 */ /* 0x000fe40004800000 */
[----:B------:R-:W-:-:S02]  /*3920*/  ISETP.NE.AND P1, PT, R88, RZ, PT ;  /* 0x000000ff5800720c */ /* 0x000fc40003f25270 */
[----:B------:R-:W-:Y:S02]  /*3930*/  FMNMX.FTZ R3, R38, R3, !PT ;  /* 0x0000000326037209 */ /* 0x000fe40007810000 */
[----:B------:R-:W-:Y:S02]  /*3940*/  ISETP.GT.AND P1, PT, R25, 0x39, !P1 ;  /* 0x000000391900780c */ /* 0x000fe40004f24270 */
[----:B------:R-:W-:Y:S02]  /*3950*/  FMNMX.FTZ R3, R40, R3, !PT ;  /* 0x0000000328037209 */ /* 0x000fe40007810000 */
[----:B------:R-:W-:Y:S02]  /*3960*/  ISETP.LT.OR P1, PT, R34, 0x3a, P1 ;  /* 0x0000003a2200780c */ /* 0x000fe40000f21670 */
[----:B------:R-:W-:Y:S02]  /*3970*/  FMNMX.FTZ R3, R42, R3, !PT ;  /* 0x000000032a037209 */ /* 0x000fe40007810000 */
        /* <DEDUP_REMOVED lines=21> */
[----:B------:R-:W-:Y:S02]  /*3ad0*/  ISETP.GT.AND P1, PT, R25, 0x49, !P4 ;  /* 0x000000491900780c */ /* 0x000fe40006724270 */
[----:B------:R-:W-:Y:S02]  /*3ae0*/  FMNMX.FTZ R3, R62, R3, !PT ;  /* 0x000000033e037209 */ /* 0x000fe40007810000 */
[----:B0-----:R-:W-:Y:S02]  /*3af0*/  FMNMX.FTZ R8, R27, R8, !PT ;  /* 0x000000081b087209 */ /* 0x001fe40007810000 */
[----:B------:R-:W-:-:S02]  /*3b00*/  ISETP.LT.OR P1, PT, R34, 0x4a, P1 ;  /* 0x0000004a2200780c */ /* 0x000fc40000f21670 */
[----:B------:R-:W-:Y:S01]  /*3b10*/  FMNMX.FTZ R3, R64, R3, !PT ;  /* 0x0000000340037209 */ /* 0x000fe20007810000 */
[C---:B------:R-:W-:Y:S01]  /*3b20*/  FMUL.FTZ R29, R8.reuse, R11 ;  /* 0x0000000b081d7220 */ /* 0x040fe20000410000 */
[----:B------:R-:W-:Y:S02]  /*3b30*/  FSEL R0, R63, -INF , !P1 ;  /* 0xff8000003f007808 */ /* 0x000fe40004800000 */
[----:B------:R-:W-:Y:S02]  /*3b40*/  FSETP.NEU.FTZ.AND P1, PT, R8, -INF , PT ;  /* 0xff8000000800780b */ /* 0x000fe40003f3d000 */
[----:B------:R-:W-:Y:S02]  /*3b50*/  ISETP.NE.AND P4, PT, R94, RZ, PT ;  /* 0x000000ff5e00720c */ /* 0x000fe40003f85270 */
[----:B------:R-:W-:Y:S02]  /*3b60*/  FMNMX.FTZ R3, R10, R3, !PT ;  /* 0x000000030a037209 */ /* 0x000fe40007810000 */
[----:B------:R-:W-:-:S02]  /*3b70*/  FSEL R74, R29, RZ, P1 ;  /* 0x000000ff1d4a7208 */ /* 0x000fc40000800000 */
        /* <DEDUP_REMOVED lines=18> */
[-CC-:B------:R-:W-:Y:S01]  /*3ca0*/  FFMA.FTZ R35, R83, R11.reuse, -R74.reuse ;  /* 0x0000000b53237223 */ /* 0x180fe2000001084a */
[----:B------:R-:W-:Y:S01]  /*3cb0*/  FSEL R34, R15, -INF , !P2 ;  /* 0xff8000000f227808 */ /* 0x000fe20005000000 */
[--C-:B------:R-:W-:Y:S01]  /*3cc0*/  FFMA.FTZ R24, R24, R11, -R74.reuse ;  /* 0x0000000b18187223 */ /* 0x100fe2000001084a */
[----:B------:R-:W-:Y:S01]  /*3cd0*/  FMNMX.FTZ R3, R68, R3, !PT ;  /* 0x0000000344037209 */ /* 0x000fe20007810000 */
[----:B------:R-:W-:Y:S01]  /*3ce0*/  MUFU.EX2 R27, R27 ;  /* 0x0000001b001b7308 */ /* 0x000fe20000000800 */
[----:B------:R-:W-:Y:S01]  /*3cf0*/  FSEL R14, R14, -INF , !P1 ;  /* 0xff8000000e0e7808 */ /* 0x000fe20004800000 */
[--C-:B------:R-:W-:Y:S01]  /*3d00*/  FFMA.FTZ R37, R87, R11, -R74.reuse ;  /* 0x0000000b57257223 */ /* 0x100fe2000001084a */
[----:B------:R-:W-:Y:S01]  /*3d10*/  FMNMX.FTZ R3, R34, R3, !PT ;  /* 0x0000000322037209 */ /* 0x000fe20007810000 */
[-CC-:B------:R-:W-:Y:S01]  /*3d20*/  FFMA.FTZ R39, R49, R11.reuse, -R74.reuse ;  /* 0x0000000b31277223 */ /* 0x180fe2000001084a */
[-CC-:B------:R-:W-:Y:S01]  /*3d30*/  FFMA.FTZ R26, R26, R11.reuse, -R74.reuse ;  /* 0x0000000b1a1a7223 */ /* 0x180fe2000001084a */
[--C-:B------:R-:W-:Y:S01]  /*3d40*/  FFMA.FTZ R15, R93, R11, -R74.reuse ;  /* 0x0000000b5d0f7223 */ /* 0x100fe2000001084a */
[----:B------:R-:W-:Y:S01]  /*3d50*/  FMNMX.FTZ R3, R14, R3, !PT ;  /* 0x000000030e037209 */ /* 0x000fe20007810000 */
[----:B------:R0:W1:Y:S01]  /*3d60*/  MUFU.EX2 R156, R29 ;  /* 0x0000001d009c7308 */ /* 0x0000620000000800 */
[-CC-:B------:R-:W-:Y:S01]  /*3d70*/  FFMA.FTZ R25, R45, R11.reuse, -R74.reuse ;  /* 0x0000000b2d197223 */ /* 0x180fe2000001084a */
[-CC-:B------:R-:W-:Y:S01]  /*3d80*/  FFMA.FTZ R41, R97, R11.reuse, -R74.reuse ;  /* 0x0000000b61297223 */ /* 0x180fe2000001084a */
[-CC-:B------:R-:W-:Y:S01]  /*3d90*/  FFMA.FTZ R45, R99, R11.reuse, -R74.reuse ;  /* 0x0000000b632d7223 */ /* 0x180fe2000001084a */
[----:B------:R-:W2:Y:S01]  /*3da0*/  SHFL.BFLY PT, R70, R3, 0x2, 0x1f ;  /* 0x0c401f0003467f89 */ /* 0x000ea200000e0000 */
[----:B------:R-:W-:Y:S01]  /*3db0*/  ISETP.NE.AND P4, PT, R9, 0x1, PT ;  /* 0x000000010900780c */ /* 0x000fe20003f85270 */
[-CC-:B------:R-:W-:Y:S01]  /*3dc0*/  FFMA.FTZ R32, R32, R11.reuse, -R74.reuse ;  /* 0x0000000b20207223 */ /* 0x180fe2000001084a */
[-CC-:B------:R-:W-:Y:S01]  /*3dd0*/  FFMA.FTZ R30, R30, R11.reuse, -R74.reuse ;  /* 0x0000000b1e1e7223 */ /* 0x180fe2000001084a */
[----:B------:R-:W3:Y:S01]  /*3de0*/  MUFU.EX2 R31, R31 ;  /* 0x0000001f001f7308 */ /* 0x000ee20000000800 */
[-CC-:B0-----:R-:W-:Y:S01]  /*3df0*/  FFMA.FTZ R29, R85, R11.reuse, -R74.reuse ;  /* 0x0000000b551d7223 */ /* 0x181fe2000001084a */
[-CC-:B------:R-:W-:Y:S01]  /*3e00*/  FFMA.FTZ R28, R28, R11.reuse, -R74.reuse ;  /* 0x0000000b1c1c7223 */ /* 0x180fe2000001084a */
[----:B------:R-:W-:-:S05]  /*3e10*/  FFMA.FTZ R20, R20, R11, -R74 ;  /* 0x0000000b14147223 */ /* 0x000fca000001084a */
[----:B------:R0:W4:Y:S02]  /*3e20*/  MUFU.EX2 R158, R33 ;  /* 0x00000021009e7308 */ /* 0x0001240000000800 */
[----:B------:R-:W5:Y:S06]  /*3e30*/  @P4 LDC R51, c[0x0][0x44c] ;  /* 0x00011300ff334b82 */ /* 0x000f6c0000000800 */
[----:B------:R-:W4:Y:S01]  /*3e40*/  MUFU.EX2 R35, R35 ;  /* 0x0000002300237308 */ /* 0x000f220000000800 */
[-CC-:B0-----:R-:W-:Y:S01]  /*3e50*/  FFMA.FTZ R33, R89, R11.reuse, -R74.reuse ;  /* 0x0000000b59217223 */ /* 0x181fe2000001084a */
[----:B--2---:R-:W-:Y:S01]  /*3e60*/  FMNMX.FTZ R70, R3, R70, !PT ;  /* 0x0000004603467209 */ /* 0x004fe20007810000 */
[----:B------:R-:W-:-:S05]  /*3e70*/  FFMA.FTZ R3, R57, R11, -R74 ;  /* 0x0000000b39037223 */ /* 0x000fca000001084a */
[----:B------:R0:W-:Y:S01]  /*3e80*/  MUFU.EX2 R152, R29 ;  /* 0x0000001d00987308 */ /* 0x0001e20000000800 */
[----:B------:R-:W2:Y:S07]  /*3e90*/  SHFL.BFLY PT, R7, R70, 0x1, 0x1f ;  /* 0x0c201f0046077f89 */ /* 0x000eae00000e0000 */
[----:B------:R1:W-:Y:S01]  /*3ea0*/  MUFU.EX2 R140, R3 ;  /* 0x00000003008c7308 */ /* 0x0003e20000000800 */
[----:B0-----:R-:W-:Y:S01]  /*3eb0*/  FFMA.FTZ R29, R91, R11, -R74 ;  /* 0x0000000b5b1d7223 */ /* 0x001fe2000001084a */
[----:B-----5:R-:W-:-:S06]  /*3ec0*/  @P4 IMAD.HI.U32 R51, R18, R51, RZ ;  /* 0x0000003312334227 */ /* 0x020fcc00078e00ff */
[----:B------:R-:W-:Y:S08]  /*3ed0*/  MUFU.EX2 R37, R37 ;  /* 0x0000002500257308 */ /* 0x000ff00000000800 */
[----:B------:R0:W-:Y:S01]  /*3ee0*/  MUFU.EX2 R154, R33 ;  /* 0x00000021009a7308 */ /* 0x0001e20000000800 */
[----:B--2---:R-:W-:-:S04]  /*3ef0*/  FMNMX.FTZ R7, R70, R7, !PT ;  /* 0x0000000746077209 */ /* 0x004fc80007810000 */
[C---:B------:R-:W-:Y:S01]  /*3f00*/  FSETP.NEU.FTZ.AND P1, PT, R7.reuse, -INF , PT ;  /* 0xff8000000700780b */ /* 0x040fe20003f3d000 */
[-C--:B-1----:R-:W-:Y:S02]  /*3f10*/  FMUL.FTZ R3, R7, R11.reuse ;  /* 0x0000000b07037220 */ /* 0x082fe40000410000 */
[----:B------:R-:W-:Y:S01]  /*3f20*/  MUFU.EX2 R29, R29 ;  /* 0x0000001d001d7308 */ /* 0x000fe20000000800 */
[----:B0-----:R-:W-:Y:S02]  /*3f30*/  FFMA.FTZ R33, R95, R11, -R74 ;  /* 0x0000000b5f217223 */ /* 0x001fe4000001084a */
[----:B------:R-:W-:-:S05]  /*3f40*/  FSEL R43, R3, RZ, P1 ;  /* 0x000000ff032b7208 */ /* 0x000fca0000800000 */
        /* <DEDUP_REMOVED lines=14> */
[----:B0-----:R-:W-:Y:S01]  /*4030*/  FADD.FTZ R24, R27, R156 ;  /* 0x0000009c1b187221 */ /* 0x001fe20000010000 */
[-CC-:B------:R-:W-:Y:S01]  /*4040*/  FFMA.FTZ R58, R58, R11.reuse, -R43.reuse ;  /* 0x0000000b3a3a7223 */ /* 0x180fe2000001082b */
[-CC-:B------:R-:W-:Y:S01]  /*4050*/  FFMA.FTZ R60, R60, R11.reuse, -R43.reuse ;  /* 0x0000000b3c3c7223 */ /* 0x180fe2000001082b */
[-CC-:B------:R-:W-:Y:S01]  /*4060*/  FFMA.FTZ R62, R62, R11.reuse, -R43.reuse ;  /* 0x0000000b3e3e7223 */ /* 0x180fe2000001082b */
[----:B---3--:R-:W-:Y:S01]  /*4070*/  FADD.FTZ R47, R31, R24 ;  /* 0x000000181f2f7221 */ /* 0x008fe20000010000 */
[-CC-:B------:R-:W-:Y:S01]  /*4080*/  FFMA.FTZ R6, R6, R11.reuse, -R43.reuse ;  /* 0x0000000b06067223 */ /* 0x180fe2000001082b */
[-C--:B------:R-:W-:Y:S01]  /*4090*/  FFMA.FTZ R64, R64, R11.reuse, -R43 ;  /* 0x0000000b40407223 */ /* 0x080fe2000001082b */
[----:B------:R-:W0:Y:S01]  /*40a0*/  MUFU.EX2 R21, R21 ;  /* 0x0000001500157308 */ /* 0x000e220000000800 */
[----:B----4-:R-:W-:Y:S01]  /*40b0*/  FADD.FTZ R24, R158, R47 ;  /* 0x0000002f9e187221 */ /* 0x010fe20000010000 */
[-CC-:B------:R-:W-:Y:S01]  /*40c0*/  FFMA.FTZ R10, R10, R11.reuse, -R43.reuse ;  /* 0x0000000b0a0a7223 */ /* 0x180fe2000001082b */
[-CC-:B------:R-:W-:Y:S01]  /*40d0*/  FFMA.FTZ R2, R2, R11.reuse, -R43.reuse ;  /* 0x0000000b02027223 */ /* 0x180fe2000001082b */
[-CC-:B------:R-:W-:Y:S01]  /*40e0*/  FFMA.FTZ R0, R0, R11.reuse, -R43.reuse ;  /* 0x0000000b00007223 */ /* 0x180fe2000001082b */
[----:B------:R-:W-:Y:S01]  /*40f0*/  FADD.FTZ R49, R35, R24 ;  /* 0x0000001823317221 */ /* 0x000fe20000010000 */
[-CC-:B------:R-:W-:Y:S01]  /*4100*/  FFMA.FTZ R66, R66, R11.reuse, -R43.reuse ;  /* 0x0000000b42427223 */ /* 0x180fe2000001082b */
[-CC-:B------:R-:W-:Y:S01]  /*4110*/  FFMA.FTZ R68, R68, R11.reuse, -R43.reuse ;  /* 0x0000000b44447223 */ /* 0x180fe2000001082b */
[----:B------:R-:W1:Y:S01]  /*4120*/  MUFU.EX2 R38, R38 ;  /* 0x0000002600267308 */ /* 0x000e620000000800 */
[-CC-:B------:R-:W-:Y:S01]  /*4130*/  FFMA.FTZ R34, R34, R11.reuse, -R43.reuse ;  /* 0x0000000b22227223 */ /* 0x180fe2000001082b */
[----:B------:R-:W-:Y:S01]  /*4140*/  FFMA.FTZ R14, R14, R11, -R43 ;  /* 0x0000000b0e0e7223 */ /* 0x000fe2000001082b */
[----:B------:R-:W-:-:S02]  /*4150*/  F2FP.F16.F32.PACK_AB R156, R156, R27 ;  /* 0x0000001b9c9c723e */ /* 0x000fc400000000ff */
[----:B------:R-:W-:-:S03]  /*4160*/  F2FP.F16.F32.PACK_AB R158, R158, R31 ;  /* 0x0000001f9e9e723e */ /* 0x000fc600000000ff */
[----:B------:R2:W3:Y:S01]  /*4170*/  MUFU.EX2 R159, R40 ;  /* 0x00000028009f7308 */ /* 0x0004e20000000800 */
[----:B0-----:R-:W-:Y:S01]  /*4180*/  FADD.FTZ R47, R36, R21 ;  /* 0x00000015242f7221 */ /* 0x001fe20000010000 */
[----:B------:R-:W-:-:S06]  /*4190*/  F2FP.F16.F32.PACK_AB R157, R21, R36 ;  /* 0x00000024159d723e */ /* 0x000fcc00000000ff */
[----:B------:R-:W0:Y:S01]  /*41a0*/  MUFU.EX2 R42, R42 ;  /* 0x0000002a002a7308 */ /* 0x000e220000000800 */
[----:B-1----:R-:W-:Y:S01]  /*41b0*/  FADD.FTZ R24, R38, R47 ;  /* 0x0000002f26187221 */ /* 0x002fe20000010000 */
[----:B--2---:R-:W1:Y:S06]  /*41c0*/  @P4 LDC R40, c[0x0][0x450] ;  /* 0x00011400ff284b82 */ /* 0x004e6c0000000800 */
[----:B------:R-:W2:Y:S01]  /*41d0*/  MUFU.EX2 R153, R44 ;  /* 0x0000002c00997308 */ /* 0x000ea20000000800 */
[C---:B---3--:R-:W-:Y:S01]  /*41e0*/  FADD.FTZ R47, R159.reuse, R24 ;  /* 0x000000189f2f7221 */ /* 0x048fe20000010000 */
[----:B------:R-:W-:-:S06]  /*41f0*/  F2FP.F16.F32.PACK_AB R159, R159, R38 ;  /* 0x000000269f9f723e */ /* 0x000fcc00000000ff */
[----:B------:R-:W3:Y:S01]  /*4200*/  MUFU.EX2 R46, R46 ;  /* 0x0000002e002e7308 */ /* 0x000ee20000000800 */
[----:B0-----:R-:W-:-:S07]  /*4210*/  FADD.FTZ R24, R42, R47 ;  /* 0x0000002f2a187221 */ /* 0x001fce0000010000 */
[----:B------:R-:W-:Y:S01]  /*4220*/  MUFU.EX2 R144, R39 ;  /* 0x0000002700907308 */ /* 0x000fe20000000800 */
[C---:B--2---:R-:W-:Y:S01]  /*4230*/  FADD.FTZ R47, R153.reuse, R24 ;  /* 0x00000018992f7221 */ /* 0x044fe20000010000 */
[----:B------:R-:W-:-:S06]  /*4240*/  F2FP.F16.F32.PACK_AB R153, R153, R42 ;  /* 0x0000002a9999723e */ /* 0x000fcc00000000ff */
[----:B------:R0:W-:Y:S01]  /*4250*/  MUFU.EX2 R39, R26 ;  /* 0x0000001a00277308 */ /* 0x0001e20000000800 */
[----:B---3--:R-:W-:-:S07]  /*4260*/  FADD.FTZ R24, R46, R47 ;  /* 0x0000002f2e187221 */ /* 0x008fce0000010000 */
        /* <DEDUP_REMOVED lines=8> */
[----:B------:R-:W3:Y:S01]  /*42f0*/  MUFU.EX2 R50, R50 ;  /* 0x0000003200327308 */ /* 0x000ee20000000800 */
[C---:B------:R-:W-:Y:S01]  /*4300*/  FADD.FTZ R26, R148.reuse, R49 ;  /* 0x00000031941a7221 */ /* 0x040fe20000010000 */
[C---:B--2---:R-:W-:Y:S01]  /*4310*/  FADD.FTZ R47, R155.reuse, R24 ;  /* 0x000000189b2f7221 */ /* 0x044fe20000010000 */
[----:B------:R-:W-:Y:S02]  /*4320*/  F2FP.F16.F32.PACK_AB R148, R148, R29 ;  /* 0x0000001d9494723e */ /* 0x000fe400000000ff */
[----:B------:R-:W-:-:S03]  /*4330*/  F2FP.F16.F32.PACK_AB R155, R155, R46 ;  /* 0x0000002e9b9b723e */ /* 0x000fc600000000ff */
[----:B------:R-:W2:Y:S01]  /*4340*/  MUFU.EX2 R150, R25 ;  /* 0x0000001900967308 */ /* 0x000ea20000000800 */
[----:B0-----:R-:W-:-:S07]  /*4350*/  FADD.FTZ R49, R15, R26 ;  /* 0x0000001a0f317221 */ /* 0x001fce0000010000 */
[----:B------:R-:W0:Y:S01]  /*4360*/  MUFU.EX2 R149, R52 ;  /* 0x0000003400957308 */ /* 0x000e220000000800 */
[----:B---3--:R-:W-:-:S07]  /*4370*/  FADD.FTZ R24, R50, R47 ;  /* 0x0000002f32187221 */ /* 0x008fce0000010000 */
[----:B------:R-:W3:Y:S01]  /*4380*/  MUFU.EX2 R33, R33 ;  /* 0x0000002100217308 */ /* 0x000ee20000000800 */
[C---:B--2---:R-:W-:Y:S01]  /*4390*/  FADD.FTZ R26, R150.reuse, R49 ;  /* 0x00000031961a7221 */ /* 0x044fe20000010000 */
[----:B------:R-:W-:-:S06]  /*43a0*/  F2FP.F16.F32.PACK_AB R150, R150, R15 ;  /* 0x0000000f9696723e */ /* 0x000fcc00000000ff */
[----:B------:R-:W2:Y:S01]  /*43b0*/  MUFU.EX2 R54, R54 ;  /* 0x0000003600367308 */ /* 0x000ea20000000800 */
[C---:B0-----:R-:W-:Y:S01]  /*43c0*/  FADD.FTZ R47, R149.reuse, R24 ;  /* 0x00000018952f7221 */ /* 0x041fe20000010000 */
[----:B------:R-:W-:-:S06]  /*43d0*/  F2FP.F16.F32.PACK_AB R149, R149, R50 ;  /* 0x000000329595723e */ /* 0x000fcc00000000ff */
[----:B------:R-:W-:Y:S01]  /*43e0*/  MUFU.EX2 R151, R56 ;  /* 0x0000003800977308 */ /* 0x000fe20000000800 */
[----:B---3--:R-:W-:-:S04]  /*43f0*/  FADD.FTZ R49, R33, R26 ;  /* 0x0000001a21317221 */ /* 0x008fc80000010000 */
[C---:B------:R-:W-:Y:S01]  /*4400*/  FADD.FTZ R24, R144.reuse, R49 ;  /* 0x0000003190187221 */ /* 0x040fe20000010000 */
[----:B------:R-:W-:Y:S02]  /*4410*/  F2FP.F16.F32.PACK_AB R144, R144, R33 ;  /* 0x000000219090723e */ /* 0x000fe400000000ff */
[----:B------:R-:W0:Y:S08]  /*4420*/  MUFU.EX2 R41, R41 ;  /* 0x0000002900297308 */ /* 0x000e300000000800 */
[----:B------:R-:W3:Y:S08]  /*4430*/  MUFU.EX2 R58, R58 ;  /* 0x0000003a003a7308 */ /* 0x000ef00000000800 */
[----:B------:R-:W-:Y:S08]  /*4440*/  MUFU.EX2 R145, R60 ;  /* 0x0000003c00917308 */ /* 0x000ff00000000800 */
[----:B------:R-:W4:Y:S08]  /*4450*/  MUFU.EX2 R45, R45 ;  /* 0x0000002d002d7308 */ /* 0x000f300000000800 */
[----:B------:R-:W-:Y:S08]  /*4460*/  MUFU.EX2 R62, R62 ;  /* 0x0000003e003e7308 */ /* 0x000ff00000000800 */
[----:B------:R2:W-:Y:S08]  /*4470*/  MUFU.EX2 R141, R6 ;  /* 0x00000006008d7308 */ /* 0x0005f00000000800 */
[----:B------:R-:W-:Y:S01]  /*4480*/  MUFU.EX2 R147, R64 ;  /* 0x0000004000937308 */ /* 0x000fe20000000800 */
[----:B--2---:R-:W-:Y:S01]  /*4490*/  FADD.FTZ R6, R54, R47 ;  /* 0x0000002f36067221 */ /* 0x004fe20000010000 */
[----:B0-----:R-:W-:-:S03]  /*44a0*/  FADD.FTZ R47, R41, R24 ;  /* 0x00000018292f7221 */ /* 0x001fc60000010000 */
[----:B------:R-:W-:Y:S01]  /*44b0*/  FADD.FTZ R43, R151, R6 ;  /* 0x00000006972b7221 */ /* 0x000fe20000010000 */
[C---:B------:R-:W-:Y:S01]  /*44c0*/  FADD.FTZ R24, R146.reuse, R47 ;  /* 0x0000002f92187221 */ /* 0x040fe20000010000 */
[----:B------:R-:W-:Y:S01]  /*44d0*/  F2FP.F16.F32.PACK_AB R146, R146, R41 ;  /* 0x000000299292723e */ /* 0x000fe200000000ff */
[----:B------:R-:W0:Y:S01]  /*44e0*/  MUFU.EX2 R32, R32 ;  /* 0x0000002000207308 */ /* 0x000e220000000800 */
[----:B---3--:R-:W-:Y:S01]  /*44f0*/  FADD.FTZ R6, R58, R43 ;  /* 0x0000002b3a067221 */ /* 0x008fe20000010000 */
[----:B----4-:R-:W-:Y:S01]  /*4500*/  FADD.FTZ R43, R45, R24 ;  /* 0x000000182d2b7221 */ /* 0x010fe20000010000 */
[----:B------:R-:W-:Y:S02]  /*4510*/  F2FP.F16.F32.PACK_AB R151, R151, R54 ;  /* 0x000000369797723e */ /* 0x000fe400000000ff */
[C---:B------:R-:W-:Y:S01]  /*4520*/  FADD.FTZ R27, R145.reuse, R6 ;  /* 0x00000006911b7221 */ /* 0x040fe20000010000 */
[C---:B------:R-:W-:Y:S01]  /*4530*/  FADD.FTZ R43, R140.reuse, R43 ;  /* 0x0000002b8c2b7221 */ /* 0x040fe20000010000 */
[----:B------:R-:W-:Y:S01]  /*4540*/  F2FP.F16.F32.PACK_AB R140, R140, R45 ;  /* 0x0000002d8c8c723e */ /* 0x000fe200000000ff */
[----:B------:R-:W-:Y:S01]  /*4550*/  MUFU.EX2 R10, R10 ;  /* 0x0000000a000a7308 */ /* 0x000fe20000000800 */
[----:B------:R-:W-:-:S07]  /*4560*/  F2FP.F16.F32.PACK_AB R145, R145, R58 ;  /* 0x0000003a9191723e */ /* 0x000fce00000000ff */
[----:B------:R2:W3:Y:S01]  /*4570*/  MUFU.EX2 R25, R30 ;  /* 0x0000001e00197308 */ /* 0x0004e20000000800 */
[----:B0-----:R-:W-:-:S07]  /*4580*/  FADD.FTZ R6, R32, R43 ;  /* 0x0000002b20067221 */ /* 0x001fce0000010000 */
[----:B------:R-:W0:Y:S01]  /*4590*/  MUFU.EX2 R28, R28 ;  /* 0x0000001c001c7308 */ /* 0x000e220000000800 */
[----:B--2---:R-:W-:Y:S01]  /*45a0*/  IMAD.MOV.U32 R30, RZ, RZ, R18 ;  /* 0x000000ffff1e7224 */ /* 0x004fe200078e0012 */
[----:B-1----:R-:W-:Y:S02]  /*45b0*/  @P4 SHF.R.U32.HI R30, RZ, R40, R51 ;  /* 0x00000028ff1e4219 */ /* 0x002fe40000011633 */
[----:B------:R-:W-:-:S03]  /*45c0*/  ISETP.GE.AND P4, PT, R13, 0x1, PT ;  /* 0x000000010d00780c */ /* 0x000fc60003f86270 */
[----:B------:R-:W-:Y:S01]  /*45d0*/  IMAD.IADD R73, R73, 0x1, R30 ;  /* 0x0000000149497824 */ /* 0x000fe200078e021e */
[----:B------:R-:W1:Y:S01]  /*45e0*/  MUFU.EX2 R2, R2 ;  /* 0x0000000200027308 */ /* 0x000e620000000800 */
[C---:B---3--:R-:W-:Y:S01]  /*45f0*/  FADD.FTZ R29, R25.reuse, R6 ;  /* 0x00000006191d7221 */ /* 0x048fe20000010000 */
[----:B------:R-:W-:Y:S01]  /*4600*/  F2FP.F16.F32.PACK_AB R142, R25, R32 ;  /* 0x00000020198e723e */ /* 0x000fe200000000ff */
[----:B------:R-:W-:-:S05]  /*4610*/  IMAD.IADD R12, R73, 0x1, R12 ;  /* 0x00000001490c7824 */ /* 0x000fca00078e020c */
[----:B------:R2:W-:Y:S01]  /*4620*/  MUFU.EX2 R143, R0 ;  /* 0x00000000008f7308 */ /* 0x0005e20000000800 */
[----:B0-----:R-:W-:Y:S01]  /*4630*/  FADD.FTZ R6, R28, R29 ;  /* 0x0000001d1c067221 */ /* 0x001fe20000010000 */
[----:B------:R-:W-:-:S06]  /*4640*/  F2FP.F16.F32.PACK_AB R136, R39, R28 ;  /* 0x0000001c2788723e */ /* 0x000fcc00000000ff */
[----:B------:R-:W0:Y:S01]  /*4650*/  MUFU.EX2 R20, R20 ;  /* 0x0000001400147308 */ /* 0x000e220000000800 */
[----:B--2---:R-:W-:-:S04]  /*4660*/  FADD.FTZ R0, R62, R27 ;  /* 0x0000001b3e007221 */ /* 0x004fc80000010000 */
[C---:B------:R-:W-:Y:S01]  /*4670*/  FADD.FTZ R27, R147.reuse, R0 ;  /* 0x00000000931b7221 */ /* 0x040fe20000010000 */
[----:B------:R-:W-:Y:S02]  /*4680*/  F2FP.F16.F32.PACK_AB R147, R147, R62 ;  /* 0x0000003e9393723e */ /* 0x000fe400000000ff */
[----:B------:R-:W2:Y:S01]  /*4690*/  MUFU.EX2 R66, R66 ;  /* 0x0000004200427308 */ /* 0x000ea20000000800 */
[----:B------:R-:W-:Y:S01]  /*46a0*/  FADD.FTZ R0, R10, R27 ;  /* 0x0000001b0a007221 */ /* 0x000fe20000010000 */
[----:B------:R-:W-:-:S03]  /*46b0*/  FADD.FTZ R27, R39, R6 ;  /* 0x00000006271b7221 */ /* 0x000fc60000010000 */
[C---:B------:R-:W-:Y:S01]  /*46c0*/  FADD.FTZ R15, R141.reuse, R0 ;  /* 0x000000008d0f7221 */ /* 0x040fe20000010000 */
[----:B------:R-:W-:Y:S01]  /*46d0*/  F2FP.F16.F32.PACK_AB R141, R141, R10 ;  /* 0x0000000a8d8d723e */ /* 0x000fe200000000ff */
[----:B------:R-:W-:Y:S01]  /*46e0*/  VIADD R10, R72, 0xfffffffe ;  /* 0xfffffffe480a7836 */ /* 0x000fe20000000000 */
[----:B------:R-:W3:Y:S01]  /*46f0*/  MUFU.EX2 R137, R68 ;  /* 0x0000004400897308 */ /* 0x000ee20000000800 */
[----:B-1----:R-:W-:Y:S01]  /*4700*/  FADD.FTZ R0, R2, R15 ;  /* 0x0000000f02007221 */ /* 0x002fe20000010000 */
[----:B0-----:R-:W-:Y:S01]  /*4710*/  FADD.FTZ R6, R20, R27 ;  /* 0x0000001b14067221 */ /* 0x001fe20000010000 */
[----:B------:R-:W-:Y:S02]  /*4720*/  F2FP.F16.F32.PACK_AB R138, R3, R20 ;  /* 0x00000014038a723e */ /* 0x000fe400000000ff */
[----:B------:R-:W-:Y:S01]  /*4730*/  FADD.FTZ R15, R143, R0 ;  /* 0x000000008f0f7221 */ /* 0x000fe20000010000 */
[----:B------:R-:W-:Y:S01]  /*4740*/  FADD.FTZ R6, R3, R6 ;  /* 0x0000000603067221 */ /* 0x000fe20000010000 */
[----:B------:R-:W-:Y:S01]  /*4750*/  F2FP.F16.F32.PACK_AB R143, R143, R2 ;  /* 0x000000028f8f723e */ /* 0x000fe200000000ff */
[----:B------:R-:W0:Y:S01]  /*4760*/  MUFU.EX2 R34, R34 ;  /* 0x0000002200227308 */ /* 0x000e220000000800 */
[----:B--2---:R-:W-:-:S07]  /*4770*/  FADD.FTZ R0, R66, R15 ;  /* 0x0000000f42007221 */ /* 0x004fce0000010000 */
[----:B------:R-:W1:Y:S01]  /*4780*/  MUFU.EX2 R139, R14 ;  /* 0x0000000e008b7308 */ /* 0x000e620000000800 */
[C---:B---3--:R-:W-:Y:S01]  /*4790*/  FADD.FTZ R3, R137.reuse, R0 ;  /* 0x0000000089037221 */ /* 0x048fe20000010000 */
[----:B------:R-:W-:-:S03]  /*47a0*/  F2FP.F16.F32.PACK_AB R137, R137, R66 ;  /* 0x000000428989723e */ /* 0x000fc600000000ff */
[----:B0-----:R-:W-:-:S04]  /*47b0*/  FADD.FTZ R0, R34, R3 ;  /* 0x0000000322007221 */ /* 0x001fc80000010000 */
[C---:B-1----:R-:W-:Y:S01]  /*47c0*/  FADD.FTZ R3, R139.reuse, R0 ;  /* 0x000000008b037221 */ /* 0x042fe20000010000 */
        /* <DEDUP_REMOVED lines=12> */
.L_x_1368:
[----:B------:R-:W-:-:S13]  /*4890*/  ISETP.NE.AND P1, PT, R13, 0x1, PT ;  /* 0x000000010d00780c */ /* 0x000fda0003f25270 */
[----:B------:R-:W0:Y:S02]  /*48a0*/  @P1 LDC.64 R14, c[0x0][0x9e8] ;  /* 0x00027a00ff0e1b82 */ /* 0x000e240000000a00 */
[----:B0-----:R-:W-:-:S05]  /*48b0*/  @P1 IMAD.HI.U32 R2, R0, R14, RZ ;  /* 0x0000000e00021227 */ /* 0x001fca00078e00ff */
[----:B------:R-:W-:-:S07]  /*48c0*/  @P1 SHF.R.U32.HI R0, RZ, R15, R2 ;  /* 0x0000000fff001219 */ /* 0x000fce0000011602 */
.L_x_1369:
[----:B------:R-:W-:-:S05]  /*48d0*/  IMAD R13, R0, R13, R13 ;  /* 0x0000000d000d7224 */ /* 0x000fca00078e020d */
[----:B------:R-:W-:-:S07]  /*48e0*/  VIMNMX R12, R12, R13, PT ;  /* 0x0000000d0c0c7248 */ /* 0x000fce0003fe0100 */
.L_x_1367:
        /* <DEDUP_REMOVED lines=45> */
.L_x_1387:
[----:B------:R-:W-:-:S04]  /*4bc0*/  UIADD3 UR5, UR37, 0x1, URZ ;  /* 0x0000000125057890 */ /* 0x000fc8000fffe03f */
[----:B------:R-:W-:-:S04]  /*4bd0*/  UISETP.NE.AND UP0, UPT, UR5, 0x2, UPT ;  /* 0x000000020500788c */ /* 0x000fc8000bf05270 */
[----:B------:R-:W-:Y:S02]  /*4be0*/  USEL UR39, URZ, 0x1, UP0 ;  /* 0x000000013f277887 */ /* 0x000fe40008000000 */
[----:B------:R-:W-:Y:S02]  /*4bf0*/  USEL UR5, UR5, URZ, UP0 ;  /* 0x0000003f05057287 */ /* 0x000fe40008000000 */
[----:B------:R-:W-:Y:S01]  /*4c00*/  ULOP3.LUT UR39, UR36, UR39, URZ, 0x3c, !UPT ;  /* 0x0000002724277292 */ /* 0x000fe2000f8e3c3f */
[----:B------:R-:W-:Y:S11]  /*4c10*/  @!P0 BRA `(.L_x_1371) ;  /* 0x0000000000048947 */ /* 0x000ff60003800000 */
[----:B------:R-:W-:Y:S01]  /*4c20*/  BPT.TRAP 0x1 ;  /* 0x000000040000795c */ /* 0x000fe20000300000 */
.L_x_1371:
[----:B------:R-:W-:Y:S01]  /*4c30*/  ULEA UR7, UR5, UR38, 0x3 ;  /* 0x0000002605077291 */ /* 0x000fe2000f8e183f */
[----:B------:R-:W-:-:S05]  /*4c40*/  IMAD.U32 R11, RZ, RZ, UR39 ;  /* 0x00000027ff0b7e24 */ /* 0x000fca000f8e00ff */
[----:B------:R-:W-:-:S04]  /*4c50*/  SHF.L.U32 R11, R11, 0x1f, RZ ;  /* 0x0000001f0b0b7819 */ /* 0x000fc800000006ff */
[----:B------:R0:W1:Y:S01]  /*4c60*/  SYNCS.PHASECHK.TRANS64.TRYWAIT P1, [UR7+0x2a830], R11 ;  /* 0x02a8300bff0075a7 */ /* 0x0000620008020147 */
[----:B------:R-:W-:Y:S05]  /*4c70*/  @!P0 BRA `(.L_x_1372) ;  /* 0x0000000000048947 */ /* 0x000fea0003800000 */
[----:B------:R-:W-:Y:S01]  /*4c80*/  BPT.TRAP 0x1 ;  /* 0x000000040000795c */ /* 0x000fe20000300000 */
.L_x_1372:
[----:B-1----:R-:W-:Y:S05]  /*4c90*/  @P1 BRA `(.L_x_1373) ;  /* 0x0000000000081947 */ /* 0x002fea0003800000 */
[----:B------:R-:W1:Y:S02]  /*4ca0*/  SYNCS.PHASECHK.TRANS64.TRYWAIT P1, [UR7+0x2a830], R11 ;  /* 0x02a8300bff0075a7 */ /* 0x000e640008020147 */
[----:B-1----:R-:W-:Y:S05]  /*4cb0*/  @!P1 BRA `(.L_x_1374) ;  /* 0x0000012000c09947 */ /* 0x002fea0003800000 */
.L_x_1373:
        /* <DEDUP_REMOVED lines=135> */
.L_x_1375:
[----:B------:R-:W-:Y:S01]  /*5530*/  ULEA UR14, UR37, UR38, 0x3 ;  /* 0x00000026250e7291 */ /* 0x000fe2000f8e183f */
[----:B------:R-:W-:-:S05]  /*5540*/  IMAD.U32 R0, RZ, RZ, UR36 ;  /* 0x00000024ff007e24 */ /* 0x000fca000f8e00ff */
[----:B------:R-:W-:-:S04]  /*5550*/  SHF.L.U32 R0, R0, 0x1f, RZ ;  /* 0x0000001f00007819 */ /* 0x000fc800000006ff */
[----:B------:R2:W3:Y:S01]  /*5560*/  SYNCS.PHASECHK.TRANS64.TRYWAIT P1, [UR14+0x2a850], R0 ;  /* 0x02a85000ff0075a7 */ /* 0x0004e2000802014e */
[----:B------:R-:W-:Y:S05]  /*5570*/  @!P0 BRA `(.L_x_1376) ;  /* 0x0000000000048947 */ /* 0x000fea0003800000 */
[----:B------:R-:W-:Y:S01]  /*5580*/  BPT.TRAP 0x1 ;  /* 0x000000040000795c */ /* 0x000fe20000300000 */
.L_x_1376:
[----:B---3--:R-:W-:Y:S05]  /*5590*/  @P1 BRA `(.L_x_1377) ;  /* 0x0000000000081947 */ /* 0x008fea0003800000 */
[----:B------:R-:W3:Y:S02]  /*55a0*/  SYNCS.PHASECHK.TRANS64.TRYWAIT P1, [UR14+0x2a850], R0 ;  /* 0x02a85000ff0075a7 */ /* 0x000ee4000802014e */
[----:B---3--:R-:W-:Y:S05]  /*55b0*/  @!P1 BRA `(.L_x_1378) ;  /* 0x0000011800989947 */ /* 0x008fea0003800000 */
.L_x_1377:
[----:B------:R-:W-:Y:S01]  /*55c0*/  UIADD3 UR6, UR38, 0x400, URZ ;  /* 0x0000040026067890 */ /* 0x000fe2000fffe03f */
[----:B------:R-:W-:Y:S01]  /*55d0*/  WARPGROUP.ARRIVE ;  /* 0x00000000000079c5 */ /* 0x000fe20000000000 */
[----:B------:R-:W-:Y:S01]  /*55e0*/  UMOV UR11, 0x40000040 ;  /* 0x40000040000b7882 */ /* 0x000fe20000000000 */
[----:B------:R-:W-:Y:S01]  /*55f0*/  ISETP.NE.AND P2, PT, R9, 0x1, PT ;  /* 0x000000010900780c */ /* 0x000fe20003f45270 */
[----:B------:R-:W-:-:S03]  /*5600*/  USHF.R.U32.HI UR6, URZ, 0x4, UR6 ;  /* 0x000000043f067899 */ /* 0x000fc60008011606 */
[----:B------:R-:W3:Y:S01]  /*5610*/  S2R R177, SR_TID.X ;  /* 0x0000000000b17919 */ /* 0x000ee20000002100 */
[----:B------:R-:W-:Y:S01]  /*5620*/  FMUL.FTZ R21, R102, UR4 ;  /* 0x0000000466157c20 */ /* 0x000fe20008410000 */
[----:B01----:R-:W-:Y:S01]  /*5630*/  FMUL.FTZ R11, R88, UR4 ;  /* 0x00000004580b7c20 */ /* 0x003fe20008410000 */
[----:B------:R-:W-:Y:S01]  /*5640*/  ULOP3.LUT UR6, UR6, 0x3fff, URZ, 0xc0, !UPT ;  /* 0x00003fff06067892 */ /* 0x000fe2000f8ec03f */
[----:B------:R-:W-:Y:S01]  /*5650*/  FMUL.FTZ R88, R103, UR4 ;  /* 0x0000000467587c20 */ /* 0x000fe20008410000 */
[----:B------:R-:W-:Y:S01]  /*5660*/  FMUL.FTZ R2, R91, UR4 ;  /* 0x000000045b027c20 */ /* 0x000fe20008410000 */
[----:B------:R-:W-:Y:S01]  /*5670*/  FMUL.FTZ R91, R107, UR4 ;  /* 0x000000046b5b7c20 */ /* 0x000fe20008410000 */
[----:B------:R-:W-:Y:S01]  /*5680*/  ULOP3.LUT UR6, UR6, 0x3000000, URZ, 0xfc, !UPT ;  /* 0x0300000006067892 */ /* 0x000fe2000f8efc3f */
[----:B------:R-:W-:Y:S01]  /*5690*/  FMUL.FTZ R107, R109, UR4 ;  /* 0x000000046d6b7c20 */ /* 0x000fe20008410000 */
[----:B------:R-:W-:Y:S01]  /*56a0*/  FMUL.FTZ R109, R113, UR4 ;  /* 0x00000004716d7c20 */ /* 0x000fe20008410000 */
[----:B------:R-:W-:Y:S01]  /*56b0*/  IMAD.IADD R113, R22, 0x1, R18 ;  /* 0x0000000116717824 */ /* 0x000fe200078e0212 */
[----:B------:R-:W-:Y:S01]  /*56c0*/  UIMAD UR6, UR37, 0x600, UR6 ;  /* 0x00000600250678a4 */ /* 0x000fe2000f8e0206 */
[----:B------:R-:W0:Y:S01]  /*56d0*/  @P2 LDC R102, c[0x0][0x44c] ;  /* 0x00011300ff662b82 */ /* 0x000e220000000800 */
[----:B--2---:R-:W-:Y:S01]  /*56e0*/  FMUL.FTZ R0, R90, UR4 ;  /* 0x000000045a007c20 */ /* 0x004fe20008410000 */
[----:B------:R-:W-:Y:S01]  /*56f0*/  FMUL.FTZ R121, R121, UR4 ;  /* 0x0000000479797c20 */ /* 0x000fe20008410000 */
[----:B------:R-:W-:Y:S01]  /*5700*/  FMUL.FTZ R90, R106, UR4 ;  /* 0x000000046a5a7c20 */ /* 0x000fe20008410000 */
[----:B------:R-:W-:Y:S01]  /*5710*/  FMUL.FTZ R106, R108, UR4 ;  /* 0x000000046c6a7c20 */ /* 0x000fe20008410000 */
[----:B------:R-:W-:Y:S01]  /*5720*/  FMUL.FTZ R108, R112, UR4 ;  /* 0x00000004706c7c20 */ /* 0x000fe20008410000 */
[----:B------:R-:W-:Y:S01]  /*5730*/  UMOV UR10, UR6 ;  /* 0x00000006000a7c82 */ /* 0x000fe20008000000 */
[----:B------:R1:W2:Y:S01]  /*5740*/  MUFU.TANH R112, R121 ;  /* 0x0000007900707308 */ /* 0x0002a20000002400 */
[----:B------:R-:W-:Y:S01]  /*5750*/  HGMMA.64x128x16.F32 R24, R156, gdesc[UR8].tnspB, R24, gsb0 ;  /* 0x41e000089c187df0 */ /* 0x000fe20008000818 */
[----:B------:R-:W-:Y:S01]  /*5760*/  UIADD3 UR10, UR6, 0x80, URZ ;  /* 0x00000080060a7890 */ /* 0x000fe2000fffe03f */
[----:B------:R-:W4:Y:S01]  /*5770*/  @P2 LDC R103, c[0x0][0x450] ;  /* 0x00011400ff672b82 */ /* 0x000f220000000800 */
[----:B------:R-:W-:Y:S01]  /*5780*/  UMOV UR11, 0x40000040 ;  /* 0x40000040000b7882 */ /* 0x000fe20000000000 */
[----:B------:R-:W-:Y:S01]  /*5790*/  FMUL.FTZ R12, R94, UR4 ;  /* 0x000000045e0c7c20 */ /* 0x000fe20008410000 */
[----:B------:R-:W-:Y:S01]  /*57a0*/  FMUL.FTZ R14, R95, UR4 ;  /* 0x000000045f0e7c20 */ /* 0x000fe20008410000 */
[----:B------:R-:W-:Y:S01]  /*57b0*/  FMUL.FTZ R15, R98, UR4 ;  /* 0x00000004620f7c20 */ /* 0x000fe20008410000 */
[----:B------:R-:W-:Y:S01]  /*57c0*/  FMUL.FTZ R20, R99, UR4 ;  /* 0x0000000463147c20 */ /* 0x000fe20008410000 */
[----:B-1----:R-:W-:-:S02]  /*57d0*/  IMAD R121, R10, -0x60, RZ ;  /* 0xffffffa00a797824 */ /* 0x002fc400078e02ff */
[----:B------:R-:W-:Y:S01]  /*57e0*/  FMUL.FTZ R94, R110, UR4 ;  /* 0x000000046e5e7c20 */ /* 0x000fe20008410000 */
        /* <DEDUP_REMOVED lines=16> */
[----:B----4-:R-:W-:Y:S01]  /*58f0*/  @P2 SHF.R.U32.HI R113, RZ, R103, R102 ;  /* 0x00000067ff712219 */ /* 0x010fe20000011666 */
[----:B------:R-:W-:Y:S01]  /*5900*/  IMAD.U32 R102, RZ, RZ, UR7 ;  /* 0x00000007ff667e24 */ /* 0x000fe2000f8e00ff */
[----:B---3--:R-:W-:Y:S01]  /*5910*/  LOP3.LUT P2, RZ, R177, 0x7f, RZ, 0xc0, !PT ;  /* 0x0000007fb1ff7812 */ /* 0x008fe2000784c0ff */
[----:B------:R-:W-:Y:S01]  /*5920*/  FMUL.FTZ R120, R120, UR4 ;  /* 0x0000000478787c20 */ /* 0x000fe20008410000 */
[----:B------:R-:W-:Y:S01]  /*5930*/  FMUL.FTZ R124, R124, UR4 ;  /* 0x000000047c7c7c20 */ /* 0x000fe20008410000 */
[----:B------:R-:W-:Y:S01]  /*5940*/  FMUL.FTZ R134, R134, UR4 ;  /* 0x0000000486867c20 */ /* 0x000fe20008410000 */
[----:B------:R-:W-:Y:S01]  /*5950*/  ISETP.NE.AND P1, PT, R175, RZ, PT ;  /* 0x000000ffaf00720c */ /* 0x000fe20003f25270 */
[----:B------:R-:W0:Y:S08]  /*5960*/  MUFU.TANH R11, R11 ;  /* 0x0000000b000b7308 */ /* 0x000e300000002400 */
[----:B------:R-:W-:Y:S01]  /*5970*/  @!P2 VIADD R102, R102, 0x2a840 ;  /* 0x0002a8406666a836 */ /* 0x000fe20000000000 */
[----:B------:R-:W1:Y:S04]  /*5980*/  MUFU.TANH R89, R89 ;  /* 0x0000005900597308 */ /* 0x000e680000002400 */
[----:B------:R-:W-:-:S04]  /*5990*/  @!P2 PRMT R103, RZ, 0x654, R102 ;  /* 0x00000654ff67a816 */ /* 0x000fc80000000066 */
        /* <DEDUP_REMOVED lines=17> */
[----:B------:R-:W5:Y:S01]  /*5ab0*/  SHFL.IDX PT, R119, R113, RZ, 0x1c1f ;  /* 0x001c1fff71777589 */ /* 0x000f6200000e0000 */
[----:B------:R-:W-:Y:S01]  /*5ac0*/  FMUL.FTZ R100, R118, UR4 ;  /* 0x0000000476647c20 */ /* 0x000fe20008410000 */
[----:B------:R-:W-:Y:S01]  /*5ad0*/  HGMMA.64x128x16.F32 R24, R152, gdesc[UR8].tnspB, R24, gsb0 ;  /* 0x41e0000898187df0 */ /* 0x000fe20008000818 */
[----:B------:R-:W-:Y:S01]  /*5ae0*/  UIADD3 UR10, UR6, 0x100, URZ ;  /* 0x00000100060a7890 */ /* 0x000fe2000fffe03f */
[----:B------:R-:W0:Y:S01]  /*5af0*/  MUFU.TANH R156, R156 ;  /* 0x0000009c009c7308 */ /* 0x000e220000002400 */
[----:B------:R-:W-:-:S07]  /*5b00*/  UMOV UR11, 0x40000040 ;  /* 0x40000040000b7882 */ /* 0x000fce0000000000 */
        /* <DEDUP_REMOVED lines=16> */
[----:B------:R-:W0:Y:S01]  /*5c10*/  MUFU.TANH R125, R125 ;  /* 0x0000007d007d7308 */ /* 0x000e220000002400 */
[----:B------:R-:W-:-:S02]  /*5c20*/  WARPGROUP.DEPBAR.LE gsb0, 0x0 ;  /* 0x00008000000079c5 */ /* 0x000fc40000010000 */
[----:B------:R-:W-:Y:S01]  /*5c30*/  WARPGROUP.ARRIVE ;  /* 0x00000000000079c5 */ /* 0x000fe20000000000 */
[----:B------:R-:W-:Y:S01]  /*5c40*/  FMUL.FTZ R152, R130, UR4 ;  /* 0x0000000482987c20 */ /* 0x000fe20008410000 */
[----:B------:R-:W-:-:S03]  /*5c50*/  FMUL.FTZ R154, R131, UR4 ;  /* 0x00000004839a7c20 */ /* 0x000fc60008410000 */
        /* <DEDUP_REMOVED lines=13> */
[----:B------:R-:W-:Y:S01]  /*5d30*/  FMUL.FTZ R150, R127, UR4 ;  /* 0x000000047f967c20 */ /* 0x000fe20008410000 */
[----:B------:R-:W-:-:S03]  /*5d40*/  VIADD R104, R121, 0x1 ;  /* 0x0000000179687836 */ /* 0x000fc60000000000 */
[----:B------:R-:W-:Y:S01]  /*5d50*/  HGMMA.64x128x16.F32 R24, R144, gdesc[UR8].tnspB, R24, gsb0 ;  /* 0x41e0000890187df0 */ /* 0x000fe20008000818 */
[----:B------:R-:W-:Y:S01]  /*5d60*/  UIADD3 UR10, UR6, 0x200, URZ ;  /* 0x00000200060a7890 */ /* 0x000fe2000fffe03f */
[----:B------:R-:W-:Y:S01]  /*5d70*/  IMAD R104, R19, -0x2, R104 ;  /* 0xfffffffe13687824 */ /* 0x000fe200078e0268 */
[----:B------:R-:W-:Y:S01]  /*5d80*/  UMOV UR11, 0x40000040 ;  /* 0x40000040000b7882 */ /* 0x000fe20000000000 */
[----:B------:R-:W-:Y:S01]  /*5d90*/  UIADD3 UR6, UR6, 0x280, URZ ;  /* 0x0000028006067890 */ /* 0x000fe2000fffe03f */
[----:B------:R-:W0:Y:S08]  /*5da0*/  MUFU.TANH R148, R148 ;  /* 0x0000009400947308 */ /* 0x000e300000002400 */
[----:B------:R-:W0:Y:S01]  /*5db0*/  MUFU.TANH R150, R150 ;  /* 0x0000009600967308 */ /* 0x000e220000002400 */
[----:B------:R-:W-:-:S02]  /*5dc0*/  WARPGROUP.DEPBAR.LE gsb0, 0x0 ;  /* 0x00008000000079c5 */ /* 0x000fc40000010000 */
[----:B------:R-:W-:Y:S01]  /*5dd0*/  WARPGROUP.ARRIVE ;  /* 0x00000000000079c5 */ /* 0x000fe20000000000 */
[----:B------:R-:W-:Y:S01]  /*5de0*/  FMUL.FTZ R144, R123, UR4 ;  /* 0x000000047b907c20 */ /* 0x000fe20008410000 */
[----:B------:R-:W-:-:S03]  /*5df0*/  FMUL.FTZ R146, R126, UR4 ;  /* 0x000000047e927c20 */ /* 0x000fc60008410000 */
[----:B------:R0:W0:Y:S01]  /*5e00*/  MUFU.TANH R123, R124 ;  /* 0x0000007c007b7308 */ /* 0x0000220000002400 */
[----:B------:R-:W-:Y:S01]  /*5e10*/  HGMMA.64x128x16.F32 R24, R140, gdesc[UR8].tnspB, R24, gsb0 ;  /* 0x41e000088c187df0 */ /* 0x000fe20008000818 */
[----:B------:R-:W-:Y:S01]  /*5e20*/  UMOV UR10, UR6 ;  /* 0x00000006000a7c82 */ /* 0x000fe20008000000 */
[----:B------:R-:W-:-:S05]  /*5e30*/  UMOV UR11, 0x40000040 ;  /* 0x40000040000b7882 */ /* 0x000fca0000000000 */
[----:B------:R-:W0:Y:S08]  /*5e40*/  MUFU.TANH R144, R144 ;  /* 0x0000009000907308 */ /* 0x000e300000002400 */
[----:B------:R-:W0:Y:S01]  /*5e50*/  MUFU.TANH R146, R146 ;  /* 0x0000009200927308 */ /* 0x000e220000002400 */
[----:B------:R-:W-:Y:S02]  /*5e60*/  WARPGROUP.DEPBAR.LE gsb0, 0x0 ;  /* 0x00008000000079c5 */ /* 0x000fe40000010000 */
[----:B------:R-:W-:Y:S01]  /*5e70*/  WARPGROUP.ARRIVE ;  /* 0x00000000000079c5 */ /* 0x000fe20000000000 */
[----:B------:R-:W-:Y:S01]  /*5e80*/  FMUL.FTZ R140, R105, UR4 ;  /* 0x00000004698c7c20 */ /* 0x000fe20008410000 */
[----:B------:R-:W-:Y:S01]  /*5e90*/  FMUL.FTZ R142, R122, UR4 ;  /* 0x000000047a8e7c20 */ /* 0x000fe20008410000 */
[----:B------:R-:W-:-:S03]  /*5ea0*/  IADD3 R105, -R17, R104, R16 ;  /* 0x0000006811697210 */ /* 0x000fc60007ffe110 */
[----:B------:R-:W-:Y:S01]  /*5eb0*/  HGMMA.64x128x16.F32 R24, R136, gdesc[UR8].tnspB, R24, gsb0 ;  /* 0x41e0000888187df0 */ /* 0x000fe20008000818 */
[----:B------:R-:W0:Y:S01]  /*5ec0*/  MUFU.TANH R140, R140 ;  /* 0x0000008c008c7308 */ /* 0x000e220000002400 */
[C---:B------:R-:W-:Y:S02]  /*5ed0*/  VIADD R127, R105.reuse, UR54 ;  /* 0x00000036697f7c36 */ /* 0x040fe40008000000 */
[----:B------:R-:W-:Y:S02]  /*5ee0*/  VIADD R130, R105, UR51 ;  /* 0x0000003369827c36 */ /* 0x000fe40008000000 */
[--C-:B-----5:R-:W-:Y:S02]  /*5ef0*/  IMAD.IADD R115, R127, 0x1, R119.reuse ;  /* 0x000000017f737824 */ /* 0x120fe400078e0277 */
[----:B------:R-:W-:Y:S01]  /*5f00*/  IMAD.IADD R117, R130, 0x1, R119 ;  /* 0x0000000182757824 */ /* 0x000fe200078e0277 */
[----:B------:R-:W0:Y:S01]  /*5f10*/  MUFU.TANH R142, R142 ;  /* 0x0000008e008e7308 */ /* 0x000e220000002400 */
[----:B------:R-:W-:-:S02]  /*5f20*/  WARPGROUP.DEPBAR.LE gsb0, 0x0 ;  /* 0x00008000000079c5 */ /* 0x000fc40000010000 */
[----:B------:R5:W-:Y:S01]  /*5f30*/  @!P2 SYNCS.ARRIVE.TRANS64.RED.A1T0 RZ, [R103+URZ], RZ ;  /* 0x000000ff67ffa9a7 */ /* 0x000be2000810043f */
[----:B------:R-:W-:Y:S02]  /*5f40*/  VIADD R136, R104, 0xffffffff ;  /* 0xffffffff68887836 */ /* 0x000fe40000000000 */
[----:B-----5:R-:W-:-:S06]  /*5f50*/  FMUL.FTZ R103, R135, UR4 ;  /* 0x0000000487677c20 */ /* 0x020fcc0008410000 */
[----:B------:R-:W0:Y:S01]  /*5f60*/  MUFU.TANH R103, R103 ;  /* 0x0000006700677308 */ /* 0x000e220000002400 */
[----:B-1234-:R-:W-:Y:S05]  /*5f70*/  @!P1 BRA `(.L_x_1379) ;  /* 0x0000000000549947 */ /* 0x01efea0003800000 */
[----:B------:R-:W-:Y:S01]  /*5f80*/  IADD3 R119, -R17, R16, R119 ;  /* 0x0000001011777210 */ /* 0x000fe20007ffe177 */
        /* <DEDUP_REMOVED lines=11> */
.L_x_1381:
[----:B------:R-:W-:-:S05]  /*6040*/  IMAD.U32 R116, RZ, RZ, UR50 ;  /* 0x00000032ff747e24 */ /* 0x000fca000f8e00ff */
[----:B------:R-:W-:-:S13]  /*6050*/  ISETP.NE.AND P1, PT, R116, 0x1, PT ;  /* 0x000000017400780c */ /* 0x000fda0003f25270 */
[----:B------:R-:W1:Y:S02]  /*6060*/  @P1 LDC.64 R104, c[0x0][0x9e8] ;  /* 0x00027a00ff681b82 */ /* 0x000e640000000a00 */
[----:B-1----:R-:W-:-:S05]  /*6070*/  @P1 IMAD.HI.U32 R104, R119, R104, RZ ;  /* 0x0000006877681227 */ /* 0x002fca00078e00ff */
[----:B------:R-:W-:-:S07]  /*6080*/  @P1 SHF.R.U32.HI R119, RZ, R105, R104 ;  /* 0x00000069ff771219 */ /* 0x000fce0000011668 */
.L_x_1382:
[----:B------:R-:W-:Y:S05]  /*6090*/  BSYNC B0 ;  /* 0x0000000000007941 */ /* 0x000fea0003800000 */
.L_x_1380:
[----:B------:R-:W-:-:S05]  /*60a0*/  IMAD R104, R119, R116, R136 ;  /* 0x0000007477687224 */ /* 0x000fca00078e0288 */
[----:B------:R-:W-:Y:S02]  /*60b0*/  VIADDMNMX R115, R104, R116, R115, PT ;  /* 0x0000007468737246 */ /* 0x000fe40003800173 */
[----:B------:R-:W-:-:S07]  /*60c0*/  VIMNMX R117, R117, R104, !PT ;  /* 0x0000006875757248 */ /* 0x000fce0007fe0100 */
.L_x_1379:
        /* <DEDUP_REMOVED lines=110> */
[----:B------:R-:W-:Y:S01]  /*67b0*/  ISETP.GE.AND P6, PT, R121, 0x5a, PT ;  /* 0x0000005a7900780c */ /* 0x000fe20003fc6270 */
[----:B------:R-:W0:Y:S03]  /*67c0*/  SHFL.IDX PT, R11, R113, 0x1, 0x1c1f ;  /* 0x003c1f00710b7f89 */ /* 0x000e2600000e0000 */
        /* <DEDUP_REMOVED lines=8> */
[----:B------:R-:W-:Y:S01]  /*6850*/  IADD3 R11, -R17, R16, R11 ;  /* 0x00000010110b7210 */ /* 0x000fe20007ffe10b */
        /* <DEDUP_REMOVED lines=11> */
.L_x_1385:
[----:B------:R-:W-:-:S05]  /*6910*/  IMAD.U32 R105, RZ, RZ, UR50 ;  /* 0x00000032ff697e24 */ /* 0x000fca000f8e00ff */
[----:B------:R-:W-:-:S13]  /*6920*/  ISETP.NE.AND P6, PT, R105, 0x1, PT ;  /* 0x000000016900780c */ /* 0x000fda0003fc5270 */
[----:B------:R-:W0:Y:S02]  /*6930*/  @P6 LDC.64 R128, c[0x0][0x9e8] ;  /* 0x00027a00ff806b82 */ /* 0x000e240000000a00 */
[----:B0-----:R-:W-:-:S05]  /*6940*/  @P6 IMAD.HI.U32 R128, R11, R128, RZ ;  /* 0x000000800b806227 */ /* 0x001fca00078e00ff */
[----:B------:R-:W-:-:S07]  /*6950*/  @P6 SHF.R.U32.HI R11, RZ, R129, R128 ;  /* 0x00000081ff0b6219 */ /* 0x000fce0000011680 */
.L_x_1386:
[----:B------:R-:W-:Y:S05]  /*6960*/  BSYNC B0 ;  /* 0x0000000000007941 */ /* 0x000fea0003800000 */
.L_x_1384:
[----:B------:R-:W-:-:S05]  /*6970*/  IMAD R128, R11, R105, R136 ;  /* 0x000000690b807224 */ /* 0x000fca00078e0288 */
[----:B------:R-:W-:Y:S02]  /*6980*/  VIADDMNMX R89, R128, R105, R89, PT ;  /* 0x0000006980597246 */ /* 0x000fe40003800159 */
[----:B------:R-:W-:-:S07]  /*6990*/  VIMNMX R93, R93, R128, !PT ;  /* 0x000000805d5d7248 */ /* 0x000fce0007fe0100 */
.L_x_1383:
        /* <DEDUP_REMOVED lines=133> */
[----:B------:R-:W-:Y:S01]  /*71f0*/  FSEL R109, R174, RZ, P1 ;  /* 0x000000ffae6d7208 */ /* 0x000fe20000800000 */
[--C-:B------:R-:W-:Y:S01]  /*7200*/  FFMA.FTZ R180, R180, R11, -R111.reuse ;  /* 0x0000000bb4b47223 */ /* 0x100fe2000001086f */
[----:B------:R-:W-:Y:S01]  /*7210*/  FMNMX.FTZ R21, R14, R21, !PT ;  /* 0x000000150e157209 */ /* 0x000fe20007810000 */
[-CC-:B------:R-:W-:Y:S01]  /*7220*/  FFMA.FTZ R184, R184, R11.reuse, -R111.reuse ;  /* 0x0000000bb8b87223 */ /* 0x180fe2000001086f */
[--C-:B------:R-:W-:Y:S01]  /*7230*/  FFMA.FTZ R182, R182, R11, -R111.reuse ;  /* 0x0000000bb6b67223 */ /* 0x100fe2000001086f */
[----:B------:R0:W-:Y:S01]  /*7240*/  MUFU.EX2 R93, R138 ;  /* 0x0000008a005d7308 */ /* 0x0001e20000000800 */
        /* <DEDUP_REMOVED lines=9> */
[-CC-:B0-----:R-:W-:Y:S01]  /*72e0*/  FFMA.FTZ R138, R92, R11.reuse, -R111.reuse ;  /* 0x0000000b5c8a7223 */ /* 0x181fe2000001086f */
        /* <DEDUP_REMOVED lines=8> */
[-CC-:B------:R-:W-:Y:S01]  /*7370*/  FFMA.FTZ R112, R112, R11.reuse, -R111.reuse ;  /* 0x0000000b70707223 */ /* 0x180fe2000001086f */
[-CC-:B------:R-:W-:Y:S01]  /*7380*/  FFMA.FTZ R105, R106, R11.reuse, -R111.reuse ;  /* 0x0000000b6a697223 */ /* 0x180fe2000001086f */
[--C-:B------:R-:W-:Y:S01]  /*7390*/  FFMA.FTZ R108, R108, R11, -R111.reuse ;  /* 0x0000000b6c6c7223 */ /* 0x100fe2000001086f */
[----:B------:R-:W-:Y:S01]  /*73a0*/  FMNMX.FTZ R95, R94, R95, !PT ;  /* 0x0000005f5e5f7209 */ /* 0x000fe20007810000 */
[----:B------:R-:W-:Y:S01]  /*73b0*/  FFMA.FTZ R96, R96, R11, -R111 ;  /* 0x0000000b60607223 */ /* 0x000fe2000001086f */
[----:B------:R-:W0:Y:S02]  /*73c0*/  MUFU.EX2 R182, R182 ;  /* 0x000000b600b67308 */ /* 0x000e240000000800 */
[----:B------:R-:W-:-:S04]  /*73d0*/  FMNMX.FTZ R95, R88, R95, !PT ;  /* 0x0000005f585f7209 */ /* 0x000fc80007810000 */
[----:B------:R-:W-:Y:S02]  /*73e0*/  FMNMX.FTZ R95, R98, R95, !PT ;  /* 0x0000005f625f7209 */ /* 0x000fe40007810000 */
[----:B------:R-:W-:Y:S02]  /*73f0*/  MUFU.EX2 R91, R178 ;  /* 0x000000b2005b7308 */ /* 0x000fe40000000800 */
[----:B------:R-:W-:-:S04]  /*7400*/  FMNMX.FTZ R97, R20, R95, !PT ;  /* 0x0000005f14617209 */ /* 0x000fc80007810000 */
[----:B------:R-:W-:Y:S02]  /*7410*/  FMNMX.FTZ R97, R100, R97, !PT ;  /* 0x0000006164617209 */ /* 0x000fe40007810000 */
[----:B------:R-:W-:Y:S02]  /*7420*/  MUFU.EX2 R176, R176 ;  /* 0x000000b000b07308 */ /* 0x000fe40000000800 */
[----:B------:R-:W-:-:S04]  /*7430*/  FMNMX.FTZ R97, R140, R97, !PT ;  /* 0x000000618c617209 */ /* 0x000fc80007810000 */
[----:B------:R-:W-:Y:S02]  /*7440*/  FMNMX.FTZ R97, R142, R97, !PT ;  /* 0x000000618e617209 */ /* 0x000fe40007810000 */
[----:B------:R0:W-:Y:S02]  /*7450*/  MUFU.EX2 R95, R158 ;  /* 0x0000009e005f7308 */ /* 0x0001e40000000800 */
[----:B------:R-:W-:-:S04]  /*7460*/  FMNMX.FTZ R97, R144, R97, !PT ;  /* 0x0000006190617209 */ /* 0x000fc80007810000 */
[----:B------:R-:W-:Y:S02]  /*7470*/  FMNMX.FTZ R97, R146, R97, !PT ;  /* 0x0000006192617209 */ /* 0x000fe40007810000 */
[----:B------:R1:W-:Y:S01]  /*7480*/  MUFU.EX2 R178, R156 ;  /* 0x0000009c00b27308 */ /* 0x0003e20000000800 */
[----:B0-----:R-:W-:Y:S02]  /*7490*/  F2FP.F16.F32.PACK_AB R158, R182, R21 ;  /* 0x00000015b69e723e */ /* 0x001fe400000000ff */
[----:B------:R-:W-:-:S04]  /*74a0*/  FMNMX.FTZ R97, R150, R97, !PT ;  /* 0x0000006196617209 */ /* 0x000fc80007810000 */
[----:B------:R-:W-:Y:S01]  /*74b0*/  FMNMX.FTZ R97, R152, R97, !PT ;  /* 0x0000006198617209 */ /* 0x000fe20007810000 */
[----:B------:R-:W-:Y:S01]  /*74c0*/  MUFU.EX2 R148, R148 ;  /* 0x0000009400947308 */ /* 0x000fe20000000800 */
[----:B-1----:R-:W-:Y:S02]  /*74d0*/  F2FP.F16.F32.PACK_AB R156, R180, R15 ;  /* 0x0000000fb49c723e */ /* 0x002fe400000000ff */
[----:B------:R-:W-:-:S04]  /*74e0*/  FMNMX.FTZ R97, R154, R97, !PT ;  /* 0x000000619a617209 */ /* 0x000fc80007810000 */
[----:B------:R-:W-:Y:S01]  /*74f0*/  FMNMX.FTZ R97, R102, R97, !PT ;  /* 0x0000006166617209 */ /* 0x000fe20007810000 */
[----:B------:R-:W-:Y:S03]  /*7500*/  MUFU.EX2 R89, R89 ;  /* 0x0000005900597308 */ /* 0x000fe60000000800 */
[----:B------:R-:W-:Y:S01]  /*7510*/  FMNMX.FTZ R0, R126, R97, !PT ;  /* 0x000000617e007209 */ /* 0x000fe20007810000 */
[-CC-:B------:R-:W-:Y:S01]  /*7520*/  FFMA.FTZ R97, R116, R11.reuse, -R111.reuse ;  /* 0x0000000b74617223 */ /* 0x180fe2000001086f */
[----:B------:R-:W-:-:S03]  /*7530*/  FFMA.FTZ R116, R124, R11, -R111 ;  /* 0x0000000b7c747223 */ /* 0x000fc6000001086f */
[----:B------:R-:W0:Y:S01]  /*7540*/  SHFL.BFLY PT, R103, R0, 0x2, 0x1f ;  /* 0x0c401f0000677f89 */ /* 0x000e2200000e0000 */
[----:B------:R-:W-:Y:S08]  /*7550*/  MUFU.EX2 R120, R120 ;  /* 0x0000007800787308 */ /* 0x000ff00000000800 */
[----:B------:R-:W-:Y:S08]  /*7560*/  MUFU.EX2 R97, R97 ;  /* 0x0000006100617308 */ /* 0x000ff00000000800 */
[----:B------:R-:W-:Y:S01]  /*7570*/  MUFU.EX2 R116, R116 ;  /* 0x0000007400747308 */ /* 0x000fe20000000800 */
[----:B0-----:R-:W-:-:S07]  /*7580*/  FMNMX.FTZ R107, R0, R103, !PT ;  /* 0x00000067006b7209 */ /* 0x001fce0007810000 */
[----:B------:R-:W-:Y:S01]  /*7590*/  MUFU.EX2 R99, R99 ;  /* 0x0000006300637308 */ /* 0x000fe20000000800 */
[-CC-:B------:R-:W-:Y:S01]  /*75a0*/  FFMA.FTZ R103, R110, R11.reuse, -R111.reuse ;  /* 0x0000000b6e677223 */ /* 0x180fe2000001086f */
[----:B------:R-:W0:Y:S06]  /*75b0*/  SHFL.BFLY PT, R0, R107, 0x1, 0x1f ;  /* 0x0c201f006b007f89 */ /* 0x000e2c00000e0000 */
        /* <DEDUP_REMOVED lines=40> */
[-CC-:B------:R-:W-:Y:S01]  /*7840*/  FFMA.FTZ R150, R150, R11.reuse, -R109.reuse ;  /* 0x0000000b96967223 */ /* 0x180fe2000001086d */
[----:B------:R-:W-:Y:S01]  /*7850*/  FFMA.FTZ R102, R102, R11, -R109 ;  /* 0x0000000b66667223 */ /* 0x000fe2000001086d */
[----:B------:R-:W-:Y:S01]  /*7860*/  ISETP.GT.AND P1, PT, R10, R13, PT ;  /* 0x0000000d0a00720c */ /* 0x000fe20003f24270 */
[----:B------:R-:W-:Y:S01]  /*7870*/  FADD.FTZ R6, R182, R7 ;  /* 0x00000007b6067221 */ /* 0x000fe20000010000 */
[----:B------:R-:W-:-:S02]  /*7880*/  VIADD R10, R10, 0xffffffff ;  /* 0xffffffff0a0a7836 */ /* 0x000fc40000000000 */
[----:B------:R-:W2:Y:S01]  /*7890*/  MUFU.EX2 R159, R159 ;  /* 0x0000009f009f7308 */ /* 0x000ea20000000800 */
[----:B-1----:R-:W-:Y:S01]  /*78a0*/  FFMA.FTZ R3, R2, R3, R157 ;  /* 0x0000000302037223 */ /* 0x002fe2000001009d */
[----:B------:R-:W-:-:S04]  /*78b0*/  FADD.FTZ R7, R91, R6 ;  /* 0x000000065b077221 */ /* 0x000fc80000010000 */
[----:B------:R-:W-:Y:S02]  /*78c0*/  FADD.FTZ R94, R176, R7 ;  /* 0x00000007b05e7221 */ /* 0x000fe40000010000 */
[----:B------:R-:W1:Y:S01]  /*78d0*/  MUFU.EX2 R12, R12 ;  /* 0x0000000c000c7308 */ /* 0x000e620000000800 */
[C---:B0-----:R-:W-:Y:S01]  /*78e0*/  FADD.FTZ R6, R8.reuse, R3 ;  /* 0x0000000308067221 */ /* 0x041fe20000010000 */
[----:B------:R-:W-:Y:S01]  /*78f0*/  FADD.FTZ R7, R95, R94 ;  /* 0x0000005e5f077221 */ /* 0x000fe20000010000 */
[----:B------:R-:W-:Y:S01]  /*7900*/  IMAD.U32 R94, RZ, RZ, UR14 ;  /* 0x0000000eff5e7e24 */ /* 0x000fe2000f8e00ff */
[----:B------:R-:W-:Y:S01]  /*7910*/  F2FP.F16.F32.PACK_AB R157, R8, R157 ;  /* 0x0000009d089d723e */ /* 0x000fe200000000ff */
[----:B------:R-:W-:Y:S02]  /*7920*/  IMAD.MOV.U32 R8, RZ, RZ, R174 ;  /* 0x000000ffff087224 */ /* 0x000fe400078e00ae */
[----:B------:R-:W-:Y:S01]  /*7930*/  FADD.FTZ R7, R178, R7 ;  /* 0x00000007b2077221 */ /* 0x000fe20000010000 */
[----:B------:R-:W-:Y:S01]  /*7940*/  @!P6 VIADD R94, R94, 0x2a860 ;  /* 0x0002a8605e5ee836 */ /* 0x000fe20000000000 */
[----:B------:R-:W0:Y:S01]  /*7950*/  MUFU.EX2 R153, R153 ;  /* 0x0000009900997308 */ /* 0x000e220000000800 */
[----:B--2---:R-:W-:-:S03]  /*7960*/  FADD.FTZ R3, R159, R6 ;  /* 0x000000069f037221 */ /* 0x004fc60000010000 */
[----:B------:R-:W-:-:S04]  /*7970*/  @!P6 PRMT R94, RZ, 0x654, R94 ;  /* 0x00000654ff5ee816 */ /* 0x000fc8000000005e */
[----:B------:R-:W2:Y:S01]  /*7980*/  MUFU.EX2 R14, R14 ;  /* 0x0000000e000e7308 */ /* 0x000ea20000000800 */
[C---:B-1----:R-:W-:Y:S01]  /*7990*/  FADD.FTZ R6, R12.reuse, R3 ;  /* 0x000000030c067221 */ /* 0x042fe20000010000 */
[----:B------:R1:W-:Y:S01]  /*79a0*/  @!P6 SYNCS.ARRIVE.TRANS64.RED.A1T0 RZ, [R94+URZ], RZ ;  /* 0x000000ff5effe9a7 */ /* 0x0003e2000810043f */
[----:B------:R-:W-:-:S05]  /*79b0*/  F2FP.F16.F32.PACK_AB R159, R12, R159 ;  /* 0x0000009f0c9f723e */ /* 0x000fca00000000ff */
[----:B------:R-:W3:Y:S01]  /*79c0*/  MUFU.EX2 R155, R155 ;  /* 0x0000009b009b7308 */ /* 0x000ee20000000800 */
[----:B0-----:R-:W-:-:S07]  /*79d0*/  FADD.FTZ R3, R153, R6 ;  /* 0x0000000699037221 */ /* 0x001fce0000010000 */
[----:B------:R-:W0:Y:S01]  /*79e0*/  MUFU.EX2 R104, R104 ;  /* 0x0000006800687308 */ /* 0x000e220000000800 */
[C---:B--2---:R-:W-:Y:S01]  /*79f0*/  FADD.FTZ R6, R14.reuse, R3 ;  /* 0x000000030e067221 */ /* 0x044fe20000010000 */
[----:B------:R-:W-:-:S06]  /*7a00*/  F2FP.F16.F32.PACK_AB R153, R14, R153 ;  /* 0x000000990e99723e */ /* 0x000fcc00000000ff */
[----:B------:R-:W2:Y:S01]  /*7a10*/  MUFU.EX2 R149, R149 ;  /* 0x0000009500957308 */ /* 0x000ea20000000800 */
[----:B---3--:R-:W-:-:S07]  /*7a20*/  FADD.FTZ R3, R155, R6 ;  /* 0x000000069b037221 */ /* 0x008fce0000010000 */
[----:B------:R3:W-:Y:S01]  /*7a30*/  MUFU.EX2 R145, R20 ;  /* 0x0000001400917308 */ /* 0x0007e20000000800 */
[C---:B0-----:R-:W-:Y:S01]  /*7a40*/  FADD.FTZ R6, R104.reuse, R3 ;  /* 0x0000000368067221 */ /* 0x041fe20000010000 */
[----:B------:R-:W-:-:S06]  /*7a50*/  F2FP.F16.F32.PACK_AB R155, R104, R155 ;  /* 0x0000009b689b723e */ /* 0x000fcc00000000ff */
[----:B------:R-:W0:Y:S01]  /*7a60*/  MUFU.EX2 R90, R90 ;  /* 0x0000005a005a7308 */ /* 0x000e220000000800 */
[----:B---3--:R-:W-:Y:S01]  /*7a70*/  FADD.FTZ R20, R148, R7 ;  /* 0x0000000794147221 */ /* 0x008fe20000010000 */
[----:B------:R-:W-:-:S03]  /*7a80*/  F2FP.F16.F32.PACK_AB R148, R93, R148 ;  /* 0x000000945d94723e */ /* 0x000fc600000000ff */
[----:B------:R-:W-:-:S03]  /*7a90*/  FADD.FTZ R20, R93, R20 ;  /* 0x000000145d147221 */ /* 0x000fc60000010000 */
[----:B------:R-:W3:Y:S01]  /*7aa0*/  MUFU.EX2 R151, R151 ;  /* 0x0000009700977308 */ /* 0x000ee20000000800 */
[----:B------:R-:W-:-:S04]  /*7ab0*/  FADD.FTZ R7, R89, R20 ;  /* 0x0000001459077221 */ /* 0x000fc80000010000 */
[----:B------:R-:W-:Y:S01]  /*7ac0*/  FADD.FTZ R20, R120, R7 ;  /* 0x0000000778147221 */ /* 0x000fe20000010000 */
[----:B--2---:R-:W-:Y:S02]  /*7ad0*/  FADD.FTZ R7, R149, R6 ;  /* 0x0000000695077221 */ /* 0x004fe40000010000 */
[----:B------:R-:W2:Y:S01]  /*7ae0*/  MUFU.EX2 R88, R88 ;  /* 0x0000005800587308 */ /* 0x000ea20000000800 */
[----:B------:R-:W-:Y:S01]  /*7af0*/  FADD.FTZ R3, R97, R20 ;  /* 0x0000001461037221 */ /* 0x000fe20000010000 */
[C---:B0-----:R-:W-:Y:S01]  /*7b00*/  FADD.FTZ R20, R90.reuse, R7 ;  /* 0x000000075a147221 */ /* 0x041fe20000010000 */
[----:B------:R-:W-:Y:S02]  /*7b10*/  F2FP.F16.F32.PACK_AB R149, R90, R149 ;  /* 0x000000955a95723e */ /* 0x000fe400000000ff */
[----:B------:R-:W-:Y:S01]  /*7b20*/  FADD.FTZ R6, R116, R3 ;  /* 0x0000000374067221 */ /* 0x000fe20000010000 */
[--C-:B------:R-:W-:Y:S01]  /*7b30*/  FFMA.FTZ R3, R152, R11, -R109.reuse ;  /* 0x0000000b98037223 */ /* 0x100fe2000001086d */
[----:B------:R-:W-:Y:S01]  /*7b40*/  F2FP.F16.F32.PACK_AB R152, R176, R91 ;  /* 0x0000005bb098723e */ /* 0x000fe200000000ff */
[----:B------:R-:W0:Y:S01]  /*7b50*/  MUFU.EX2 R98, R98 ;  /* 0x0000006200627308 */ /* 0x000e220000000800 */
[----:B---3--:R-:W-:Y:S01]  /*7b60*/  FADD.FTZ R7, R151, R20 ;  /* 0x0000001497077221 */ /* 0x008fe20000010000 */
[----:B------:R-:W-:Y:S01]  /*7b70*/  FADD.FTZ R111, R99, R6 ;  /* 0x00000006636f7221 */ /* 0x000fe20000010000 */
[-CC-:B------:R-:W-:Y:S01]  /*7b80*/  FFMA.FTZ R6, R154, R11.reuse, -R109.reuse ;  /* 0x0000000b9a067223 */ /* 0x180fe2000001086d */
[----:B------:R-:W-:Y:S01]  /*7b90*/  FFMA.FTZ R109, R126, R11, -R109 ;  /* 0x0000000b7e6d7223 */ /* 0x000fe2000001086d */
[----:B------:R-:W-:Y:S01]  /*7ba0*/  F2FP.F16.F32.PACK_AB R154, R178, R95 ;  /* 0x0000005fb29a723e */ /* 0x000fe200000000ff */
[----:B------:R-:W-:-:S02]  /*7bb0*/  FADD.FTZ R20, R118, R111 ;  /* 0x0000006f76147221 */ /* 0x000fc40000010000 */
[----:B------:R-:W3:Y:S01]  /*7bc0*/  MUFU.EX2 R100, R100 ;  /* 0x0000006400647308 */ /* 0x000ee20000000800 */
[C---:B--2---:R-:W-:Y:S01]  /*7bd0*/  FADD.FTZ R7, R88.reuse, R7 ;  /* 0x0000000758077221 */ /* 0x044fe20000010000 */
[----:B------:R-:W-:Y:S01]  /*7be0*/  FADD.FTZ R111, R101, R20 ;  /* 0x00000014656f7221 */ /* 0x000fe20000010000 */
[----:B------:R-:W-:-:S03]  /*7bf0*/  F2FP.F16.F32.PACK_AB R151, R88, R151 ;  /* 0x000000975897723e */ /* 0x000fc600000000ff */
[----:B------:R-:W-:Y:S02]  /*7c00*/  FADD.FTZ R20, R112, R111 ;  /* 0x0000006f70147221 */ /* 0x000fe40000010000 */
[----:B------:R2:W4:Y:S01]  /*7c10*/  MUFU.EX2 R147, R140 ;  /* 0x0000008c00937308 */ /* 0x0005220000000800 */
[----:B0-----:R-:W-:Y:S01]  /*7c20*/  FADD.FTZ R7, R98, R7 ;  /* 0x0000000762077221 */ /* 0x001fe20000010000 */
[----:B------:R-:W-:-:S03]  /*7c30*/  FADD.FTZ R15, R103, R20 ;  /* 0x00000014670f7221 */ /* 0x000fc60000010000 */
[C---:B------:R-:W-:Y:S01]  /*7c40*/  FADD.FTZ R7, R145.reuse, R7 ;  /* 0x0000000791077221 */ /* 0x040fe20000010000 */
[----:B------:R-:W-:Y:S02]  /*7c50*/  F2FP.F16.F32.PACK_AB R145, R145, R98 ;  /* 0x000000629191723e */ /* 0x000fe400000000ff */
[----:B------:R-:W0:Y:S01]  /*7c60*/  MUFU.EX2 R106, R142 ;  /* 0x0000008e006a7308 */ /* 0x000e220000000800 */
[----:B---3--:R-:W-:Y:S01]  /*7c70*/  FADD.FTZ R7, R100, R7 ;  /* 0x0000000764077221 */ /* 0x008fe20000010000 */
[----:B--2---:R-:W-:-:S06]  /*7c80*/  F2FP.F16.F32.PACK_AB R140, R112, R101 ;  /* 0x00000065708c723e */ /* 0x004fcc00000000ff */
[----:B------:R2:W3:Y:S01]  /*7c90*/  MUFU.EX2 R141, R144 ;  /* 0x00000090008d7308 */ /* 0x0004e20000000800 */
[C---:B----4-:R-:W-:Y:S01]  /*7ca0*/  FADD.FTZ R7, R147.reuse, R7 ;  /* 0x0000000793077221 */ /* 0x050fe20000010000 */
[----:B------:R-:W-:-:S06]  /*7cb0*/  F2FP.F16.F32.PACK_AB R147, R147, R100 ;  /* 0x000000649393723e */ /* 0x000fcc00000000ff */
[----:B-1----:R1:W4:Y:S01]  /*7cc0*/  MUFU.EX2 R94, R146 ;  /* 0x00000092005e7308 */ /* 0x0023220000000800 */
[----:B0-----:R-:W-:Y:S01]  /*7cd0*/  FADD.FTZ R7, R106, R7 ;  /* 0x000000076a077221 */ /* 0x001fe20000010000 */
[----:B--2---:R-:W-:-:S06]  /*7ce0*/  F2FP.F16.F32.PACK_AB R144, R116, R97 ;  /* 0x000000617490723e */ /* 0x004fcc00000000ff */
[----:B------:R0:W2:Y:S01]  /*7cf0*/  MUFU.EX2 R143, R150 ;  /* 0x00000096008f7308 */ /* 0x0000a20000000800 */
[C---:B---3--:R-:W-:Y:S01]  /*7d00*/  FADD.FTZ R7, R141.reuse, R7 ;  /* 0x000000078d077221 */ /* 0x048fe20000010000 */
[----:B-1----:R-:W-:Y:S02]  /*7d10*/  F2FP.F16.F32.PACK_AB R146, R118, R99 ;  /* 0x000000637692723e */ /* 0x002fe400000000ff */
[----:B------:R-:W-:-:S04]  /*7d20*/  F2FP.F16.F32.PACK_AB R141, R141, R106 ;  /* 0x0000006a8d8d723e */ /* 0x000fc800000000ff */
[----:B------:R-:W1:Y:S01]  /*7d30*/  MUFU.EX2 R108, R108 ;  /* 0x0000006c006c7308 */ /* 0x000e620000000800 */
[----:B----4-:R-:W-:Y:S01]  /*7d40*/  FADD.FTZ R7, R94, R7 ;  /* 0x000000075e077221 */ /* 0x010fe20000010000 */
[----:B0-----:R-:W-:-:S06]  /*7d50*/  F2FP.F16.F32.PACK_AB R150, R120, R89 ;  /* 0x000000597896723e */ /* 0x001fcc00000000ff */
        /* <DEDUP_REMOVED lines=19> */
[----:B-1----:R-:W-:Y:S01]  /*7e90*/  FADD.FTZ R20, R138, R15 ;  /* 0x0000000f8a147221 */ /* 0x002fe20000010000 */
[C---:B0-----:R-:W-:Y:S01]  /*7ea0*/  FADD.FTZ R3, R109.reuse, R7 ;  /* 0x000000076d037221 */ /* 0x041fe20000010000 */
[----:B------:R-:W-:Y:S01]  /*7eb0*/  F2FP.F16.F32.PACK_AB R139, R109, R102 ;  /* 0x000000666d8b723e */ /* 0x000fe200000000ff */
[----:B------:R-:W-:Y:S02]  /*7ec0*/  IMAD.MOV.U32 R7, RZ, RZ, R92 ;  /* 0x000000ffff077224 */ /* 0x000fe400078e005c */
[C---:B--2---:R-:W-:Y:S01]  /*7ed0*/  FADD.FTZ R6, R107.reuse, R20 ;  /* 0x000000146b067221 */ /* 0x044fe20000010000 */
[----:B------:R-:W-:Y:S01]  /*7ee0*/  F2FP.F16.F32.PACK_AB R138, R107, R138 ;  /* 0x0000008a6b8a723e */ /* 0x000fe200000000ff */
[----:B------:R-:W-:Y:S06]  /*7ef0*/  @P1 BRA `(.L_x_1387) ;  /* 0xffffffcc00301947 */ /* 0x000fec000383ffff */
[----:B------:R-:W-:Y:S01]  /*7f00*/  IMAD.MOV.U32 R7, RZ, RZ, R92 ;  /* 0x000000ffff077224 */ /* 0x000fe200078e005c */
[----:B------:R-:W-:Y:S01]  /*7f10*/  UMOV UR37, UR5 ;  /* 0x0000000500257c82 */ /* 0x000fe20008000000 */
[----:B------:R-:W-:Y:S01]  /*7f20*/  IMAD.MOV.U32 R8, RZ, RZ, R174 ;  /* 0x000000ffff087224 */ /* 0x000fe200078e00ae */
[----:B------:R-:W-:-:S06]  /*7f30*/  UMOV UR36, UR39 ;  /* 0x0000002700247c82 */ /* 0x000fcc0008000000 */
.L_x_1370:
        /* <DEDUP_REMOVED lines=23> */
.L_x_1389:
[----:B------:R-:W-:-:S13]  /*80b0*/  ISETP.NE.AND P1, PT, R9, 0x1, PT ;  /* 0x000000010900780c */ /* 0x000fda0003f25270 */
[----:B------:R-:W0:Y:S02]  /*80c0*/  @P1 LDC.64 R14, c[0x0][0x9e8] ;  /* 0x00027a00ff0e1b82 */ /* 0x000e240000000a00 */
[----:B0-----:R-:W-:-:S05]  /*80d0*/  @P1 IMAD.HI.U32 R14, R12, R14, RZ ;  /* 0x0000000e0c0e1227 */ /* 0x001fca00078e00ff */
[----:B------:R-:W-:-:S07]  /*80e0*/  @P1 SHF.R.U32.HI R12, RZ, R15, R14 ;  /* 0x0000000fff0c1219 */ /* 0x000fce000001160e */
.L_x_1390:
[----:B------:R-:W-:-:S05]  /*80f0*/  IMAD R12, R12, R9, RZ ;  /* 0x000000090c0c7224 */ /* 0x000fca00078e02ff */
[----:B------:R-:W-:-:S07]  /*8100*/  VIMNMX R13, R13, R12, !PT ;  /* 0x0000000c0d0d7248 */ /* 0x000fce0007fe0100 */
.L_x_1388:
        /* <DEDUP_REMOVED lines=12> */
.L_x_1400:
[----:B------:R-:W-:-:S04]  /*81d0*/  UIADD3 UR37, UR4, 0x1, URZ ;  /* 0x0000000104257890 */ /* 0x000fc8000fffe03f */
[----:B------:R-:W-:-:S04]  /*81e0*/  UISETP.NE.AND UP0, UPT, UR37, 0x2, UPT ;  /* 0x000000022500788c */ /* 0x000fc8000bf05270 */
[----:B------:R-:W-:Y:S02]  /*81f0*/  USEL UR36, URZ, 0x1, UP0 ;  /* 0x000000013f247887 */ /* 0x000fe40008000000 */
[----:B------:R-:W-:Y:S02]  /*8200*/  USEL UR37, UR37, URZ, UP0 ;  /* 0x0000003f25257287 */ /* 0x000fe40008000000 */
[----:B------:R-:W-:Y:S01]  /*8210*/  ULOP3.LUT UR36, UR7, UR36, URZ, 0x3c, !UPT ;  /* 0x0000002407247292 */ /* 0x000fe2000f8e3c3f */
[----:B------:R-:W-:Y:S11]  /*8220*/  @!P0 BRA `(.L_x_1392) ;  /* 0x0000000000048947 */ /* 0x000ff60003800000 */
[----:B------:R-:W-:Y:S01]  /*8230*/  BPT.TRAP 0x1 ;  /* 0x000000040000795c */ /* 0x000fe20000300000 */
.L_x_1392:
[----:B------:R-:W-:Y:S01]  /*8240*/  ULEA UR6, UR37, UR38, 0x3 ;  /* 0x0000002625067291 */ /* 0x000fe2000f8e183f */
[----:B------:R-:W-:-:S05]  /*8250*/  IMAD.U32 R7, RZ, RZ, UR36 ;  /* 0x00000024ff077e24 */ /* 0x000fca000f8e00ff */
[----:B------:R-:W-:-:S04]  /*8260*/  SHF.L.U32 R7, R7, 0x1f, RZ ;  /* 0x0000001f07077819 */ /* 0x000fc800000006ff */
[----:B------:R0:W1:Y:S01]  /*8270*/  SYNCS.PHASECHK.TRANS64.TRYWAIT P1, [UR6+0x2a830], R7 ;  /* 0x02a83007ff0075a7 */ /* 0x0000620008020146 */
[----:B------:R-:W-:Y:S05]  /*8280*/  @!P0 BRA `(.L_x_1393) ;  /* 0x0000000000048947 */ /* 0x000fea0003800000 */
[----:B------:R-:W-:Y:S01]  /*8290*/  BPT.TRAP 0x1 ;  /* 0x000000040000795c */ /* 0x000fe20000300000 */
.L_x_1393:
[----:B-1----:R-:W-:Y:S05]  /*82a0*/  @P1 BRA `(.L_x_1394) ;  /* 0x0000000000081947 */ /* 0x002fea0003800000 */
[----:B------:R-:W1:Y:S02]  /*82b0*/  SYNCS.PHASECHK.TRANS64.TRYWAIT P1, [UR6+0x2a830], R7 ;  /* 0x02a83007ff0075a7 */ /* 0x000e640008020146 */
[----:B-1----:R-:W-:Y:S05]  /*82c0*/  @!P1 BRA `(.L_x_1395) ;  /* 0x000000ec006c9947 */ /* 0x002fea0003800000 */
.L_x_1394:
        /* <DEDUP_REMOVED lines=135> */
.L_x_1396:
[----:B------:R-:W-:Y:S01]  /*8b40*/  ULEA UR10, UR4, UR38, 0x3 ;  /* 0x00000026040a7291 */ /* 0x000fe2000f8e183f */
[----:B------:R-:W-:-:S05]  /*8b50*/  IMAD.U32 R0, RZ, RZ, UR7 ;  /* 0x00000007ff007e24 */ /* 0x000fca000f8e00ff */
[----:B------:R-:W-:-:S04]  /*8b60*/  SHF.L.U32 R0, R0, 0x1f, RZ ;  /* 0x0000001f00007819 */ /* 0x000fc800000006ff */
[----:B------:R2:W3:Y:S01]  /*8b70*/  SYNCS.PHASECHK.TRANS64.TRYWAIT P1, [UR10+0x2a850], R0 ;  /* 0x02a85000ff0075a7 */ /* 0x0004e2000802014a */
[----:B------:R-:W-:Y:S05]  /*8b80*/  @!P0 BRA `(.L_x_1397) ;  /* 0x0000000000048947 */ /* 0x000fea0003800000 */
[----:B------:R-:W-:Y:S01]  /*8b90*/  BPT.TRAP 0x1 ;  /* 0x000000040000795c */ /* 0x000fe20000300000 */
.L_x_1397:
[----:B---3--:R-:W-:Y:S05]  /*8ba0*/  @P1 BRA `(.L_x_1398) ;  /* 0x0000000000081947 */ /* 0x008fea0003800000 */
[----:B------:R-:W3:Y:S02]  /*8bb0*/  SYNCS.PHASECHK.TRANS64.TRYWAIT P1, [UR10+0x2a850], R0 ;  /* 0x02a85000ff0075a7 */ /* 0x000ee4000802014a */
[----:B---3--:R-:W-:Y:S05]  /*8bc0*/  @!P1 BRA `(.L_x_1399) ;  /* 0x000000e400449947 */ /* 0x008fea0003800000 */
.L_x_1398:
        /* <DEDUP_REMOVED lines=182> */
[--C-:B------:R-:W-:Y:S01]  /*9730*/  FFMA.FTZ R107, R128, R11, -R111.reuse ;  /* 0x0000000b806b7223 */ /* 0x100fe2000001086f */
[----:B------:R-:W-:Y:S01]  /*9740*/  FMNMX.FTZ R7, R104, R7, !PT ;  /* 0x0000000768077209 */ /* 0x000fe20007810000 */
[----:B------:R-:W-:Y:S01]  /*9750*/  HGMMA.64x128x16.F32 R24, R144, gdesc[UR4].tnspB, R24, gsb0 ;  /* 0x41e0000490187df0 */ /* 0x000fe20008000818 */
[----:B------:R-:W-:Y:S01]  /*9760*/  UIADD3 UR6, UR4, 0x200, URZ ;  /* 0x0000020004067890 */ /* 0x000fe2000fffe03f */
[----:B------:R-:W0:Y:S01]  /*9770*/  MUFU.TANH R148, R148 ;  /* 0x0000009400947308 */ /* 0x000e220000002400 */
[----:B------:R-:W-:Y:S01]  /*9780*/  UMOV UR7, 0x40000040 ;  /* 0x4000004000077882 */ /* 0x000fe20000000000 */
[----:B------:R-:W-:Y:S01]  /*9790*/  FMNMX.FTZ R7, R194, R7, !PT ;  /* 0x00000007c2077209 */ /* 0x000fe20007810000 */
[----:B------:R-:W-:Y:S01]  /*97a0*/  UIADD3 UR4, UR4, 0x280, URZ ;  /* 0x0000028004047890 */ /* 0x000fe2000fffe03f */
[-CC-:B------:R-:W-:Y:S01]  /*97b0*/  FFMA.FTZ R120, R190, R11.reuse, -R111.reuse ;  /* 0x0000000bbe787223 */ /* 0x180fe2000001086f */
[----:B------:R-:W-:Y:S01]  /*97c0*/  FFMA.FTZ R109, R132, R11, -R111 ;  /* 0x0000000b846d7223 */ /* 0x000fe2000001086f */
[----:B------:R-:W-:-:S02]  /*97d0*/  FMNMX.FTZ R7, R114, R7, !PT ;  /* 0x0000000772077209 */ /* 0x000fc40007810000 */
[----:B------:R-:W1:Y:S02]  /*97e0*/  MUFU.TANH R150, R150 ;  /* 0x0000009600967308 */ /* 0x000e640000002400 */
[----:B------:R-:W-:-:S04]  /*97f0*/  FMNMX.FTZ R7, R196, R7, !PT ;  /* 0x00000007c4077209 */ /* 0x000fc80007810000 */
[----:B------:R-:W-:Y:S02]  /*9800*/  FMNMX.FTZ R7, R118, R7, !PT ;  /* 0x0000000776077209 */ /* 0x000fe40007810000 */
[----:B------:R-:W-:Y:S02]  /*9810*/  MUFU.EX2 R89, R89 ;  /* 0x0000005900597308 */ /* 0x000fe40000000800 */
[----:B------:R-:W-:-:S04]  /*9820*/  FMNMX.FTZ R7, R198, R7, !PT ;  /* 0x00000007c6077209 */ /* 0x000fc80007810000 */
[----:B------:R-:W-:Y:S02]  /*9830*/  FMNMX.FTZ R7, R122, R7, !PT ;  /* 0x000000077a077209 */ /* 0x000fe40007810000 */
[----:B------:R-:W2:Y:S02]  /*9840*/  MUFU.EX2 R176, R176 ;  /* 0x000000b000b07308 */ /* 0x000ea40000000800 */
[----:B0-----:R-:W-:-:S04]  /*9850*/  FMNMX.FTZ R7, R148, R7, !PT ;  /* 0x0000000794077209 */ /* 0x001fc80007810000 */
[----:B------:R-:W-:Y:S02]  /*9860*/  FMNMX.FTZ R7, R126, R7, !PT ;  /* 0x000000077e077209 */ /* 0x000fe40007810000 */
[----:B------:R-:W-:Y:S02]  /*9870*/  MUFU.EX2 R91, R91 ;  /* 0x0000005b005b7308 */ /* 0x000fe40000000800 */
[----:B-1----:R-:W-:-:S04]  /*9880*/  FMNMX.FTZ R7, R150, R7, !PT ;  /* 0x0000000796077209 */ /* 0x002fc80007810000 */
[----:B------:R-:W-:Y:S02]  /*9890*/  FMNMX.FTZ R7, R130, R7, !PT ;  /* 0x0000000782077209 */ /* 0x000fe40007810000 */
[----:B------:R-:W-:Y:S01]  /*98a0*/  MUFU.EX2 R93, R93 ;  /* 0x0000005d005d7308 */ /* 0x000fe20000000800 */
[----:B--2---:R-:W-:Y:S02]  /*98b0*/  F2FP.F16.F32.PACK_AB R158, R176, R89 ;  /* 0x00000059b09e723e */ /* 0x004fe400000000ff */
        /* <DEDUP_REMOVED lines=14> */
[----:B0-----:R-:W-:-:S07]  /*99a0*/  FMNMX.FTZ R7, R2, R7, !PT ;  /* 0x0000000702077209 */ /* 0x001fce0007810000 */
[----:B------:R-:W-:Y:S01]  /*99b0*/  MUFU.EX2 R103, R103 ;  /* 0x0000006700677308 */ /* 0x000fe20000000800 */
[C---:B------:R-:W-:Y:S01]  /*99c0*/  FMUL.FTZ R113, R7.reuse, R11 ;  /* 0x0000000b07717220 */ /* 0x040fe20000410000 */
[----:B------:R-:W-:-:S03]  /*99d0*/  FADD.FTZ R2, -R7, R12 ;  /* 0x0000000c07027221 */ /* 0x000fc60000010100 */
[-CC-:B------:R-:W-:Y:S01]  /*99e0*/  FFMA.FTZ R14, R14, R11.reuse, -R113.reuse ;  /* 0x0000000b0e0e7223 */ /* 0x180fe20000010871 */
[-C--:B------:R-:W-:Y:S01]  /*99f0*/  FMUL.FTZ R2, R2, R11.reuse ;  /* 0x0000000b02027220 */ /* 0x080fe20000410000 */
        /* <DEDUP_REMOVED lines=17> */
[-CC-:B------:R-:W-:Y:S01]  /*9b10*/  FFMA.FTZ R118, R118, R11.reuse, -R113.reuse ;  /* 0x0000000b76767223 */ /* 0x180fe20000010871 */
[----:B------:R-:W0:Y:S01]  /*9b20*/  MUFU.EX2 R20, R20 ;  /* 0x0000001400147308 */ /* 0x000e220000000800 */
[-C--:B------:R-:W-:Y:S01]  /*9b30*/  FFMA.FTZ R198, R198, R11.reuse, -R113 ;  /* 0x0000000bc6c67223 */ /* 0x080fe20000010871 */
[----:B------:R-:W-:Y:S02]  /*9b40*/  WARPGROUP.DEPBAR.LE gsb0, 0x0 ;  /* 0x00008000000079c5 */ /* 0x000fe40000010000 */
[----:B------:R-:W-:Y:S01]  /*9b50*/  WARPGROUP.ARRIVE ;  /* 0x00000000000079c5 */ /* 0x000fe20000000000 */
[-CC-:B------:R-:W-:Y:S01]  /*9b60*/  FFMA.FTZ R144, R156, R11.reuse, -R111.reuse ;  /* 0x0000000b9c907223 */ /* 0x180fe2000001086f */
[----:B------:R-:W-:Y:S01]  /*9b70*/  FFMA.FTZ R146, R182, R11, -R111 ;  /* 0x0000000bb6927223 */ /* 0x000fe2000001086f */
[----:B------:R-:W-:-:S02]  /*9b80*/  @!P1 VIADD R14, R14, 0x2a840 ;  /* 0x0002a8400e0e9836 */ /* 0x000fc40000000000 */
[----:B------:R-:W-:Y:S01]  /*9b90*/  FFMA.FTZ R111, R192, R11, -R111 ;  /* 0x0000000bc06f7223 */ /* 0x000fe2000001086f */
[----:B------:R-:W2:Y:S01]  /*9ba0*/  MUFU.EX2 R88, R88 ;  /* 0x0000005800587308 */ /* 0x000ea20000000800 */
[----:B------:R-:W-:Y:S01]  /*9bb0*/  HGMMA.64x128x16.F32 R24, R140, gdesc[UR4].tnspB, R24, gsb0 ;  /* 0x41e000048c187df0 */ /* 0x000fe20008000818 */
[----:B------:R-:W-:Y:S01]  /*9bc0*/  UMOV UR6, UR4 ;  /* 0x0000000400067c82 */ /* 0x000fe20008000000 */
[----:B------:R-:W-:Y:S01]  /*9bd0*/  UMOV UR7, 0x40000040 ;  /* 0x4000004000077882 */ /* 0x000fe20000000000 */
[----:B------:R-:W-:Y:S01]  /*9be0*/  @!P1 PRMT R14, RZ, 0x654, R14 ;  /* 0x00000654ff0e9816 */ /* 0x000fe2000000000e */
[----:B-1----:R-:W-:Y:S01]  /*9bf0*/  FFMA.FTZ R3, R2, R3, R157 ;  /* 0x0000000302037223 */ /* 0x002fe2000001009d */
[----:B------:R-:W-:Y:S01]  /*9c00*/  F2FP.F16.F32.PACK_AB R156, R174, R15 ;  /* 0x0000000fae9c723e */ /* 0x000fe200000000ff */
        /* <DEDUP_REMOVED lines=8> */
[----:B------:R-:W-:Y:S01]  /*9c90*/  FFMA.FTZ R134, R134, R11, -R113 ;  /* 0x0000000b86867223 */ /* 0x000fe20000010871 */
[----:B------:R-:W0:Y:S01]  /*9ca0*/  MUFU.EX2 R90, R90 ;  /* 0x0000005a005a7308 */ /* 0x000e220000000800 */
[----:B-1----:R-:W-:-:S02]  /*9cb0*/  IMAD.U32 R111, RZ, RZ, UR10 ;  /* 0x0000000aff6f7e24 */ /* 0x002fc4000f8e00ff */
[----:B--2---:R-:W-:Y:S01]  /*9cc0*/  FADD.FTZ R3, R88, R3 ;  /* 0x0000000358037221 */ /* 0x004fe20000010000 */
[----:B------:R-:W-:Y:S01]  /*9cd0*/  FFMA.FTZ R113, R202, R11, -R113 ;  /* 0x0000000bca717223 */ /* 0x000fe20000010871 */
[----:B------:R-:W-:Y:S01]  /*9ce0*/  UMOV UR4, UR37 ;  /* 0x0000002500047c82 */ /* 0x000fe20008000000 */
[----:B------:R-:W-:Y:S02]  /*9cf0*/  F2FP.F16.F32.PACK_AB R157, R20, R157 ;  /* 0x0000009d149d723e */ /* 0x000fe400000000ff */
[----:B------:R-:W1:Y:S08]  /*9d00*/  MUFU.EX2 R92, R92 ;  /* 0x0000005c005c7308 */ /* 0x000e700000000800 */
        /* <DEDUP_REMOVED lines=34> */
[----:B------:R-:W-:Y:S02]  /*9f30*/  WARPGROUP.DEPBAR.LE gsb0, 0x0 ;  /* 0x00008000000079c5 */ /* 0x000fe40000010000 */
[----:B------:R-:W-:-:S04]  /*9f40*/  WARPGROUP.ARRIVE ;  /* 0x00000000000079c5 */ /* 0x000fc80000000000 */
[----:B------:R-:W1:Y:S01]  /*9f50*/  MUFU.EX2 R112, R112 ;  /* 0x0000007000707308 */ /* 0x000e620000000800 */
[C---:B--2---:R-:W-:Y:S01]  /*9f60*/  FADD.FTZ R3, R147.reuse, R3 ;  /* 0x0000000393037221 */ /* 0x044fe20000010000 */
[----:B------:R-:W-:Y:S01]  /*9f70*/  F2FP.F16.F32.PACK_AB R147, R147, R118 ;  /* 0x000000769393723e */ /* 0x000fe200000000ff */
[----:B------:R-:W-:Y:S01]  /*9f80*/  HGMMA.64x128x16.F32 R24, R136, gdesc[UR4].tnspB, R24, gsb0 ;  /* 0x41e0000488187df0 */ /* 0x000fe20008000818 */
[----:B------:R-:W-:Y:S01]  /*9f90*/  UMOV UR7, UR36 ;  /* 0x0000002400077c82 */ /* 0x000fe20008000000 */
[----:B0-----:R-:W-:-:S03]  /*9fa0*/  FADD.FTZ R3, R122, R3 ;  /* 0x000000037a037221 */ /* 0x001fc60000010000 */
[----:B------:R0:W2:Y:S08]  /*9fb0*/  MUFU.EX2 R141, R148 ;  /* 0x00000094008d7308 */ /* 0x0000b00000000800 */
[----:B------:R-:W-:Y:S01]  /*9fc0*/  MUFU.EX2 R105, R105 ;  /* 0x0000006900697308 */ /* 0x000fe20000000800 */
[----:B0-----:R-:W-:Y:S02]  /*9fd0*/  F2FP.F16.F32.PACK_AB R148, R178, R95 ;  /* 0x0000005fb294723e */ /* 0x001fe400000000ff */
[----:B-1----:R-:W-:-:S05]  /*9fe0*/  F2FP.F16.F32.PACK_AB R140, R112, R103 ;  /* 0x00000067708c723e */ /* 0x002fca00000000ff */
[----:B------:R-:W0:Y:S01]  /*9ff0*/  MUFU.EX2 R126, R126 ;  /* 0x0000007e007e7308 */ /* 0x000e220000000800 */
[C---:B--2---:R-:W-:Y:S01]  /*a000*/  FADD.FTZ R3, R141.reuse, R3 ;  /* 0x000000038d037221 */ /* 0x044fe20000010000 */
[----:B------:R-:W-:-:S06]  /*a010*/  F2FP.F16.F32.PACK_AB R141, R141, R122 ;  /* 0x0000007a8d8d723e */ /* 0x000fcc00000000ff */
[----:B------:R-:W1:Y:S08]  /*a020*/  MUFU.EX2 R116, R116 ;  /* 0x0000007400747308 */ /* 0x000e700000000800 */
        /* <DEDUP_REMOVED lines=9> */
[----:B------:R-:W1:Y:S01]  /*a0c0*/  MUFU.EX2 R109, R109 ;  /* 0x0000006d006d7308 */ /* 0x000e620000000800 */
[----:B0-----:R-:W-:-:S07]  /*a0d0*/  FADD.FTZ R3, R130, R3 ;  /* 0x0000000382037221 */ /* 0x001fce0000010000 */
[----:B------:R-:W-:Y:S08]  /*a0e0*/  MUFU.EX2 R134, R134 ;  /* 0x0000008600867308 */ /* 0x000ff00000000800 */
[----:B------:R-:W0:Y:S01]  /*a0f0*/  MUFU.EX2 R113, R113 ;  /* 0x0000007100717308 */ /* 0x000e220000000800 */
[----:B------:R-:W-:Y:S02]  /*a100*/  WARPGROUP.DEPBAR.LE gsb0, 0x0 ;  /* 0x00008000000079c5 */ /* 0x000fe40000010000 */
[----:B------:R2:W-:Y:S05]  /*a110*/  @!P1 SYNCS.ARRIVE.TRANS64.RED.A1T0 RZ, [R14+URZ], RZ ;  /* 0x000000ff0eff99a7 */ /* 0x0005ea000810043f */
[----:B------:R-:W3:Y:S01]  /*a120*/  MUFU.EX2 R137, R200 ;  /* 0x000000c800897308 */ /* 0x000ee20000000800 */
[----:B-1----:R-:W-:-:S02]  /*a130*/  F2FP.F16.F32.PACK_AB R138, R12, R109 ;  /* 0x0000006d0c8a723e */ /* 0x002fc400000000ff */
[----:B------:R-:W-:Y:S02]  /*a140*/  F2FP.F16.F32.PACK_AB R136, R120, R107 ;  /* 0x0000006b7888723e */ /* 0x000fe400000000ff */
[----:B0-----:R-:W-:Y:S01]  /*a150*/  F2FP.F16.F32.PACK_AB R139, R113, R134 ;  /* 0x00000086718b723e */ /* 0x001fe200000000ff */
[----:B--2---:R-:W-:Y:S02]  /*a160*/  @!P1 VIADD R14, R111, 0x2a860 ;  /* 0x0002a8606f0e9836 */ /* 0x004fe40000000000 */
[----:B------:R-:W-:-:S04]  /*a170*/  FFMA.FTZ R111, R0, R6, R15 ;  /* 0x00000006006f7223 */ /* 0x000fc8000001000f */
[----:B------:R-:W-:Y:S01]  /*a180*/  FADD.FTZ R6, R174, R111 ;  /* 0x0000006fae067221 */ /* 0x000fe20000010000 */
[----:B------:R-:W-:-:S03]  /*a190*/  @!P1 PRMT R14, RZ, 0x654, R14 ;  /* 0x00000654ff0e9816 */ /* 0x000fc6000000000e */
[----:B------:R-:W-:Y:S01]  /*a1a0*/  FADD.FTZ R111, R89, R6 ;  /* 0x00000006596f7221 */ /* 0x000fe20000010000 */
[----:B------:R0:W-:Y:S01]  /*a1b0*/  @!P1 SYNCS.ARRIVE.TRANS64.RED.A1T0 RZ, [R14+URZ], RZ ;  /* 0x000000ff0eff99a7 */ /* 0x0001e2000810043f */
[----:B------:R-:W-:Y:S01]  /*a1c0*/  ISETP.GT.AND P1, PT, R10, R13, PT ;  /* 0x0000000d0a00720c */ /* 0x000fe20003f24270 */
[C---:B---3--:R-:W-:Y:S01]  /*a1d0*/  FADD.FTZ R3, R137.reuse, R3 ;  /* 0x0000000389037221 */ /* 0x048fe20000010000 */
[----:B------:R-:W-:Y:S01]  /*a1e0*/  FADD.FTZ R6, R176, R111 ;  /* 0x0000006fb0067221 */ /* 0x000fe20000010000 */
[----:B------:R-:W-:Y:S01]  /*a1f0*/  F2FP.F16.F32.PACK_AB R137, R137, R130 ;  /* 0x000000828989723e */ /* 0x000fe200000000ff */
[----:B------:R-:W-:Y:S02]  /*a200*/  VIADD R10, R10, 0xffffffff ;  /* 0xffffffff0a0a7836 */ /* 0x000fe40000000000 */
[----:B------:R-:W-:Y:S01]  /*a210*/  FADD.FTZ R3, R134, R3 ;  /* 0x0000000386037221 */ /* 0x000fe20000010000 */
[----:B------:R-:W-:-:S03]  /*a220*/  FADD.FTZ R111, R91, R6 ;  /* 0x000000065b6f7221 */ /* 0x000fc60000010000 */
[----:B------:R-:W-:Y:S01]  /*a230*/  FADD.FTZ R3, R113, R3 ;  /* 0x0000000371037221 */ /* 0x000fe20000010000 */
        /* <DEDUP_REMOVED lines=21> */
[----:B------:R-:W-:Y:S02]  /*a390*/  IMAD.MOV.U32 R12, RZ, RZ, R7 ;  /* 0x000000ffff0c7224 */ /* 0x000fe400078e0007 */
[----:B------:R-:W-:Y:S01]  /*a3a0*/  IMAD.MOV.U32 R15, RZ, RZ, R8 ;  /* 0x000000ffff0f7224 */ /* 0x000fe200078e0008 */
[----:B0-----:R-:W-:Y:S06]  /*a3b0*/  @P1 BRA `(.L_x_1400) ;  /* 0xffffffdc00841947 */ /* 0x001fec000383ffff */
.L_x_1391:
        /* <DEDUP_REMOVED lines=8> */
[----:B------:R-:W-:-:S05]  /*a440*/  ULDC UR50, c[0x0][0x9e0] ;  /* 0x0002780000327ab9 */ /* 0x000fca0000000800 */
.L_x_1418:
[----:B------:R-:W-:-:S04]  /*a450*/  UIADD3 UR37, UR4, 0x1, URZ ;  /* 0x0000000104257890 */ /* 0x000fc8000fffe03f */
[----:B------:R-:W-:-:S04]  /*a460*/  UISETP.NE.AND UP0, UPT, UR37, 0x2, UPT ;  /* 0x000000022500788c */ /* 0x000fc8000bf05270 */
[----:B------:R-:W-:Y:S02]  /*a470*/  USEL UR36, URZ, 0x1, UP0 ;  /* 0x000000013f247887 */ /* 0x000fe40008000000 */
[----:B------:R-:W-:Y:S02]  /*a480*/  USEL UR37, UR37, URZ, UP0 ;  /* 0x0000003f25257287 */ /* 0x000fe40008000000 */
[----:B------:R-:W-:Y:S01]  /*a490*/  ULOP3.LUT UR36, UR7, UR36, URZ, 0x3c, !UPT ;  /* 0x0000002407247292 */ /* 0x000fe2000f8e3c3f */
[----:B------:R-:W-:Y:S11]  /*a4a0*/  @!P0 BRA `(.L_x_1402) ;  /* 0x0000000000048947 */ /* 0x000ff60003800000 */
[----:B------:R-:W-:Y:S01]  /*a4b0*/  BPT.TRAP 0x1 ;  /* 0x000000040000795c */ /* 0x000fe20000300000 */
.L_x_1402:
[----:B------:R-:W-:Y:S01]  /*a4c0*/  ULEA UR6, UR37, UR38, 0x3 ;  /* 0x0000002625067291 */ /* 0x000fe2000f8e183f */
[----:B------:R-:W-:-:S05]  /*a4d0*/  IMAD.U32 R7, RZ, RZ, UR36 ;  /* 0x00000024ff077e24 */ /* 0x000fca000f8e00ff */
[----:B------:R-:W-:-:S04]  /*a4e0*/  SHF.L.U32 R7, R7, 0x1f, RZ ;  /* 0x0000001f07077819 */ /* 0x000fc800000006ff */
[----:B------:R0:W1:Y:S01]  /*a4f0*/  SYNCS.PHASECHK.TRANS64.TRYWAIT P1, [UR6+0x2a830], R7 ;  /* 0x02a83007ff0075a7 */ /* 0x0000620008020146 */
[----:B------:R-:W-:Y:S05]  /*a500*/  @!P0 BRA `(.L_x_1403) ;  /* 0x0000000000048947 */ /* 0x000fea0003800000 */
[----:B------:R-:W-:Y:S01]  /*a510*/  BPT.TRAP 0x1 ;  /* 0x000000040000795c */ /* 0x000fe20000300000 */
.L_x_1403:
[----:B-1----:R-:W-:Y:S05]  /*a520*/  @P1 BRA `(.L_x_1404) ;  /* 0x0000000000081947 */ /* 0x002fea0003800000 */
[----:B------:R-:W1:Y:S02]  /*a530*/  SYNCS.PHASECHK.TRANS64.TRYWAIT P1, [UR6+0x2a830], R7 ;  /* 0x02a83007ff0075a7 */ /* 0x000e640008020146 */
[----:B-1----:R-:W-:Y:S05]  /*a540*/  @!P1 BRA `(.L_x_1405) ;  /* 0x000000c800fc9947 */ /* 0x002fea0003800000 */
.L_x_1404:
        /* <DEDUP_REMOVED lines=135> */
.L_x_1406:
[----:B------:R-:W-:Y:S01]  /*adc0*/  ULEA UR10, UR4, UR38, 0x3 ;  /* 0x00000026040a7291 */ /* 0x000fe2000f8e183f */
[----:B------:R-:W-:-:S05]  /*add0*/  IMAD.U32 R0, RZ, RZ, UR7 ;  /* 0x00000007ff007e24 */ /* 0x000fca000f8e00ff */
[----:B------:R-:W-:-:S04]  /*ade0*/  SHF.L.U32 R0, R0, 0x1f, RZ ;  /* 0x0000001f00007819 */ /* 0x000fc800000006ff */
[----:B------:R2:W3:Y:S01]  /*adf0*/  SYNCS.PHASECHK.TRANS64.TRYWAIT P1, [UR10+0x2a850], R0 ;  /* 0x02a85000ff0075a7 */ /* 0x0004e2000802014a */
[----:B------:R-:W-:Y:S05]  /*ae00*/  @!P0 BRA `(.L_x_1407) ;  /* 0x0000000000048947 */ /* 0x000fea0003800000 */
[----:B------:R-:W-:Y:S01]  /*ae10*/  BPT.TRAP 0x1 ;  /* 0x000000040000795c */ /* 0x000fe20000300000 */
.L_x_1407:
[----:B---3--:R-:W-:Y:S05]  /*ae20*/  @P1 BRA `(.L_x_1408) ;  /* 0x0000000000081947 */ /* 0x008fea0003800000 */
[----:B------:R-:W3:Y:S02]  /*ae30*/  SYNCS.PHASECHK.TRANS64.TRYWAIT P1, [UR10+0x2a850], R0 ;  /* 0x02a85000ff0075a7 */ /* 0x000ee4000802014a */
[----:B---3--:R-:W-:Y:S05]  /*ae40*/  @!P1 BRA `(.L_x_1409) ;  /* 0x000000c000d49947 */ /* 0x008fea0003800000 */
.L_x_1408:
        /* <DEDUP_REMOVED lines=107> */
[----:B------:R-:W-:Y:S01]  /*b500*/  UMOV UR7, 0x40000040 ;  /* 0x4000004000077882 */ /* 0x000fe20000000000 */
[----:B------:R-:W-:-:S03]  /*b510*/  VIADD R104, R121, 0x1 ;  /* 0x0000000179687836 */ /* 0x000fc60000000000 */
[----:B------:R-:W0:Y:S01]  /*b520*/  MUFU.TANH R152, R152 ;  /* 0x0000009800987308 */ /* 0x000e220000002400 */
[----:B------:R-:W-:Y:S02]  /*b530*/  @!P1 VIADD R101, R101, 0x2a840 ;  /* 0x0002a84065659836 */ /* 0x000fe40000000000 */
[----:B------:R-:W-:-:S03]  /*b540*/  IMAD R104, R19, -0x2, R104 ;  /* 0xfffffffe13687824 */ /* 0x000fc600078e0268 */
[----:B------:R-:W-:Y:S01]  /*b550*/  @!P1 PRMT R102, RZ, 0x654, R101 ;  /* 0x00000654ff669816 */ /* 0x000fe20000000065 */
[----:B------:R-:W-:Y:S01]  /*b560*/  VIADD R130, R104, 0xffffffff ;  /* 0xffffffff68827836 */ /* 0x000fe20000000000 */
        /* <DEDUP_REMOVED lines=12> */
[----:B------:R-:W-:Y:S01]  /*b630*/  UMOV UR7, 0x40000040 ;  /* 0x4000004000077882 */ /* 0x000fe20000000000 */
[----:B------:R-:W-:-:S06]  /*b640*/  UIADD3 UR4, UR4, 0x280, URZ ;  /* 0x0000028004047890 */ /* 0x000fcc000fffe03f */
[----:B------:R-:W0:Y:S01]  /*b650*/  MUFU.TANH R150, R150 ;  /* 0x0000009600967308 */ /* 0x000e220000002400 */
[----:B------:R-:W-:Y:S02]  /*b660*/  WARPGROUP.DEPBAR.LE gsb0, 0x0 ;  /* 0x00008000000079c5 */ /* 0x000fe40000010000 */
[----:B------:R-:W-:Y:S01]  /*b670*/  WARPGROUP.ARRIVE ;  /* 0x00000000000079c5 */ /* 0x000fe20000000000 */
[----:B------:R-:W-:Y:S01]  /*b680*/  FMUL.FTZ R144, R122, UR5 ;  /* 0x000000057a907c20 */ /* 0x000fe20008410000 */
[----:B------:R-:W-:-:S04]  /*b690*/  FMUL.FTZ R146, R123, UR5 ;  /* 0x000000057b927c20 */ /* 0x000fc80008410000 */
[----:B------:R-:W-:Y:S01]  /*b6a0*/  HGMMA.64x128x16.F32 R24, R140, gdesc[UR4].tnspB, R24, gsb0 ;  /* 0x41e000048c187df0 */ /* 0x000fe20008000818 */
[----:B------:R-:W-:Y:S01]  /*b6b0*/  UMOV UR6, UR4 ;  /* 0x0000000400067c82 */ /* 0x000fe20008000000 */
[----:B------:R-:W-:Y:S01]  /*b6c0*/  UMOV UR7, 0x40000040 ;  /* 0x4000004000077882 */ /* 0x000fe20000000000 */
[----:B------:R-:W0:Y:S08]  /*b6d0*/  MUFU.TANH R144, R144 ;  /* 0x0000009000907308 */ /* 0x000e300000002400 */
[----:B------:R-:W0:Y:S01]  /*b6e0*/  MUFU.TANH R146, R146 ;  /* 0x0000009200927308 */ /* 0x000e220000002400 */
[----:B------:R-:W-:-:S02]  /*b6f0*/  WARPGROUP.DEPBAR.LE gsb0, 0x0 ;  /* 0x00008000000079c5 */ /* 0x000fc40000010000 */
[----:B------:R-:W-:Y:S01]  /*b700*/  WARPGROUP.ARRIVE ;  /* 0x00000000000079c5 */ /* 0x000fe20000000000 */
[----:B------:R-:W-:Y:S01]  /*b710*/  FMUL.FTZ R140, R105, UR5 ;  /* 0x00000005698c7c20 */ /* 0x000fe20008410000 */
[----:B------:R-:W-:Y:S01]  /*b720*/  FMUL.FTZ R142, R119, UR5 ;  /* 0x00000005778e7c20 */ /* 0x000fe20008410000 */
[----:B------:R-:W-:Y:S02]  /*b730*/  IADD3 R105, -R17, R104, R16 ;  /* 0x0000006811697210 */ /* 0x000fe40007ffe110 */
[----:B------:R0:W0:Y:S01]  /*b740*/  MUFU.TANH R119, R124 ;  /* 0x0000007c00777308 */ /* 0x0000220000002400 */
[----:B------:R-:W-:Y:S02]  /*b750*/  HGMMA.64x128x16.F32 R24, R136, gdesc[UR4].tnspB, R24, gsb0 ;  /* 0x41e0000488187df0 */ /* 0x000fe40008000818 */
[C---:B------:R-:W-:Y:S02]  /*b760*/  VIADD R123, R105.reuse, UR50 ;  /* 0x00000032697b7c36 */ /* 0x040fe40008000000 */
[----:B------:R-:W-:-:S03]  /*b770*/  VIADD R127, R105, UR51 ;  /* 0x00000033697f7c36 */ /* 0x000fc60008000000 */
[----:B------:R-:W0:Y:S01]  /*b780*/  MUFU.TANH R140, R140 ;  /* 0x0000008c008c7308 */ /* 0x000e220000002400 */
[--C-:B-----5:R-:W-:Y:S02]  /*b790*/  IMAD.IADD R113, R123, 0x1, R116.reuse ;  /* 0x000000017b717824 */ /* 0x120fe400078e0274 */
[----:B------:R-:W-:-:S05]  /*b7a0*/  IMAD.IADD R115, R127, 0x1, R116 ;  /* 0x000000017f737824 */ /* 0x000fca00078e0274 */
[----:B------:R-:W0:Y:S01]  /*b7b0*/  MUFU.TANH R142, R142 ;  /* 0x0000008e008e7308 */ /* 0x000e220000002400 */
[----:B------:R-:W-:Y:S02]  /*b7c0*/  WARPGROUP.DEPBAR.LE gsb0, 0x0 ;  /* 0x00008000000079c5 */ /* 0x000fe40000010000 */
[----:B------:R5:W-:Y:S01]  /*b7d0*/  @!P1 SYNCS.ARRIVE.TRANS64.RED.A1T0 RZ, [R102+URZ], RZ ;  /* 0x000000ff66ff99a7 */ /* 0x000be2000810043f */
[----:B------:R-:W-:Y:S01]  /*b7e0*/  ISETP.GE.AND P1, PT, R9, 0x1, PT ;  /* 0x000000010900780c */ /* 0x000fe20003f26270 */
[----:B-----5:R-:W-:-:S06]  /*b7f0*/  FMUL.FTZ R102, R135, UR5 ;  /* 0x0000000587667c20 */ /* 0x020fcc0008410000 */
[----:B------:R-:W0:Y:S06]  /*b800*/  MUFU.TANH R102, R102 ;  /* 0x0000006600667308 */ /* 0x000e2c0000002400 */
        /* <DEDUP_REMOVED lines=13> */
.L_x_1412:
[----:B------:R-:W-:-:S05]  /*b8e0*/  IMAD.U32 R116, RZ, RZ, UR39 ;  /* 0x00000027ff747e24 */ /* 0x000fca000f8e00ff */
[----:B------:R-:W-:-:S13]  /*b8f0*/  ISETP.NE.AND P1, PT, R116, 0x1, PT ;  /* 0x000000017400780c */ /* 0x000fda0003f25270 */
[----:B------:R-:W1:Y:S02]  /*b900*/  @P1 LDC.64 R104, c[0x0][0x9e8] ;  /* 0x00027a00ff681b82 */ /* 0x000e640000000a00 */
[----:B-1----:R-:W-:-:S05]  /*b910*/  @P1 IMAD.HI.U32 R104, R117, R104, RZ ;  /* 0x0000006875681227 */ /* 0x002fca00078e00ff */
[----:B------:R-:W-:-:S07]  /*b920*/  @P1 SHF.R.U32.HI R117, RZ, R105, R104 ;  /* 0x00000069ff751219 */ /* 0x000fce0000011668 */
.L_x_1413:
[----:B------:R-:W-:Y:S05]  /*b930*/  BSYNC B0 ;  /* 0x0000000000007941 */ /* 0x000fea0003800000 */
.L_x_1411:
[----:B------:R-:W-:-:S05]  /*b940*/  IMAD R104, R117, R116, R130 ;  /* 0x0000007475687224 */ /* 0x000fca00078e0282 */
[----:B------:R-:W-:Y:S02]  /*b950*/  VIADDMNMX R113, R104, R116, R113, PT ;  /* 0x0000007468717246 */ /* 0x000fe40003800171 */
[----:B------:R-:W-:-:S07]  /*b960*/  VIMNMX R115, R115, R104, !PT ;  /* 0x0000006873737248 */ /* 0x000fce0007fe0100 */
.L_x_1410:
        /* <DEDUP_REMOVED lines=132> */
.L_x_1416:
[----:B------:R-:W-:-:S05]  /*c1b0*/  IMAD.U32 R97, RZ, RZ, UR39 ;  /* 0x00000027ff617e24 */ /* 0x000fca000f8e00ff */
[----:B------:R-:W-:-:S13]  /*c1c0*/  ISETP.NE.AND P6, PT, R97, 0x1, PT ;  /* 0x000000016100780c */ /* 0x000fda0003fc5270 */
[----:B------:R-:W0:Y:S02]  /*c1d0*/  @P6 LDC.64 R128, c[0x0][0x9e8] ;  /* 0x00027a00ff806b82 */ /* 0x000e240000000a00 */
[----:B0-----:R-:W-:-:S05]  /*c1e0*/  @P6 IMAD.HI.U32 R128, R93, R128, RZ ;  /* 0x000000805d806227 */ /* 0x001fca00078e00ff */
[----:B------:R-:W-:-:S07]  /*c1f0*/  @P6 SHF.R.U32.HI R93, RZ, R129, R128 ;  /* 0x00000081ff5d6219 */ /* 0x000fce0000011680 */
.L_x_1417:
[----:B------:R-:W-:Y:S05]  /*c200*/  BSYNC B0 ;  /* 0x0000000000007941 */ /* 0x000fea0003800000 */
.L_x_1415:
[----:B------:R-:W-:-:S05]  /*c210*/  IMAD R128, R93, R97, R130 ;  /* 0x000000615d807224 */ /* 0x000fca00078e0282 */
[----:B------:R-:W-:Y:S02]  /*c220*/  VIADDMNMX R7, R128, R97, R7, PT ;  /* 0x0000006180077246 */ /* 0x000fe40003800107 */
[----:B------:R-:W-:-:S07]  /*c230*/  VIMNMX R89, R89, R128, !PT ;  /* 0x0000008059597248 */ /* 0x000fce0007fe0100 */
.L_x_1414:
        /* <DEDUP_REMOVED lines=234> */
[----:B------:R-:W-:Y:S01]  /*d0e0*/  ISETP.GT.AND P1, PT, R10, R23, PT ;  /* 0x000000170a00720c */ /* 0x000fe20003f24270 */
        /* <DEDUP_REMOVED lines=107> */
.L_x_1401:
        /* <DEDUP_REMOVED lines=67> */
.L_x_1419:
[----:B------:R-:W-:Y:S01]  /*dbd0*/  ULEA UR5, UR37, UR38, 0x3 ;  /* 0x0000002625057291 */ /* 0x000fe2000f8e183f */
[----:B------:R-:W-:-:S05]  /*dbe0*/  IMAD.U32 R0, RZ, RZ, UR36 ;  /* 0x00000024ff007e24 */ /* 0x000fca000f8e00ff */
[----:B------:R-:W-:-:S04]  /*dbf0*/  SHF.L.U32 R0, R0, 0x1f, RZ ;  /* 0x0000001f00007819 */ /* 0x000fc800000006ff */
[----:B------:R0:W1:Y:S01]  /*dc00*/  SYNCS.PHASECHK.TRANS64.TRYWAIT P1, [UR5+0x2a850], R0 ;  /* 0x02a85000ff0075a7 */ /* 0x0000620008020145 */
[----:B------:R-:W-:Y:S05]  /*dc10*/  @!P0 BRA `(.L_x_1420) ;  /* 0x0000000000048947 */ /* 0x000fea0003800000 */
[----:B------:R-:W-:Y:S01]  /*dc20*/  BPT.TRAP 0x1 ;  /* 0x000000040000795c */ /* 0x000fe20000300000 */
.L_x_1420:
[----:B-1----:R-:W-:Y:S05]  /*dc30*/  @P1 BRA `(.L_x_1421) ;  /* 0x0000000000081947 */ /* 0x002fea0003800000 */
[----:B------:R-:W1:Y:S02]  /*dc40*/  SYNCS.PHASECHK.TRANS64.TRYWAIT P0, [UR5+0x2a850], R0 ;  /* 0x02a85000ff0075a7 */ /* 0x000e640008000145 */
[----:B-1----:R-:W-:Y:S05]  /*dc50*/  @!P0 BRA `(.L_x_1422) ;  /* 0x0000009400688947 */ /* 0x002fea0003800000 */
.L_x_1421:
[----:B------:R-:W-:Y:S01]  /*dc60*/  UIADD3 UR38, UR38, 0x400, URZ ;  /* 0x0000040026267890 */ /* 0x000fe2000fffe03f */
[----:B------:R-:W-:Y:S01]  /*dc70*/  WARPGROUP.ARRIVE ;  /* 0x00000000000079c5 */ /* 0x000fe20000000000 */
[----:B------:R-:W-:Y:S01]  /*dc80*/  UMOV UR7, 0x40000040 ;  /* 0x4000004000077882 */ /* 0x000fe20000000000 */
[----:B-1----:R-:W1:Y:S01]  /*dc90*/  SHFL.BFLY PT, R5, R6, 0x2, 0x1f ;  /* 0x0c401f0006057f89 */ /* 0x002e6200000e0000 */
[----:B------:R-:W-:Y:S01]  /*dca0*/  USHF.R.U32.HI UR38, URZ, 0x4, UR38 ;  /* 0x000000043f267899 */ /* 0x000fe20008011626 */
[----:B------:R-:W-:Y:S02]  /*dcb0*/  IMAD.U32 R13, RZ, RZ, UR5 ;  /* 0x00000005ff0d7e24 */ /* 0x000fe4000f8e00ff */
[----:B0-----:R-:W0:Y:S01]  /*dcc0*/  SHFL.BFLY PT, R0, R3, 0x2, 0x1f ;  /* 0x0c401f0003007f89 */ /* 0x001e2200000e0000 */
[----:B------:R-:W-:Y:S01]  /*dcd0*/  ULOP3.LUT UR38, UR38, 0x3fff, URZ, 0xc0, !UPT ;  /* 0x00003fff26267892 */ /* 0x000fe2000f8ec03f */
[----:B------:R-:W-:Y:S01]  /*dce0*/  VIADD R166, R166, 0x1 ;  /* 0x00000001a6a67836 */ /* 0x000fe20000000000 */
[----:B------:R-:W2:Y:S02]  /*dcf0*/  S2R R14, SR_TID.X ;  /* 0x00000000000e7919 */ /* 0x000ea40000002100 */
[----:B------:R-:W-:-:S04]  /*dd00*/  ULOP3.LUT UR4, UR38, 0x3000000, URZ, 0xfc, !UPT ;  /* 0x0300000026047892 */ /* 0x000fc8000f8efc3f */
        /* <DEDUP_REMOVED lines=9> */
[----:B0-----:R-:W-:Y:S01]  /*dda0*/  FADD.FTZ R2, R0, R3 ;  /* 0x0000000300027221 */ /* 0x001fe20000010000 */
[----:B------:R-:W-:Y:S01]  /*ddb0*/  IMAD.MOV.U32 R3, RZ, RZ, RZ ;  /* 0x000000ffff037224 */ /* 0x000fe200078e00ff */
[----:B------:R-:W0:Y:S04]  /*ddc0*/  SHFL.BFLY PT, R0, R5, 0x1, 0x1f ;  /* 0x0c201f0005007f89 */ /* 0x000e2800000e0000 */
[----:B------:R-:W1:Y:S01]  /*ddd0*/  SHFL.BFLY PT, R9, R2, 0x1, 0x1f ;  /* 0x0c201f0002097f89 */ /* 0x000e6200000e0000 */
[----:B--2---:R-:W-:Y:S01]  /*dde0*/  LOP3.LUT P2, RZ, R14, 0x7f, RZ, 0xc0, !PT ;  /* 0x0000007f0eff7812 */ /* 0x004fe2000784c0ff */
[----:B0-----:R-:W-:Y:S01]  /*ddf0*/  FADD.FTZ R10, R5, R0 ;  /* 0x00000000050a7221 */ /* 0x001fe20000010000 */
[----:B------:R-:W-:-:S02]  /*de00*/  IMAD.MOV.U32 R0, RZ, RZ, -0x800000 ;  /* 0xff800000ff007424 */ /* 0x000fc400078e00ff */
[----:B-1----:R-:W-:Y:S02]  /*de10*/  FADD.FTZ R12, R2, R9 ;  /* 0x00000009020c7221 */ /* 0x002fe40000010000 */
[----:B------:R-:W-:Y:S01]  /*de20*/  FSETP.NE.FTZ.AND P0, PT, R10, RZ, PT ;  /* 0x000000ff0a00720b */ /* 0x000fe20003f15000 */
[----:B------:R-:W-:Y:S02]  /*de30*/  IMAD.MOV.U32 R9, RZ, RZ, RZ ;  /* 0x000000ffff097224 */ /* 0x000fe400078e00ff */
[----:B------:R-:W-:Y:S01]  /*de40*/  IMAD.MOV.U32 R2, RZ, RZ, -0x800000 ;  /* 0xff800000ff027424 */ /* 0x000fe200078e00ff */
[----:B------:R-:W-:-:S09]  /*de50*/  FSETP.NE.FTZ.AND P1, PT, R12, RZ, PT ;  /* 0x000000ff0c00720b */ /* 0x000fd20003f35000 */
[----:B------:R-:W0:Y:S01]  /*de60*/  @P0 MUFU.LG2 R4, R10 ;  /* 0x0000000a00040308 */ /* 0x000e220000000c00 */
[----:B------:R-:W-:-:S03]  /*de70*/  @P0 FMUL.FTZ R5, R11, 0.69314718246459960938 ;  /* 0x3f3172180b050820 */ /* 0x000fc60000410000 */
[----:B------:R-:W-:-:S04]  /*de80*/  @P1 FMUL.FTZ R11, R11, 0.69314718246459960938 ;  /* 0x3f3172180b0b1820 */ /* 0x000fc80000410000 */
[----:B------:R-:W1:Y:S08]  /*de90*/  @P1 MUFU.LG2 R6, R12 ;  /* 0x0000000c00061308 */ /* 0x000e700000000c00 */
[----:B------:R2:W3:Y:S01]  /*dea0*/  @P0 MUFU.RCP R3, R10 ;  /* 0x0000000a00030308 */ /* 0x0004e20000001000 */
[----:B0-----:R-:W-:-:S04]  /*deb0*/  @P0 FMUL.FTZ R4, R4, 0.69314718246459960938 ;  /* 0x3f31721804040820 */ /* 0x001fc80000410000 */
[----:B------:R-:W-:Y:S01]  /*dec0*/  @P0 FFMA.FTZ R2, R5, R8, R4 ;  /* 0x0000000805020223 */ /* 0x000fe20000010004 */
[----:B------:R-:W-:Y:S02]  /*ded0*/  PLOP3.LUT P0, PT, PT, PT, PT, 0x8, 0x0 ;  /* 0x000000000000781c */ /* 0x000fe40003f0e170 */
[----:B------:R-:W0:Y:S01]  /*dee0*/  @P1 MUFU.RCP R9, R12 ;  /* 0x0000000c00091308 */ /* 0x000e220000001000 */
[----:B--2---:R-:W-:Y:S02]  /*def0*/  @!P2 VIADD R10, R13, 0x2a860 ;  /* 0x0002a8600d0aa836 */ /* 0x004fe40000000000 */
[----:B-1----:R-:W-:-:S03]  /*df00*/  @P1 FMUL.FTZ R6, R6, 0.69314718246459960938 ;  /* 0x3f31721806061820 */ /* 0x002fc60000410000 */
[----:B------:R-:W-:Y:S01]  /*df10*/  @!P2 PRMT R10, RZ, 0x654, R10 ;  /* 0x00000654ff0aa816 */ /* 0x000fe2000000000a */
        /* <DEDUP_REMOVED lines=28> */
[-C--:B---3--:R-:W-:Y:S01]  /*e0e0*/  FMUL.FTZ R91, R28, R3.reuse ;  /* 0x000000031c5b7220 */ /* 0x088fe20000410000 */
[-C--:B------:R-:W-:Y:S01]  /*e0f0*/  FMUL.FTZ R6, R29, R3.reuse ;  /* 0x000000031d067220 */ /* 0x080fe20000410000 */
[-C--:B------:R-:W-:Y:S01]  /*e100*/  FMUL.FTZ R89, R32, R3.reuse ;  /* 0x0000000320597220 */ /* 0x080fe20000410000 */
[----:B------:R-:W-:Y:S01]  /*e110*/  FMUL.FTZ R88, R33, R3 ;  /* 0x0000000321587220 */ /* 0x000fe20000410000 */
[----:B------:R1:W-:Y:S01]  /*e120*/  @!P2 SYNCS.ARRIVE.TRANS64.RED.A1T0 RZ, [R10+URZ], RZ ;  /* 0x000000ff0affa9a7 */ /* 0x0003e2000810043f */
[-C--:B0-----:R-:W-:Y:S01]  /*e130*/  FMUL.FTZ R8, R30, R9.reuse ;  /* 0x000000091e087220 */ /* 0x081fe20000410000 */
        /* <DEDUP_REMOVED lines=30> */
[-C--:B-1----:R-:W-:Y:S01]  /*e320*/  FMUL.FTZ R10, R27, R9.reuse ;  /* 0x000000091b0a7220 */ /* 0x082fe20000410000 */
        /* <DEDUP_REMOVED lines=28> */
.L_x_1352:
[----:B------:R-:W0:Y:S01]  /*e4f0*/  S2R R4, SR_CgaCtaId ;  /* 0x0000000000047919 */ /* 0x000e220000008800 */
[----:B------:R-:W-:Y:S01]  /*e500*/  MOV R3, 0x400 ;  /* 0x0000040000037802 */ /* 0x000fe20000000f00 */
[----:B------:R-:W-:Y:S01]  /*e510*/  BSSY B0, `(.L_x_1423) ;  /* 0x0000202000007945 */ /* 0x000fe20003800000 */
[----:B------:R-:W-:Y:S02]  /*e520*/  BAR.SYNC.DEFER_BLOCKING 0x5, 0x180 ;  /* 0x0146000000007b1d */ /* 0x000fe40000010000 */
[----:B0-----:R-:W-:-:S05]  /*e530*/  LEA R3, R4, R3, 0x18 ;  /* 0x0000000304037211 */ /* 0x001fca00078ec0ff */
[----:B------:R0:W1:Y:S01]  /*e540*/  LDS.128 R44, [R3+0x2a8d0] ;  /* 0x02a8d000032c7984 */ /* 0x0000620000000c00 */
[----:B------:R-:W-:Y:S06]  /*e550*/  BAR.ARV 0x4, 0x180 ;  /* 0x0106000000007b1d */ /* 0x000fec0000002000 */
[----:B------:R-:W-:Y:S05]  /*e560*/  @P0 BRA `(.L_x_1424) ;  /* 0x0000001400240947 */ /* 0x000fea0003800000 */
[----:B------:R-:W2:Y:S01]  /*e570*/  S2R R4, SR_SWINHI ;  /* 0x0000000000047919 */ /* 0x000ea20000002f00 */
[----:B------:R-:W-:Y:S01]  /*e580*/  F2FP.F16.F32.PACK_AB R7, R7, R8 ;  /* 0x000000080707723e */ /* 0x000fe200000000ff */
[----:B------:R-:W-:Y:S01]  /*e590*/  ULDC.64 UR6, c[0x0][0x208] ;  /* 0x0000820000067ab9 */ /* 0x000fe20000000a00 */
[----:B------:R-:W-:Y:S01]  /*e5a0*/  F2FP.F16.F32.PACK_AB R6, R6, R91 ;  /* 0x0000005b0606723e */ /* 0x000fe200000000ff */
[----:B------:R-:W-:Y:S01]  /*e5b0*/  BAR.SYNC.DEFER_BLOCKING 0x1, 0x100 ;  /* 0x0044000000007b1d */ /* 0x000fe20000010000 */
        /* <DEDUP_REMOVED lines=10> */
[----:B------:R-:W-:Y:S02]  /*e660*/  MOV R16, R3 ;  /* 0x0000000300107202 */ /* 0x000fe40000000f00 */
[----:B--2---:R-:W-:-:S03]  /*e670*/  MOV R17, R4 ;  /* 0x0000000400117202 */ /* 0x004fc60000000f00 */
[----:B------:R-:W-:-:S03]  /*e680*/  IMAD.WIDE R4, R170, 0x2, R16 ;  /* 0x00000002aa047825 */ /* 0x000fc600078e0210 */
[C---:B------:R-:W-:Y:S02]  /*e690*/  LOP3.LUT R9, R4.reuse, 0x380, RZ, 0xc0, !PT ;  /* 0x0000038004097812 */ /* 0x040fe400078ec0ff */
[C---:B------:R-:W-:Y:S02]  /*e6a0*/  IADD3 R23, P6, R4.reuse, 0x20, RZ ;  /* 0x0000002004177810 */ /* 0x040fe40007fde0ff */
[----:B------:R-:W-:Y:S02]  /*e6b0*/  IADD3 R97, P4, R4, 0x60, RZ ;  /* 0x0000006004617810 */ /* 0x000fe40007f9e0ff */
[----:B------:R-:W-:Y:S01]  /*e6c0*/  SHF.R.U64 R9, R9, 0x3, RZ ;  /* 0x0000000309097819 */ /* 0x000fe200000012ff */
[--C-:B------:R-:W-:Y:S01]  /*e6d0*/  IMAD.X R27, RZ, RZ, R5.reuse, P6 ;  /* 0x000000ffff1b7224 */ /* 0x100fe200030e0605 */
[----:B------:R-:W-:Y:S01]  /*e6e0*/  LOP3.LUT R14, R23, 0x380, RZ, 0xc0, !PT ;  /* 0x00000380170e7812 */ /* 0x000fe200078ec0ff */
[----:B------:R-:W-:Y:S01]  /*e6f0*/  IMAD.X R15, RZ, RZ, R5, P4 ;  /* 0x000000ffff0f7224 */ /* 0x000fe200020e0605 */
[----:B-1----:R-:W-:-:S02]  /*e700*/  LOP3.LUT R44, R97, 0x380, RZ, 0xc0, !PT ;  /* 0x00000380612c7812 */ /* 0x002fc400078ec0ff */
[C---:B------:R-:W-:Y:S02]  /*e710*/  IADD3 R73, P5, R4.reuse, 0x40, RZ ;  /* 0x0000004004497810 */ /* 0x040fe40007fbe0ff */
[C---:B------:R-:W-:Y:S02]  /*e720*/  IADD3 R99, P3, R4.reuse, 0x4000, RZ ;  /* 0x0000400004637810 */ /* 0x040fe40007f7e0ff */
[C---:B------:R-:W-:Y:S01]  /*e730*/  IADD3 R101, P2, R4.reuse, 0x4020, RZ ;  /* 0x0000402004657810 */ /* 0x040fe20007f5e0ff */
[--C-:B------:R-:W-:Y:S01]  /*e740*/  IMAD.X R25, RZ, RZ, R5.reuse, P5 ;  /* 0x000000ffff197224 */ /* 0x100fe200028e0605 */
[C---:B------:R-:W-:Y:S01]  /*e750*/  IADD3 R90, P1, R4.reuse, 0x4040, RZ ;  /* 0x00004040045a7810 */ /* 0x040fe20007f3e0ff */
[--C-:B------:R-:W-:Y:S01]  /*e760*/  IMAD.X R21, RZ, RZ, R5.reuse, P3 ;  /* 0x000000ffff157224 */ /* 0x100fe200018e0605 */
[----:B------:R-:W-:Y:S01]  /*e770*/  IADD3 R103, P0, R4, 0x4060, RZ ;  /* 0x0000406004677810 */ /* 0x000fe20007f1e0ff */
[--C-:B------:R-:W-:Y:S01]  /*e780*/  IMAD.X R13, RZ, RZ, R5.reuse, P2 ;  /* 0x000000ffff0d7224 */ /* 0x100fe200010e0605 */
[----:B------:R-:W-:Y:S01]  /*e790*/  LOP3.LUT R4, R9, R4, RZ, 0x3c, !PT ;  /* 0x0000000409047212 */ /* 0x000fe200078e3cff */
[--C-:B------:R-:W-:Y:S01]  /*e7a0*/  IMAD.X R11, RZ, RZ, R5.reuse, P1 ;  /* 0x000000ffff0b7224 */ /* 0x100fe200008e0605 */
[----:B------:R-:W-:Y:S01]  /*e7b0*/  SHF.R.U64 R14, R14, 0x3, RZ ;  /* 0x000000030e0e7819 */ /* 0x000fe200000012ff */
[----:B------:R-:W-:Y:S01]  /*e7c0*/  IMAD.X R9, RZ, RZ, R5, P0 ;  /* 0x000000ffff097224 */ /* 0x000fe200000e0605 */
[----:B------:R-:W-:-:S02]  /*e7d0*/  SHF.R.U64 R44, R44, 0x3, RZ ;  /* 0x000000032c2c7819 */ /* 0x000fc400000012ff */
[----:B------:R-:W-:Y:S02]  /*e7e0*/  MOV R94, R4 ;  /* 0x00000004005e7202 */ /* 0x000fe40000000f00 */
[----:B------:R-:W-:Y:S02]  /*e7f0*/  LOP3.LUT R26, R14, R23, RZ, 0x3c, !PT ;  /* 0x000000170e1a7212 */ /* 0x000fe400078e3cff */
[----:B------:R-:W-:Y:S02]  /*e800*/  F2FP.F16.F32.PACK_AB R5, R10, R93 ;  /* 0x0000005d0a05723e */ /* 0x000fe400000000ff */
[----:B------:R-:W-:Y:S02]  /*e810*/  LOP3.LUT R14, R44, R97, RZ, 0x3c, !PT ;  /* 0x000000612c0e7212 */ /* 0x000fe400078e3cff */
[----:B------:R-:W-:Y:S01]  /*e820*/  LOP3.LUT R10, R101, 0x380, RZ, 0xc0, !PT ;  /* 0x00000380650a7812 */ /* 0x000fe200078ec0ff */
[----:B------:R-:W1:Y:S01]  /*e830*/  LDC.64 R96, c[0x0][0xc00] ;  /* 0x00030000ff607b82 */ /* 0x000e620000000a00 */
[----:B------:R-:W-:-:S02]  /*e840*/  LOP3.LUT R23, R90, 0x380, RZ, 0xc0, !PT ;  /* 0x000003805a177812 */ /* 0x000fc400078ec0ff */
[----:B------:R-:W-:Y:S02]  /*e850*/  LOP3.LUT R44, R103, 0x380, RZ, 0xc0, !PT ;  /* 0x00000380672c7812 */ /* 0x000fe400078ec0ff */
[----:B------:R-:W-:Y:S02]  /*e860*/  LOP3.LUT R20, R73, 0x380, RZ, 0xc0, !PT ;  /* 0x0000038049147812 */ /* 0x000fe400078ec0ff */
[----:B------:R-:W-:Y:S02]  /*e870*/  LOP3.LUT R72, R99, 0x380, RZ, 0xc0, !PT ;  /* 0x0000038063487812 */ /* 0x000fe400078ec0ff */
[----:B------:R-:W-:Y:S02]  /*e880*/  SHF.R.U64 R10, R10, 0x3, RZ ;  /* 0x000000030a0a7819 */ /* 0x000fe400000012ff */
[----:B------:R-:W-:Y:S02]  /*e890*/  SHF.R.U64 R23, R23, 0x3, RZ ;  /* 0x0000000317177819 */ /* 0x000fe400000012ff */
[----:B------:R-:W-:-:S02]  /*e8a0*/  SHF.R.U64 R44, R44, 0x3, RZ ;  /* 0x000000032c2c7819 */ /* 0x000fc400000012ff */
[----:B------:R-:W-:Y:S02]  /*e8b0*/  SHF.R.U64 R20, R20, 0x3, RZ ;  /* 0x0000000314147819 */ /* 0x000fe400000012ff */
[----:B------:R-:W-:Y:S02]  /*e8c0*/  F2FP.F16.F32.PACK_AB R4, R12, R95 ;  /* 0x0000005f0c04723e */ /* 0x000fe400000000ff */
[----:B------:R-:W-:Y:S02]  /*e8d0*/  SHF.R.U64 R72, R72, 0x3, RZ ;  /* 0x0000000348487819 */ /* 0x000fe400000012ff */
[----:B------:R-:W-:Y:S01]  /*e8e0*/  LOP3.LUT R12, R10, R101, RZ, 0x3c, !PT ;  /* 0x000000650a0c7212 */ /* 0x000fe200078e3cff */
[----:B------:R2:W-:Y:S01]  /*e8f0*/  STSM.16.M88.4 [R94], R4 ;  /* 0x000000045e007844 */ /* 0x0005e20000000200 */
        /* <DEDUP_REMOVED lines=11> */
[----:B------:R-:W-:Y:S02]  /*e9b0*/  MOV R91, R24 ;  /* 0x00000018005b7202 */ /* 0x000fe40000000f00 */
[----:B--2---:R-:W-:Y:S01]  /*e9c0*/  F2FP.F16.F32.PACK_AB R4, R41, R40 ;  /* 0x000000282904723e */ /* 0x004fe200000000ff */
[----:B------:R-:W-:Y:S01]  /*e9d0*/  STSM.16.M88.4 [R92], R8 ;  /* 0x000000085c007844 */ /* 0x000fe20000000200 */
[----:B------:R-:W-:-:S02]  /*e9e0*/  F2FP.F16.F32.PACK_AB R5, R43, R42 ;  /* 0x0000002a2b05723e */ /* 0x000fc400000000ff */
[----:B------:R-:W-:Y:S02]  /*e9f0*/  F2FP.F16.F32.PACK_AB R6, R32, R33 ;  /* 0x000000212006723e */ /* 0x000fe400000000ff */
[----:B------:R-:W-:Y:S02]  /*ea00*/  F2FP.F16.F32.PACK_AB R7, R30, R31 ;  /* 0x0000001f1e07723e */ /* 0x000fe400000000ff */
[----:B------:R-:W-:Y:S02]  /*ea10*/  MOV R90, R14 ;  /* 0x0000000e005a7202 */ /* 0x000fe40000000f00 */
[----:B------:R-:W-:Y:S01]  /*ea20*/  F2FP.F16.F32.PACK_AB R14, R53, R52 ;  /* 0x00000034350e723e */ /* 0x000fe200000000ff */
[----:B------:R2:W-:Y:S01]  /*ea30*/  STSM.16.M88.4 [R91], R4 ;  /* 0x000000045b007844 */ /* 0x0005e20000000200 */
[----:B------:R-:W3:Y:S01]  /*ea40*/  LDC R53, c[0x0][0xbe8] ;  /* 0x0002fa00ff357b82 */ /* 0x000ee20000000800 */
[----:B------:R-:W-:Y:S02]  /*ea50*/  MOV R73, R12 ;  /* 0x0000000c00497202 */ /* 0x000fe40000000f00 */
[----:B------:R-:W-:-:S02]  /*ea60*/  F2FP.F16.F32.PACK_AB R12, R49, R48 ;  /* 0x00000030310c723e */ /* 0x000fc400000000ff */
[----:B------:R-:W-:Y:S02]  /*ea70*/  F2FP.F16.F32.PACK_AB R13, R51, R50 ;  /* 0x00000032330d723e */ /* 0x000fe400000000ff */
[----:B------:R-:W-:Y:S02]  /*ea80*/  F2FP.F16.F32.PACK_AB R15, R55, R54 ;  /* 0x00000036370f723e */ /* 0x000fe400000000ff */
[----:B------:R-:W-:Y:S02]  /*ea90*/  MOV R23, R20 ;  /* 0x0000001400177202 */ /* 0x000fe40000000f00 */
[----:B------:R-:W-:Y:S01]  /*eaa0*/  F2FP.F16.F32.PACK_AB R24, R57, R56 ;  /* 0x000000383918723e */ /* 0x000fe200000000ff */
[----:B------:R-:W4:Y:S01]  /*eab0*/  LDC.64 R20, c[0x0][0xc00] ;  /* 0x00030000ff147b82 */ /* 0x000f220000000a00 */
[----:B------:R-:W-:Y:S01]  /*eac0*/  F2FP.F16.F32.PACK_AB R25, R59, R58 ;  /* 0x0000003a3b19723e */ /* 0x000fe200000000ff */
[----:B------:R-:W-:Y:S01]  /*ead0*/  STSM.16.M88.4 [R90], R12 ;  /* 0x0000000c5a007844 */ /* 0x000fe20000000200 */
[----:B------:R-:W-:-:S02]  /*eae0*/  F2FP.F16.F32.PACK_AB R26, R61, R60 ;  /* 0x0000003c3d1a723e */ /* 0x000fc400000000ff */
[----:B------:R-:W-:Y:S02]  /*eaf0*/  F2FP.F16.F32.PACK_AB R27, R63, R62 ;  /* 0x0000003e3f1b723e */ /* 0x000fe400000000ff */
[----:B------:R-:W-:Y:S01]  /*eb00*/  F2FP.F16.F32.PACK_AB R30, R77, R76 ;  /* 0x0000004c4d1e723e */ /* 0x000fe200000000ff */
[----:B--2---:R-:W2:Y:S01]  /*eb10*/  LDC.64 R4, c[0x0][0xc08] ;  /* 0x00030200ff047b82 */ /* 0x004ea20000000a00 */
[----:B------:R-:W-:Y:S01]  /*eb20*/  F2FP.F16.F32.PACK_AB R31, R79, R78 ;  /* 0x0000004e4f1f723e */ /* 0x000fe200000000ff */
[----:B------:R0:W-:Y:S01]  /*eb30*/  STSM.16.M88.4 [R23], R24 ;  /* 0x0000001817007844 */ /* 0x0001e20000000200 */
[----:B-1----:R-:W-:Y:S02]  /*eb40*/  ISETP.NE.U32.AND P0, PT, R96, RZ, PT ;  /* 0x000000ff6000720c */ /* 0x002fe40003f05070 */
[----:B---3--:R-:W-:Y:S01]  /*eb50*/  ISETP.NE.AND P1, PT, R53, 0x1, PT ;  /* 0x000000013500780c */ /* 0x008fe20003f25270 */
[----:B------:R1:W-:Y:S01]  /*eb60*/  STSM.16.M88.4 [R73], R64 ;  /* 0x0000004049007844 */ /* 0x0003e20000000200 */
[----:B------:R-:W-:-:S03]  /*eb70*/  ISETP.NE.AND.EX P0, PT, R97, RZ, PT, P0 ;  /* 0x000000ff6100720c */ /* 0x000fc60003f05300 */
[----:B------:R1:W-:Y:S04]  /*eb80*/  STSM.16.M88.4 [R72], R28 ;  /* 0x0000001c48007844 */ /* 0x0003e80000000200 */
[----:B------:R1:W-:Y:S01]  /*eb90*/  STSM.16.M88.4 [R44], R80 ;  /* 0x000000502c007844 */ /* 0x0003e20000000200 */
[----:B------:R-:W-:Y:S01]  /*eba0*/  ULDC UR4, c[0x0][0xa88] ;  /* 0x0002a20000047ab9 */ /* 0x000fe20000000800 */
[----:B----4-:R-:W-:Y:S02]  /*ebb0*/  IMAD.WIDE R20, R164, 0x4, R20 ;  /* 0x00000004a4147825 */ /* 0x010fe400078e0214 */
[----:B------:R-:W3:Y:S02]  /*ebc0*/  @P1 LDC R8, c[0x0][0xbec] ;  /* 0x0002fb00ff081b82 */ /* 0x000ee40000000800 */
[----:B0-----:R-:W-:-:S06]  /*ebd0*/  IMAD.MOV.U32 R23, RZ, RZ, RZ ;  /* 0x000000ffff177224 */ /* 0x001fcc00078e00ff */
[----:B------:R-:W-:Y:S01]  /*ebe0*/  BAR.SYNC.DEFER_BLOCKING 0x1, 0x100 ;  /* 0x0044000000007b1d */ /* 0x000fe20000010000 */
[----:B--2---:R-:W-:-:S07]  /*ebf0*/  ISETP.NE.U32.AND P2, PT, R4, RZ, PT ;  /* 0x000000ff0400720c */ /* 0x004fce0003f45070 */
[----:B------:R-:W0:Y:S01]  /*ec00*/  @P1 LDC R9, c[0x0][0xbf0] ;  /* 0x0002fc00ff091b82 */ /* 0x000e220000000800 */
[----:B------:R-:W-:-:S13]  /*ec10*/  ISETP.NE.AND.EX P2, PT, R5, RZ, PT, P2 ;  /* 0x000000ff0500720c */ /* 0x000fda0003f45320 */
[----:B------:R-:W2:Y:S01]  /*ec20*/  @P2 LDC.64 R4, c[0x0][0xc08] ;  /* 0x00030200ff042b82 */ /* 0x000ea20000000a00 */
[----:B------:R-:W-:Y:S01]  /*ec30*/  IMAD.U32 R6, RZ, RZ, UR4 ;  /* 0x00000004ff067e24 */ /* 0x000fe2000f8e00ff */
[----:B------:R1:W5:Y:S01]  /*ec40*/  @P0 LDG.E R23, desc[UR6][R20.64] ;  /* 0x0000000614170981 */ /* 0x000362000c1e1900 */
[----:B--2---:R-:W-:-:S05]  /*ec50*/  @P2 IMAD.WIDE R4, R164, 0x4, R4 ;  /* 0x00000004a4042825 */ /* 0x004fca00078e0204 */
[----:B------:R1:W5:Y:S01]  /*ec60*/  @P2 LDG.E R6, desc[UR6][R4.64] ;  /* 0x0000000604062981 */ /* 0x000362000c1e1900 */
[----:B0--3--:R-:W-:Y:S05]  /*ec70*/  @P2 BRA `(.L_x_1425) ;  /* 0x0000000000142947 */ /* 0x009fea0003800000 */
[----:B------:R-:W-:Y:S05]  /*ec80*/  @!P0 BRA `(.L_x_1425) ;  /* 0x0000000000108947 */ /* 0x000fea0003800000 */
[----:B------:R-:W-:Y:S02]  /*ec90*/  ULDC.64 UR4, c[0x0][0x208] ;  /* 0x0000820000047ab9 */ /* 0x000fe40000000a00 */
[----:B-1----:R-:W2:Y:S04]  /*eca0*/  LDG.E R5, desc[UR4][R20.64] ;  /* 0x0000000414057981 */ /* 0x002ea8000c1e1900 */
[----:B-----5:R-:W2:Y:S02]  /*ecb0*/  LDG.E R6, desc[UR4][R20.64+0x4] ;  /* 0x0000040414067981 */ /* 0x020ea4000c1e1900 */
[----:B--2---:R-:W-:-:S07]  /*ecc0*/  IMAD.IADD R6, R6, 0x1, -R5 ;  /* 0x0000000106067824 */ /* 0x004fce00078e0a05 */
.L_x_1425:
[----:B-1----:R-:W-:Y:S01]  /*ecd0*/  SHF.R.S32.HI R44, RZ, 0x1f, R163 ;  /* 0x0000001fff2c7819 */ /* 0x002fe200000114a3 */
[----:B------:R-:W-:Y:S01]  /*ece0*/  IMAD.IADD R13, R22, 0x1, R18 ;  /* 0x00000001160d7824 */ /* 0x000fe200078e0212 */
[----:B------:R-:W-:Y:S01]  /*ecf0*/  ULDC.64 UR4, c[0x0][0xb90] ;  /* 0x0002e40000047ab9 */ /* 0x000fe20000000a00 */
[--C-:B-----5:R-:W-:Y:S01]  /*ed00*/  SHF.R.S32.HI R21, RZ, 0x1f, R23.reuse ;  /* 0x0000001fff157819 */ /* 0x120fe20000011417 */
[----:B------:R-:W-:Y:S01]  /*ed10*/  IMAD.MOV.U32 R20, RZ, RZ, R23 ;  /* 0x000000ffff147224 */ /* 0x000fe200078e0017 */
[----:B------:R-:W-:Y:S01]  /*ed20*/  SHF.R.S32.HI R10, RZ, 0x1f, R164 ;  /* 0x0000001fff0a7819 */ /* 0x000fe200000114a4 */
[----:B------:R-:W-:Y:S01]  /*ed30*/  IMAD R4, R44, UR4, RZ ;  /* 0x000000042c047c24 */ /* 0x000fe2000f8e02ff */
[----:B------:R-:W-:Y:S01]  /*ed40*/  SEL R55, R164, RZ, !P0 ;  /* 0x000000ffa4377207 */ /* 0x000fe20004000000 */
[----:B------:R-:W-:Y:S01]  /*ed50*/  @P1 IMAD.HI.U32 R8, R13, R8, RZ ;  /* 0x000000080d081227 */ /* 0x000fe200078e00ff */
[----:B------:R-:W-:-:S03]  /*ed60*/  ULDC.64 UR6, c[0x0][0x208] ;  /* 0x0000820000067ab9 */ /* 0x000fc60000000a00 */
[----:B------:R-:W-:Y:S01]  /*ed70*/  IMAD.MOV.U32 R7, RZ, RZ, R13 ;  /* 0x000000ffff077224 */ /* 0x000fe200078e000d */
[----:B------:R-:W-:Y:S01]  /*ed80*/  @P1 SHF.R.U32.HI R7, RZ, R9, R8 ;  /* 0x00000009ff071219 */ /* 0x000fe20000011608 */
[C---:B------:R-:W-:Y:S02]  /*ed90*/  IMAD R11, R163.reuse, UR5, R4 ;  /* 0x00000005a30b7c24 */ /* 0x040fe4000f8e0204 */
[----:B------:R-:W-:Y:S01]  /*eda0*/  IMAD.WIDE.U32 R4, R163, UR4, R20 ;  /* 0x00000004a3047c25 */ /* 0x000fe2000f8e0014 */
[----:B------:R-:W-:Y:S01]  /*edb0*/  SEL R20, R10, RZ, !P0 ;  /* 0x000000ff0a147207 */ /* 0x000fe20004000000 */
[----:B------:R-:W-:Y:S02]  /*edc0*/  ULDC.64 UR4, c[0x0][0xb98] ;  /* 0x0002e60000047ab9 */ /* 0x000fe40000000a00 */
[----:B------:R-:W-:Y:S02]  /*edd0*/  IMAD R9, R165, 0x40, R160 ;  /* 0x00000040a5097824 */ /* 0x000fe400078e02a0 */
[----:B------:R-:W-:Y:S01]  /*ede0*/  IMAD.IADD R5, R5, 0x1, R11 ;  /* 0x0000000105057824 */ /* 0x000fe200078e020b */
[--C-:B------:R-:W-:Y:S01]  /*edf0*/  SHF.R.S32.HI R11, RZ, 0x1f, R7.reuse ;  /* 0x0000001fff0b7819 */ /* 0x100fe20000011407 */
[----:B------:R-:W-:-:S02]  /*ee00*/  IMAD.MOV R10, RZ, RZ, -R7 ;  /* 0x000000ffff0a7224 */ /* 0x000fc400078e0a07 */
[----:B------:R-:W-:-:S04]  /*ee10*/  IMAD.WIDE.U32 R4, R55, UR4, R4 ;  /* 0x0000000437047c25 */ /* 0x000fc8000f8e0004 */
[----:B------:R-:W-:Y:S01]  /*ee20*/  IMAD.WIDE R16, R9, 0x2, R16 ;  /* 0x0000000209107825 */ /* 0x000fe200078e0210 */
[----:B------:R-:W-:-:S03]  /*ee30*/  IADD3 R4, P2, R7, R4, RZ ;  /* 0x0000000407047210 */ /* 0x000fc60007f5e0ff */
[----:B------:R-:W-:Y:S01]  /*ee40*/  IMAD R8, R20, UR4, RZ ;  /* 0x0000000414087c24 */ /* 0x000fe2000f8e02ff */
[C---:B------:R-:W-:Y:S01]  /*ee50*/  IADD3 R15, P0, R16.reuse, 0x1000, RZ ;  /* 0x00001000100f7810 */ /* 0x040fe20007f1e0ff */
[----:B------:R-:W-:Y:S01]  /*ee60*/  IMAD R9, R53, R10, R13 ;  /* 0x0000000a35097224 */ /* 0x000fe200078e020d */
[----:B------:R-:W-:Y:S01]  /*ee70*/  IADD3 R13, P3, R16, 0x2000, RZ ;  /* 0x00002000100d7810 */ /* 0x000fe20007f7e0ff */
[----:B------:R-:W-:Y:S01]  /*ee80*/  IMAD R8, R55, UR5, R8 ;  /* 0x0000000537087c24 */ /* 0x000fe2000f8e0208 */
[----:B------:R-:W-:Y:S01]  /*ee90*/  ULDC.64 UR4, c[0x0][0xb88] ;  /* 0x0002e20000047ab9 */ /* 0x000fe20000000a00 */
[----:B------:R-:W-:Y:S01]  /*eea0*/  IMAD.IADD R24, R169, 0x1, R18 ;  /* 0x00000001a9187824 */ /* 0x000fe200078e0212 */
[----:B------:R-:W-:Y:S01]  /*eeb0*/  SHF.R.S32.HI R7, RZ, 0x1f, R9 ;  /* 0x0000001fff077819 */ /* 0x000fe20000011409 */
[----:B------:R-:W-:Y:S01]  /*eec0*/  IMAD R57, R6, R53, RZ ;  /* 0x0000003506397224 */ /* 0x000fe200078e02ff */
[----:B------:R-:W-:Y:S02]  /*eed0*/  IADD3.X R5, R11, R5, R8, P2, !PT ;  /* 0x000000050b057210 */ /* 0x000fe400017fe408 */
[----:B------:R-:W-:Y:S01]  /*eee0*/  LOP3.LUT R8, R13, 0x380, RZ, 0xc0, !PT ;  /* 0x000003800d087812 */ /* 0x000fe200078ec0ff */
[----:B------:R-:W-:Y:S01]  /*eef0*/  IMAD R10, R7, UR4, RZ ;  /* 0x00000004070a7c24 */ /* 0x000fe2000f8e02ff */
[----:B------:R-:W-:Y:S01]  /*ef00*/  IADD3 R7, P2, R16, 0x3000, RZ ;  /* 0x0000300010077810 */ /* 0x000fe20007f5e0ff */
[----:B------:R-:W-:Y:S01]  /*ef10*/  IMAD.WIDE.U32 R4, R9, UR4, R4 ;  /* 0x0000000409047c25 */ /* 0x000fe2000f8e0004 */
[----:B------:R-:W-:-:S02]  /*ef20*/  SHF.R.U64 R8, R8, 0x3, RZ ;  /* 0x0000000308087819 */ /* 0x000fc400000012ff */
[----:B------:R-:W-:Y:S01]  /*ef30*/  LOP3.LUT R12, R15, 0x380, RZ, 0xc0, !PT ;  /* 0x000003800f0c7812 */ /* 0x000fe200078ec0ff */
[----:B------:R-:W-:Y:S01]  /*ef40*/  IMAD R11, R9, UR5, R10 ;  /* 0x00000005090b7c24 */ /* 0x000fe2000f8e020a */
[----:B------:R-:W-:Y:S01]  /*ef50*/  ULDC.64 UR4, c[0x0][0xb50] ;  /* 0x0002d40000047ab9 */ /* 0x000fe20000000a00 */
[----:B------:R-:W-:Y:S01]  /*ef60*/  LOP3.LUT R8, R8, R13, RZ, 0x3c, !PT ;  /* 0x0000000d08087212 */ /* 0x000fe200078e3cff */
[----:B------:R-:W-:Y:S01]  /*ef70*/  IMAD.X R13, RZ, RZ, R17, P0 ;  /* 0x000000ffff0d7224 */ /* 0x000fe200000e0611 */
[C---:B------:R-:W-:Y:S01]  /*ef80*/  LEA R10, P4, R4.reuse, UR4, 0x2 ;  /* 0x00000004040a7c11 */ /* 0x040fe2000f8810ff */
[----:B------:R-:W-:Y:S01]  /*ef90*/  IMAD.IADD R9, R5, 0x1, R11 ;  /* 0x0000000105097824 */ /* 0x000fe200078e020b */
[----:B------:R-:W-:Y:S02]  /*efa0*/  LOP3.LUT R5, R7, 0x380, RZ, 0xc0, !PT ;  /* 0x0000038007057812 */ /* 0x000fe400078ec0ff */
[----:B------:R-:W-:Y:S01]  /*efb0*/  LOP3.LUT P0, RZ, R167, 0x3, RZ, 0xc0, !PT ;  /* 0x00000003a7ff7812 */ /* 0x000fe2000780c0ff */
[----:B------:R-:W-:Y:S01]  /*efc0*/  SHFL.IDX PT, R48, R10, RZ, 0x1c1f ;  /* 0x001c1fff0a307589 */ /* 0x000fe200000e0000 */
[----:B------:R-:W-:Y:S01]  /*efd0*/  LEA.HI.X R14, R4, UR5, R9, 0x2, P4 ;  /* 0x00000005040e7c11 */ /* 0x000fe2000a0f1409 */
[--C-:B------:R-:W-:Y:S01]  /*efe0*/  IMAD.X R9, RZ, RZ, R17.reuse, P3 ;  /* 0x000000ffff097224 */ /* 0x100fe200018e0611 */
[----:B------:R-:W-:Y:S01]  /*eff0*/  SHF.R.U64 R4, R5, 0x3, RZ ;  /* 0x0000000305047819 */ /* 0x000fe200000012ff */
[----:B------:R-:W-:Y:S01]  /*f000*/  SHFL.IDX PT, R50, R10, 0x1, 0x1c1f ;  /* 0x003c1f000a327f89 */ /* 0x000fe200000e0000 */
[----:B------:R-:W-:Y:S01]  /*f010*/  IMAD.X R5, RZ, RZ, R17, P2 ;  /* 0x000000ffff057224 */ /* 0x000fe200010e0611 */
[----:B------:R-:W-:Y:S01]  /*f020*/  SHF.R.U64 R12, R12, 0x3, RZ ;  /* 0x000000030c0c7819 */ /* 0x000fe200000012ff */
[----:B------:R-:W-:Y:S01]  /*f030*/  ULDC.64 UR4, c[0x0][0xaa0] ;  /* 0x0002a80000047ab9 */ /* 0x000fe20000000a00 */
[----:B------:R-:W0:Y:S01]  /*f040*/  SHFL.IDX PT, R49, R14, RZ, 0x1c1f ;  /* 0x001c1fff0e317589 */ /* 0x000e2200000e0000 */
[----:B------:R-:W-:Y:S01]  /*f050*/  LOP3.LUT R4, R4, R7, RZ, 0x3c, !PT ;  /* 0x0000000704047212 */ /* 0x000fe200078e3cff */
[C---:B------:R-:W-:Y:S01]  /*f060*/  VIADD R7, R24.reuse, 0x8 ;  /* 0x0000000818077836 */ /* 0x040fe20000000000 */
[----:B------:R-:W-:Y:S01]  /*f070*/  ISETP.GE.OR P2, PT, R24, R57, P0 ;  /* 0x000000391800720c */ /* 0x000fe20000746670 */
[----:B------:R-:W1:Y:S01]  /*f080*/  SHFL.IDX PT, R51, R14, 0x1, 0x1c1f ;  /* 0x003c1f000e337f89 */ /* 0x000e6200000e0000 */
[----:B------:R-:W-:-:S02]  /*f090*/  LOP3.LUT R12, R12, R15, RZ, 0x3c, !PT ;  /* 0x0000000f0c0c7212 */ /* 0x000fc400078e3cff */
[----:B------:R-:W-:Y:S02]  /*f0a0*/  ISETP.GE.OR P0, PT, R7, R57, P0 ;  /* 0x000000390700720c */ /* 0x000fe40000706670 */
[C---:B------:R-:W-:Y:S02]  /*f0b0*/  IADD3 R41, P6, R16.reuse, 0x4000, RZ ;  /* 0x0000400010297810 */ /* 0x040fe40007fde0ff */
[C---:B------:R-:W-:Y:S02]  /*f0c0*/  IADD3 R37, P5, R16.reuse, 0x5000, RZ ;  /* 0x0000500010257810 */ /* 0x040fe40007fbe0ff */
[C---:B------:R-:W-:Y:S02]  /*f0d0*/  IADD3 R33, P4, R16.reuse, 0x6000, RZ ;  /* 0x0000600010217810 */ /* 0x040fe40007f9e0ff */
[----:B------:R-:W-:Y:S02]  /*f0e0*/  LOP3.LUT R15, R16, 0x380, RZ, 0xc0, !PT ;  /* 0x00000380100f7812 */ /* 0x000fe400078ec0ff */
[----:B------:R-:W-:-:S02]  /*f0f0*/  LOP3.LUT R40, R41, 0x380, RZ, 0xc0, !PT ;  /* 0x0000038029287812 */ /* 0x000fc400078ec0ff */
[----:B------:R-:W-:Y:S02]  /*f100*/  LOP3.LUT R36, R37, 0x380, RZ, 0xc0, !PT ;  /* 0x0000038025247812 */ /* 0x000fe400078ec0ff */
[----:B------:R-:W-:Y:S02]  /*f110*/  LOP3.LUT R32, R33, 0x380, RZ, 0xc0, !PT ;  /* 0x0000038021207812 */ /* 0x000fe400078ec0ff */
[----:B------:R-:W-:Y:S01]  /*f120*/  SHF.R.U64 R15, R15, 0x3, RZ ;  /* 0x000000030f0f7819 */ /* 0x000fe200000012ff */
[----:B0-----:R0:W-:Y:S01]  /*f130*/  @!P2 ST.E desc[UR6][R48.64], R2 ;  /* 0x000000023000a985 */ /* 0x0011e2000c101906 */
[----:B------:R-:W-:Y:S02]  /*f140*/  IADD3 R11, P3, R16, 0x7000, RZ ;  /* 0x00007000100b7810 */ /* 0x000fe40007f7e0ff */
[----:B------:R-:W-:Y:S01]  /*f150*/  SHF.R.U64 R40, R40, 0x3, RZ ;  /* 0x0000000328287819 */ /* 0x000fe200000012ff */
[----:B-1----:R1:W-:Y:S01]  /*f160*/  @!P0 ST.E desc[UR6][R50.64], R0 ;  /* 0x0000000032008985 */ /* 0x0023e2000c101906 */
[----:B------:R-:W-:Y:S01]  /*f170*/  SHF.R.U64 R36, R36, 0x3, RZ ;  /* 0x0000000324247819 */ /* 0x000fe200000012ff */
[----:B------:R-:W-:Y:S01]  /*f180*/  IMAD.X R29, RZ, RZ, R17, P3 ;  /* 0x000000ffff1d7224 */ /* 0x000fe200018e0611 */
[----:B------:R-:W-:-:S02]  /*f190*/  SHF.R.U64 R32, R32, 0x3, RZ ;  /* 0x0000000320207819 */ /* 0x000fc400000012ff */
[----:B------:R-:W-:Y:S02]  /*f1a0*/  LOP3.LUT R16, R15, R16, RZ, 0x3c, !PT ;  /* 0x000000100f107212 */ /* 0x000fe400078e3cff */
[----:B------:R-:W-:Y:S01]  /*f1b0*/  LOP3.LUT R40, R40, R41, RZ, 0x3c, !PT ;  /* 0x0000002928287212 */ /* 0x000fe200078e3cff */
[----:B0-----:R-:W0:Y:S01]  /*f1c0*/  @P1 LDC R49, c[0x0][0xbec] ;  /* 0x0002fb00ff311b82 */ /* 0x001e220000000800 */
[----:B------:R-:W-:Y:S01]  /*f1d0*/  LOP3.LUT R36, R36, R37, RZ, 0x3c, !PT ;  /* 0x0000002524247212 */ /* 0x000fe200078e3cff */
[--C-:B------:R-:W-:Y:S01]  /*f1e0*/  IMAD.X R41, RZ, RZ, R17.reuse, P6 ;  /* 0x000000ffff297224 */ /* 0x100fe200030e0611 */
[----:B------:R-:W-:Y:S01]  /*f1f0*/  LOP3.LUT R32, R32, R33, RZ, 0x3c, !PT ;  /* 0x0000002120207212 */ /* 0x000fe200078e3cff */
[----:B-1----:R-:W-:Y:S01]  /*f200*/  IMAD R0, R21, UR4, RZ ;  /* 0x0000000415007c24 */ /* 0x002fe2000f8e02ff */
[----:B------:R1:W5:Y:S01]  /*f210*/  LD.E.128 R24, desc[UR6][R16.64] ;  /* 0x0000000610187980 */ /* 0x000362000c101d00 */
[--C-:B------:R-:W-:Y:S01]  /*f220*/  IMAD.X R37, RZ, RZ, R17.reuse, P5 ;  /* 0x000000ffff257224 */ /* 0x100fe200028e0611 */
[----:B------:R-:W-:Y:S01]  /*f230*/  LOP3.LUT R6, R11, 0x380, RZ, 0xc0, !PT ;  /* 0x000003800b067812 */ /* 0x000fe200078ec0ff */
[----:B------:R-:W-:Y:S01]  /*f240*/  IMAD.X R33, RZ, RZ, R17, P4 ;  /* 0x000000ffff217224 */ /* 0x000fe200020e0611 */
[----:B------:R-:W5:Y:S01]  /*f250*/  LD.E.128 R12, desc[UR6][R12.64] ;  /* 0x000000060c0c7980 */ /* 0x000f62000c101d00 */
[----:B------:R-:W-:Y:S01]  /*f260*/  IMAD R21, R23, UR5, R0 ;  /* 0x0000000517157c24 */ /* 0x000fe2000f8e0200 */
[----:B------:R-:W-:-:S02]  /*f270*/  SHF.R.U64 R6, R6, 0x3, RZ ;  /* 0x0000000306067819 */ /* 0x000fc400000012ff */
[----:B------:R-:W5:Y:S01]  /*f280*/  LD.E.128 R40, desc[UR6][R40.64] ;  /* 0x0000000628287980 */ /* 0x000f62000c101d00 */
[----:B-1----:R-:W-:Y:S01]  /*f290*/  IMAD.WIDE.U32 R16, R23, UR4, RZ ;  /* 0x0000000417107c25 */ /* 0x002fe2000f8e00ff */
[----:B------:R-:W-:Y:S01]  /*f2a0*/  ULDC.64 UR4, c[0x0][0xae8] ;  /* 0x0002ba0000047ab9 */ /* 0x000fe20000000a00 */
[----:B------:R-:W1:Y:S01]  /*f2b0*/  @P1 LDC R23, c[0x0][0xbf0] ;  /* 0x0002fc00ff171b82 */ /* 0x000e620000000800 */
[----:B------:R-:W-:Y:S01]  /*f2c0*/  LOP3.LUT R28, R6, R11, RZ, 0x3c, !PT ;  /* 0x0000000b061c7212 */ /* 0x000fe200078e3cff */
[----:B------:R-:W-:Y:S01]  /*f2d0*/  IMAD.IADD R17, R17, 0x1, R21 ;  /* 0x0000000111117824 */ /* 0x000fe200078e0215 */
[----:B------:R-:W5:Y:S01]  /*f2e0*/  LD.E.128 R8, desc[UR6][R8.64] ;  /* 0x0000000608087980 */ /* 0x000f62000c101d00 */
[----:B------:R-:W-:Y:S02]  /*f2f0*/  IMAD R21, R162, 0x20, R165 ;  /* 0x00000020a2157824 */ /* 0x000fe400078e02a5 */
[----:B------:R-:W-:Y:S01]  /*f300*/  IMAD R0, R44, UR4, RZ ;  /* 0x000000042c007c24 */ /* 0x000fe2000f8e02ff */
[----:B------:R-:W5:Y:S01]  /*f310*/  LD.E.128 R4, desc[UR6][R4.64] ;  /* 0x0000000604047980 */ /* 0x000f62000c101d00 */
[----:B------:R-:W-:-:S02]  /*f320*/  IMAD.IADD R44, R18, 0x1, R21 ;  /* 0x00000001122c7824 */ /* 0x000fc400078e0215 */
[C---:B------:R-:W-:Y:S01]  /*f330*/  IMAD R21, R163.reuse, UR5, R0 ;  /* 0x00000005a3157c24 */ /* 0x040fe2000f8e0200 */
[----:B------:R-:W5:Y:S01]  /*f340*/  LD.E.128 R36, desc[UR6][R36.64] ;  /* 0x0000000624247980 */ /* 0x000f62000c101d00 */
[----:B------:R-:W-:Y:S01]  /*f350*/  IMAD.WIDE.U32 R16, R163, UR4, R16 ;  /* 0x00000004a3107c25 */ /* 0x000fe2000f8e0010 */
[----:B------:R-:W-:Y:S02]  /*f360*/  ULDC.64 UR4, c[0x0][0xaf0] ;  /* 0x0002bc0000047ab9 */ /* 0x000fe40000000a00 */
[----:B------:R-:W5:Y:S01]  /*f370*/  LD.E.128 R32, desc[UR6][R32.64] ;  /* 0x0000000620207980 */ /* 0x000f62000c101d00 */
[----:B0-----:R-:W-:-:S03]  /*f380*/  @P1 IMAD.HI.U32 R0, R44, R49, RZ ;  /* 0x000000312c001227 */ /* 0x001fc600078e00ff */
[----:B------:R-:W5:Y:S01]  /*f390*/  LD.E.128 R28, desc[UR6][R28.64] ;  /* 0x000000061c1c7980 */ /* 0x000f62000c101d00 */
[----:B------:R-:W-:Y:S02]  /*f3a0*/  IMAD.IADD R17, R17, 0x1, R21 ;  /* 0x0000000111117824 */ /* 0x000fe400078e0215 */
[----:B------:R-:W-:Y:S01]  /*f3b0*/  IMAD.MOV.U32 R21, RZ, RZ, R44 ;  /* 0x000000ffff157224 */ /* 0x000fe200078e002c */
[----:B------:R-:W-:Y:S01]  /*f3c0*/  @!PT LDS RZ, [RZ] ;  /* 0x00000000fffff984 */ /* 0x000fe20000000800 */
[----:B------:R-:W-:Y:S01]  /*f3d0*/  @!PT LDS RZ, [RZ] ;  /* 0x00000000fffff984 */ /* 0x000fe20000000800 */
[----:B------:R-:W-:Y:S01]  /*f3e0*/  @!PT LDS RZ, [RZ] ;  /* 0x00000000fffff984 */ /* 0x000fe20000000800 */
[----:B------:R-:W-:Y:S01]  /*f3f0*/  @!PT LDS RZ, [RZ] ;  /* 0x00000000fffff984 */ /* 0x000fe20000000800 */
[----:B------:R0:W-:Y:S06]  /*f400*/  MEMBAR.ALL.CTA ;  /* 0x0000000000007992 */ /* 0x0001ec0000008000 */
[----:B0-----:R-:W0:Y:S01]  /*f410*/  FENCE.VIEW.ASYNC.S ;  /* 0x00000000000073c6 */ /* 0x001e220000000000 */
[----:B------:R-:W-:Y:S01]  /*f420*/  IMAD R2, R20, UR4, RZ ;  /* 0x0000000414027c24 */ /* 0x000fe2000f8e02ff */
[----:B-1----:R-:W-:Y:S01]  /*f430*/  @P1 SHF.R.U32.HI R21, RZ, R23, R0 ;  /* 0x00000017ff151219 */ /* 0x002fe20000011600 */
[----:B------:R-:W-:-:S03]  /*f440*/  IMAD.WIDE.U32 R16, R55, UR4, R16 ;  /* 0x0000000437107c25 */ /* 0x000fc6000f8e0010 */
[--C-:B------:R-:W-:Y:S01]  /*f450*/  SHF.R.S32.HI R0, RZ, 0x1f, R21.reuse ;  /* 0x0000001fff007819 */ /* 0x100fe20000011415 */
[----:B------:R-:W-:Y:S01]  /*f460*/  IMAD R23, R55, UR5, R2 ;  /* 0x0000000537177c24 */ /* 0x000fe2000f8e0202 */
[----:B------:R-:W-:Y:S01]  /*f470*/  ULDC.64 UR4, c[0x0][0xae0] ;  /* 0x0002b80000047ab9 */ /* 0x000fe20000000a00 */
[----:B------:R-:W-:Y:S02]  /*f480*/  IMAD.MOV R2, RZ, RZ, -R21 ;  /* 0x000000ffff027224 */ /* 0x000fe400078e0a15 */
[----:B------:R-:W-:Y:S02]  /*f490*/  IMAD.IADD R17, R17, 0x1, R23 ;  /* 0x0000000111117824 */ /* 0x000fe400078e0217 */
[----:B------:R-:W-:Y:S02]  /*f4a0*/  IMAD R0, R0, UR4, RZ ;  /* 0x0000000400007c24 */ /* 0x000fe4000f8e02ff */
[----:B------:R-:W-:Y:S02]  /*f4b0*/  IMAD R23, R53, R2, R44 ;  /* 0x0000000235177224 */ /* 0x000fe400078e022c */
[----:B------:R-:W-:-:S02]  /*f4c0*/  IMAD R49, R21, UR5, R0 ;  /* 0x0000000515317c24 */ /* 0x000fc4000f8e0200 */
[----:B------:R-:W-:Y:S01]  /*f4d0*/  IMAD.WIDE.U32 R16, R21, UR4, R16 ;  /* 0x0000000415107c25 */ /* 0x000fe2000f8e0010 */
[----:B------:R-:W-:Y:S01]  /*f4e0*/  SHF.R.S32.HI R0, RZ, 0x1f, R23 ;  /* 0x0000001fff007819 */ /* 0x000fe20000011417 */
[----:B------:R-:W-:Y:S02]  /*f4f0*/  ULDC.64 UR4, c[0x0][0xad8] ;  /* 0x0002b60000047ab9 */ /* 0x000fe40000000a00 */
[----:B------:R-:W-:Y:S02]  /*f500*/  IMAD.IADD R17, R17, 0x1, R49 ;  /* 0x0000000111117824 */ /* 0x000fe400078e0231 */
[----:B------:R-:W-:Y:S02]  /*f510*/  IMAD R2, R0, UR4, RZ ;  /* 0x0000000400027c24 */ /* 0x000fe4000f8e02ff */
[----:B------:R-:W-:Y:S02]  /*f520*/  IMAD.IADD R44, R165, 0x1, R18 ;  /* 0x00000001a52c7824 */ /* 0x000fe400078e0212 */
[----:B------:R-:W-:-:S02]  /*f530*/  IMAD R21, R23, UR5, R2 ;  /* 0x0000000517157c24 */ /* 0x000fc4000f8e0202 */
[----:B------:R-:W-:Y:S01]  /*f540*/  IMAD.WIDE.U32 R16, R23, UR4, R16 ;  /* 0x0000000417107c25 */ /* 0x000fe2000f8e0010 */
[CC--:B------:R-:W-:Y:S01]  /*f550*/  ISETP.GE.AND P2, PT, R44.reuse, R57.reuse, PT ;  /* 0x000000392c00720c */ /* 0x0c0fe20003f46270 */
[----:B------:R-:W-:Y:S02]  /*f560*/  ULDC.64 UR4, c[0x0][0xa80] ;  /* 0x0002a00000047ab9 */ /* 0x000fe40000000a00 */
[----:B------:R-:W-:Y:S01]  /*f570*/  VIADD R0, R44, 0x20 ;  /* 0x000000202c007836 */ /* 0x000fe20000000000 */
[----:B------:R-:W-:Y:S01]  /*f580*/  LEA R18, P3, R16, UR4, 0x1 ;  /* 0x0000000410127c11 */ /* 0x000fe2000f8608ff */
[----:B------:R-:W-:Y:S02]  /*f590*/  IMAD.IADD R17, R17, 0x1, R21 ;  /* 0x0000000111117824 */ /* 0x000fe400078e0215 */
[----:B------:R-:W-:Y:S01]  /*f5a0*/  VIADD R3, R3, 0x2a820 ;  /* 0x0002a82003037836 */ /* 0x000fe20000000000 */
[----:B------:R-:W-:Y:S01]  /*f5b0*/  ISETP.GE.AND P0, PT, R0, R57, PT ;  /* 0x000000390000720c */ /* 0x000fe20003f06270 */
[----:B------:R-:W-:Y:S01]  /*f5c0*/  VIADD R0, R44, 0x40 ;  /* 0x000000402c007836 */ /* 0x000fe20000000000 */
[----:B------:R-:W-:-:S02]  /*f5d0*/  LEA.HI.X R20, R16, UR5, R17, 0x1, P3 ;  /* 0x0000000510147c11 */ /* 0x000fc400098f0c11 */
        /* <DEDUP_REMOVED lines=11> */
[CC--:B-1----:R-:W-:Y:S02]  /*f690*/  @!P2 LEA R2, P4, R160.reuse, R16.reuse, 0x1 ;  /* 0x00000010a002a211 */ /* 0x0c2fe400078808ff */
[C---:B------:R-:W-:Y:S02]  /*f6a0*/  @!P3 LEA R16, P5, R161.reuse, R16, 0x1 ;  /* 0x00000010a110b211 */ /* 0x040fe400078a08ff */
[-C--:B0-2---:R-:W-:Y:S02]  /*f6b0*/  @!P2 LEA.HI.X R3, R160, R0.reuse, R172, 0x1, P4 ;  /* 0x00000000a003a211 */ /* 0x085fe400020f0cac */
[----:B------:R-:W-:-:S03]  /*f6c0*/  @!P3 LEA.HI.X R17, R161, R0, R171, 0x1, P5 ;  /* 0x00000000a111b211 */ /* 0x000fc600028f0cab */
[----:B-----5:R3:W-:Y:S04]  /*f6d0*/  @!P2 ST.E.128 desc[UR6][R2.64], R24 ;  /* 0x000000180200a985 */ /* 0x0207e8000c101d06 */
[----:B------:R3:W-:Y:S02]  /*f6e0*/  @!P3 ST.E.128 desc[UR6][R16.64], R40 ;  /* 0x000000281000b985 */ /* 0x0007e4000c101d06 */
.L_x_1427:
[----:B------:R-:W-:Y:S05]  /*f6f0*/  BSYNC B1 ;  /* 0x0000000000017941 */ /* 0x000fea0003800000 */
.L_x_1426:
        /* <DEDUP_REMOVED lines=10> */
[-C--:B0---4-:R-:W-:Y:S02]  /*f7a0*/  @!P3 LEA.HI.X R3, R160, R0.reuse, R172, 0x1, P0 ;  /* 0x00000000a003b211 */ /* 0x091fe400000f0cac */
[----:B------:R-:W-:-:S03]  /*f7b0*/  @!P4 LEA.HI.X R17, R161, R0, R171, 0x1, P2 ;  /* 0x00000000a111c211 */ /* 0x000fc600010f0cab */
[----:B-----5:R3:W-:Y:S04]  /*f7c0*/  @!P3 ST.E.128 desc[UR6][R2.64], R12 ;  /* 0x0000000c0200b985 */ /* 0x0207e8000c101d06 */
[----:B------:R3:W-:Y:S02]  /*f7d0*/  @!P4 ST.E.128 desc[UR6][R16.64], R36 ;  /* 0x000000241000c985 */ /* 0x0007e4000c101d06 */
.L_x_1429:
[----:B------:R-:W-:Y:S05]  /*f7e0*/  BSYNC B1 ;  /* 0x0000000000017941 */ /* 0x000fea0003800000 */
.L_x_1428:
[----:B----4-:R4:W0:Y:S01]  /*f7f0*/  SHFL.IDX PT, R0, R20, 0x2, 0x181f ;  /* 0x00581f0014007f89 */ /* 0x01082200000e0000 */
        /* <DEDUP_REMOVED lines=13> */
.L_x_1431:
[----:B------:R-:W-:Y:S05]  /*f8d0*/  BSYNC B1 ;  /* 0x0000000000017941 */ /* 0x000fea0003800000 */
.L_x_1430:
[----:B0-----:R-:W-:Y:S01]  /*f8e0*/  VIADD R0, R44, 0x60 ;  /* 0x000000602c007836 */ /* 0x001fe20000000000 */
[----:B--2-4-:R-:W0:Y:S04]  /*f8f0*/  SHFL.IDX PT, R20, R20, 0x3, 0x181f ;  /* 0x00781f0014147f89 */ /* 0x014e2800000e0000 */
        /* <DEDUP_REMOVED lines=16> */
.L_x_1424:
[----:B------:R-:W2:Y:S01]  /*fa00*/  LDC.64 R4, c[0x0][0xc00] ;  /* 0x00030000ff047b82 */ /* 0x000ea20000000a00 */
[----:B------:R-:W-:Y:S01]  /*fa10*/  IMAD.MOV.U32 R6, RZ, RZ, RZ ;  /* 0x000000ffff067224 */ /* 0x000fe200078e00ff */
[----:B------:R-:W-:-:S06]  /*fa20*/  ULDC.64 UR6, c[0x0][0x208] ;  /* 0x0000820000067ab9 */ /* 0x000fcc0000000a00 */
[----:B------:R-:W3:Y:S08]  /*fa30*/  LDC R17, c[0x0][0xbe8] ;  /* 0x0002fa00ff117b82 */ /* 0x000ef00000000800 */
[----:B0-----:R-:W0:Y:S01]  /*fa40*/  LDC.64 R2, c[0x0][0xc00] ;  /* 0x00030000ff027b82 */ /* 0x001e220000000a00 */
[----:B--2---:R-:W-:-:S04]  /*fa50*/  ISETP.NE.U32.AND P0, PT, R4, RZ, PT ;  /* 0x000000ff0400720c */ /* 0x004fc80003f05070 */
[----:B------:R-:W-:-:S03]  /*fa60*/  ISETP.NE.AND.EX P0, PT, R5, RZ, PT, P0 ;  /* 0x000000ff0500720c */ /* 0x000fc60003f05300 */
[----:B------:R-:W2:Y:S01]  /*fa70*/  LDC.64 R4, c[0x0][0xc08] ;  /* 0x00030200ff047b82 */ /* 0x000ea20000000a00 */
[----:B---3--:R-:W-:Y:S01]  /*fa80*/  ISETP.NE.AND P2, PT, R17, 0x1, PT ;  /* 0x000000011100780c */ /* 0x008fe20003f45270 */
[----:B------:R-:W-:Y:S01]  /*fa90*/  ULDC UR4, c[0x0][0xa88] ;  /* 0x0002a20000047ab9 */ /* 0x000fe20000000800 */
[----:B0-----:R-:W-:-:S11]  /*faa0*/  IMAD.WIDE R2, R164, 0x4, R2 ;  /* 0x00000004a4027825 */ /* 0x001fd600078e0202 */
[----:B------:R-:W0:Y:S08]  /*fab0*/  @P2 LDC R16, c[0x0][0xbec] ;  /* 0x0002fb00ff102b82 */ /* 0x000e300000000800 */
[----:B------:R-:W3:Y:S01]  /*fac0*/  @P2 LDC R21, c[0x0][0xbf0] ;  /* 0x0002fc00ff152b82 */ /* 0x000ee20000000800 */
[----:B--2---:R-:W-:Y:S01]  /*fad0*/  ISETP.NE.U32.AND P1, PT, R4, RZ, PT ;  /* 0x000000ff0400720c */ /* 0x004fe20003f25070 */
[----:B------:R-:W-:Y:S01]  /*fae0*/  IMAD.U32 R0, RZ, RZ, UR4 ;  /* 0x00000004ff007e24 */ /* 0x000fe2000f8e00ff */
[----:B------:R2:W5:Y:S02]  /*faf0*/  @P0 LDG.E R6, desc[UR6][R2.64] ;  /* 0x0000000602060981 */ /* 0x000564000c1e1900 */
[----:B------:R-:W-:-:S13]  /*fb00*/  ISETP.NE.AND.EX P1, PT, R5, RZ, PT, P1 ;  /* 0x000000ff0500720c */ /* 0x000fda0003f25310 */
[----:B------:R-:W4:Y:S01]  /*fb10*/  @P1 LDC.64 R4, c[0x0][0xc08] ;  /* 0x00030200ff041b82 */ /* 0x000f220000000a00 */
[----:B------:R-:W-:Y:S02]  /*fb20*/  ISETP.GE.AND P3, PT, R173, 0x80, PT ;  /* 0x00000080ad00780c */ /* 0x000fe40003f66270 */
[----:B------:R-:W-:Y:S01]  /*fb30*/  SHF.R.S32.HI R7, RZ, 0x1f, R164 ;  /* 0x0000001fff077819 */ /* 0x000fe200000114a4 */
[----:B----4-:R-:W-:-:S05]  /*fb40*/  @P1 IMAD.WIDE R4, R164, 0x4, R4 ;  /* 0x00000004a4041825 */ /* 0x010fca00078e0204 */
[----:B------:R2:W5:Y:S01]  /*fb50*/  @P1 LDG.E R0, desc[UR6][R4.64] ;  /* 0x0000000604001981 */ /* 0x000562000c1e1900 */
[----:B0--3--:R-:W-:Y:S05]  /*fb60*/  @P1 BRA `(.L_x_1433) ;  /* 0x0000000000141947 */ /* 0x009fea0003800000 */
[----:B------:R-:W-:Y:S05]  /*fb70*/  @!P0 BRA `(.L_x_1433) ;  /* 0x0000000000108947 */ /* 0x000fea0003800000 */
[----:B------:R-:W-:Y:S02]  /*fb80*/  ULDC.64 UR4, c[0x0][0x208] ;  /* 0x0000820000047ab9 */ /* 0x000fe40000000a00 */
[----:B--2---:R-:W2:Y:S04]  /*fb90*/  LDG.E R5, desc[UR4][R2.64] ;  /* 0x0000000402057981 */ /* 0x004ea8000c1e1900 */
[----:B-----5:R-:W2:Y:S02]  /*fba0*/  LDG.E R0, desc[UR4][R2.64+0x4] ;  /* 0x0000040402007981 */ /* 0x020ea4000c1e1900 */
[----:B--2---:R-:W-:-:S07]  /*fbb0*/  IMAD.IADD R0, R0, 0x1, -R5 ;  /* 0x0000000100007824 */ /* 0x004fce00078e0a05 */
.L_x_1433:
[----:B------:R-:W-:Y:S01]  /*fbc0*/  BSSY B1, `(.L_x_1434) ;  /* 0x000002e000017945 */ /* 0x000fe20003800000 */
[----:B------:R-:W-:Y:S02]  /*fbd0*/  SHF.R.S32.HI R10, RZ, 0x1f, R163 ;  /* 0x0000001fff0a7819 */ /* 0x000fe400000114a3 */
[----:B------:R-:W-:Y:S02]  /*fbe0*/  SEL R13, R164, RZ, !P0 ;  /* 0x000000ffa40d7207 */ /* 0x000fe40004000000 */
[----:B------:R-:W-:Y:S02]  /*fbf0*/  SEL R12, R7, RZ, !P0 ;  /* 0x000000ff070c7207 */ /* 0x000fe40004000000 */
[----:B-----5:R-:W-:Y:S01]  /*fc00*/  SHF.R.S32.HI R11, RZ, 0x1f, R6 ;  /* 0x0000001fff0b7819 */ /* 0x020fe20000011406 */
[----:B------:R-:W-:Y:S06]  /*fc10*/  @P3 BRA `(.L_x_1435) ;  /* 0x0000000000a03947 */ /* 0x000fec0003800000 */
[----:B--2---:R-:W0:Y:S01]  /*fc20*/  S2R R3, SR_TID.X ;  /* 0x0000000000037919 */ /* 0x004e220000002100 */
[----:B------:R-:W2:Y:S02]  /*fc30*/  LDC R14, c[0x0][0xbe8] ;  /* 0x0002fa00ff0e7b82 */ /* 0x000ea40000000800 */
[----:B--2---:R-:W-:Y:S01]  /*fc40*/  IMAD R2, R0, R14, RZ ;  /* 0x0000000e00027224 */ /* 0x004fe200078e02ff */
[----:B0-----:R-:W-:-:S04]  /*fc50*/  IADD3 R9, R18, -0x80, R3 ;  /* 0xffffff8012097810 */ /* 0x001fc80007ffe003 */
[----:B------:R-:W-:-:S13]  /*fc60*/  ISETP.GE.AND P0, PT, R9, R2, PT ;  /* 0x000000020900720c */ /* 0x000fda0003f06270 */
[----:B------:R-:W-:Y:S05]  /*fc70*/  @P0 BRA `(.L_x_1435) ;  /* 0x0000000000880947 */ /* 0x000fea0003800000 */
[----:B------:R-:W-:Y:S01]  /*fc80*/  ISETP.NE.AND P0, PT, R14, 0x1, PT ;  /* 0x000000010e00780c */ /* 0x000fe20003f05270 */
[----:B------:R-:W-:Y:S01]  /*fc90*/  ULDC.64 UR4, c[0x0][0xb90] ;  /* 0x0002e40000047ab9 */ /* 0x000fe20000000a00 */
[----:B------:R-:W-:Y:S01]  /*fca0*/  IMAD.MOV.U32 R2, RZ, RZ, R6 ;  /* 0x000000ffff027224 */ /* 0x000fe200078e0006 */
[----:B------:R-:W-:Y:S01]  /*fcb0*/  ULDC.64 UR6, c[0x0][0x208] ;  /* 0x0000820000067ab9 */ /* 0x000fe20000000a00 */
[----:B------:R-:W-:Y:S02]  /*fcc0*/  IMAD R8, R10, UR4, RZ ;  /* 0x000000040a087c24 */ /* 0x000fe4000f8e02ff */
[----:B------:R-:W-:Y:S02]  /*fcd0*/  IMAD.MOV.U32 R3, RZ, RZ, R11 ;  /* 0x000000ffff037224 */ /* 0x000fe400078e000b */
[----:B------:R-:W-:Y:S02]  /*fce0*/  IMAD.MOV.U32 R5, RZ, RZ, R9 ;  /* 0x000000ffff057224 */ /* 0x000fe400078e0009 */
[----:B------:R-:W-:-:S03]  /*fcf0*/  IMAD.WIDE.U32 R2, R163, UR4, R2 ;  /* 0x00000004a3027c25 */ /* 0x000fc6000f8e0002 */
[----:B------:R-:W0:Y:S01]  /*fd00*/  @P0 LDC R4, c[0x0][0xbec] ;  /* 0x0002fb00ff040b82 */ /* 0x000e220000000800 */
[----:B------:R-:W-:Y:S01]  /*fd10*/  IMAD R7, R163, UR5, R8 ;  /* 0x00000005a3077c24 */ /* 0x000fe2000f8e0208 */
[----:B------:R-:W-:-:S03]  /*fd20*/  ULDC.64 UR4, c[0x0][0xb98] ;  /* 0x0002e60000047ab9 */ /* 0x000fc60000000a00 */
[----:B------:R-:W-:-:S03]  /*fd30*/  IMAD.IADD R3, R3, 0x1, R7 ;  /* 0x0000000103037824 */ /* 0x000fc600078e0207 */
[----:B------:R-:W2:Y:S01]  /*fd40*/  @P0 LDC R15, c[0x0][0xbf0] ;  /* 0x0002fc00ff0f0b82 */ /* 0x000ea20000000800 */
[----:B------:R-:W-:-:S04]  /*fd50*/  IMAD.WIDE.U32 R2, R13, UR4, R2 ;  /* 0x000000040d027c25 */ /* 0x000fc8000f8e0002 */
[----:B0-----:R-:W-:-:S05]  /*fd60*/  @P0 IMAD.HI.U32 R4, R9, R4, RZ ;  /* 0x0000000409040227 */ /* 0x001fca00078e00ff */
[----:B--2---:R-:W-:Y:S01]  /*fd70*/  @P0 SHF.R.U32.HI R5, RZ, R15, R4 ;  /* 0x0000000fff050219 */ /* 0x004fe20000011604 */
[----:B------:R-:W-:-:S03]  /*fd80*/  IMAD R4, R12, UR4, RZ ;  /* 0x000000040c047c24 */ /* 0x000fc6000f8e02ff */
[----:B------:R-:W-:Y:S01]  /*fd90*/  IADD3 R2, P0, R5, R2, RZ ;  /* 0x0000000205027210 */ /* 0x000fe20007f1e0ff */
[----:B------:R-:W-:Y:S02]  /*fda0*/  IMAD.MOV R7, RZ, RZ, -R5 ;  /* 0x000000ffff077224 */ /* 0x000fe400078e0a05 */
[----:B------:R-:W-:Y:S01]  /*fdb0*/  IMAD R8, R13, UR5, R4 ;  /* 0x000000050d087c24 */ /* 0x000fe2000f8e0204 */
[----:B------:R-:W-:Y:S01]  /*fdc0*/  ULDC.64 UR4, c[0x0][0xb88] ;  /* 0x0002e20000047ab9 */ /* 0x000fe20000000a00 */
[----:B------:R-:W-:Y:S01]  /*fdd0*/  IMAD R7, R14, R7, R9 ;  /* 0x000000070e077224 */ /* 0x000fe200078e0209 */
[----:B------:R-:W-:-:S04]  /*fde0*/  SHF.R.S32.HI R9, RZ, 0x1f, R5 ;  /* 0x0000001fff097819 */ /* 0x000fc80000011405 */
        /* <DEDUP_REMOVED lines=11> */
.L_x_1435:
[----:B------:R-:W-:Y:S05]  /*fea0*/  BSYNC B1 ;  /* 0x0000000000017941 */ /* 0x000fea0003800000 */
.L_x_1434:
[----:B------:R-:W-:Y:S01]  /*feb0*/  ULDC.64 UR4, c[0x0][0xaa0] ;  /* 0x0002a80000047ab9 */ /* 0x000fe20000000a00 */
[----:B------:R-:W-:Y:S01]  /*fec0*/  IMAD R7, R162, 0x20, R165 ;  /* 0x00000020a2077824 */ /* 0x000fe200078e02a5 */
[----:B------:R-:W-:Y:S01]  /*fed0*/  BSSY B1, `(.L_x_1436) ;  /* 0x0000038000017945 */ /* 0x000fe20003800000 */
[----:B0-2---:R-:W-:Y:S02]  /*fee0*/  IMAD R3, R11, UR4, RZ ;  /* 0x000000040b037c24 */ /* 0x005fe4000f8e02ff */
[----:B------:R-:W-:Y:S02]  /*fef0*/  IMAD.IADD R9, R18, 0x1, R7 ;  /* 0x0000000112097824 */ /* 0x000fe400078e0207 */
[C---:B------:R-:W-:Y:S02]  /*ff00*/  IMAD R5, R6.reuse, UR5, R3 ;  /* 0x0000000506057c24 */ /* 0x040fe4000f8e0203 */
[----:B------:R-:W-:Y:S01]  /*ff10*/  IMAD.WIDE.U32 R2, R6, UR4, RZ ;  /* 0x0000000406027c25 */ /* 0x000fe2000f8e00ff */
[----:B------:R-:W-:-:S03]  /*ff20*/  ULDC.64 UR4, c[0x0][0xae8] ;  /* 0x0002ba0000047ab9 */ /* 0x000fc60000000a00 */
[----:B------:R-:W-:Y:S02]  /*ff30*/  IMAD.IADD R3, R3, 0x1, R5 ;  /* 0x0000000103037824 */ /* 0x000fe400078e0205 */
[----:B------:R-:W-:Y:S02]  /*ff40*/  IMAD R6, R10, UR4, RZ ;  /* 0x000000040a067c24 */ /* 0x000fe4000f8e02ff */
[----:B------:R-:W-:-:S04]  /*ff50*/  @P2 IMAD.HI.U32 R4, R9, R16, RZ ;  /* 0x0000001009042227 */ /* 0x000fc800078e00ff */
[C---:B------:R-:W-:Y:S02]  /*ff60*/  IMAD R7, R163.reuse, UR5, R6 ;  /* 0x00000005a3077c24 */ /* 0x040fe4000f8e0206 */
[----:B------:R-:W-:Y:S01]  /*ff70*/  IMAD.WIDE.U32 R2, R163, UR4, R2 ;  /* 0x00000004a3027c25 */ /* 0x000fe2000f8e0002 */
[----:B------:R-:W-:-:S03]  /*ff80*/  ULDC.64 UR4, c[0x0][0xaf0] ;  /* 0x0002bc0000047ab9 */ /* 0x000fc60000000a00 */
[----:B------:R-:W-:Y:S01]  /*ff90*/  IMAD.MOV.U32 R5, RZ, RZ, R9 ;  /* 0x000000ffff057224 */ /* 0x000fe200078e0009 */
[----:B------:R-:W-:Y:S01]  /*ffa0*/  @P2 SHF.R.U32.HI R5, RZ, R21, R4 ;  /* 0x00000015ff052219 */ /* 0x000fe20000011604 */
[----:B------:R-:W-:Y:S02]  /*ffb0*/  IMAD R6, R12, UR4, RZ ;  /* 0x000000040c067c24 */ /* 0x000fe4000f8e02ff */
[----:B------:R-:W-:Y:S01]  /*ffc0*/  IMAD.IADD R3, R3, 0x1, R7 ;  /* 0x0000000103037824 */ /* 0x000fe200078e0207 */
[----:B------:R-:W-:Y:S01]  /*ffd0*/  SHF.R.S32.HI R4, RZ, 0x1f, R5 ;  /* 0x0000001fff047819 */ /* 0x000fe20000011405 */
        /* <DEDUP_REMOVED lines=14> */
[----:B------:R-:W-:Y:S02]  /*100c0*/  IMAD R17, R0, R17, RZ ;  /* 0x0000001100117224 */ /* 0x000fe400078e02ff */
        /* <DEDUP_REMOVED lines=10> */
[----:B------:R0:W2:Y:S02]  /*10170*/  SHFL.IDX PT, R2, R4, RZ, 0x181f ;  /* 0x00181fff04027589 */ /* 0x0000a400000e0000 */
[----:B------:R-:W-:Y:S02]  /*10180*/  ISETP.GE.AND P0, PT, R0, R17, PT ;  /* 0x000000110000720c */ /* 0x000fe40003f06270 */
[----:B------:R0:W3:Y:S01]  /*10190*/  SHFL.IDX PT, R0, R5, RZ, 0x181f ;  /* 0x00181fff05007589 */ /* 0x0000e200000e0000 */
[----:B------:R-:W-:Y:S10]  /*101a0*/  @P2 BRA `(.L_x_1437) ;  /* 0x0000000000282947 */ /* 0x000ff40003800000 */
[----:B------:R-:W-:Y:S01]  /*101b0*/  ULDC UR4, c[0x0][0xac8] ;  /* 0x0002b20000047ab9 */ /* 0x000fe20000000800 */
[----:B------:R-:W-:Y:S01]  /*101c0*/  ULDC.64 UR6, c[0x0][0x208] ;  /* 0x0000820000067ab9 */ /* 0x000fe20000000a00 */
        /* <DEDUP_REMOVED lines=8> */
.L_x_1437:
[----:B------:R-:W-:Y:S05]  /*10250*/  BSYNC B1 ;  /* 0x0000000000017941 */ /* 0x000fea0003800000 */
.L_x_1436:
[----:B---3--:R3:W0:Y:S01]  /*10260*/  SHFL.IDX PT, R0, R5, 0x1, 0x181f ;  /* 0x00381f0005007f89 */ /* 0x00862200000e0000 */
[----:B------:R-:W-:Y:S03]  /*10270*/  BSSY B1, `(.L_x_1438) ;  /* 0x000000d000017945 */ /* 0x000fe60003800000 */
[----:B--2-4-:R3:W2:Y:S01]  /*10280*/  SHFL.IDX PT, R2, R4, 0x1, 0x181f ;  /* 0x00381f0004027f89 */ /* 0x0146a200000e0000 */
[----:B------:R-:W-:Y:S05]  /*10290*/  @P1 BRA `(.L_x_1439) ;  /* 0x0000000000281947 */ /* 0x000fea0003800000 */
        /* <DEDUP_REMOVED lines=10> */
.L_x_1439:
[----:B------:R-:W-:Y:S05]  /*10340*/  BSYNC B1 ;  /* 0x0000000000017941 */ /* 0x000fea0003800000 */
.L_x_1438:
[----:B0-----:R0:W0:Y:S01]  /*10350*/  SHFL.IDX PT, R0, R5, 0x2, 0x181f ;  /* 0x00581f0005007f89 */ /* 0x00102200000e0000 */
[----:B------:R-:W-:Y:S03]  /*10360*/  BSSY B1, `(.L_x_1440) ;  /* 0x000000d000017945 */ /* 0x000fe60003800000 */
[----:B--2-4-:R2:W4:Y:S01]  /*10370*/  SHFL.IDX PT, R2, R4, 0x2, 0x181f ;  /* 0x00581f0004027f89 */ /* 0x01452200000e0000 */
[----:B------:R-:W-:Y:S05]  /*10380*/  @P0 BRA `(.L_x_1441) ;  /* 0x0000000000280947 */ /* 0x000fea0003800000 */
[----:B------:R-:W-:Y:S01]  /*10390*/  ULDC UR4, c[0x0][0xac8] ;  /* 0x0002b20000047ab9 */ /* 0x000fe20000000800 */
[----:B------:R-:W-:Y:S01]  /*103a0*/  ULDC.64 UR6, c[0x0][0x208] ;  /* 0x0000820000067ab9 */ /* 0x000fe20000000a00 */
        /* <DEDUP_REMOVED lines=8> */
.L_x_1441:
[----:B------:R-:W-:Y:S05]  /*10430*/  BSYNC B1 ;  /* 0x0000000000017941 */ /* 0x000fea0003800000 */
.L_x_1440:
[----:B0-----:R-:W-:Y:S01]  /*10440*/  VIADD R0, R18, 0x60 ;  /* 0x0000006012007836 */ /* 0x001fe20000000000 */
[----:B---3--:R-:W0:Y:S04]  /*10450*/  SHFL.IDX PT, R5, R5, 0x3, 0x181f ;  /* 0x00781f0005057f89 */ /* 0x008e2800000e0000 */
[----:B------:R-:W-:Y:S01]  /*10460*/  ISETP.GE.AND P0, PT, R0, R17, PT ;  /* 0x000000110000720c */ /* 0x000fe20003f06270 */
[----:B----4-:R3:W4:-:S12]  /*10470*/  SHFL.IDX PT, R2, R4, 0x3, 0x181f ;  /* 0x00781f0004027f89 */ /* 0x01071800000e0000 */
[----:B---3--:R-:W-:Y:S05]  /*10480*/  @P0 BRA `(.L_x_1432) ;  /* 0x0000000000280947 */ /* 0x008fea0003800000 */
        /* <DEDUP_REMOVED lines=10> */
.L_x_1432:
[----:B------:R-:W-:Y:S05]  /*10530*/  BSYNC B0 ;  /* 0x0000000000007941 */ /* 0x000fea0003800000 */
.L_x_1423:
[----:B------:R-:W-:Y:S02]  /*10540*/  ULDC UR4, c[0x0][0xc3c] ;  /* 0x00030f0000047ab9 */ /* 0x000fe40000000800 */
[----:B-1----:R-:W-:-:S13]  /*10550*/  ISETP.GE.AND P0, PT, R47, UR4, PT ;  /* 0x000000042f007c0c */ /* 0x002fda000bf06270 */
[----:B------:R-:W-:Y:S05]  /*10560*/  @!P0 BRA `(.L_x_1442) ;  /* 0xffffff08001c8947 */ /* 0x000fea000383ffff */
[----:B------:R-:W-:Y:S05]  /*10570*/  EXIT ;  /* 0x000000000000794d */ /* 0x000fea0003800000 */
.L_x_1341:
        /* <DEDUP_REMOVED lines=15> */
[----:B------:R-:W2:Y:S01]  /*10670*/  LDS.128 R16, [UR4+0x2a8d0] ;  /* 0x02a8d004ff107984 */ /* 0x000ea20008000c00 */
[----:B------:R-:W-:Y:S06]  /*10680*/  BAR.ARV 0x4, 0x180 ;  /* 0x0106000000007b1d */ /* 0x000fec0000002000 */
[----:B------:R-:W-:Y:S05]  /*10690*/  BRA `(.L_x_1444) ;  /* 0x0000000800947947 */ /* 0x000fea0003800000 */
.L_x_1443:
[----:B------:R-:W1:Y:S01]  /*106a0*/  S2R R0, SR_TID.X ;  /* 0x0000000000007919 */ /* 0x000e620000002100 */
[----:B------:R-:W-:Y:S01]  /*106b0*/  ULDC UR4, c[0x0][0xc3c] ;  /* 0x00030f0000047ab9 */ /* 0x000fe20000000800 */
[----:B------:R-:W-:Y:S01]  /*106c0*/  ULDC.64 UR6, c[0x0][0x208] ;  /* 0x0000820000067ab9 */ /* 0x000fe20000000a00 */
[----:B------:R-:W-:Y:S01]  /*106d0*/  ULDC UR5, c[0x0][0xc38] ;  /* 0x00030e0000057ab9 */ /* 0x000fe20000000800 */
[----:B-1----:R-:W-:-:S04]  /*106e0*/  LOP3.LUT R0, R0, 0x1f, RZ, 0xc0, !PT ;  /* 0x0000001f00007812 */ /* 0x002fc800078ec0ff */
[----:B------:R-:W-:-:S04]  /*106f0*/  ISETP.NE.AND P0, PT, R0, 0x1f, PT ;  /* 0x0000001f0000780c */ /* 0x000fc80003f05270 */
[----:B------:R-:W-:-:S13]  /*10700*/  ISETP.GE.OR P1, PT, R0, UR4, !P0 ;  /* 0x0000000400007c0c */ /* 0x000fda000c726670 */
[----:B0-----:R-:W0:Y:S02]  /*10710*/  @!P1 LDC.64 R2, c[0x0][0xc80] ;  /* 0x00032000ff029b82 */ /* 0x001e240000000a00 */
        /* <DEDUP_REMOVED lines=35> */
.L_x_1449:
[----:B------:R-:W-:Y:S01]  /*10950*/  UIADD3 UR4, UR4, 0x1f, URZ ;  /* 0x0000001f04047890 */ /* 0x000fe2000fffe03f */
[----:B------:R-:W-:-:S05]  /*10960*/  IMAD.U32 R19, RZ, RZ, UR7 ;  /* 0x00000007ff137e24 */ /* 0x000fca000f8e00ff */
[----:B0-----:R-:W-:-:S13]  /*10970*/  ISETP.LE.AND P6, PT, R4, UR4, PT ;  /* 0x0000000404007c0c */ /* 0x001fda000bfc3270 */
[----:B------:R-:W-:Y:S05]  /*10980*/  @P6 BRA `(.L_x_1446) ;  /* 0x0000000400b46947 */ /* 0x000fea0003800000 */
[----:B------:R-:W-:Y:S01]  /*10990*/  VIADD R7, R0, UR4 ;  /* 0x0000000400077c36 */ /* 0x000fe20008000000 */
[----:B------:R-:W-:Y:S01]  /*109a0*/  BSSY B0, `(.L_x_1447) ;  /* 0x0000008000007945 */ /* 0x000fe20003800000 */
[----:B------:R-:W-:-:S03]  /*109b0*/  IMAD.MOV.U32 R5, RZ, RZ, RZ ;  /* 0x000000ffff057224 */ /* 0x000fc600078e00ff */
[----:B------:R-:W-:-:S13]  /*109c0*/  ISETP.GE.OR P6, PT, R7, R4, !P0 ;  /* 0x000000040700720c */ /* 0x000fda00047c6670 */
[----:B------:R-:W-:Y:S05]  /*109d0*/  @P6 BRA `(.L_x_1448) ;  /* 0x0000000000106947 */ /* 0x000fea0003800000 */
[----:B------:R-:W0:Y:S01]  /*109e0*/  LDC.64 R2, c[0x0][0xc80] ;  /* 0x00032000ff027b82 */ /* 0x000e220000000a00 */
[----:B------:R-:W-:Y:S01]  /*109f0*/  ULDC.64 UR8, c[0x0][0x208] ;  /* 0x0000820000087ab9 */ /* 0x000fe20000000a00 */
[----:B0-----:R-:W-:-:S05]  /*10a00*/  IMAD.WIDE R2, R7, 0x4, R2 ;  /* 0x0000000407027825 */ /* 0x001fca00078e0202 */
[----:B------:R0:W5:Y:S02]  /*10a10*/  LDG.E R5, desc[UR8][R2.64] ;  /* 0x0000000802057981 */ /* 0x000164000c1e1900 */
.L_x_1448:
[----:B------:R-:W-:Y:S05]  /*10a20*/  BSYNC B0 ;  /* 0x0000000000007941 */ /* 0x000fea0003800000 */
.L_x_1447:
        /* <DEDUP_REMOVED lines=20> */
[----:B------:R-:W-:-:S07]  /*10b70*/  IMAD.MOV.U32 R4, RZ, RZ, R10 ;  /* 0x000000ffff047224 */ /* 0x000fce00078e000a */
.L_x_1445:
[----:B------:R-:W-:Y:S01]  /*10b80*/  IMAD.IADD R7, R6, 0x1, -R7 ;  /* 0x0000000106077824 */ /* 0x000fe200078e0a07 */
[----:B------:R-:W-:-:S03]  /*10b90*/  ULDC.64 UR8, c[0x0][0x208] ;  /* 0x0000820000087ab9 */ /* 0x000fc60000000a00 */
[----:B------:R-:W-:-:S05]  /*10ba0*/  IMAD R2, R4, UR5, R7 ;  /* 0x0000000504027c24 */ /* 0x000fca000f8e0207 */
[----:B------:R-:W-:Y:S02]  /*10bb0*/  ISETP.GT.AND P0, PT, R2, UR6, PT ;  /* 0x0000000602007c0c */ /* 0x000fe4000bf04270 */
[----:B------:R-:W0:Y:S11]  /*10bc0*/  LDC.64 R2, c[0x0][0xc90] ;  /* 0x00032400ff027b82 */ /* 0x000e360000000a00 */
[----:B------:R-:W-:-:S04]  /*10bd0*/  VOTE.ANY R11, PT, !P0 ;  /* 0x00000000000b7806 */ /* 0x000fc800040e0100 */
[----:B------:R-:W1:Y:S02]  /*10be0*/  POPC R6, R11 ;  /* 0x0000000b00067309 */ /* 0x000e640000000000 */
[----:B-1----:R-:W-:-:S04]  /*10bf0*/  VIADD R19, R6, UR4 ;  /* 0x0000000406137c36 */ /* 0x002fc80008000000 */
[----:B0-----:R-:W-:-:S05]  /*10c00*/  IMAD.WIDE R2, R19, 0x4, R2 ;  /* 0x0000000413027825 */ /* 0x001fca00078e0202 */
[----:B------:R-:W2:Y:S01]  /*10c10*/  LDG.E R10, desc[UR8][R2.64] ;  /* 0x00000008020a7981 */ /* 0x000ea2000c1e1900 */
[----:B------:R-:W-:-:S03]  /*10c20*/  ISETP.NE.AND P0, PT, R11, RZ, PT ;  /* 0x000000ff0b00720c */ /* 0x000fc60003f05270 */
[----:B------:R-:W2:Y:S02]  /*10c30*/  SHFL.IDX PT, R5, R5, R6, 0x1f ;  /* 0x00001f0605057589 */ /* 0x000ea400000e0000 */
[----:B--2---:R-:W-:-:S05]  /*10c40*/  IMAD R8, R5, R10, RZ ;  /* 0x0000000a05087224 */ /* 0x004fca00078e02ff */
[----:B------:R-:W-:-:S04]  /*10c50*/  IABS R9, R8 ;  /* 0x0000000800097213 */ /* 0x000fc80000000000 */
[----:B------:R-:W0:Y:S08]  /*10c60*/  I2F.RP R12, R9 ;  /* 0x00000009000c7306 */ /* 0x000e300000209400 */
[----:B0-----:R-:W0:Y:S02]  /*10c70*/  MUFU.RCP R12, R12 ;  /* 0x0000000c000c7308 */ /* 0x001e240000001000 */
[----:B0-----:R-:W-:-:S06]  /*10c80*/  VIADD R13, R12, 0xffffffe ;  /* 0x0ffffffe0c0d7836 */ /* 0x001fcc0000000000 */
[----:B------:R0:W1:Y:S01]  /*10c90*/  F2I.FTZ.U32.TRUNC.NTZ R3, R13 ;  /* 0x0000000d00037305 */ /* 0x000062000021f000 */
[----:B------:R-:W-:Y:S05]  /*10ca0*/  @!P0 BRA `(.L_x_1450) ;  /* 0x0000000000088947 */ /* 0x000fea0003800000 */
[----:B------:R-:W-:-:S05]  /*10cb0*/  VIADD R11, R6, 0xffffffff ;  /* 0xffffffff060b7836 */ /* 0x000fca0000000000 */
[----:B------:R2:W3:Y:S02]  /*10cc0*/  SHFL.IDX PT, R16, R4, R11, 0x1f ;  /* 0x00001f0b04107589 */ /* 0x0004e400000e0000 */
.L_x_1450:
[----:B-1----:R-:W-:Y:S01]  /*10cd0*/  IMAD.MOV R2, RZ, RZ, -R3 ;  /* 0x000000ffff027224 */ /* 0x002fe200078e0a03 */
[----:B--2---:R-:W-:Y:S01]  /*10ce0*/  IABS R4, R8 ;  /* 0x0000000800047213 */ /* 0x004fe20000000000 */
[----:B---3--:R-:W-:Y:S02]  /*10cf0*/  IMAD R16, R16, UR5, R7 ;  /* 0x0000000510107c24 */ /* 0x008fe4000f8e0207 */
[----:B------:R-:W-:Y:S02]  /*10d00*/  IMAD R7, R2, R9, RZ ;  /* 0x0000000902077224 */ /* 0x000fe400078e02ff */
[----:B------:R-:W-:Y:S02]  /*10d10*/  IMAD.MOV.U32 R2, RZ, RZ, RZ ;  /* 0x000000ffff027224 */ /* 0x000fe400078e00ff */
[----:B------:R-:W-:Y:S02]  /*10d20*/  IMAD.MOV R4, RZ, RZ, -R4 ;  /* 0x000000ffff047224 */ /* 0x000fe400078e0a04 */
[----:B------:R-:W-:Y:S01]  /*10d30*/  IMAD.HI.U32 R2, R3, R7, R2 ;  /* 0x0000000703027227 */ /* 0x000fe200078e0002 */
[----:B------:R-:W-:-:S04]  /*10d40*/  IADD3 R7, -R16, UR6, RZ ;  /* 0x0000000610077c10 */ /* 0x000fc8000fffe1ff */
[----:B------:R-:W-:-:S05]  /*10d50*/  IABS R3, R7 ;  /* 0x0000000700037213 */ /* 0x000fca0000000000 */
[----:B------:R-:W-:-:S04]  /*10d60*/  IMAD.HI.U32 R2, R2, R3, RZ ;  /* 0x0000000302027227 */ /* 0x000fc800078e00ff */
[----:B------:R-:W-:Y:S01]  /*10d70*/  IMAD R4, R2, R4, R3 ;  /* 0x0000000402047224 */ /* 0x000fe200078e0203 */
[----:B------:R-:W-:-:S04]  /*10d80*/  LOP3.LUT R3, R7, R8, RZ, 0x3c, !PT ;  /* 0x0000000807037212 */ /* 0x000fc800078e3cff */
[----:B------:R-:W-:Y:S02]  /*10d90*/  ISETP.GT.U32.AND P1, PT, R9, R4, PT ;  /* 0x000000040900720c */ /* 0x000fe40003f24070 */
[----:B------:R-:W-:-:S11]  /*10da0*/  ISETP.GE.AND P2, PT, R3, RZ, PT ;  /* 0x000000ff0300720c */ /* 0x000fd60003f46270 */
[----:B------:R-:W-:Y:S02]  /*10db0*/  @!P1 IMAD.IADD R4, R4, 0x1, -R9 ;  /* 0x0000000104049824 */ /* 0x000fe400078e0a09 */
[----:B------:R-:W-:Y:S01]  /*10dc0*/  @!P1 VIADD R2, R2, 0x1 ;  /* 0x0000000102029836 */ /* 0x000fe20000000000 */
[----:B------:R-:W-:Y:S02]  /*10dd0*/  ISETP.NE.AND P1, PT, R8, RZ, PT ;  /* 0x000000ff0800720c */ /* 0x000fe40003f25270 */
[----:B------:R-:W-:-:S13]  /*10de0*/  ISETP.GE.U32.AND P0, PT, R4, R9, PT ;  /* 0x000000090400720c */ /* 0x000fda0003f06070 */
[----:B------:R-:W-:-:S04]  /*10df0*/  @P0 VIADD R2, R2, 0x1 ;  /* 0x0000000102020836 */ /* 0x000fc80000000000 */
[----:B------:R-:W-:-:S04]  /*10e00*/  IMAD.MOV.U32 R9, RZ, RZ, R2 ;  /* 0x000000ffff097224 */ /* 0x000fc800078e0002 */
[----:B------:R-:W-:Y:S01]  /*10e10*/  @!P2 IMAD.MOV R9, RZ, RZ, -R9 ;  /* 0x000000ffff09a224 */ /* 0x000fe200078e0a09 */
[----:B------:R-:W-:-:S05]  /*10e20*/  @!P1 LOP3.LUT R9, RZ, R8, RZ, 0x33, !PT ;  /* 0x00000008ff099212 */ /* 0x000fca00078e33ff */
[----:B------:R-:W-:Y:S02]  /*10e30*/  IMAD R4, R10, R9, RZ ;  /* 0x000000090a047224 */ /* 0x000fe400078e02ff */
[----:B------:R-:W-:Y:S02]  /*10e40*/  IMAD.MOV R9, RZ, RZ, -R9 ;  /* 0x000000ffff097224 */ /* 0x000fe400078e0a09 */
[----:B------:R-:W-:Y:S02]  /*10e50*/  IMAD.MOV R3, RZ, RZ, -R4 ;  /* 0x000000ffff037224 */ /* 0x000fe400078e0a04 */
[----:B------:R-:W-:-:S03]  /*10e60*/  IMAD R7, R8, R9, R7 ;  /* 0x0000000908077224 */ /* 0x000fc600078e0207 */
[----:B------:R-:W-:Y:S01]  /*10e70*/  VIADDMNMX R10, R3, UR5, R10, PT ;  /* 0x00000005030a7c46 */ /* 0x000fe2000b80010a */
[----:B------:R-:W-:Y:S01]  /*10e80*/  IMAD.IADD R4, R7, 0x1, R4 ;  /* 0x0000000107047824 */ /* 0x000fe200078e0204 */
[----:B------:R-:W-:Y:S02]  /*10e90*/  IABS R8, R7 ;  /* 0x0000000700087213 */ /* 0x000fe40000000000 */
[----:B------:R-:W-:-:S04]  /*10ea0*/  IABS R6, R10 ;  /* 0x0000000a00067213 */ /* 0x000fc80000000000 */
[----:B------:R-:W1:Y:S08]  /*10eb0*/  I2F.RP R11, R6 ;  /* 0x00000006000b7306 */ /* 0x000e700000209400 */
[----:B-1----:R-:W1:Y:S02]  /*10ec0*/  MUFU.RCP R11, R11 ;  /* 0x0000000b000b7308 */ /* 0x002e640000001000 */
[----:B-1----:R-:W-:-:S06]  /*10ed0*/  VIADD R2, R11, 0xffffffe ;  /* 0x0ffffffe0b027836 */ /* 0x002fcc0000000000 */
[----:B------:R1:W2:Y:S02]  /*10ee0*/  F2I.FTZ.U32.TRUNC.NTZ R3, R2 ;  /* 0x0000000200037305 */ /* 0x0002a4000021f000 */
[----:B-1----:R-:W-:Y:S02]  /*10ef0*/  IMAD.MOV.U32 R2, RZ, RZ, RZ ;  /* 0x000000ffff027224 */ /* 0x002fe400078e00ff */
[----:B--2---:R-:W-:-:S04]  /*10f00*/  IMAD.MOV R9, RZ, RZ, -R3 ;  /* 0x000000ffff097224 */ /* 0x004fc800078e0a03 */
[----:B------:R-:W-:-:S04]  /*10f10*/  IMAD R9, R9, R6, RZ ;  /* 0x0000000609097224 */ /* 0x000fc800078e02ff */
[----:B------:R-:W-:Y:S01]  /*10f20*/  IMAD.HI.U32 R3, R3, R9, R2 ;  /* 0x0000000903037227 */ /* 0x000fe200078e0002 */
[-C--:B------:R-:W-:Y:S02]  /*10f30*/  IABS R9, R10.reuse ;  /* 0x0000000a00097213 */ /* 0x080fe40000000000 */
[----:B------:R-:W-:-:S03]  /*10f40*/  LOP3.LUT R2, R7, R10, RZ, 0x3c, !PT ;  /* 0x0000000a07027212 */ /* 0x000fc600078e3cff */
[----:B------:R-:W-:Y:S01]  /*10f50*/  IMAD.MOV R9, RZ, RZ, -R9 ;  /* 0x000000ffff097224 */ /* 0x000fe200078e0a09 */
[----:B------:R-:W-:Y:S01]  /*10f60*/  ISETP.GE.AND P2, PT, R2, RZ, PT ;  /* 0x000000ff0200720c */ /* 0x000fe20003f46270 */
[----:B------:R-:W-:-:S04]  /*10f70*/  IMAD.HI.U32 R3, R3, R8, RZ ;  /* 0x0000000803037227 */ /* 0x000fc800078e00ff */
[----:B------:R-:W-:-:S05]  /*10f80*/  IMAD R9, R3, R9, R8 ;  /* 0x0000000903097224 */ /* 0x000fca00078e0208 */
[----:B------:R-:W-:-:S13]  /*10f90*/  ISETP.GT.U32.AND P1, PT, R6, R9, PT ;  /* 0x000000090600720c */ /* 0x000fda0003f24070 */
[----:B------:R-:W-:Y:S02]  /*10fa0*/  @!P1 IMAD.IADD R9, R9, 0x1, -R6 ;  /* 0x0000000109099824 */ /* 0x000fe400078e0a06 */
[----:B------:R-:W-:Y:S01]  /*10fb0*/  @!P1 VIADD R3, R3, 0x1 ;  /* 0x0000000103039836 */ /* 0x000fe20000000000 */
[----:B------:R-:W-:Y:S02]  /*10fc0*/  ISETP.NE.AND P1, PT, R10, RZ, PT ;  /* 0x000000ff0a00720c */ /* 0x000fe40003f25270 */
[----:B------:R-:W-:-:S13]  /*10fd0*/  ISETP.GE.U32.AND P0, PT, R9, R6, PT ;  /* 0x000000060900720c */ /* 0x000fda0003f06070 */
[----:B------:R-:W-:-:S04]  /*10fe0*/  @P0 VIADD R3, R3, 0x1 ;  /* 0x0000000103030836 */ /* 0x000fc80000000000 */
[----:B------:R-:W-:Y:S01]  /*10ff0*/  @!P2 IMAD.MOV R3, RZ, RZ, -R3 ;  /* 0x000000ffff03a224 */ /* 0x000fe200078e0a03 */
[----:B------:R-:W-:Y:S01]  /*11000*/  @!P1 LOP3.LUT R3, RZ, R10, RZ, 0x33, !PT ;  /* 0x0000000aff039212 */ /* 0x000fe200078e33ff */
[----:B------:R-:W-:-:S03]  /*11010*/  IMAD.MOV R10, RZ, RZ, -R10 ;  /* 0x000000ffff0a7224 */ /* 0x000fc600078e0a0a */
[----:B------:R-:W-:Y:S01]  /*11020*/  LOP3.LUT R2, RZ, R3, RZ, 0x33, !PT ;  /* 0x00000003ff027212 */ /* 0x000fe200078e33ff */
[----:B------:R-:W-:-:S04]  /*11030*/  IMAD R18, R3, R10, R4 ;  /* 0x0000000a03127224 */ /* 0x000fc800078e0204 */
[----:B------:R-:W-:Y:S01]  /*11040*/  IMAD.IADD R17, R5, 0x1, R2 ;  /* 0x0000000105117824 */ /* 0x000fe200078e0202 */
[----:B------:R-:W-:Y:S06]  /*11050*/  BRA `(.L_x_1451) ;  /* 0x00000000000c7947 */ /* 0x000fec0003800000 */
.L_x_1446:
[----:B------:R-:W-:Y:S02]  /*11060*/  IMAD.MOV.U32 R17, RZ, RZ, RZ ;  /* 0x000000ffff117224 */ /* 0x000fe400078e00ff */
[----:B------:R-:W-:Y:S02]  /*11070*/  IMAD.U32 R16, RZ, RZ, UR6 ;  /* 0x00000006ff107e24 */ /* 0x000fe4000f8e00ff */
[----:B------:R-:W-:-:S07]  /*11080*/  IMAD.MOV.U32 R18, RZ, RZ, RZ ;  /* 0x000000ffff127224 */ /* 0x000fce00078e00ff */
.L_x_1451:
[----:B------:R-:W-:-:S13]  /*11090*/  ISETP.NE.AND P0, PT, R0, RZ, PT ;  /* 0x000000ff0000720c */ /* 0x000fda0003f05270 */
[----:B------:R-:W1:Y:S01]  /*110a0*/  @!P0 S2R R3, SR_CgaCtaId ;  /* 0x0000000000038919 */ /* 0x000e620000008800 */
[----:B------:R-:W-:-:S04]  /*110b0*/  @!P0 MOV R0, 0x400 ;  /* 0x0000040000008802 */ /* 0x000fc80000000f00 */
[----:B-1----:R-:W-:-:S05]  /*110c0*/  @!P0 LEA R0, R3, R0, 0x18 ;  /* 0x0000000003008211 */ /* 0x002fca00078ec0ff */
[----:B------:R1:W-:Y:S01]  /*110d0*/  @!P0 STS.128 [R0+0x2a8d0], R16 ;  /* 0x02a8d01000008388 */ /* 0x0003e20000000c00 */
[----:B------:R-:W-:Y:S06]  /*110e0*/  BAR.ARV 0x5, 0x180 ;  /* 0x0146000000007b1d */ /* 0x000fec0000002000 */
.L_x_1444:
[----:B-1----:R-:W-:Y:S01]  /*110f0*/  IMAD.MOV.U32 R0, RZ, RZ, 0x1 ;  /* 0x00000001ff007424 */ /* 0x002fe200078e00ff */
[----:B------:R1:W-:Y:S01]  /*11100*/  STL [R1+0x4], RZ ;  /* 0x000004ff01007387 */ /* 0x0003e20000100800 */
[----:B------:R-:W-:Y:S02]  /*11110*/  ULDC UR4, c[0x0][0xc3c] ;  /* 0x00030f0000047ab9 */ /* 0x000fe40000000800 */
[----:B--2---:R-:W-:Y:S01]  /*11120*/  ISETP.GE.AND P0, PT, R19, UR4, PT ;  /* 0x0000000413007c0c */ /* 0x004fe2000bf06270 */
[----:B------:R1:W-:Y:S04]  /*11130*/  STL [R1+0x10], R0 ;  /* 0x0000100001007387 */ /* 0x0003e80000100800 */
[----:B------:R1:W-:Y:S08]  /*11140*/  STL [R1+0x38], RZ ;  /* 0x000038ff01007387 */ /* 0x0003f00000100800 */
[----:B-1----:R-:W-:Y:S05]  /*11150*/  @P0 BRA `(.L_x_1452) ;  /* 0x0000005800700947 */ /* 0x002fea0003800000 */
[----:B------:R-:W1:Y:S01]  /*11160*/  S2R R5, SR_TID.X ;  /* 0x0000000000057919 */ /* 0x000e620000002100 */
[----:B------:R-:W2:Y:S01]  /*11170*/  S2UR UR5, SR_CgaCtaId ;  /* 0x00000000000579c3 */ /* 0x000ea20000008800 */
[----:B------:R-:W-:Y:S01]  /*11180*/  UMOV UR4, 0x400 ;  /* 0x0000040000047882 */ /* 0x000fe20000000000 */
[----:B------:R-:W-:Y:S01]  /*11190*/  BSSY B8, `(.L_x_1452) ;  /* 0x0000598000087945 */ /* 0x000fe20003800000 */
[----:B------:R-:W-:Y:S01]  /*111a0*/  ULDC UR38, c[0x0][0xc] ;  /* 0x0000030000267ab9 */ /* 0x000fe20000000800 */
[----:B------:R-:W-:Y:S01]  /*111b0*/  ULDC.64 UR36, c[0x0][0x198] ;  /* 0x0000660000247ab9 */ /* 0x000fe20000000a00 */
[----:B--2---:R-:W-:Y:S01]  /*111c0*/  ULEA UR4, UR5, UR4, 0x18 ;  /* 0x0000000405047291 */ /* 0x004fe2000f8ec03f */
[C---:B-1----:R-:W-:Y:S01]  /*111d0*/  IMAD.SHL.U32 R0, R5.reuse, 0x8, RZ ;  /* 0x0000000805007824 */ /* 0x042fe200078e00ff */
[----:B------:R-:W-:-:S04]  /*111e0*/  LOP3.LUT R4, R5, 0x7f, RZ, 0xc0, !PT ;  /* 0x0000007f05047812 */ /* 0x000fc800078ec0ff */
[C---:B0-----:R-:W-:Y:S02]  /*111f0*/  LOP3.LUT R2, R0.reuse, 0x1f8, RZ, 0xc0, !PT ;  /* 0x000001f800027812 */ /* 0x041fe400078ec0ff */
[----:B------:R-:W-:Y:S02]  /*11200*/  LOP3.LUT R0, R0, 0x38, RZ, 0xc0, !PT ;  /* 0x0000003800007812 */ /* 0x000fe400078ec0ff */
[----:B------:R-:W-:Y:S01]  /*11210*/  LOP3.LUT R3, R2, 0x38, R5, 0x78, !PT ;  /* 0x0000003802037812 */ /* 0x000fe200078e7805 */
[----:B------:R-:W-:-:S05]  /*11220*/  IMAD.SHL.U32 R2, R4, 0x8, RZ ;  /* 0x0000000804027824 */ /* 0x000fca00078e00ff */
[----:B------:R-:W-:Y:S01]  /*11230*/  LOP3.LUT R3, R3, 0x200, R2, 0xf8, !PT ;  /* 0x0000020003037812 */ /* 0x000fe200078ef802 */
[----:B------:R-:W-:Y:S01]  /*11240*/  IMAD.SHL.U32 R2, R5, 0x10, RZ ;  /* 0x0000001005027824 */ /* 0x000fe200078e00ff */
[----:B------:R-:W-:Y:S01]  /*11250*/  SHF.R.U32.HI R5, RZ, 0x3, R4 ;  /* 0x00000003ff057819 */ /* 0x000fe20000011604 */
[----:B------:R-:W-:-:S03]  /*11260*/  IMAD.U32 R4, RZ, RZ, UR4 ;  /* 0x00000004ff047e24 */ /* 0x000fc6000f8e00ff */
[----:B------:R-:W-:Y:S01]  /*11270*/  LOP3.LUT R2, R5, 0x70, R2, 0xf8, !PT ;  /* 0x0000007005027812 */ /* 0x000fe200078ef802 */
[----:B------:R-:W-:Y:S01]  /*11280*/  IMAD R3, R3, 0x2, R4 ;  /* 0x0000000203037824 */ /* 0x000fe200078e0204 */
[----:B------:R-:W-:Y:S01]  /*11290*/  STL [R1], R4 ;  /* 0x0000000401007387 */ /* 0x000fe20000100800 */
[----:B------:R-:W-:-:S03]  /*112a0*/  IMAD.MOV.U32 R2, RZ, RZ, 0x1 ;  /* 0x00000001ff027424 */ /* 0x000fc600078e00ff */
[----:B------:R-:W-:Y:S04]  /*112b0*/  STL [R1+0x20], R3 ;  /* 0x0000200301007387 */ /* 0x000fe80000100800 */
[----:B------:R-:W-:Y:S04]  /*112c0*/  STL [R1+0x38], RZ ;  /* 0x000038ff01007387 */ /* 0x000fe80000100800 */
[----:B------:R0:W-:Y:S04]  /*112d0*/  STL [R1+0x10], R2 ;  /* 0x0000100201007387 */ /* 0x0001e80000100800 */
[----:B------:R1:W-:Y:S01]  /*112e0*/  STL [R1+0x4], RZ ;  /* 0x000004ff01007387 */ /* 0x0003e20000100800 */
[----:B0-----:R-:W-:-:S02]  /*112f0*/  LOP3.LUT R2, R0, 0x40, RZ, 0xfc, !PT ;  /* 0x0000004000027812 */ /* 0x001fc400078efcff */
[----:B-1----:R-:W-:-:S07]  /*11300*/  LOP3.LUT R0, R0, 0x80, RZ, 0xfc, !PT ;  /* 0x0000008000007812 */ /* 0x002fce00078efcff */
.L_x_1562:
[----:B------:R-:W-:Y:S05]  /*11310*/  YIELD ;  /* 0x0000000000007946 */ /* 0x000fea0003800000 */
[----:B------:R-:W-:Y:S01]  /*11320*/  ULDC.64 UR4, c[0x0][0xa28] ;  /* 0x00028a0000047ab9 */ /* 0x000fe20000000a00 */
[----:B----4-:R-:W-:Y:S01]  /*11330*/  IMAD.MOV.U32 R0, RZ, RZ, RZ ;  /* 0x000000ffff007224 */ /* 0x010fe200078e00ff */
[----:B------:R-:W-:Y:S01]  /*11340*/  ISETP.NE.U32.AND P0, PT, RZ, UR4, PT ;  /* 0x00000004ff007c0c */ /* 0x000fe2000bf05070 */
[----:B------:R-:W0:Y:S01]  /*11350*/  LDC.64 R4, c[0x0][0xa00] ;  /* 0x00028000ff047b82 */ /* 0x000e220000000a00 */
[----:B------:R-:W-:Y:S01]  /*11360*/  ULDC.64 UR8, c[0x0][0x208] ;  /* 0x0000820000087ab9 */ /* 0x000fe20000000a00 */
[----:B-1----:R-:W-:-:S02]  /*11370*/  CS2R R8, SRZ ;  /* 0x0000000000087805 */ /* 0x002fc4000001ff00 */
[----:B------:R-:W-:Y:S01]  /*11380*/  ISETP.NE.AND.EX P0, PT, RZ, UR5, PT, P0 ;  /* 0x00000005ff007c0c */ /* 0x000fe2000bf05300 */
[----:B------:R-:W-:Y:S01]  /*11390*/  ULDC.64 UR4, c[0x0][0xa18] ;  /* 0x0002860000047ab9 */ /* 0x000fe20000000a00 */
[----:B------:R-:W-:-:S11]  /*113a0*/  ULDC.64 UR6, c[0x0][0xa08] ;  /* 0x0002820000067ab9 */ /* 0x000fd60000000a00 */
[----:B------:R-:W1:Y:S02]  /*113b0*/  @P0 LDC.64 R2, c[0x0][0xa28] ;  /* 0x00028a00ff020b82 */ /* 0x000e640000000a00 */
[----:B-1----:R-:W-:-:S05]  /*113c0*/  @P0 IMAD.WIDE R2, R19, 0x4, R2 ;  /* 0x0000000413020825 */ /* 0x002fca00078e0202 */
[----:B------:R1:W5:Y:S01]  /*113d0*/  @P0 LDG.E R0, desc[UR8][R2.64] ;  /* 0x0000000802000981 */ /* 0x000362000c1e1900 */
[----:B------:R-:W-:Y:S01]  /*113e0*/  ISETP.NE.U32.AND P0, PT, RZ, UR4, PT ;  /* 0x00000004ff007c0c */ /* 0x000fe2000bf05070 */
[----:B0-----:R-:W-:Y:S01]  /*113f0*/  IMAD.WIDE R4, R19, 0x4, R4 ;  /* 0x0000000413047825 */ /* 0x001fe200078e0204 */
[----:B------:R-:W-:Y:S02]  /*11400*/  ISETP.NE.U32.AND P1, PT, RZ, UR6, PT ;  /* 0x00000006ff007c0c */ /* 0x000fe4000bf25070 */
[----:B------:R-:W-:Y:S01]  /*11410*/  ISETP.NE.AND.EX P2, PT, RZ, UR5, PT, P0 ;  /* 0x00000005ff007c0c */ /* 0x000fe2000bf45300 */
[----:B------:R-:W-:Y:S01]  /*11420*/  ULDC.64 UR4, c[0x0][0xa00] ;  /* 0x0002800000047ab9 */ /* 0x000fe20000000a00 */
[----:B------:R-:W-:Y:S02]  /*11430*/  ISETP.NE.AND.EX P1, PT, RZ, UR7, PT, P1 ;  /* 0x00000007ff007c0c */ /* 0x000fe4000bf25310 */
[----:B------:R-:W-:Y:S01]  /*11440*/  ISETP.NE.U32.AND P0, PT, RZ, UR4, PT ;  /* 0x00000004ff007c0c */ /* 0x000fe2000bf05070 */
[----:B-1----:R-:W0:Y:S03]  /*11450*/  LDC.64 R2, c[0x0][0xa08] ;  /* 0x00028200ff027b82 */ /* 0x002e260000000a00 */
[----:B------:R-:W-:-:S05]  /*11460*/  ISETP.NE.AND.EX P0, PT, RZ, UR5, PT, P0 ;  /* 0x00000005ff007c0c */ /* 0x000fca000bf05300 */
[----:B--23--:R-:W1:Y:S08]  /*11470*/  @P2 LDC.64 R6, c[0x0][0xa18] ;  /* 0x00028600ff062b82 */ /* 0x00ce700000000a00 */
[----:B------:R-:W2:Y:S01]  /*11480*/  @P0 LDG.E R9, desc[UR8][R4.64] ;  /* 0x0000000804090981 */ /* 0x000ea2000c1e1900 */
[----:B------:R-:W-:Y:S01]  /*11490*/  ULDC UR4, c[0x0][0x288] ;  /* 0x0000a20000047ab9 */ /* 0x000fe20000000800 */
[----:B0-----:R-:W-:-:S05]  /*114a0*/  IMAD.WIDE R2, R19, 0x4, R2 ;  /* 0x0000000413027825 */ /* 0x001fca00078e0202 */
[----:B------:R-:W5:Y:S01]  /*114b0*/  @P1 LDG.E R8, desc[UR8][R2.64] ;  /* 0x0000000802081981 */ /* 0x000f62000c1e1900 */
[----:B-1----:R-:W-:-:S03]  /*114c0*/  @P2 IMAD.WIDE R6, R19, 0x4, R6 ;  /* 0x0000000413062825 */ /* 0x002fc600078e0206 */
[----:B--2---:R0:W-:Y:S02]  /*114d0*/  STL [R1+0x34], R9 ;  /* 0x0000340901007387 */ /* 0x0041e40000100800 */
[----:B0-----:R-:W-:Y:S01]  /*114e0*/  IMAD.U32 R9, RZ, RZ, UR4 ;  /* 0x00000004ff097e24 */ /* 0x001fe2000f8e00ff */
[----:B------:R-:W-:-:S05]  /*114f0*/  ULDC.64 UR4, c[0x0][0x418] ;  /* 0x0001060000047ab9 */ /* 0x000fca0000000a00 */
        /* <DEDUP_REMOVED lines=12> */
[----:B------:R-:W0:Y:S04]  /*115c0*/  LDG.E R7, desc[UR4][R4.64] ;  /* 0x0000000404077981 */ /* 0x000e28000c1e1900 */
[----:B------:R-:W0:Y:S02]  /*115d0*/  LDG.E R4, desc[UR4][R4.64+0x4] ;  /* 0x0000040404047981 */ /* 0x000e24000c1e1900 */
[----:B0-----:R-:W-:-:S05]  /*115e0*/  IMAD.IADD R9, R4, 0x1, -R7 ;  /* 0x0000000104097824 */ /* 0x001fca00078e0a07 */
[----:B------:R1:W-:Y:S02]  /*115f0*/  STL [R1+0x30], R9 ;  /* 0x0000300901007387 */ /* 0x0003e40000100800 */
.L_x_1453:
[----:B-----5:R-:W-:Y:S01]  /*11600*/  IMAD.IADD R4, R8, 0x1, R0 ;  /* 0x0000000108047824 */ /* 0x020fe200078e0200 */
[----:B------:R-:W-:Y:S02]  /*11610*/  ULDC.64 UR4, c[0x0][0xa20] ;  /* 0x0002880000047ab9 */ /* 0x000fe40000000a00 */
[----:B------:R-:W-:Y:S02]  /*11620*/  ISETP.NE.U32.AND P0, PT, RZ, UR4, PT ;  /* 0x00000004ff007c0c */ /* 0x000fe4000bf05070 */
[----:B------:R2:W-:Y:S02]  /*11630*/  STL [R1+0x14], R4 ;  /* 0x0000140401007387 */ /* 0x0005e40000100800 */
[----:B------:R-:W-:-:S13]  /*11640*/  ISETP.NE.AND.EX P0, PT, RZ, UR5, PT, P0 ;  /* 0x00000005ff007c0c */ /* 0x000fda000bf05300 */
[----:B--2---:R-:W-:Y:S05]  /*11650*/  @!P0 BRA `(.L_x_1454) ;  /* 0x0000000000148947 */ /* 0x004fea0003800000 */
[----:B------:R-:W2:Y:S01]  /*11660*/  LDC.64 R2, c[0x0][0xa20] ;  /* 0x00028800ff027b82 */ /* 0x000ea20000000a00 */
[----:B------:R-:W-:Y:S01]  /*11670*/  ULDC.64 UR4, c[0x0][0x208] ;  /* 0x0000820000047ab9 */ /* 0x000fe20000000a00 */
[----:B--2---:R-:W-:-:S05]  /*11680*/  IMAD.WIDE R2, R19, 0x4, R2 ;  /* 0x0000000413027825 */ /* 0x004fca00078e0202 */
[----:B------:R2:W5:Y:S01]  /*11690*/  LDG.E R6, desc[UR4][R2.64] ;  /* 0x0000000402067981 */ /* 0x000562000c1e1900 */
[----:B------:R-:W-:Y:S05]  /*116a0*/  BRA `(.L_x_1455) ;  /* 0x0000000000147947 */ /* 0x000fea0003800000 */
.L_x_1454:
[----:B------:R-:W-:Y:S05]  /*116b0*/  @!P1 BRA `(.L_x_1455) ;  /* 0x0000000000109947 */ /* 0x000fea0003800000 */
[----:B------:R-:W-:Y:S02]  /*116c0*/  ULDC.64 UR4, c[0x0][0x208] ;  /* 0x0000820000047ab9 */ /* 0x000fe40000000a00 */
[----:B------:R-:W2:Y:S04]  /*116d0*/  LDG.E R6, desc[UR4][R2.64] ;  /* 0x0000000402067981 */ /* 0x000ea8000c1e1900 */
[----:B------:R-:W2:Y:S02]  /*116e0*/  LDG.E R2, desc[UR4][R2.64+0x4] ;  /* 0x0000040402027981 */ /* 0x000ea4000c1e1900 */
[----:B--2---:R-:W-:-:S07]  /*116f0*/  IMAD.IADD R6, R2, 0x1, -R6 ;  /* 0x0000000102067824 */ /* 0x004fce00078e0a06 */
.L_x_1455:
[----:B--2---:R-:W2:Y:S01]  /*11700*/  LDC R2, c[0x0][0x448] ;  /* 0x00011200ff027b82 */ /* 0x004ea20000000800 */
[----:B------:R-:W-:Y:S02]  /*11710*/  IMAD.SHL.U32 R8, R17, 0x80, RZ ;  /* 0x0000008011087824 */ /* 0x000fe400078e00ff */
[----:B-----5:R-:W-:Y:S02]  /*11720*/  IMAD.IADD R0, R6, 0x1, -R0 ;  /* 0x0000000106007824 */ /* 0x020fe400078e0a00 */
[----:B------:R-:W-:Y:S01]  /*11730*/  VIADD R4, R8, 0x7f ;  /* 0x0000007f08047836 */ /* 0x000fe20000000000 */
[----:B------:R3:W-:Y:S03]  /*11740*/  STL [R1+0x2c], R8 ;  /* 0x00002c0801007387 */ /* 0x0007e60000100800 */
[----:B------:R-:W-:Y:S01]  /*11750*/  IMAD.MOV.U32 R6, RZ, RZ, R4 ;  /* 0x000000ffff067224 */ /* 0x000fe200078e0004 */
[----:B--2---:R-:W-:-:S13]  /*11760*/  ISETP.NE.AND P1, PT, R2, 0x1, PT ;  /* 0x000000010200780c */ /* 0x004fda0003f25270 */
[----:B------:R-:W2:Y:S08]  /*11770*/  @P1 LDC R3, c[0x0][0x44c] ;  /* 0x00011300ff031b82 */ /* 0x000eb00000000800 */
[----:B------:R-:W4:Y:S01]  /*11780*/  @P1 LDC R2, c[0x0][0x450] ;  /* 0x00011400ff021b82 */ /* 0x000f220000000800 */
[----:B--2---:R-:W-:-:S05]  /*11790*/  @P1 IMAD.HI.U32 R3, R4, R3, RZ ;  /* 0x0000000304031227 */ /* 0x004fca00078e00ff */
[----:B----4-:R-:W-:Y:S02]  /*117a0*/  @P1 SHF.R.U32.HI R6, RZ, R2, R3 ;  /* 0x00000002ff061219 */ /* 0x010fe40000011603 */
[----:B------:R-:W-:-:S05]  /*117b0*/  IADD3 R2, R0, 0x1, -R9 ;  /* 0x0000000100027810 */ /* 0x000fca0007ffe809 */
[----:B------:R-:W-:Y:S02]  /*117c0*/  IMAD.IADD R6, R2, 0x1, R6 ;  /* 0x0000000102067824 */ /* 0x000fe400078e0206 */
[----:B------:R-:W2:Y:S02]  /*117d0*/  LDC.64 R2, c[0x0][0x9e0] ;  /* 0x00027800ff027b82 */ /* 0x000ea40000000a00 */
[----:B--2---:R-:W-:Y:S01]  /*117e0*/  ISETP.GE.AND P2, PT, R3, 0x1, PT ;  /* 0x000000010300780c */ /* 0x004fe20003f46270 */
[----:B------:R-:W-:-:S12]  /*117f0*/  IMAD.IADD R2, R6, 0x1, R2 ;  /* 0x0000000106027824 */ /* 0x000fd800078e0202 */
[----:B---3--:R-:W-:Y:S05]  /*11800*/  @!P2 BRA `(.L_x_1456) ;  /* 0x000000000048a947 */ /* 0x008fea0003800000 */
[C---:B------:R-:W-:Y:S01]  /*11810*/  ISETP.GT.AND P0, PT, R6.reuse, RZ, PT ;  /* 0x000000ff0600720c */ /* 0x040fe20003f04270 */
[----:B------:R-:W-:Y:S01]  /*11820*/  BSSY B0, `(.L_x_1457) ;  /* 0x000000e000007945 */ /* 0x000fe20003800000 */
[----:B------:R-:W-:-:S11]  /*11830*/  VIADD R7, R6, 0xffffffff ;  /* 0xffffffff06077836 */ /* 0x000fd60000000000 */
[----:B------:R-:W-:Y:S05]  /*11840*/  @P0 BRA `(.L_x_1458) ;  /* 0x00000000001c0947 */ /* 0x000fea0003800000 */
[----:B------:R-:W-:Y:S01]  /*11850*/  ISETP.NE.AND P0, PT, R3, 0x1, PT ;  /* 0x000000010300780c */ /* 0x000fe20003f05270 */
[----:B------:R-:W-:-:S12]  /*11860*/  IMAD.MOV R6, RZ, RZ, -R6 ;  /* 0x000000ffff067224 */ /* 0x000fd800078e0a06 */
[----:B------:R-:W2:Y:S02]  /*11870*/  @P0 LDC.64 R4, c[0x0][0x9e8] ;  /* 0x00027a00ff040b82 */ /* 0x000ea40000000a00 */
[----:B--2---:R-:W-:-:S05]  /*11880*/  @P0 IMAD.HI.U32 R4, R6, R4, RZ ;  /* 0x0000000406040227 */ /* 0x004fca00078e00ff */
[----:B------:R-:W-:-:S04]  /*11890*/  @P0 SHF.R.U32.HI R6, RZ, R5, R4 ;  /* 0x00000005ff060219 */ /* 0x000fc80000011604 */
[----:B------:R-:W-:Y:S01]  /*118a0*/  LOP3.LUT R7, RZ, R6, RZ, 0x33, !PT ;  /* 0x00000006ff077212 */ /* 0x000fe200078e33ff */
[----:B------:R-:W-:Y:S06]  /*118b0*/  BRA `(.L_x_1459) ;  /* 0x0000000000107947 */ /* 0x000fec0003800000 */
.L_x_1458:
[----:B------:R-:W-:-:S13]  /*118c0*/  ISETP.NE.AND P0, PT, R3, 0x1, PT ;  /* 0x000000010300780c */ /* 0x000fda0003f05270 */
[----:B------:R-:W2:Y:S02]  /*118d0*/  @P0 LDC.64 R4, c[0x0][0x9e8] ;  /* 0x00027a00ff040b82 */ /* 0x000ea40000000a00 */
[----:B--2---:R-:W-:-:S05]  /*118e0*/  @P0 IMAD.HI.U32 R4, R7, R4, RZ ;  /* 0x0000000407040227 */ /* 0x004fca00078e00ff */
[----:B------:R-:W-:-:S07]  /*118f0*/  @P0 SHF.R.U32.HI R7, RZ, R5, R4 ;  /* 0x00000005ff070219 */ /* 0x000fce0000011604 */
.L_x_1459:
[----:B------:R-:W-:Y:S05]  /*11900*/  BSYNC B0 ;  /* 0x0000000000007941 */ /* 0x000fea0003800000 */
.L_x_1457:
[----:B------:R-:W-:-:S05]  /*11910*/  IMAD R7, R7, R3, R3 ;  /* 0x0000000307077224 */ /* 0x000fca00078e0203 */
[----:B------:R-:W-:-:S07]  /*11920*/  VIMNMX R2, R2, R7, PT ;  /* 0x0000000702027248 */ /* 0x000fce0003fe0100 */
.L_x_1456:
[----:B------:R-:W2:Y:S01]  /*11930*/  @P1 LDC R6, c[0x0][0x44c] ;  /* 0x00011300ff061b82 */ /* 0x000ea20000000800 */
[----:B------:R-:W-:Y:S01]  /*11940*/  IMAD.MOV.U32 R4, RZ, RZ, R8 ;  /* 0x000000ffff047224 */ /* 0x000fe200078e0008 */
[----:B------:R-:W-:-:S06]  /*11950*/  ULDC UR4, c[0x0][0x9dc] ;  /* 0x0002770000047ab9 */ /* 0x000fcc0000000800 */
[----:B------:R-:W3:Y:S01]  /*11960*/  @P1 LDC R5, c[0x0][0x450] ;  /* 0x00011400ff051b82 */ /* 0x000ee20000000800 */
[----:B--2---:R-:W-:-:S05]  /*11970*/  @P1 IMAD.HI.U32 R6, R8, R6, RZ ;  /* 0x0000000608061227 */ /* 0x004fca00078e00ff */
[----:B---3--:R-:W-:Y:S01]  /*11980*/  @P1 SHF.R.U32.HI R4, RZ, R5, R6 ;  /* 0x00000005ff041219 */ /* 0x008fe20000011606 */
[----:B------:R-:W-:Y:S02]  /*11990*/  VIADD R5, R2, 0x5f ;  /* 0x0000005f02057836 */ /* 0x000fe40000000000 */
[----:B------:R-:W-:Y:S01]  /*119a0*/  VIADD R6, R0, 0x5f ;  /* 0x0000005f00067836 */ /* 0x000fe20000000000 */
[----:B------:R-:W-:Y:S01]  /*119b0*/  IADD3 R2, R4, R0, -R9 ;  /* 0x0000000004027210 */ /* 0x000fe20007ffe809 */
[----:B------:R-:W-:-:S04]  /*119c0*/  IMAD.HI R5, R5, 0x2aaaaaab, RZ ;  /* 0x2aaaaaab05057827 */ /* 0x000fc800078e02ff */
[----:B------:R-:W-:Y:S01]  /*119d0*/  IMAD.HI R6, R6, 0x2aaaaaab, RZ ;  /* 0x2aaaaaab06067827 */ /* 0x000fe200078e02ff */
[----:B------:R-:W-:-:S04]  /*119e0*/  SHF.R.U32.HI R0, RZ, 0x1f, R5 ;  /* 0x0000001fff007819 */ /* 0x000fc80000011605 */
[----:B------:R-:W-:Y:S02]  /*119f0*/  SHF.R.U32.HI R4, RZ, 0x1f, R6 ;  /* 0x0000001fff047819 */ /* 0x000fe40000011606 */
[----:B------:R-:W-:Y:S02]  /*11a00*/  LEA.HI.SX32 R0, R5, R0, 0x1c ;  /* 0x0000000005007211 */ /* 0x000fe400078fe2ff */
[----:B------:R-:W-:-:S04]  /*11a10*/  LEA.HI.SX32 R4, R6, R4, 0x1c ;  /* 0x0000000406047211 */ /* 0x000fc800078fe2ff */
[----:B------:R-:W-:Y:S01]  /*11a20*/  VIMNMX R7, R4, R0, PT ;  /* 0x0000000004077248 */ /* 0x000fe20003fe0100 */
[----:B------:R-:W-:-:S04]  /*11a30*/  VIADD R0, R2, -UR4 ;  /* 0x8000000402007c36 */ /* 0x000fc80008000000 */
[----:B------:R2:W-:Y:S01]  /*11a40*/  STL [R1+0x28], R7 ;  /* 0x0000280701007387 */ /* 0x0005e20000100800 */
[----:B------:R-:W-:Y:S05]  /*11a50*/  @!P2 BRA `(.L_x_1460) ;  /* 0x000000000044a947 */ /* 0x000fea0003800000 */
[----:B------:R-:W-:Y:S01]  /*11a60*/  ISETP.GT.AND P0, PT, R2, -0x1, PT ;  /* 0xffffffff0200780c */ /* 0x000fe20003f04270 */
[----:B------:R-:W-:-:S12]  /*11a70*/  BSSY B0, `(.L_x_1461) ;  /* 0x000000d000007945 */ /* 0x000fd80003800000 */
[----:B------:R-:W-:Y:S05]  /*11a80*/  @P0 BRA `(.L_x_1462) ;  /* 0x00000000001c0947 */ /* 0x000fea0003800000 */
[----:B------:R-:W-:Y:S02]  /*11a90*/  ISETP.NE.AND P0, PT, R3, 0x1, PT ;  /* 0x000000010300780c */ /* 0x000fe40003f05270 */
[----:B------:R-:W-:-:S11]  /*11aa0*/  LOP3.LUT R2, RZ, R2, RZ, 0x33, !PT ;  /* 0x00000002ff027212 */ /* 0x000fd600078e33ff */
[----:B------:R-:W3:Y:S02]  /*11ab0*/  @P0 LDC.64 R4, c[0x0][0x9e8] ;  /* 0x00027a00ff040b82 */ /* 0x000ee40000000a00 */
[----:B---3--:R-:W-:-:S05]  /*11ac0*/  @P0 IMAD.HI.U32 R4, R2, R4, RZ ;  /* 0x0000000402040227 */ /* 0x008fca00078e00ff */
[----:B------:R-:W-:-:S04]  /*11ad0*/  @P0 SHF.R.U32.HI R2, RZ, R5, R4 ;  /* 0x00000005ff020219 */ /* 0x000fc80000011604 */
[----:B------:R-:W-:Y:S01]  /*11ae0*/  LOP3.LUT R2, RZ, R2, RZ, 0x33, !PT ;  /* 0x00000002ff027212 */ /* 0x000fe200078e33ff */
[----:B------:R-:W-:Y:S06]  /*11af0*/  BRA `(.L_x_1463) ;  /* 0x0000000000107947 */ /* 0x000fec0003800000 */
.L_x_1462:
[----:B------:R-:W-:-:S13]  /*11b00*/  ISETP.NE.AND P0, PT, R3, 0x1, PT ;  /* 0x000000010300780c */ /* 0x000fda0003f05270 */
[----:B------:R-:W3:Y:S02]  /*11b10*/  @P0 LDC.64 R4, c[0x0][0x9e8] ;  /* 0x00027a00ff040b82 */ /* 0x000ee40000000a00 */
[----:B---3--:R-:W-:-:S05]  /*11b20*/  @P0 IMAD.HI.U32 R4, R2, R4, RZ ;  /* 0x0000000402040227 */ /* 0x008fca00078e00ff */
[----:B------:R-:W-:-:S07]  /*11b30*/  @P0 SHF.R.U32.HI R2, RZ, R5, R4 ;  /* 0x00000005ff020219 */ /* 0x000fce0000011604 */
.L_x_1463:
[----:B------:R-:W-:Y:S05]  /*11b40*/  BSYNC B0 ;  /* 0x0000000000007941 */ /* 0x000fea0003800000 */
.L_x_1461:
[----:B------:R-:W-:-:S05]  /*11b50*/  IMAD R2, R2, R3, RZ ;  /* 0x0000000302027224 */ /* 0x000fca00078e02ff */
[----:B------:R-:W-:-:S07]  /*11b60*/  VIMNMX R0, R0, R2, !PT ;  /* 0x0000000200007248 */ /* 0x000fce0007fe0100 */
.L_x_1460:
[----:B------:R-:W-:Y:S01]  /*11b70*/  IMAD.HI R0, R0, 0x2aaaaaab, RZ ;  /* 0x2aaaaaab00007827 */ /* 0x000fe200078e02ff */
[----:B------:R-:W-:Y:S04]  /*11b80*/  BSSY B7, `(.L_x_1464) ;  /* 0x000042f000077945 */ /* 0x000fe80003800000 */
[----:B------:R-:W-:-:S04]  /*11b90*/  SHF.R.U32.HI R2, RZ, 0x1f, R0 ;  /* 0x0000001fff027819 */ /* 0x000fc80000011600 */
[----:B------:R-:W-:-:S04]  /*11ba0*/  LEA.HI.SX32 R2, R0, R2, 0x1c ;  /* 0x0000000200027211 */ /* 0x000fc800078fe2ff */
[----:B------:R-:W-:-:S04]  /*11bb0*/  VIMNMX R3, RZ, R2, !PT ;  /* 0x00000002ff037248 */ /* 0x000fc80007fe0100 */
[----:B------:R-:W-:Y:S01]  /*11bc0*/  ISETP.GT.AND P0, PT, R7, R3, PT ;  /* 0x000000030700720c */ /* 0x000fe20003f04270 */
[----:B------:R3:W-:-:S12]  /*11bd0*/  STL [R1+0x24], R3 ;  /* 0x0000240301007387 */ /* 0x0007d80000100800 */
[----:B---3--:R-:W-:Y:S05]  /*11be0*/  @P0 BRA `(.L_x_1465) ;  /* 0x0000000000480947 */ /* 0x008fea0003800000 */
[----:B------:R-:W3:Y:S02]  /*11bf0*/  S2R R3, SR_TID.X ;  /* 0x0000000000037919 */ /* 0x000ee40000002100 */
[----:B---3--:R-:W-:-:S04]  /*11c00*/  LOP3.LUT R3, R3, 0x7f, RZ, 0xc0, !PT ;  /* 0x0000007f03037812 */ /* 0x008fc800078ec0ff */
[----:B------:R-:W-:-:S13]  /*11c10*/  ISETP.NE.AND P0, PT, R3, RZ, PT ;  /* 0x000000ff0300720c */ /* 0x000fda0003f05270 */
[----:B------:R-:W-:Y:S05]  /*11c20*/  @P0 BRA `(.L_x_1466) ;  /* 0x0000004000900947 */ /* 0x000fea0003800000 */
[----:B------:R-:W3:Y:S01]  /*11c30*/  S2R R5, SR_LANEID ;  /* 0x0000000000057919 */ /* 0x000ee20000000000 */
[----:B------:R-:W-:Y:S01]  /*11c40*/  VOTEU.ANY UR4, UPT, PT ;  /* 0x0000000000047886 */ /* 0x000fe200038e0100 */
[----:B------:R-:W4:Y:S01]  /*11c50*/  LDC.64 R2, c[0x0][0xc60] ;  /* 0x00031800ff027b82 */ /* 0x000f220000000a00 */
[----:B------:R-:W3:Y:S01]  /*11c60*/  FLO.U32 R0, UR4 ;  /* 0x0000000400007d00 */ /* 0x000ee200080e0000 */
[----:B------:R-:W-:Y:S01]  /*11c70*/  ULDC.64 UR6, c[0x0][0x208] ;  /* 0x0000820000067ab9 */ /* 0x000fe20000000a00 */
[----:B---3--:R-:W-:-:S06]  /*11c80*/  ISETP.EQ.U32.AND P0, PT, R0, R5, PT ;  /* 0x000000050000720c */ /* 0x008fcc0003f02070 */
[----:B------:R-:W4:Y:S07]  /*11c90*/  POPC R5, UR4 ;  /* 0x0000000400057d09 */ /* 0x000f2e0008000000 */
[----:B----4-:R-:W3:Y:S01]  /*11ca0*/  @P0 ATOMG.E.ADD.STRONG.GPU PT, R3, desc[UR6][R2.64], R5 ;  /* 0x00000005020309a8 */ /* 0x010ee200081ee1c6 */
[----:B------:R-:W4:Y:S02]  /*11cb0*/  S2R R4, SR_LTMASK ;  /* 0x0000000000047919 */ /* 0x000f240000003900 */
[----:B----4-:R-:W-:-:S04]  /*11cc0*/  LOP3.LUT R4, R4, UR4, RZ, 0xc0, !PT ;  /* 0x0000000404047c12 */ /* 0x010fc8000f8ec0ff */
[----:B--2---:R-:W2:Y:S01]  /*11cd0*/  POPC R7, R4 ;  /* 0x0000000400077309 */ /* 0x004ea20000000000 */
[----:B---3--:R-:W2:Y:S02]  /*11ce0*/  SHFL.IDX PT, R0, R3, R0, 0x1f ;  /* 0x00001f0003007589 */ /* 0x008ea400000e0000 */
[----:B--2---:R-:W-:Y:S01]  /*11cf0*/  IADD3 R16, R0, UR38, R7 ;  /* 0x0000002600107c10 */ /* 0x004fe2000fffe007 */
[----:B------:R-:W-:Y:S06]  /*11d00*/  BRA `(.L_x_1466) ;  /* 0x0000004000587947 */ /* 0x000fec0003800000 */
.L_x_1465:
[----:B------:R-:W3:Y:S01]  /*11d10*/  LDL R17, [R1] ;  /* 0x0000000001117983 */ /* 0x000ee20000100800 */
[----:B------:R-:W-:Y:S01]  /*11d20*/  BSSY B6, `(.L_x_1467) ;  /* 0x0000014000067945 */ /* 0x000fe20003800000 */
[----:B---3--:R-:W-:-:S05]  /*11d30*/  VIADD R0, R17, 0x18400 ;  /* 0x0001840011007836 */ /* 0x008fca0000000000 */
[----:B------:R-:W-:-:S13]  /*11d40*/  LOP3.LUT P0, RZ, R0, 0x3ff, RZ, 0xc0, !PT ;  /* 0x000003ff00ff7812 */ /* 0x000fda000780c0ff */
[----:B------:R-:W-:Y:S05]  /*11d50*/  @!P0 BRA `(.L_x_1468) ;  /* 0x0000000000408947 */ /* 0x000fea0003800000 */
[----:B------:R-:W-:Y:S01]  /*11d60*/  MOV R2, 0x0 ;  /* 0x0000000000027802 */ /* 0x000fe20000000f00 */
[----:B------:R-:W-:Y:S01]  /*11d70*/  ULDC.64 UR6, c[0x4][0xb8] ;  /* 0x01002e0000067ab9 */ /* 0x000fe20000000a00 */
[----:B------:R-:W-:Y:S01]  /*11d80*/  ULDC.64 UR8, c[0x4][0xc0] ;  /* 0x0100300000087ab9 */ /* 0x000fe20000000a00 */
[----:B------:R-:W-:Y:S01]  /*11d90*/  ULDC.64 UR4, c[0x4][0x38] ;  /* 0x01000e0000047ab9 */ /* 0x000fe20000000a00 */
[----:B------:R-:W-:Y:S02]  /*11da0*/  IMAD.U32 R4, RZ, RZ, UR6 ;  /* 0x00000006ff047e24 */ /* 0x000fe4000f8e00ff */
[----:B------:R-:W3:Y:S01]  /*11db0*/  LDC.64 R2, c[0x4][R2] ;  /* 0x0100000002027b82 */ /* 0x000ee20000000a00 */
[----:B------:R-:W-:Y:S02]  /*11dc0*/  IMAD.U32 R5, RZ, RZ, UR7 ;  /* 0x00000007ff057e24 */ /* 0x000fe4000f8e00ff */
[----:B------:R-:W-:Y:S02]  /*11dd0*/  IMAD.U32 R6, RZ, RZ, UR8 ;  /* 0x00000008ff067e24 */ /* 0x000fe4000f8e00ff */
[----:B--2---:R-:W-:-:S02]  /*11de0*/  IMAD.U32 R7, RZ, RZ, UR9 ;  /* 0x00000009ff077e24 */ /* 0x004fc4000f8e00ff */
[----:B------:R-:W-:Y:S02]  /*11df0*/  IMAD.U32 R10, RZ, RZ, UR4 ;  /* 0x00000004ff0a7e24 */ /* 0x000fe4000f8e00ff */
[----:B------:R-:W-:Y:S02]  /*11e00*/  IMAD.U32 R11, RZ, RZ, UR5 ;  /* 0x00000005ff0b7e24 */ /* 0x000fe4000f8e00ff */
[----:B------:R-:W-:Y:S02]  /*11e10*/  IMAD.MOV.U32 R8, RZ, RZ, 0x70 ;  /* 0x00000070ff087424 */ /* 0x000fe400078e00ff */
[----:B------:R-:W-:Y:S02]  /*11e20*/  IMAD.MOV.U32 R12, RZ, RZ, 0x1 ;  /* 0x00000001ff0c7424 */ /* 0x000fe400078e00ff */
[----:B------:R-:W-:-:S07]  /*11e30*/  IMAD.MOV.U32 R13, RZ, RZ, RZ ;  /* 0x000000ffff0d7224 */ /* 0x000fce00078e00ff */
[----:B------:R-:W-:-:S07]  /*11e40*/  LEPC R20, `(.L_x_1468) ;  /* 0x000000001014794e */ /* 0x000fce0000000000 */
[----:B01-3--:R-:W-:Y:S05]  /*11e50*/  CALL.ABS.NOINC R2 ;  /* 0x0000000002007343 */ /* 0x00bfea0003c00000 */
.L_x_1468:
[----:B------:R-:W-:Y:S05]  /*11e60*/  BSYNC B6 ;  /* 0x0000000000067941 */ /* 0x000fea0003800000 */
.L_x_1467:
        /* <DEDUP_REMOVED lines=8> */
[----:B------:R3:W4:Y:S01]  /*11ef0*/  LDC.64 R2, c[0x4][R17] ;  /* 0x0100000011027b82 */ /* 0x0007220000000a00 */
[----:B------:R-:W-:Y:S02]  /*11f00*/  IMAD.U32 R4, RZ, RZ, UR6 ;  /* 0x00000006ff047e24 */ /* 0x000fe4000f8e00ff */
[----:B------:R-:W-:Y:S02]  /*11f10*/  IMAD.U32 R5, RZ, RZ, UR7 ;  /* 0x00000007ff057e24 */ /* 0x000fe4000f8e00ff */
[----:B------:R-:W-:Y:S02]  /*11f20*/  IMAD.U32 R6, RZ, RZ, UR8 ;  /* 0x00000008ff067e24 */ /* 0x000fe4000f8e00ff */
[----:B--2---:R-:W-:-:S02]  /*11f30*/  IMAD.U32 R7, RZ, RZ, UR9 ;  /* 0x00000009ff077e24 */ /* 0x004fc4000f8e00ff */
[----:B------:R-:W-:Y:S02]  /*11f40*/  IMAD.U32 R10, RZ, RZ, UR4 ;  /* 0x00000004ff0a7e24 */ /* 0x000fe4000f8e00ff */
[----:B------:R-:W-:Y:S02]  /*11f50*/  IMAD.U32 R11, RZ, RZ, UR5 ;  /* 0x00000005ff0b7e24 */ /* 0x000fe4000f8e00ff */
[----:B------:R-:W-:Y:S02]  /*11f60*/  IMAD.MOV.U32 R8, RZ, RZ, 0x70 ;  /* 0x00000070ff087424 */ /* 0x000fe400078e00ff */
[----:B------:R-:W-:Y:S02]  /*11f70*/  IMAD.MOV.U32 R12, RZ, RZ, 0x1 ;  /* 0x00000001ff0c7424 */ /* 0x000fe400078e00ff */
[----:B---3--:R-:W-:-:S07]  /*11f80*/  IMAD.MOV.U32 R13, RZ, RZ, RZ ;  /* 0x000000ffff0d7224 */ /* 0x008fce00078e00ff */
[----:B------:R-:W-:-:S07]  /*11f90*/  LEPC R20, `(.L_x_1471) ;  /* 0x000000001014794e */ /* 0x000fce0000000000 */
[----:B01--4-:R-:W-:Y:S05]  /*11fa0*/  CALL.ABS.NOINC R2 ;  /* 0x0000000002007343 */ /* 0x013fea0003c00000 */
.L_x_1471:
        /* <DEDUP_REMOVED lines=15> */
.L_x_1470:
[----:B------:R-:W-:Y:S05]  /*120a0*/  BSYNC B6 ;  /* 0x0000000000067941 */ /* 0x000fea0003800000 */
.L_x_1469:
[----:B------:R-:W-:Y:S01]  /*120b0*/  ULDC.64 UR4, c[0x0][0x9f8] ;  /* 0x00027e0000047ab9 */ /* 0x000fe20000000a00 */
[----:B------:R-:W3:Y:S01]  /*120c0*/  LDL R17, [R1+0x28] ;  /* 0x0000280001117983 */ /* 0x000ee20000100800 */
[----:B------:R-:W-:Y:S01]  /*120d0*/  ISETP.NE.U32.AND P0, PT, RZ, UR4, PT ;  /* 0x00000004ff007c0c */ /* 0x000fe2000bf05070 */
[----:B--2---:R-:W-:Y:S01]  /*120e0*/  IMAD.MOV.U32 R7, RZ, RZ, R19 ;  /* 0x000000ffff077224 */ /* 0x004fe200078e0013 */
[----:B------:R-:W-:Y:S02]  /*120f0*/  ULDC.64 UR6, c[0x0][0x208] ;  /* 0x0000820000067ab9 */ /* 0x000fe40000000a00 */
[----:B------:R-:W-:Y:S01]  /*12100*/  ISETP.NE.AND.EX P0, PT, RZ, UR5, PT, P0 ;  /* 0x00000005ff007c0c */ /* 0x000fe2000bf05300 */
[----:B------:R-:W-:-:S12]  /*12110*/  ULDC.64 UR4, c[0x0][0xa08] ;  /* 0x0002820000047ab9 */ /* 0x000fd80000000a00 */
[----:B------:R-:W2:Y:S02]  /*12120*/  @P0 LDC.64 R2, c[0x0][0x9f8] ;  /* 0x00027e00ff020b82 */ /* 0x000ea40000000a00 */
[----:B--2---:R-:W-:-:S05]  /*12130*/  @P0 IMAD.WIDE R2, R19, 0x4, R2 ;  /* 0x0000000413020825 */ /* 0x004fca00078e0202 */
[----:B------:R2:W4:Y:S02]  /*12140*/  @P0 LDG.E R7, desc[UR6][R2.64] ;  /* 0x0000000602070981 */ /* 0x000524000c1e1900 */
[----:B--2---:R-:W2:Y:S02]  /*12150*/  LDC.64 R2, c[0x0][0x418] ;  /* 0x00010600ff027b82 */ /* 0x004ea40000000a00 */
[----:B--2---:R-:W-:Y:S01]  /*12160*/  LOP3.LUT P0, RZ, R2, UR4, RZ, 0xfc, !PT ;  /* 0x0000000402ff7c12 */ /* 0x004fe2000f80fcff */
[----:B------:R-:W-:-:S03]  /*12170*/  UMOV UR4, 0xffffffff ;  /* 0xffffffff00047882 */ /* 0x000fc60000000000 */
[----:B------:R-:W-:Y:S01]  /*12180*/  LOP3.LUT P0, RZ, R3, UR5, RZ, 0xfc, P0 ;  /* 0x0000000503ff7c12 */ /* 0x000fe2000800fcff */
[----:B---3--:R-:W-:Y:S01]  /*12190*/  VIADD R0, R17, 0xffffffff ;  /* 0xffffffff11007836 */ /* 0x008fe20000000000 */
[----:B----4-:R-:W-:Y:S01]  /*121a0*/  SHF.R.S32.HI R8, RZ, 0x1f, R7 ;  /* 0x0000001fff087819 */ /* 0x010fe20000011407 */
[----:B------:R2:W-:Y:S01]  /*121b0*/  STL [R1+0xc], R7 ;  /* 0x00000c0701007387 */ /* 0x0005e20000100800 */
[----:B------:R-:W-:-:S03]  /*121c0*/  SEL R17, R7, RZ, !P0 ;  /* 0x000000ff07117207 */ /* 0x000fc60004000000 */
[----:B------:R2:W-:Y:S01]  /*121d0*/  STL [R1+0x1c], R8 ;  /* 0x00001c0801007387 */ /* 0x0005e20000100800 */
[----:B------:R-:W-:Y:S05]  /*121e0*/  BRA.DIV UR4, `(.L_x_1472) ;  /* 0x00000052041c7947 */ /* 0x000fea000b800000 */
[----:B------:R-:W3:Y:S02]  /*121f0*/  S2R R4, SR_TID.X ;  /* 0x0000000000047919 */ /* 0x000ee40000002100 */
[----:B---3--:R-:W-:-:S04]  /*12200*/  SHF.R.U32.HI R4, RZ, 0x5, R4 ;  /* 0x00000005ff047819 */ /* 0x008fc80000011604 */
[----:B------:R-:W-:-:S05]  /*12210*/  LOP3.LUT R4, R4, 0x3, RZ, 0xc0, !PT ;  /* 0x0000000304047812 */ /* 0x000fca00078ec0ff */
[----:B------:R3:W4:Y:S02]  /*12220*/  SHFL.IDX PT, R14, R4, RZ, 0x1f ;  /* 0x00001fff040e7589 */ /* 0x00072400000e0000 */
.L_x_1578:
[----:B---3--:R-:W3:Y:S01]  /*12230*/  LDL.LU R4, [R1+0x18] ;  /* 0x0000180001047983 */ /* 0x008ee20000300800 */
[----:B------:R-:W-:Y:S02]  /*12240*/  PLOP3.LUT P1, PT, PT, PT, PT, 0x8, 0x0 ;  /* 0x000000000000781c */ /* 0x000fe40003f2e170 */
[----:B----4-:R-:W-:Y:S01]  /*12250*/  ISETP.NE.AND P0, PT, R14, RZ, PT ;  /* 0x000000ff0e00720c */ /* 0x010fe20003f05270 */
[----:B------:R4:W-:Y:S01]  /*12260*/  STL [R1+0x8], R0 ;  /* 0x0000080001007387 */ /* 0x0009e20000100800 */
[----:B---3--:R-:W-:-:S09]  /*12270*/  LOP3.LUT R4, R4, 0xfffffffe, RZ, 0xc0, !PT ;  /* 0xfffffffe04047812 */ /* 0x008fd200078ec0ff */
[----:B------:R-:W-:-:S05]  /*12280*/  @P1 LOP3.LUT R4, R4, 0x1, RZ, 0xfc, !PT ;  /* 0x0000000104041812 */ /* 0x000fca00078efcff */
[----:B------:R4:W-:Y:S01]  /*12290*/  STL [R1+0x18], R4 ;  /* 0x0000180401007387 */ /* 0x0009e20000100800 */
[----:B------:R-:W-:Y:S05]  /*122a0*/  @P0 BRA `(.L_x_1473) ;  /* 0x00000004004c0947 */ /* 0x000fea0003800000 */
[----:B------:R-:W-:-:S03]  /*122b0*/  UMOV UR4, 0xffffffff ;  /* 0xffffffff00047882 */ /* 0x000fc60000000000 */
[----:B------:R-:W-:Y:S05]  /*122c0*/  BRA.DIV UR4, `(.L_x_1474) ;  /* 0x0000005204187947 */ /* 0x000fea000b800000 */
[----:B------:R-:W-:-:S13]  /*122d0*/  ELECT P6, URZ, PT ;  /* 0x00000000003f782f */ /* 0x000fda00038c0000 */
.L_x_1581:
[----:B------:R-:W-:Y:S05]  /*122e0*/  @!P6 BRA `(.L_x_1473) ;  /* 0x00000004003ce947 */ /* 0x000fea0003800000 */
[----:B------:R-:W-:-:S04]  /*122f0*/  ISETP.NE.U32.AND P0, PT, R2, RZ, PT ;  /* 0x000000ff0200720c */ /* 0x000fc80003f05070 */
[----:B------:R-:W-:-:S13]  /*12300*/  ISETP.NE.AND.EX P0, PT, R3, RZ, PT, P0 ;  /* 0x000000ff0300720c */ /* 0x000fda0003f05300 */
[----:B------:R-:W-:Y:S05]  /*12310*/  @!P0 BRA `(.L_x_1475) ;  /* 0x0000000000548947 */ /* 0x000fea0003800000 */
[----:B------:R-:W3:Y:S01]  /*12320*/  LDC R6, c[0x0][0x43c] ;  /* 0x00010f00ff067b82 */ /* 0x000ee20000000800 */
[----:B01----:R-:W-:Y:S01]  /*12330*/  IMAD.MOV.U32 R9, RZ, RZ, R0 ;  /* 0x000000ffff097224 */ /* 0x003fe200078e0000 */
[----:B------:R-:W-:Y:S01]  /*12340*/  ULDC.64 UR4, c[0x0][0x428] ;  /* 0x00010a0000047ab9 */ /* 0x000fe20000000a00 */
[----:B------:R-:W-:Y:S02]  /*12350*/  ULDC.64 UR6, c[0x0][0x208] ;  /* 0x0000820000067ab9 */ /* 0x000fe40000000a00 */
[----:B----4-:R-:W-:Y:S01]  /*12360*/  IMAD.MOV.U32 R0, RZ, RZ, R9 ;  /* 0x000000ffff007224 */ /* 0x010fe200078e0009 */
[----:B---3--:R-:W-:-:S13]  /*12370*/  ISETP.NE.AND P0, PT, R6, 0x1, PT ;  /* 0x000000010600780c */ /* 0x008fda0003f05270 */
[----:B------:R-:W0:Y:S02]  /*12380*/  @P0 LDC.64 R4, c[0x0][0x440] ;  /* 0x00011000ff040b82 */ /* 0x000e240000000a00 */
[----:B0-----:R-:W-:-:S05]  /*12390*/  @P0 IMAD.HI.U32 R4, R9, R4, RZ ;  /* 0x0000000409040227 */ /* 0x001fca00078e00ff */
[----:B------:R-:W-:-:S04]  /*123a0*/  @P0 SHF.R.U32.HI R0, RZ, R5, R4 ;  /* 0x00000005ff000219 */ /* 0x000fc80000011604 */
[--C-:B------:R-:W-:Y:S01]  /*123b0*/  SHF.R.S32.HI R5, RZ, 0x1f, R0.reuse ;  /* 0x0000001fff057819 */ /* 0x100fe20000011400 */
[----:B------:R-:W-:-:S04]  /*123c0*/  IMAD.MOV R4, RZ, RZ, -R0 ;  /* 0x000000ffff047224 */ /* 0x000fc800078e0a00 */
[----:B------:R-:W-:Y:S02]  /*123d0*/  IMAD R9, R6, R4, R9 ;  /* 0x0000000406097224 */ /* 0x000fe400078e0209 */
[----:B------:R-:W-:Y:S02]  /*123e0*/  IMAD R6, R8, UR4, RZ ;  /* 0x0000000408067c24 */ /* 0x000fe4000f8e02ff */
[----:B------:R-:W-:Y:S01]  /*123f0*/  IMAD.MOV.U32 R4, RZ, RZ, R0 ;  /* 0x000000ffff047224 */ /* 0x000fe200078e0000 */
[----:B------:R3:W-:Y:S01]  /*12400*/  STL [R1+0x8], R9 ;  /* 0x0000080901007387 */ /* 0x0007e20000100800 */
[C---:B------:R-:W-:Y:S02]  /*12410*/  IMAD R0, R7.reuse, UR5, R6 ;  /* 0x0000000507007c24 */ /* 0x040fe4000f8e0206 */
[----:B------:R-:W-:-:S04]  /*12420*/  IMAD.WIDE.U32 R4, R7, UR4, R4 ;  /* 0x0000000407047c25 */ /* 0x000fc8000f8e0004 */
[----:B------:R-:W-:Y:S01]  /*12430*/  IMAD.IADD R0, R5, 0x1, R0 ;  /* 0x0000000105007824 */ /* 0x000fe200078e0200 */
[----:B------:R-:W-:-:S04]  /*12440*/  LEA R2, P0, R4, R2, 0x2 ;  /* 0x0000000204027211 */ /* 0x000fc800078010ff */
[----:B------:R-:W-:-:S05]  /*12450*/  LEA.HI.X R3, R4, R3, R0, 0x2, P0 ;  /* 0x0000000304037211 */ /* 0x000fca00000f1400 */
[----:B------:R3:W5:Y:S04]  /*12460*/  LDG.E R17, desc[UR6][R2.64] ;  /* 0x0000000602117981 */ /* 0x000768000c1e1900 */
.L_x_1475:
[----:B--2---:R-:W2:Y:S04]  /*12470*/  LDL R7, [R1] ;  /* 0x0000000001077983 */ /* 0x004ea80000100800 */
[----:B----4-:R-:W2:Y:S04]  /*12480*/  LDL R0, [R1+0x4] ;  /* 0x0000040001007983 */ /* 0x010ea80000100800 */
[----:B---3--:R-:W3:Y:S01]  /*12490*/  LDL R2, [R1+0x10] ;  /* 0x0000100001027983 */ /* 0x008ee20000100800 */
[----:B--2---:R-:W-:Y:S01]  /*124a0*/  IMAD R0, R0, 0x8, R7 ;  /* 0x0000000800007824 */ /* 0x004fe200078e0207 */
[----:B---3--:R-:W-:-:S04]  /*124b0*/  SHF.L.U32 R2, R2, 0x1f, RZ ;  /* 0x0000001f02027819 */ /* 0x008fc800000006ff */
[----:B------:R-:W2:Y:S02]  /*124c0*/  SYNCS.PHASECHK.TRANS64.TRYWAIT P0, [R0+URZ+0x2a840], R2 ;  /* 0x02a84002000075a7 */ /* 0x000ea4000800017f */
[----:B--2---:R-:W-:Y:S05]  /*124d0*/  @!P0 BRA `(.L_x_1476) ;  /* 0x0000004c00b48947 */ /* 0x004fea0003800000 */
.L_x_1582:
        /* <DEDUP_REMOVED lines=11> */
.L_x_1477:
[----:B------:R-:W3:Y:S04]  /*12590*/  LDL R6, [R1] ;  /* 0x0000000001067983 */ /* 0x000ee80000100800 */
[----:B------:R-:W3:Y:S04]  /*125a0*/  LDL R5, [R1+0x4] ;  /* 0x0000040001057983 */ /* 0x000ee80000100800 */
[----:B------:R-:W4:Y:S04]  /*125b0*/  LDL R4, [R1+0x8] ;  /* 0x0000080001047983 */ /* 0x000f280000100800 */
[----:B------:R-:W4:Y:S04]  /*125c0*/  LDL R3, [R1+0x14] ;  /* 0x0000140001037983 */ /* 0x000f280000100800 */
[----:B--2---:R-:W2:Y:S01]  /*125d0*/  LDL.LU R2, [R1+0x18] ;  /* 0x0000180001027983 */ /* 0x004ea20000300800 */
[----:B------:R-:W-:Y:S01]  /*125e0*/  R2UR UR9, R0 ;  /* 0x00000000000972ca */ /* 0x000fe200000e0000 */
[----:B------:R-:W-:Y:S01]  /*125f0*/  UIADD3 UR4, UP0, UR36, 0x370, URZ ;  /* 0x0000037024047890 */ /* 0x000fe2000ff1e03f */
[----:B------:R-:W-:Y:S01]  /*12600*/  R2UR UR12, R18 ;  /* 0x00000000120c72ca */ /* 0x000fe200000e0000 */
[----:B------:R-:W-:Y:S01]  /*12610*/  UMOV UR10, URZ ;  /* 0x0000003f000a7c82 */ /* 0x000fe20008000000 */
[----:B-----5:R-:W-:Y:S01]  /*12620*/  R2UR UR13, R17 ;  /* 0x00000000110d72ca */ /* 0x020fe200000e0000 */
[----:B------:R-:W-:Y:S01]  /*12630*/  UMOV UR6, 0x0 ;  /* 0x0000000000067882 */ /* 0x000fe20000000000 */
[----:B------:R-:W-:Y:S01]  /*12640*/  PLOP3.LUT P0, PT, PT, PT, PT, 0x80, 0x0 ;  /* 0x000000000000781c */ /* 0x000fe20003f0f070 */
[----:B------:R-:W-:Y:S01]  /*12650*/  UMOV UR7, 0x14f00000 ;  /* 0x14f0000000077882 */ /* 0x000fe20000000000 */
[----:B------:R-:W-:-:S05]  /*12660*/  UMOV UR16, 0x40 ;  /* 0x0000004000107882 */ /* 0x000fca0000000000 */
[----:B------:R-:W-:Y:S01]  /*12670*/  UIADD3 UR9, UR9, 0x2a830, URZ ;  /* 0x0002a83009097890 */ /* 0x000fe2000fffe03f */
[----:B---3--:R-:W-:Y:S01]  /*12680*/  IMAD R0, R5, 0x9000, R6 ;  /* 0x0000900005007824 */ /* 0x008fe200078e0206 */
[----:B----4-:R-:W-:-:S04]  /*12690*/  R2UR UR11, R4 ;  /* 0x00000000040b72ca */ /* 0x010fc800000e0000 */
[----:B------:R-:W-:Y:S02]  /*126a0*/  R2UR UR8, R0 ;  /* 0x00000000000872ca */ /* 0x000fe400000e0000 */
[----:B------:R-:W-:Y:S02]  /*126b0*/  R2UR UR5, R3 ;  /* 0x00000000030572ca */ /* 0x000fe400000e0000 */
[----:B--2---:R-:W-:-:S04]  /*126c0*/  LOP3.LUT R2, R2, 0xfffffffe, RZ, 0xc0, !PT ;  /* 0xfffffffe02027812 */ /* 0x004fc800078ec0ff */
[----:B------:R-:W-:-:S05]  /*126d0*/  @P0 LOP3.LUT R2, R2, 0x1, RZ, 0xfc, !PT ;  /* 0x0000000102020812 */ /* 0x000fca00078efcff */
[----:B------:R-:W-:Y:S02]  /*126e0*/  UIADD3 UR14, UR8, 0x18400, URZ ;  /* 0x00018400080e7890 */ /* 0x000fe4000fffe03f */
[----:B------:R-:W-:Y:S01]  /*126f0*/  UIMAD UR11, UR11, 0x60, UR5 ;  /* 0x000000600b0b78a4 */ /* 0x000fe2000f8e0205 */
[----:B------:R3:W-:Y:S01]  /*12700*/  STL [R1+0x18], R2 ;  /* 0x0000180201007387 */ /* 0x0007e20000100800 */
[----:B------:R-:W-:Y:S02]  /*12710*/  UIADD3.X UR5, URZ, UR37, URZ, UP0, !UPT ;  /* 0x000000253f057290 */ /* 0x000fe400087fe43f */
[----:B------:R-:W-:Y:S02]  /*12720*/  UIADD3 UR15, UR8, 0x1b400, URZ ;  /* 0x0001b400080f7890 */ /* 0x000fe4000fffe03f */
[----:B------:R-:W-:-:S03]  /*12730*/  UIADD3 UR17, UR8, 0x1e400, URZ ;  /* 0x0001e40008117890 */ /* 0x000fc6000fffe03f */
[----:B------:R-:W-:Y:S01]  /*12740*/  UMOV UR8, UR14 ;  /* 0x0000000e00087c82 */ /* 0x000fe20008000000 */
[----:B------:R-:W-:Y:S01]  /*12750*/  UMOV UR14, 0x80 ;  /* 0x00000080000e7882 */ /* 0x000fe20000000000 */
[----:B------:R2:W-:Y:S02]  /*12760*/  UTMALDG.4D [UR8], [UR4], desc[UR6] ;  /* 0x00000608040075b4 */ /* 0x0005e40008019000 */
[----:B--2---:R-:W-:Y:S01]  /*12770*/  UMOV UR8, UR15 ;  /* 0x0000000f00087c82 */ /* 0x004fe20008000000 */
[----:B------:R-:W-:Y:S02]  /*12780*/  UMOV UR10, UR16 ;  /* 0x00000010000a7c82 */ /* 0x000fe40008000000 */
[----:B------:R2:W-:Y:S02]  /*12790*/  UTMALDG.4D [UR8], [UR4], desc[UR6] ;  /* 0x00000608040075b4 */ /* 0x0005e40008019000 */
[----:B--2---:R-:W-:Y:S01]  /*127a0*/  UMOV UR8, UR17 ;  /* 0x0000001100087c82 */ /* 0x004fe20008000000 */
[----:B------:R-:W-:-:S02]  /*127b0*/  UMOV UR10, UR14 ;  /* 0x0000000e000a7c82 */ /* 0x000fc40008000000 */
[----:B------:R3:W-:Y:S02]  /*127c0*/  UTMALDG.4D [UR8], [UR4], desc[UR6] ;  /* 0x00000608040075b4 */ /* 0x0007e40008019000 */
[----:B---3--:R-:W-:Y:S01]  /*127d0*/  NOP ;  /* 0x0000000000007918 */ /* 0x008fe20000000000 */
.L_x_1473:
[----:B----4-:R-:W3:Y:S04]  /*127e0*/  LDL R0, [R1] ;  /* 0x0000000001007983 */ /* 0x010ee80000100800 */
[----:B------:R-:W4:Y:S01]  /*127f0*/  LDL.LU R3, [R1+0x34] ;  /* 0x0000340001037983 */ /* 0x000f220000300800 */
[----:B------:R-:W-:Y:S05]  /*12800*/  WARPSYNC.ALL ;  /* 0x0000000000007948 */ /* 0x000fea0003800000 */
[----:B------:R-:W-:Y:S01]  /*12810*/  ULDC.64 UR4, c[0x0][0x298] ;  /* 0x0000a60000047ab9 */ /* 0x000fe20000000a00 */
[----:B------:R-:W-:Y:S01]  /*12820*/  BSSY B6, `(.L_x_1478) ;  /* 0x000001c000067945 */ /* 0x000fe20003800000 */
[----:B------:R-:W-:Y:S01]  /*12830*/  BAR.SYNC.DEFER_BLOCKING 0x8, 0x180 ;  /* 0x0206000000007b1d */ /* 0x000fe20000010000 */
[----:B---3--:R-:W-:Y:S01]  /*12840*/  VIADD R0, R0, 0xc400 ;  /* 0x0000c40000007836 */ /* 0x008fe20000000000 */
[----:B----4-:R-:W-:Y:S01]  /*12850*/  SHF.R.S32.HI R2, RZ, 0x1f, R3 ;  /* 0x0000001fff027819 */ /* 0x010fe20000011403 */
[----:B------:R-:W-:-:S03]  /*12860*/  IMAD.WIDE.U32 R4, R3, UR4, RZ ;  /* 0x0000000403047c25 */ /* 0x000fc6000f8e00ff */
[----:B------:R-:W-:Y:S01]  /*12870*/  LOP3.LUT P0, RZ, R0, 0x3ff, RZ, 0xc0, !PT ;  /* 0x000003ff00ff7812 */ /* 0x000fe2000780c0ff */
[----:B------:R-:W-:Y:S01]  /*12880*/  IMAD R2, R2, UR4, RZ ;  /* 0x0000000402027c24 */ /* 0x000fe2000f8e02ff */
[----:B------:R3:W-:Y:S03]  /*12890*/  STL.64 [R1+0x40], R4 ;  /* 0x0000400401007387 */ /* 0x0007e60000100a00 */
[----:B------:R-:W-:-:S04]  /*128a0*/  IMAD R2, R3, UR5, R2 ;  /* 0x0000000503027c24 */ /* 0x000fc8000f8e0202 */
[----:B------:R-:W-:-:S05]  /*128b0*/  IMAD.IADD R0, R5, 0x1, R2 ;  /* 0x0000000105007824 */ /* 0x000fca00078e0202 */
[----:B------:R3:W-:Y:S01]  /*128c0*/  STL [R1+0x34], R0 ;  /* 0x0000340001007387 */ /* 0x0007e20000100800 */
[----:B------:R-:W-:Y:S05]  /*128d0*/  @!P0 BRA `(.L_x_1479) ;  /* 0x0000000000408947 */ /* 0x000fea0003800000 */
[----:B------:R-:W-:Y:S01]  /*128e0*/  MOV R2, 0x0 ;  /* 0x0000000000027802 */ /* 0x000fe20000000f00 */
[----:B------:R-:W-:Y:S01]  /*128f0*/  ULDC.64 UR6, c[0x4][0xb8] ;  /* 0x01002e0000067ab9 */ /* 0x000fe20000000a00 */
[----:B------:R-:W-:Y:S01]  /*12900*/  ULDC.64 UR8, c[0x4][0xc0] ;  /* 0x0100300000087ab9 */ /* 0x000fe20000000a00 */
[----:B------:R-:W-:Y:S01]  /*12910*/  ULDC.64 UR4, c[0x4][0x20] ;  /* 0x0100080000047ab9 */ /* 0x000fe20000000a00 */
[----:B---3--:R-:W-:Y:S02]  /*12920*/  IMAD.U32 R4, RZ, RZ, UR6 ;  /* 0x00000006ff047e24 */ /* 0x008fe4000f8e00ff */
        /* <DEDUP_REMOVED lines=11> */
.L_x_1479:
[----:B------:R-:W-:Y:S05]  /*129e0*/  BSYNC B6 ;  /* 0x0000000000067941 */ /* 0x000fea0003800000 */
.L_x_1478:
[----:B---3--:R-:W3:Y:S01]  /*129f0*/  LDL.LU R0, [R1+0x34] ;  /* 0x0000340001007983 */ /* 0x008ee20000300800 */
[----:B--2---:R-:W2:Y:S01]  /*12a00*/  LDC R7, c[0x0][0x448] ;  /* 0x00011200ff077b82 */ /* 0x004ea20000000800 */
[----:B------:R-:W-:Y:S01]  /*12a10*/  ULDC.64 UR4, c[0x0][0x2d8] ;  /* 0x0000b60000047ab9 */ /* 0x000fe20000000a00 */
[----:B------:R-:W-:Y:S01]  /*12a20*/  ULDC.64 UR6, c[0x0][0x280] ;  /* 0x0000a00000067ab9 */ /* 0x000fe20000000a00 */
[----:B------:R-:W3:Y:S04]  /*12a30*/  LDL.LU.64 R2, [R1+0x40] ;  /* 0x0000400001027983 */ /* 0x000ee80000300a00 */
[----:B01----:R-:W4:Y:S01]  /*12a40*/  LDL R9, [R1+0x2c] ;  /* 0x00002c0001097983 */ /* 0x003f220000100800 */
[----:B------:R-:W0:Y:S01]  /*12a50*/  S2R R5, SR_TID.X ;  /* 0x0000000000057919 */ /* 0x000e220000002100 */
[----:B------:R-:W1:Y:S01]  /*12a60*/  S2R R6, SR_TID.X ;  /* 0x0000000000067919 */ /* 0x000e620000002100 */
[----:B------:R-:W1:Y:S01]  /*12a70*/  S2R R10, SR_TID.X ;  /* 0x00000000000a7919 */ /* 0x000e620000002100 */
[----:B0-----:R-:W-:-:S04]  /*12a80*/  LOP3.LUT R5, R5, 0x7f, RZ, 0xc0, !PT ;  /* 0x0000007f05057812 */ /* 0x001fc800078ec0ff */
[----:B------:R-:W-:Y:S01]  /*12a90*/  SHF.R.U32.HI R5, RZ, 0x3, R5 ;  /* 0x00000003ff057819 */ /* 0x000fe20000011605 */
[----:B-1----:R-:W-:-:S05]  /*12aa0*/  IMAD.SHL.U32 R8, R6, 0x10, RZ ;  /* 0x0000001006087824 */ /* 0x002fca00078e00ff */
[----:B------:R-:W-:Y:S01]  /*12ab0*/  LOP3.LUT R8, R5, 0x70, R8, 0xf8, !PT ;  /* 0x0000007005087812 */ /* 0x000fe200078ef808 */
[----:B------:R-:W-:-:S05]  /*12ac0*/  IMAD.SHL.U32 R10, R10, 0x8, RZ ;  /* 0x000000080a0a7824 */ /* 0x000fca00078e00ff */
[----:B------:R-:W-:-:S04]  /*12ad0*/  LOP3.LUT R10, R10, 0x38, RZ, 0xc0, !PT ;  /* 0x000000380a0a7812 */ /* 0x000fc800078ec0ff */
[C---:B------:R-:W-:Y:S02]  /*12ae0*/  LOP3.LUT R11, R10.reuse, 0x40, RZ, 0xfc, !PT ;  /* 0x000000400a0b7812 */ /* 0x040fe400078efcff */
[----:B------:R-:W-:Y:S01]  /*12af0*/  LOP3.LUT R10, R10, 0x80, RZ, 0xfc, !PT ;  /* 0x000000800a0a7812 */ /* 0x000fe200078efcff */
[----:B---3--:R-:W-:Y:S01]  /*12b00*/  IMAD.MOV.U32 R3, RZ, RZ, R0 ;  /* 0x000000ffff037224 */ /* 0x008fe200078e0000 */
[----:B------:R-:W-:-:S05]  /*12b10*/  SHF.R.S32.HI R0, RZ, 0x1f, R18 ;  /* 0x0000001fff007819 */ /* 0x000fca0000011412 */
[----:B------:R-:W-:Y:S02]  /*12b20*/  IMAD R0, R0, UR4, RZ ;  /* 0x0000000400007c24 */ /* 0x000fe4000f8e02ff */
[----:B------:R-:W-:-:S04]  /*12b30*/  IMAD.WIDE.U32 R2, R18, UR4, R2 ;  /* 0x0000000412027c25 */ /* 0x000fc8000f8e0002 */
[----:B------:R-:W-:Y:S01]  /*12b40*/  IMAD R0, R18, UR5, R0 ;  /* 0x0000000512007c24 */ /* 0x000fe2000f8e0200 */
[----:B------:R-:W-:Y:S02]  /*12b50*/  ULDC.64 UR4, c[0x0][0xa00] ;  /* 0x0002800000047ab9 */ /* 0x000fe40000000a00 */
[----:B------:R-:W-:Y:S01]  /*12b60*/  ISETP.NE.U32.AND P0, PT, RZ, UR4, PT ;  /* 0x00000004ff007c0c */ /* 0x000fe2000bf05070 */
[----:B------:R-:W-:Y:S01]  /*12b70*/  IMAD.IADD R3, R3, 0x1, R0 ;  /* 0x0000000103037824 */ /* 0x000fe200078e0200 */
[----:B------:R-:W-:Y:S02]  /*12b80*/  SHF.R.S32.HI R0, RZ, 0x1f, R19 ;  /* 0x0000001fff007819 */ /* 0x000fe40000011413 */
[----:B------:R-:W-:Y:S01]  /*12b90*/  ISETP.NE.AND.EX P0, PT, RZ, UR5, PT, P0 ;  /* 0x00000005ff007c0c */ /* 0x000fe2000bf05300 */
[----:B------:R-:W-:-:S03]  /*12ba0*/  ULDC.64 UR4, c[0x0][0x2e0] ;  /* 0x0000b80000047ab9 */ /* 0x000fc60000000a00 */
[----:B------:R-:W-:Y:S02]  /*12bb0*/  SEL R4, R0, RZ, !P0 ;  /* 0x000000ff00047207 */ /* 0x000fe40004000000 */
[----:B------:R-:W-:Y:S02]  /*12bc0*/  SEL R0, R19, RZ, !P0 ;  /* 0x000000ff13007207 */ /* 0x000fe40004000000 */
[----:B--2---:R-:W-:Y:S01]  /*12bd0*/  ISETP.NE.AND P0, PT, R7, 0x1, PT ;  /* 0x000000010700780c */ /* 0x004fe20003f05270 */
[----:B------:R-:W-:-:S12]  /*12be0*/  IMAD R4, R4, UR4, RZ ;  /* 0x0000000404047c24 */ /* 0x000fd8000f8e02ff */
[----:B------:R-:W0:Y:S08]  /*12bf0*/  @P0 LDC R5, c[0x0][0x44c] ;  /* 0x00011300ff050b82 */ /* 0x000e300000000800 */
[----:B------:R-:W1:Y:S01]  /*12c00*/  @P0 LDC R6, c[0x0][0x450] ;  /* 0x00011400ff060b82 */ /* 0x000e620000000800 */
[----:B------:R-:W-:-:S04]  /*12c10*/  IMAD.WIDE.U32 R2, R0, UR4, R2 ;  /* 0x0000000400027c25 */ /* 0x000fc8000f8e0002 */
[----:B------:R-:W-:Y:S01]  /*12c20*/  IMAD R0, R0, UR5, R4 ;  /* 0x0000000500007c24 */ /* 0x000fe2000f8e0204 */
[----:B------:R-:W-:-:S03]  /*12c30*/  ULDC.64 UR4, c[0x0][0x2d0] ;  /* 0x0000b40000047ab9 */ /* 0x000fc60000000a00 */
[----:B------:R-:W-:Y:S02]  /*12c40*/  IMAD.IADD R3, R3, 0x1, R0 ;  /* 0x0000000103037824 */ /* 0x000fe400078e0200 */
[----:B----4-:R-:W-:-:S04]  /*12c50*/  IMAD.IADD R0, R8, 0x1, R9 ;  /* 0x0000000108007824 */ /* 0x010fc800078e0209 */
[----:B0-----:R-:W-:-:S04]  /*12c60*/  @P0 IMAD.HI.U32 R5, R0, R5, RZ ;  /* 0x0000000500050227 */ /* 0x001fc800078e00ff */
[----:B------:R-:W-:Y:S01]  /*12c70*/  IMAD.MOV.U32 R4, RZ, RZ, R0 ;  /* 0x000000ffff047224 */ /* 0x000fe200078e0000 */
[----:B-1----:R-:W-:-:S05]  /*12c80*/  @P0 SHF.R.U32.HI R4, RZ, R6, R5 ;  /* 0x00000006ff040219 */ /* 0x002fca0000011605 */
[----:B------:R-:W-:-:S04]  /*12c90*/  IMAD.MOV R5, RZ, RZ, -R4 ;  /* 0x000000ffff057224 */ /* 0x000fc800078e0a04 */
[----:B------:R-:W-:Y:S01]  /*12ca0*/  IMAD R0, R7, R5, R0 ;  /* 0x0000000507007224 */ /* 0x000fe200078e0200 */
[----:B------:R-:W-:Y:S01]  /*12cb0*/  SHF.R.S32.HI R5, RZ, 0x1f, R4 ;  /* 0x0000001fff057819 */ /* 0x000fe20000011404 */
        /* <DEDUP_REMOVED lines=9> */
[----:B------:R-:W-:Y:S02]  /*12d50*/  ISETP.GE.AND P0, PT, R10, UR4, PT ;  /* 0x000000040a007c0c */ /* 0x000fe4000bf06270 */
[----:B------:R0:W5:Y:S01]  /*12d60*/  LDL R10, [R1+0x20] ;  /* 0x00002000010a7983 */ /* 0x0001620000100800 */
[----:B------:R-:W1:Y:S01]  /*12d70*/  S2R R5, SR_TID.X ;  /* 0x0000000000057919 */ /* 0x000e620000002100 */
[----:B------:R-:W-:Y:S01]  /*12d80*/  IMAD R0, R0, UR5, R4 ;  /* 0x0000000500007c24 */ /* 0x000fe2000f8e0204 */
[----:B------:R-:W-:-:S03]  /*12d90*/  LEA R4, P3, R2, UR6, 0x1 ;  /* 0x0000000602047c11 */ /* 0x000fc6000f8608ff */
[----:B------:R-:W-:Y:S01]  /*12da0*/  IMAD.IADD R0, R3, 0x1, R0 ;  /* 0x0000000103007824 */ /* 0x000fe200078e0200 */
[----:B------:R-:W-:-:S04]  /*12db0*/  ISETP.GE.AND P1, PT, R11, UR4, PT ;  /* 0x000000040b007c0c */ /* 0x000fc8000bf26270 */
[----:B------:R-:W-:Y:S01]  /*12dc0*/  LEA.HI.X R3, R2, UR7, R0, 0x1, P3 ;  /* 0x0000000702037c11 */ /* 0x000fe200098f0c00 */
[----:B-1----:R-:W-:-:S05]  /*12dd0*/  IMAD.SHL.U32 R8, R5, 0x8, RZ ;  /* 0x0000000805087824 */ /* 0x002fca00078e00ff */
[----:B------:R-:W-:-:S04]  /*12de0*/  LOP3.LUT R8, R8, 0x38, RZ, 0xc0, !PT ;  /* 0x0000003808087812 */ /* 0x000fc800078ec0ff */
[----:B------:R-:W-:Y:S01]  /*12df0*/  ISETP.GE.AND P2, PT, R8, UR4, PT ;  /* 0x0000000408007c0c */ /* 0x000fe2000bf46270 */
[----:B------:R-:W-:-:S03]  /*12e00*/  UMOV UR4, 0xffffffff ;  /* 0xffffffff00047882 */ /* 0x000fc60000000000 */
[----:B0-----:R-:W-:Y:S09]  /*12e10*/  BRA.DIV UR4, `(.L_x_1480) ;  /* 0x0000004604787947 */ /* 0x001ff2000b800000 */
[----:B------:R-:W0:Y:S01]  /*12e20*/  S2R R5, SR_TID.X ;  /* 0x0000000000057919 */ /* 0x000e220000002100 */
[----:B------:R-:W2:Y:S01]  /*12e30*/  LDL.LU R8, [R1+0x2c] ;  /* 0x00002c0001087983 */ /* 0x000ea20000300800 */
[----:B0-----:R-:W-:-:S04]  /*12e40*/  LOP3.LUT R5, R5, 0x7f, RZ, 0xc0, !PT ;  /* 0x0000007f05057812 */ /* 0x001fc800078ec0ff */
[----:B------:R-:W-:Y:S02]  /*12e50*/  SHF.R.U32.HI R6, RZ, 0x3, R5 ;  /* 0x00000003ff067819 */ /* 0x000fe40000011605 */
[----:B------:R-:W3:Y:S04]  /*12e60*/  LDL.LU R5, [R1+0x30] ;  /* 0x0000300001057983 */ /* 0x000ee80000300800 */
[----:B------:R-:W-:Y:S01]  /*12e70*/  SHFL.IDX PT, R9, R3, 0x1, 0x181f ;  /* 0x00381f0003097f89 */ /* 0x000fe200000e0000 */
[----:B------:R-:W-:Y:S01]  /*12e80*/  ULDC.64 UR4, c[0x0][0x208] ;  /* 0x0000820000047ab9 */ /* 0x000fe20000000a00 */
[----:B--2---:R-:W-:Y:S02]  /*12e90*/  IMAD.IADD R0, R6, 0x1, R8 ;  /* 0x0000000106007824 */ /* 0x004fe400078e0208 */
[----:B------:R-:W0:Y:S01]  /*12ea0*/  S2R R6, SR_TID.X ;  /* 0x0000000000067919 */ /* 0x000e220000002100 */
[----:B---3--:R-:W-:-:S02]  /*12eb0*/  IMAD R2, R5, R7, RZ ;  /* 0x0000000705027224 */ /* 0x008fc400078e02ff */
[----:B------:R-:W1:Y:S01]  /*12ec0*/  SHFL.IDX PT, R7, R4, RZ, 0x181f ;  /* 0x00181fff04077589 */ /* 0x000e6200000e0000 */
[----:B0-----:R-:W-:-:S03]  /*12ed0*/  IMAD.SHL.U32 R11, R6, 0x8, RZ ;  /* 0x00000008060b7824 */ /* 0x001fc600078e00ff */
[----:B------:R-:W0:Y:S01]  /*12ee0*/  SHFL.IDX PT, R6, R3, RZ, 0x181f ;  /* 0x00181fff03067589 */ /* 0x000e2200000e0000 */
[C---:B------:R-:W-:Y:S01]  /*12ef0*/  VIADD R5, R0.reuse, 0x10 ;  /* 0x0000001000057836 */ /* 0x040fe20000000000 */
[----:B------:R-:W-:-:S04]  /*12f00*/  ISETP.GE.AND P4, PT, R0, R2, PT ;  /* 0x000000020000720c */ /* 0x000fc80003f86270 */
[----:B------:R-:W-:Y:S02]  /*12f10*/  ISETP.GE.AND P3, PT, R5, R2, PT ;  /* 0x000000020500720c */ /* 0x000fe40003f66270 */
[----:B------:R-:W2:Y:S01]  /*12f20*/  SHFL.IDX PT, R5, R4, 0x1, 0x181f ;  /* 0x00381f0004057f89 */ /* 0x000ea200000e0000 */
[----:B------:R-:W-:-:S06]  /*12f30*/  LOP3.LUT R11, R11, 0x38, RZ, 0xc0, !PT ;  /* 0x000000380b0b7812 */ /* 0x000fcc00078ec0ff */
[----:B-1----:R-:W-:-:S05]  /*12f40*/  @!P4 LEA R7, P5, R11, R7, 0x1 ;  /* 0x000000070b07c211 */ /* 0x002fca00078a08ff */
[----:B0-----:R-:W-:-:S05]  /*12f50*/  @!P4 IMAD.X R6, RZ, RZ, R6, P5 ;  /* 0x000000ffff06c224 */ /* 0x001fca00028e0606 */
[----:B------:R-:W-:-:S04]  /*12f60*/  @!P4 LOP3.LUT R7, R7, R6, RZ, 0x3c, !PT ;  /* 0x000000060707c212 */ /* 0x000fc800078e3cff */
[----:B------:R-:W-:Y:S02]  /*12f70*/  @!P4 LOP3.LUT R6, R7, R6, RZ, 0x3c, !PT ;  /* 0x000000060706c212 */ /* 0x000fe400078e3cff */
[----:B--2---:R-:W-:Y:S02]  /*12f80*/  @!P3 LEA R8, P5, R11, R5, 0x1 ;  /* 0x000000050b08b211 */ /* 0x004fe400078a08ff */
[----:B------:R-:W-:-:S03]  /*12f90*/  @!P4 LOP3.LUT R7, R7, R6, RZ, 0x3c, !PT ;  /* 0x000000060707c212 */ /* 0x000fc600078e3cff */
[----:B------:R-:W-:Y:S02]  /*12fa0*/  @!P3 IMAD.X R5, RZ, RZ, R9, P5 ;  /* 0x000000ffff05b224 */ /* 0x000fe400028e0609 */
[----:B-----5:R-:W-:Y:S04]  /*12fb0*/  @!P4 LDGSTS.E.BYPASS.LTC128B.128 [R10+0xc400], desc[UR4][R6.64], !P2 ;  /* 0x0c400000060acfae */ /* 0x020fe8000d101d44 */
[----:B------:R-:W-:Y:S04]  /*12fc0*/  @!P4 LDGSTS.E.BYPASS.LTC128B.128 [R10+0x10400], desc[UR4][R6.64+0x80], !P1 ;  /* 0x10400080060acfae */ /* 0x000fe8000c901d44 */
[----:B------:R0:W-:Y:S02]  /*12fd0*/  @!P4 LDGSTS.E.BYPASS.LTC128B.128 [R10+0x14400], desc[UR4][R6.64+0x100], !P0 ;  /* 0x14400100060acfae */ /* 0x0001e4000c101d44 */
[----:B0-----:R-:W-:-:S02]  /*12fe0*/  @!P3 IMAD.MOV.U32 R6, RZ, RZ, R8 ;  /* 0x000000ffff06b224 */ /* 0x001fc400078e0008 */
[----:B------:R-:W-:Y:S02]  /*12ff0*/  @!P3 IMAD.MOV.U32 R7, RZ, RZ, R5 ;  /* 0x000000ffff07b224 */ /* 0x000fe400078e0005 */
[----:B------:R-:W-:-:S03]  /*13000*/  VIADD R5, R0, 0x20 ;  /* 0x0000002000057836 */ /* 0x000fc60000000000 */
[----:B------:R-:W-:Y:S04]  /*13010*/  @!P3 LDGSTS.E.BYPASS.LTC128B.128 [R10+0xcc00], desc[UR4][R6.64], !P2 ;  /* 0x0cc00000060abfae */ /* 0x000fe8000d101d44 */
[----:B------:R-:W-:Y:S04]  /*13020*/  @!P3 LDGSTS.E.BYPASS.LTC128B.128 [R10+0x10c00], desc[UR4][R6.64+0x80], !P1 ;  /* 0x10c00080060abfae */ /* 0x000fe8000c901d44 */
[----:B------:R0:W-:Y:S01]  /*13030*/  @!P3 LDGSTS.E.BYPASS.LTC128B.128 [R10+0x14c00], desc[UR4][R6.64+0x100], !P0 ;  /* 0x14c00100060abfae */ /* 0x0001e2000c101d44 */
[----:B------:R-:W-:-:S03]  /*13040*/  ISETP.GE.AND P3, PT, R5, R2, PT ;  /* 0x000000020500720c */ /* 0x000fc60003f66270 */
[----:B------:R-:W1:Y:S04]  /*13050*/  SHFL.IDX PT, R5, R4, 0x2, 0x181f ;  /* 0x00581f0004057f89 */ /* 0x000e6800000e0000 */
[----:B------:R-:W0:Y:S06]  /*13060*/  SHFL.IDX PT, R8, R3, 0x2, 0x181f ;  /* 0x00581f0003087f89 */ /* 0x000e2c00000e0000 */
        /* <DEDUP_REMOVED lines=43> */
[----:B-1----:R-:W1:Y:S01]  /*13320*/  SHFL.IDX PT, R6, R3, 0x6, 0x181f ;  /* 0x00d81f0003067f89 */ /* 0x002e6200000e0000 */
[----:B0-----:R-:W-:-:S03]  /*13330*/  @!P4 LEA R5, P3, R11, R5, 0x1 ;  /* 0x000000050b05c211 */ /* 0x001fc600078608ff */
[----:B------:R-:W0:Y:S04]  /*13340*/  SHFL.IDX PT, R3, R3, 0x7, 0x181f ;  /* 0x00f81f0003037f89 */ /* 0x000e2800000e0000 */
[----:B------:R-:W2:Y:S01]  /*13350*/  SHFL.IDX PT, R4, R4, 0x7, 0x181f ;  /* 0x00f81f0004047f89 */ /* 0x000ea200000e0000 */
[----:B-1----:R-:W-:-:S04]  /*13360*/  @!P4 IMAD.X R6, RZ, RZ, R6, P3 ;  /* 0x000000ffff06c224 */ /* 0x002fc800018e0606 */
[----:B------:R-:W-:Y:S02]  /*13370*/  @!P4 IMAD.MOV.U32 R7, RZ, RZ, R6 ;  /* 0x000000ffff07c224 */ /* 0x000fe400078e0006 */
[----:B------:R-:W-:-:S05]  /*13380*/  @!P4 IMAD.MOV.U32 R6, RZ, RZ, R5 ;  /* 0x000000ffff06c224 */ /* 0x000fca00078e0005 */
[----:B------:R1:W-:Y:S04]  /*13390*/  @!P4 LDGSTS.E.BYPASS.LTC128B.128 [R10+0xf400], desc[UR4][R6.64], !P2 ;  /* 0x0f400000060acfae */ /* 0x0003e8000d101d44 */
[----:B------:R1:W-:Y:S04]  /*133a0*/  @!P4 LDGSTS.E.BYPASS.LTC128B.128 [R10+0x13400], desc[UR4][R6.64+0x80], !P1 ;  /* 0x13400080060acfae */ /* 0x0003e8000c901d44 */
[----:B0-2---:R1:W-:Y:S02]  /*133b0*/  @!P4 LDGSTS.E.BYPASS.LTC128B.128 [R10+0x17400], desc[UR4][R6.64+0x100], !P0 ;  /* 0x17400100060acfae */ /* 0x0053e4000c101d44 */
.L_x_1599:
[----:B------:R-:W-:Y:S01]  /*133c0*/  VIADD R0, R0, 0x70 ;  /* 0x0000007000007836 */ /* 0x000fe20000000000 */
[----:B------:R-:W-:Y:S04]  /*133d0*/  BSSY B0, `(.L_x_1481) ;  /* 0x000000f000007945 */ /* 0x000fe80003800000 */
[----:B------:R-:W-:-:S13]  /*133e0*/  ISETP.GE.AND P3, PT, R0, R2, PT ;  /* 0x000000020000720c */ /* 0x000fda0003f66270 */
[----:B------:R-:W-:Y:S05]  /*133f0*/  @P3 BRA `(.L_x_1482) ;  /* 0x0000000000303947 */ /* 0x000fea0003800000 */
[----:B------:R-:W0:Y:S01]  /*13400*/  S2R R5, SR_TID.X ;  /* 0x0000000000057919 */ /* 0x000e220000002100 */
[----:B------:R-:W-:Y:S01]  /*13410*/  ULDC.64 UR4, c[0x0][0x208] ;  /* 0x0000820000047ab9 */ /* 0x000fe20000000a00 */
[----:B0-----:R-:W-:-:S05]  /*13420*/  IMAD.SHL.U32 R5, R5, 0x8, RZ ;  /* 0x0000000805057824 */ /* 0x001fca00078e00ff */
        /* <DEDUP_REMOVED lines=9> */
.L_x_1482:
[----:B------:R-:W-:Y:S05]  /*134c0*/  BSYNC B0 ;  /* 0x0000000000007941 */ /* 0x000fea0003800000 */
.L_x_1481:
[----:B01----:R-:W2:Y:S01]  /*134d0*/  LDL R10, [R1] ;  /* 0x00000000010a7983 */ /* 0x003ea20000100800 */
[----:B------:R-:W-:Y:S01]  /*134e0*/  PLOP3.LUT P0, PT, PT, PT, PT, 0x80, 0x0 ;  /* 0x000000000000781c */ /* 0x000fe20003f0f070 */
[----:B------:R-:W-:Y:S01]  /*134f0*/  NOP ;  /* 0x0000000000007918 */ /* 0x000fe20000000000 */
[----:B--2---:R-:W-:-:S11]  /*13500*/  VIADD R10, R10, 0x2a800 ;  /* 0x0002a8000a0a7836 */ /* 0x004fd60000000000 */
.L_x_1483:
[----:B------:R-:W2:Y:S01]  /*13510*/  LDL R2, [R1] ;  /* 0x0000000001027983 */ /* 0x000ea20000100800 */
        /* <DEDUP_REMOVED lines=18> */
.L_x_1600:
[----:B------:R-:W-:Y:S05]  /*13640*/  BSYNC B0 ;  /* 0x0000000000007941 */ /* 0x000fea0003800000 */
.L_x_1484:
[----:B------:R-:W2:Y:S04]  /*13650*/  LDL R3, [R1+0x28] ;  /* 0x0000280001037983 */ /* 0x000ea80000100800 */
[----:B0-----:R-:W3:Y:S01]  /*13660*/  LDL R2, [R1+0x24] ;  /* 0x0000240001027983 */ /* 0x001ee20000100800 */
[----:B------:R-:W-:Y:S01]  /*13670*/  BSSY B0, `(.L_x_1486) ;  /* 0x0000223000007945 */ /* 0x000fe20003800000 */
[----:B--2---:R-:W-:-:S05]  /*13680*/  VIADD R0, R3, 0xfffffffe ;  /* 0xfffffffe03007836 */ /* 0x004fca0000000000 */
[----:B---3--:R-:W-:-:S13]  /*13690*/  ISETP.GE.AND P0, PT, R0, R2, PT ;  /* 0x000000020000720c */ /* 0x008fda0003f06270 */
[----:B------:R-:W-:Y:S05]  /*136a0*/  @!P0 BRA `(.L_x_1487) ;  /* 0x00000020007c8947 */ /* 0x000fea0003800000 */
[----:B------:R-:W-:Y:S01]  /*136b0*/  LOP3.LUT R8, RZ, R2, RZ, 0x33, !PT ;  /* 0x00000002ff087212 */ /* 0x000fe200078e33ff */
[----:B------:R-:W-:Y:S01]  /*136c0*/  IMAD.MOV R2, RZ, RZ, -R3 ;  /* 0x000000ffff027224 */ /* 0x000fe200078e0a03 */
[----:B------:R-:W-:Y:S04]  /*136d0*/  BSSY B2, `(.L_x_1488) ;  /* 0x00000b9000027945 */ /* 0x000fe80003800000 */
[----:B------:R-:W-:-:S05]  /*136e0*/  VIADDMNMX R8, R2, 0x1, R8, !PT ;  /* 0x0000000102087846 */ /* 0x000fca0007800108 */
[----:B------:R-:W-:-:S05]  /*136f0*/  IMAD.IADD R2, R3, 0x1, R8 ;  /* 0x0000000103027824 */ /* 0x000fca00078e0208 */
[----:B------:R-:W-:-:S04]  /*13700*/  LOP3.LUT R2, R2, 0x1, RZ, 0xc0, !PT ;  /* 0x0000000102027812 */ /* 0x000fc800078ec0ff */
[----:B------:R-:W-:-:S13]  /*13710*/  ISETP.NE.U32.AND P0, PT, R2, 0x1, PT ;  /* 0x000000010200780c */ /* 0x000fda0003f05070 */
[----:B------:R-:W-:Y:S05]  /*13720*/  @P0 BRA `(.L_x_1489) ;  /* 0x0000000800cc0947 */ /* 0x000fea0003800000 */
[----:B------:R-:W2:Y:S04]  /*13730*/  LDL R5, [R1+0x18] ;  /* 0x0000180001057983 */ /* 0x000ea80000100800 */
[----:B------:R-:W3:Y:S04]  /*13740*/  LDL R4, [R1+0x4] ;  /* 0x0000040001047983 */ /* 0x000ee80000100800 */
[----:B------:R-:W4:Y:S01]  /*13750*/  LDL R3, [R1+0x10] ;  /* 0x0000100001037983 */ /* 0x000f220000100800 */
[----:B------:R-:W-:Y:S01]  /*13760*/  BSSY B1, `(.L_x_1490) ;  /* 0x00000ab000017945 */ /* 0x000fe20003800000 */
[----:B--2---:R-:W-:Y:S01]  /*13770*/  LOP3.LUT P1, RZ, R5, 0x1, RZ, 0xc0, !PT ;  /* 0x0000000105ff7812 */ /* 0x004fe2000782c0ff */
[----:B---3--:R-:W-:-:S05]  /*13780*/  VIADD R7, R4, 0x1 ;  /* 0x0000000104077836 */ /* 0x008fca0000000000 */
[----:B------:R-:W-:-:S04]  /*13790*/  ISETP.NE.AND P0, PT, R7, 0x2, PT ;  /* 0x000000020700780c */ /* 0x000fc80003f05270 */
[----:B------:R-:W-:Y:S02]  /*137a0*/  SEL R9, RZ, 0x1, P0 ;  /* 0x00000001ff097807 */ /* 0x000fe40000000000 */
        /* <DEDUP_REMOVED lines=9> */
[----:B------:R-:W0:Y:S01]  /*13840*/  LDC R5, c[0x0][0x43c] ;  /* 0x00010f00ff057b82 */ /* 0x000e220000000800 */
[----:B------:R-:W-:Y:S02]  /*13850*/  ULDC.64 UR6, c[0x0][0x428] ;  /* 0x00010a0000067ab9 */ /* 0x000fe40000000a00 */
[----:B------:R-:W3:Y:S01]  /*13860*/  LDL R6, [R1+0xc] ;  /* 0x00000c0001067983 */ /* 0x000ee20000100800 */
        /* <DEDUP_REMOVED lines=16> */
.L_x_1492:
[----:B------:R-:W2:Y:S01]  /*13970*/  LDL R2, [R1] ;  /* 0x0000000001027983 */ /* 0x000ea20000100800 */
[----:B------:R-:W-:Y:S01]  /*13980*/  BSSY B3, `(.L_x_1493) ;  /* 0x0000005000037945 */ /* 0x000fe20003800000 */
[----:B--2---:R-:W-:Y:S01]  /*13990*/  IMAD R3, R7, 0x8, R2 ;  /* 0x0000000807037824 */ /* 0x004fe200078e0202 */
[----:B------:R-:W-:-:S04]  /*139a0*/  SHF.L.U32 R2, R9, 0x1f, RZ ;  /* 0x0000001f09027819 */ /* 0x000fc800000006ff */
[----:B------:R-:W1:Y:S02]  /*139b0*/  SYNCS.PHASECHK.TRANS64.TRYWAIT P0, [R3+URZ+0x2a840], R2 ;  /* 0x02a84002030075a7 */ /* 0x000e64000800017f */
[----:B-1----:R-:W-:Y:S05]  /*139c0*/  @!P0 BRA `(.L_x_1494) ;  /* 0x00000044009c8947 */ /* 0x002fea0003800000 */
.L_x_1601:
[----:B------:R-:W-:Y:S05]  /*139d0*/  BSYNC B3 ;  /* 0x0000000000037941 */ /* 0x000fea0003800000 */
.L_x_1493:
        /* <DEDUP_REMOVED lines=12> */
.L_x_1496:
[----:B------:R-:W-:Y:S05]  /*13aa0*/  BSYNC B3 ;  /* 0x0000000000037941 */ /* 0x000fea0003800000 */
.L_x_1495:
[----:B------:R-:W2:Y:S04]  /*13ab0*/  LDL R5, [R1] ;  /* 0x0000000001057983 */ /* 0x000ea80000100800 */
        /* <DEDUP_REMOVED lines=10> */
[----:B---3--:R-:W-:Y:S02]  /*13b60*/  IMAD R2, R0, 0x60, R2 ;  /* 0x0000006000027824 */ /* 0x008fe400078e0202 */
[----:B------:R-:W-:-:S08]  /*13b70*/  VIADD R5, R6, 0x18400 ;  /* 0x0001840006057836 */ /* 0x000fd00000000000 */
.L_x_1497:
        /* <DEDUP_REMOVED lines=16> */
.L_x_1498:
        /* <DEDUP_REMOVED lines=15> */
.L_x_1499:
        /* <DEDUP_REMOVED lines=17> */
.L_x_1602:
[----:B------:R-:W-:Y:S05]  /*13e80*/  BSYNC B3 ;  /* 0x0000000000037941 */ /* 0x000fea0003800000 */
.L_x_1500:
[----:B------:R1:W5:Y:S01]  /*13e90*/  LDL R15, [R1+0x4] ;  /* 0x00000400010f7983 */ /* 0x0003620000100800 */
[----:B------:R-:W-:Y:S01]  /*13ea0*/  BSSY B3, `(.L_x_1502) ;  /* 0x000000d000037945 */ /* 0x000fe20003800000 */
[----:B------:R-:W-:Y:S02]  /*13eb0*/  IMAD.MOV.U32 R12, RZ, RZ, 0x0 ;  /* 0x00000000ff0c7424 */ /* 0x000fe400078e00ff */
[----:B------:R-:W-:Y:S01]  /*13ec0*/  IMAD.MOV.U32 R13, RZ, RZ, 0x14f00000 ;  /* 0x14f00000ff0d7424 */ /* 0x000fe200078e00ff */
[----:B------:R-:W-:Y:S06]  /*13ed0*/  @P1 BRA `(.L_x_1503) ;  /* 0x0000000000241947 */ /* 0x000fec0003800000 */
[----:B------:R-:W2:Y:S01]  /*13ee0*/  LDL R6, [R1] ;  /* 0x0000000001067983 */ /* 0x000ea20000100800 */
[----:B------:R-:W3:Y:S01]  /*13ef0*/  S2R R5, SR_TID.X ;  /* 0x0000000000057919 */ /* 0x000ee20000002100 */
[----:B0-----:R-:W-:Y:S01]  /*13f00*/  IMAD.MOV.U32 R3, RZ, RZ, 0x6000 ;  /* 0x00006000ff037424 */ /* 0x001fe200078e00ff */
[----:B---3--:R-:W-:-:S04]  /*13f10*/  LOP3.LUT R5, R5, 0x1f, RZ, 0xc0, !PT ;  /* 0x0000001f05057812 */ /* 0x008fc800078ec0ff */
[----:B------:R-:W-:Y:S01]  /*13f20*/  ISETP.NE.AND P0, PT, R5, RZ, PT ;  /* 0x000000ff0500720c */ /* 0x000fe20003f05270 */
[----:B--2--5:R-:W-:-:S04]  /*13f30*/  IMAD R2, R15, 0x8, R6 ;  /* 0x000000080f027824 */ /* 0x024fc800078e0206 */
[----:B------:R2:W-:Y:S08]  /*13f40*/  SYNCS.ARRIVE.TRANS64 RZ, [R2+URZ+0x2a850], R3 ;  /* 0x02a8500302ff79a7 */ /* 0x0005f0000800003f */
[----:B------:R-:W-:Y:S05]  /*13f50*/  @!P0 BRA `(.L_x_1503) ;  /* 0x0000000000048947 */ /* 0x000fea0003800000 */
[----:B------:R-:W-:Y:S01]  /*13f60*/  BPT.TRAP 0x1 ;  /* 0x000000040000795c */ /* 0x000fe20000300000 */
.L_x_1503:
[----:B------:R-:W-:Y:S05]  /*13f70*/  BSYNC B3 ;  /* 0x0000000000037941 */ /* 0x000fea0003800000 */
.L_x_1502:
[----:B0-2---:R-:W2:Y:S04]  /*13f80*/  LDL R2, [R1] ;  /* 0x0000000001027983 */ /* 0x005ea80000100800 */
[----:B------:R-:W3:Y:S04]  /*13f90*/  LDL R6, [R1+0x14] ;  /* 0x0000140001067983 */ /* 0x000ee80000100800 */
[----:B------:R-:W3:Y:S01]  /*13fa0*/  LDL.LU R3, [R1+0x8] ;  /* 0x0000080001037983 */ /* 0x000ee20000300800 */
[----:B------:R-:W-:Y:S01]  /*13fb0*/  R2UR UR10, R11 ;  /* 0x000000000b0a72ca */ /* 0x000fe200000e0000 */
[----:B------:R-:W-:Y:S01]  /*13fc0*/  UIADD3 UR4, UP0, UR36, 0x470, URZ ;  /* 0x0000047024047890 */ /* 0x000fe2000ff1e03f */
[----:B------:R-:W-:-:S02]  /*13fd0*/  R2UR UR6, R12 ;  /* 0x000000000c0672ca */ /* 0x000fc400000e0000 */
[----:B------:R-:W-:Y:S01]  /*13fe0*/  R2UR UR7, R13 ;  /* 0x000000000d0772ca */ /* 0x000fe200000e0000 */
[----:B------:R-:W-:Y:S01]  /*13ff0*/  UIADD3.X UR5, URZ, UR37, URZ, UP0, !UPT ;  /* 0x000000253f057290 */ /* 0x000fe200087fe43f */
[----:B------:R-:W-:Y:S01]  /*14000*/  PLOP3.LUT P0, PT, PT, PT, PT, 0x80, 0x0 ;  /* 0x000000000000781c */ /* 0x000fe20003f0f070 */
[C-C-:B--2--5:R-:W-:Y:S02]  /*14010*/  IMAD R5, R15.reuse, 0x8, R2.reuse ;  /* 0x000000080f057824 */ /* 0x164fe400078e0202 */
[----:B------:R-:W-:Y:S02]  /*14020*/  IMAD R2, R15, 0x6000, R2 ;  /* 0x000060000f027824 */ /* 0x000fe400078e0202 */
[----:B------:R-:W-:Y:S02]  /*14030*/  VIADD R5, R5, 0x2a850 ;  /* 0x0002a85005057836 */ /* 0x000fe40000000000 */
[----:B---3--:R-:W-:Y:S02]  /*14040*/  IMAD R3, R3, 0x60, R6 ;  /* 0x0000006003037824 */ /* 0x008fe400078e0206 */
[----:B------:R-:W-:-:S07]  /*14050*/  VIADD R6, R2, 0x400 ;  /* 0x0000040002067836 */ /* 0x000fce0000000000 */
.L_x_1504:
        /* <DEDUP_REMOVED lines=15> */
.L_x_1505:
        /* <DEDUP_REMOVED lines=12> */
.L_x_1491:
[----:B------:R-:W-:Y:S05]  /*14210*/  BSYNC B1 ;  /* 0x0000000000017941 */ /* 0x000fea0003800000 */
.L_x_1490:
[----:B0-----:R-:W2:Y:S04]  /*14220*/  LDL R0, [R1+0x28] ;  /* 0x0000280001007983 */ /* 0x001ea80000100800 */
[----:B------:R0:W-:Y:S04]  /*14230*/  STL [R1+0x4], R7 ;  /* 0x0000040701007387 */ /* 0x0001e80000100800 */
[----:B------:R0:W-:Y:S02]  /*14240*/  STL [R1+0x10], R9 ;  /* 0x0000100901007387 */ /* 0x0001e40000100800 */
[----:B0-2---:R-:W-:-:S07]  /*14250*/  VIADD R0, R0, 0xfffffffd ;  /* 0xfffffffd00007836 */ /* 0x005fce0000000000 */
.L_x_1489:
[----:B------:R-:W-:Y:S05]  /*14260*/  BSYNC B2 ;  /* 0x0000000000027941 */ /* 0x000fea0003800000 */
.L_x_1488:
[----:B------:R-:W2:Y:S01]  /*14270*/  LDL.LU R2, [R1+0x28] ;  /* 0x0000280001027983 */ /* 0x000ea20000300800 */
[----:B------:R-:W-:Y:S01]  /*14280*/  VIADD R8, R8, 0xfffffffe ;  /* 0xfffffffe08087836 */ /* 0x000fe20000000000 */
[----:B--2---:R-:W-:-:S04]  /*14290*/  LOP3.LUT R2, RZ, R2, RZ, 0x33, !PT ;  /* 0x00000002ff027212 */ /* 0x004fc800078e33ff */
[----:B------:R-:W-:-:S13]  /*142a0*/  ISETP.NE.AND P0, PT, R8, R2, PT ;  /* 0x000000020800720c */ /* 0x000fda0003f05270 */
[----:B------:R-:W-:Y:S05]  /*142b0*/  @!P0 BRA `(.L_x_1487) ;  /* 0x0000001400788947 */ /* 0x000fea0003800000 */
[----:B------:R-:W-:-:S07]  /*142c0*/  IMAD.MOV.U32 R9, RZ, RZ, R17 ;  /* 0x000000ffff097224 */ /* 0x000fce00078e0011 */
.L_x_1538:
[----:B--2---:R-:W2:Y:S04]  /*142d0*/  LDL R4, [R1+0x18] ;  /* 0x0000180001047983 */ /* 0x004ea80000100800 */
[----:B---3--:R-:W3:Y:S04]  /*142e0*/  LDL R3, [R1+0x4] ;  /* 0x0000040001037983 */ /* 0x008ee80000100800 */
[----:B------:R-:W4:Y:S01]  /*142f0*/  LDL R2, [R1+0x10] ;  /* 0x0000100001027983 */ /* 0x000f220000100800 */
[----:B------:R-:W-:Y:S05]  /*14300*/  YIELD ;  /* 0x0000000000007946 */ /* 0x000fea0003800000 */
[----:B------:R-:W-:Y:S01]  /*14310*/  BSSY B1, `(.L_x_1506) ;  /* 0x00000a8000017945 */ /* 0x000fe20003800000 */
[----:B--2---:R-:W-:Y:S01]  /*14320*/  LOP3.LUT P1, RZ, R4, 0x1, RZ, 0xc0, !PT ;  /* 0x0000000104ff7812 */ /* 0x004fe2000782c0ff */
[----:B---3--:R-:W-:-:S05]  /*14330*/  VIADD R4, R3, 0x1 ;  /* 0x0000000103047836 */ /* 0x008fca0000000000 */
[----:B------:R-:W-:-:S04]  /*14340*/  ISETP.NE.AND P0, PT, R4, 0x2, PT ;  /* 0x000000020400780c */ /* 0x000fc80003f05270 */
[----:B------:R-:W-:Y:S02]  /*14350*/  SEL R5, RZ, 0x1, P0 ;  /* 0x00000001ff057807 */ /* 0x000fe40000000000 */
[----:B------:R-:W-:Y:S02]  /*14360*/  SEL R4, R4, RZ, P0 ;  /* 0x000000ff04047207 */ /* 0x000fe40000000000 */
[----:B----4-:R-:W-:Y:S01]  /*14370*/  LOP3.LUT R5, R2, R5, RZ, 0x3c, !PT ;  /* 0x0000000502057212 */ /* 0x010fe200078e3cff */
[----:B0-----:R-:W-:Y:S06]  /*14380*/  @!P1 BRA `(.L_x_1507) ;  /* 0x0000000800809947 */ /* 0x001fec0003800000 */
        /* <DEDUP_REMOVED lines=20> */
[----:B------:R-:W-:-:S04]  /*144d0*/  IMAD.WIDE.U32 R2, R11, UR6, R2 ;  /* 0x000000060b027c25 */ /* 0x000fc8000f8e0002 */
[----:B------:R-:W-:Y:S01]  /*144e0*/  IMAD.IADD R3, R6, 0x1, R3 ;  /* 0x0000000106037824 */ /* 0x000fe200078e0203 */
[----:B------:R-:W-:-:S04]  /*144f0*/  LEA R6, P0, R2, UR4, 0x2 ;  /* 0x0000000402067c11 */ /* 0x000fc8000f8010ff */
[----:B------:R-:W-:-:S05]  /*14500*/  LEA.HI.X R7, R2, UR5, R3, 0x2, P0 ;  /* 0x0000000502077c11 */ /* 0x000fca00080f1403 */
[----:B------:R0:W5:Y:S04]  /*14510*/  LDG.E R9, desc[UR8][R6.64] ;  /* 0x0000000806097981 */ /* 0x000168000c1e1900 */
.L_x_1508:
[----:B------:R-:W2:Y:S01]  /*14520*/  LDL R2, [R1] ;  /* 0x0000000001027983 */ /* 0x000ea20000100800 */
[----:B------:R-:W-:Y:S01]  /*14530*/  BSSY B2, `(.L_x_1509) ;  /* 0x0000005000027945 */ /* 0x000fe20003800000 */
[----:B--2---:R-:W-:Y:S01]  /*14540*/  IMAD R3, R4, 0x8, R2 ;  /* 0x0000000804037824 */ /* 0x004fe200078e0202 */
[----:B------:R-:W-:-:S04]  /*14550*/  SHF.L.U32 R2, R5, 0x1f, RZ ;  /* 0x0000001f05027819 */ /* 0x000fc800000006ff */
[----:B------:R-:W2:Y:S02]  /*14560*/  SYNCS.PHASECHK.TRANS64.TRYWAIT P0, [R3+URZ+0x2a840], R2 ;  /* 0x02a84002030075a7 */ /* 0x000ea4000800017f */
[----:B--2---:R-:W-:Y:S05]  /*14570*/  @!P0 BRA `(.L_x_1510) ;  /* 0x0000003800d88947 */ /* 0x004fea0003800000 */
.L_x_1603:
[----:B------:R-:W-:Y:S05]  /*14580*/  BSYNC B2 ;  /* 0x0000000000027941 */ /* 0x000fea0003800000 */
.L_x_1509:
[----:B0-----:R-:W0:Y:S01]  /*14590*/  S2R R6, SR_TID.X ;  /* 0x0000000000067919 */ /* 0x001e220000002100 */
        /* <DEDUP_REMOVED lines=11> */
.L_x_1512:
[----:B------:R-:W-:Y:S05]  /*14650*/  BSYNC B2 ;  /* 0x0000000000027941 */ /* 0x000fea0003800000 */
.L_x_1511:
[----:B------:R-:W3:Y:S04]  /*14660*/  LDL R6, [R1] ;  /* 0x0000000001067983 */ /* 0x000ee80000100800 */
[----:B--2---:R-:W2:Y:S01]  /*14670*/  LDL R2, [R1+0x14] ;  /* 0x0000140001027983 */ /* 0x004ea20000100800 */
        /* <DEDUP_REMOVED lines=8> */
[----:B---3--:R-:W-:-:S02]  /*14700*/  IMAD R6, R4, 0x9000, R6 ;  /* 0x0000900004067824 */ /* 0x008fc400078e0206 */
[----:B--2---:R-:W-:Y:S02]  /*14710*/  IMAD R2, R8, 0x60, R2 ;  /* 0x0000006008027824 */ /* 0x004fe400078e0202 */
[----:B------:R-:W-:-:S08]  /*14720*/  VIADD R7, R6, 0x18400 ;  /* 0x0001840006077836 */ /* 0x000fd00000000000 */
.L_x_1513:
        /* <DEDUP_REMOVED lines=16> */
.L_x_1514:
        /* <DEDUP_REMOVED lines=15> */
.L_x_1515:
        /* <DEDUP_REMOVED lines=17> */
.L_x_1604:
[----:B------:R-:W-:Y:S05]  /*14a30*/  BSYNC B2 ;  /* 0x0000000000027941 */ /* 0x000fea0003800000 */
.L_x_1516:
[----:B------:R-:W-:Y:S01]  /*14a40*/  BSSY B2, `(.L_x_1518) ;  /* 0x000000b000027945 */ /* 0x000fe20003800000 */
[----:B------:R-:W-:Y:S02]  /*14a50*/  IMAD.MOV.U32 R12, RZ, RZ, 0x0 ;  /* 0x00000000ff0c7424 */ /* 0x000fe400078e00ff */
[----:B------:R-:W-:Y:S01]  /*14a60*/  IMAD.MOV.U32 R13, RZ, RZ, 0x14f00000 ;  /* 0x14f00000ff0d7424 */ /* 0x000fe200078e00ff */
[----:B------:R-:W-:Y:S06]  /*14a70*/  @P1 BRA `(.L_x_1519) ;  /* 0x00000000001c1947 */ /* 0x000fec0003800000 */
[----:B------:R-:W2:Y:S01]  /*14a80*/  S2R R6, SR_TID.X ;  /* 0x0000000000067919 */ /* 0x000ea20000002100 */
[----:B0-----:R-:W-:-:S04]  /*14a90*/  IMAD.MOV.U32 R3, RZ, RZ, 0x6000 ;  /* 0x00006000ff037424 */ /* 0x001fc800078e00ff */
[----:B------:R3:W-:Y:S01]  /*14aa0*/  SYNCS.ARRIVE.TRANS64 RZ, [R2+URZ+0x50], R3 ;  /* 0x0000500302ff79a7 */ /* 0x0007e2000800003f */
[----:B--2---:R-:W-:-:S04]  /*14ab0*/  LOP3.LUT R6, R6, 0x1f, RZ, 0xc0, !PT ;  /* 0x0000001f06067812 */ /* 0x004fc800078ec0ff */
[----:B------:R-:W-:-:S13]  /*14ac0*/  ISETP.NE.AND P0, PT, R6, RZ, PT ;  /* 0x000000ff0600720c */ /* 0x000fda0003f05270 */
[----:B---3--:R-:W-:Y:S05]  /*14ad0*/  @!P0 BRA `(.L_x_1519) ;  /* 0x0000000000048947 */ /* 0x008fea0003800000 */
[----:B------:R-:W-:Y:S01]  /*14ae0*/  BPT.TRAP 0x1 ;  /* 0x000000040000795c */ /* 0x000fe20000300000 */
.L_x_1519:
[----:B------:R-:W-:Y:S05]  /*14af0*/  BSYNC B2 ;  /* 0x0000000000027941 */ /* 0x000fea0003800000 */
.L_x_1518:
[----:B------:R-:W2:Y:S04]  /*14b00*/  LDL R15, [R1] ;  /* 0x00000000010f7983 */ /* 0x000ea80000100800 */
[----:B0-----:R-:W2:Y:S04]  /*14b10*/  LDL.LU R3, [R1+0x4] ;  /* 0x0000040001037983 */ /* 0x001ea80000300800 */
[----:B------:R-:W3:Y:S04]  /*14b20*/  LDL R7, [R1+0x14] ;  /* 0x0000140001077983 */ /* 0x000ee80000100800 */
[----:B------:R-:W3:Y:S01]  /*14b30*/  LDL.LU R6, [R1+0x8] ;  /* 0x0000080001067983 */ /* 0x000ee20000300800 */
[----:B------:R-:W-:Y:S01]  /*14b40*/  R2UR UR10, R11 ;  /* 0x000000000b0a72ca */ /* 0x000fe200000e0000 */
[----:B------:R-:W-:Y:S01]  /*14b50*/  UIADD3 UR4, UP0, UR36, 0x470, URZ ;  /* 0x0000047024047890 */ /* 0x000fe2000ff1e03f */
[----:B------:R-:W-:Y:S01]  /*14b60*/  R2UR UR6, R12 ;  /* 0x000000000c0672ca */ /* 0x000fe200000e0000 */
[----:B------:R-:W-:Y:S01]  /*14b70*/  VIADD R2, R2, 0x50 ;  /* 0x0000005002027836 */ /* 0x000fe20000000000 */
[----:B------:R-:W-:Y:S01]  /*14b80*/  R2UR UR7, R13 ;  /* 0x000000000d0772ca */ /* 0x000fe200000e0000 */
[----:B------:R-:W-:Y:S01]  /*14b90*/  UIADD3.X UR5, URZ, UR37, URZ, UP0, !UPT ;  /* 0x000000253f057290 */ /* 0x000fe200087fe43f */
[----:B------:R-:W-:Y:S01]  /*14ba0*/  PLOP3.LUT P0, PT, PT, PT, PT, 0x80, 0x0 ;  /* 0x000000000000781c */ /* 0x000fe20003f0f070 */
[----:B--2---:R-:W-:-:S02]  /*14bb0*/  IMAD R3, R3, 0x6000, R15 ;  /* 0x0000600003037824 */ /* 0x004fc400078e020f */
[----:B---3--:R-:W-:Y:S02]  /*14bc0*/  IMAD R6, R6, 0x60, R7 ;  /* 0x0000006006067824 */ /* 0x008fe400078e0207 */
[----:B------:R-:W-:-:S08]  /*14bd0*/  VIADD R7, R3, 0x400 ;  /* 0x0000040003077836 */ /* 0x000fd00000000000 */
.L_x_1520:
        /* <DEDUP_REMOVED lines=15> */
.L_x_1521:
        /* <DEDUP_REMOVED lines=12> */
.L_x_1507:
[----:B------:R-:W-:Y:S05]  /*14d90*/  BSYNC B1 ;  /* 0x0000000000017941 */ /* 0x000fea0003800000 */
.L_x_1506:
[----:B------:R-:W2:Y:S01]  /*14da0*/  LDL R2, [R1+0x18] ;  /* 0x0000180001027983 */ /* 0x000ea20000100800 */
[----:B------:R-:W-:Y:S01]  /*14db0*/  VIADD R3, R4, 0x1 ;  /* 0x0000000104037836 */ /* 0x000fe20000000000 */
[----:B------:R-:W-:Y:S01]  /*14dc0*/  BSSY B1, `(.L_x_1522) ;  /* 0x00000a9000017945 */ /* 0x000fe20003800000 */
[----:B------:R-:W-:-:S03]  /*14dd0*/  VIADD R6, R0, 0xffffffff ;  /* 0xffffffff00067836 */ /* 0x000fc60000000000 */
        /* <DEDUP_REMOVED lines=9> */
[----:B------:R-:W-:Y:S01]  /*14e70*/  IMAD.MOV.U32 R7, RZ, RZ, R6 ;  /* 0x000000ffff077224 */ /* 0x000fe200078e0006 */
[----:B------:R-:W-:-:S04]  /*14e80*/  ISETP.NE.U32.AND P0, PT, RZ, UR4, PT ;  /* 0x00000004ff007c0c */ /* 0x000fc8000bf05070 */
[----:B------:R-:W-:-:S13]  /*14e90*/  ISETP.NE.AND.EX P0, PT, RZ, UR5, PT, P0 ;  /* 0x00000005ff007c0c */ /* 0x000fda000bf05300 */
[----:B------:R-:W-:Y:S05]  /*14ea0*/  @!P0 BRA `(.L_x_1524) ;  /* 0x0000000000508947 */ /* 0x000fea0003800000 */
[----:B------:R-:W3:Y:S01]  /*14eb0*/  LDL R14, [R1+0x1c] ;  /* 0x00001c00010e7983 */ /* 0x000ee20000100800 */
[----:B0-----:R-:W0:Y:S01]  /*14ec0*/  LDC R8, c[0x0][0x43c] ;  /* 0x00010f00ff087b82 */ /* 0x001e220000000800 */
[----:B------:R-:W-:Y:S02]  /*14ed0*/  ULDC.64 UR6, c[0x0][0x428] ;  /* 0x00010a0000067ab9 */ /* 0x000fe40000000a00 */
[----:B------:R-:W4:Y:S01]  /*14ee0*/  LDL R13, [R1+0xc] ;  /* 0x00000c00010d7983 */ /* 0x000f220000100800 */
        /* <DEDUP_REMOVED lines=9> */
[----:B---3--:R-:W-:-:S04]  /*14f80*/  IMAD R8, R14, UR6, RZ ;  /* 0x000000060e087c24 */ /* 0x008fc8000f8e02ff */
[C---:B----4-:R-:W-:Y:S02]  /*14f90*/  IMAD R8, R13.reuse, UR7, R8 ;  /* 0x000000070d087c24 */ /* 0x050fe4000f8e0208 */
[----:B------:R-:W-:-:S04]  /*14fa0*/  IMAD.WIDE.U32 R2, R13, UR6, R2 ;  /* 0x000000060d027c25 */ /* 0x000fc8000f8e0002 */
[----:B------:R-:W-:Y:S01]  /*14fb0*/  IMAD.IADD R3, R8, 0x1, R3 ;  /* 0x0000000108037824 */ /* 0x000fe200078e0203 */
[----:B------:R-:W-:-:S04]  /*14fc0*/  LEA R8, P0, R2, UR4, 0x2 ;  /* 0x0000000402087c11 */ /* 0x000fc8000f8010ff */
[----:B------:R-:W-:-:S06]  /*14fd0*/  LEA.HI.X R9, R2, UR5, R3, 0x2, P0 ;  /* 0x0000000502097c11 */ /* 0x000fcc00080f1403 */
[----:B------:R3:W5:Y:S03]  /*14fe0*/  LDG.E R9, desc[UR8][R8.64] ;  /* 0x0000000808097981 */ /* 0x000766000c1e1900 */
.L_x_1524:
[----:B------:R-:W4:Y:S01]  /*14ff0*/  LDL R2, [R1] ;  /* 0x0000000001027983 */ /* 0x000f220000100800 */
[----:B------:R-:W-:Y:S01]  /*15000*/  SHF.L.U32 R3, R11, 0x1f, RZ ;  /* 0x0000001f0b037819 */ /* 0x000fe200000006ff */
[----:B------:R-:W-:Y:S01]  /*15010*/  BSSY B2, `(.L_x_1525) ;  /* 0x0000004000027945 */ /* 0x000fe20003800000 */
[----:B----4-:R-:W-:-:S04]  /*15020*/  IMAD R2, R12, 0x8, R2 ;  /* 0x000000080c027824 */ /* 0x010fc800078e0202 */
[----:B------:R-:W4:Y:S02]  /*15030*/  SYNCS.PHASECHK.TRANS64.TRYWAIT P0, [R2+URZ+0x2a840], R3 ;  /* 0x02a84003020075a7 */ /* 0x000f24000800017f */
[----:B----4-:R-:W-:Y:S05]  /*15040*/  @!P0 BRA `(.L_x_1526) ;  /* 0x00000030004c8947 */ /* 0x010fea0003800000 */
.L_x_1605:
[----:B------:R-:W-:Y:S05]  /*15050*/  BSYNC B2 ;  /* 0x0000000000027941 */ /* 0x000fea0003800000 */
.L_x_1525:
[----:B0--3--:R-:W0:Y:S01]  /*15060*/  S2R R8, SR_TID.X ;  /* 0x0000000000087919 */ /* 0x009e220000002100 */
[----:B------:R-:W-:Y:S01]  /*15070*/  BSSY B2, `(.L_x_1527) ;  /* 0x000000b000027945 */ /* 0x000fe20003800000 */
[----:B0-----:R-:W-:-:S04]  /*15080*/  LOP3.LUT R8, R8, 0x7f, RZ, 0xc0, !PT ;  /* 0x0000007f08087812 */ /* 0x001fc800078ec0ff */
[----:B------:R-:W-:-:S13]  /*15090*/  ISETP.NE.AND P1, PT, R8, RZ, PT ;  /* 0x000000ff0800720c */ /* 0x000fda0003f25270 */
[----:B------:R-:W-:Y:S05]  /*150a0*/  @P1 BRA `(.L_x_1528) ;  /* 0x00000000001c1947 */ /* 0x000fea0003800000 */
[----:B------:R-:W0:Y:S01]  /*150b0*/  S2R R8, SR_TID.X ;  /* 0x0000000000087919 */ /* 0x000e220000002100 */
[----:B----4-:R-:W-:-:S04]  /*150c0*/  IMAD.MOV.U32 R3, RZ, RZ, 0x9000 ;  /* 0x00009000ff037424 */ /* 0x010fc800078e00ff */
[----:B------:R3:W-:Y:S01]  /*150d0*/  SYNCS.ARRIVE.TRANS64 RZ, [R2+URZ+0x2a830], R3 ;  /* 0x02a8300302ff79a7 */ /* 0x0007e2000800003f */
[----:B0-----:R-:W-:-:S04]  /*150e0*/  LOP3.LUT R8, R8, 0x1f, RZ, 0xc0, !PT ;  /* 0x0000001f08087812 */ /* 0x001fc800078ec0ff */
[----:B------:R-:W-:-:S13]  /*150f0*/  ISETP.NE.AND P0, PT, R8, RZ, PT ;  /* 0x000000ff0800720c */ /* 0x000fda0003f05270 */
[----:B---3--:R-:W-:Y:S05]  /*15100*/  @!P0 BRA `(.L_x_1528) ;  /* 0x0000000000048947 */ /* 0x008fea0003800000 */
[----:B------:R-:W-:Y:S01]  /*15110*/  BPT.TRAP 0x1 ;  /* 0x000000040000795c */ /* 0x000fe20000300000 */
.L_x_1528:
[----:B------:R-:W-:Y:S05]  /*15120*/  BSYNC B2 ;  /* 0x0000000000027941 */ /* 0x000fea0003800000 */
.L_x_1527:
[----:B------:R-:W3:Y:S04]  /*15130*/  LDL R8, [R1+0x4] ;  /* 0x0000040001087983 */ /* 0x000ee80000100800 */
[----:B--2---:R-:W2:Y:S04]  /*15140*/  LDL R11, [R1] ;  /* 0x00000000010b7983 */ /* 0x004ea80000100800 */
        /* <DEDUP_REMOVED lines=8> */
[C---:B---3--:R-:W-:Y:S02]  /*151d0*/  IMAD R3, R8.reuse, 0x8, R10 ;  /* 0x0000000808037824 */ /* 0x048fe400078e020a */
[----:B--2---:R-:W-:Y:S02]  /*151e0*/  IMAD R8, R8, 0x9000, R11 ;  /* 0x0000900008087824 */ /* 0x004fe400078e020b */
[----:B------:R-:W-:-:S02]  /*151f0*/  VIADD R3, R3, 0x30 ;  /* 0x0000003003037836 */ /* 0x000fc40000000000 */
[----:B----4-:R-:W-:Y:S02]  /*15200*/  IMAD R2, R7, 0x60, R2 ;  /* 0x0000006007027824 */ /* 0x010fe400078e0202 */
[----:B------:R-:W-:-:S07]  /*15210*/  VIADD R11, R8, 0x18400 ;  /* 0x00018400080b7836 */ /* 0x000fce0000000000 */
.L_x_1529:
        /* <DEDUP_REMOVED lines=16> */
.L_x_1530:
        /* <DEDUP_REMOVED lines=15> */
.L_x_1531:
        /* <DEDUP_REMOVED lines=15> */
.L_x_1606:
[----:B------:R-:W-:Y:S05]  /*15500*/  BSYNC B2 ;  /* 0x0000000000027941 */ /* 0x000fea0003800000 */
.L_x_1532:
[----:B------:R-:W-:Y:S01]  /*15510*/  BSSY B2, `(.L_x_1534) ;  /* 0x000000b000027945 */ /* 0x000fe20003800000 */
[----:B------:R-:W-:Y:S02]  /*15520*/  IMAD.MOV.U32 R12, RZ, RZ, 0x0 ;  /* 0x00000000ff0c7424 */ /* 0x000fe400078e00ff */
[----:B------:R-:W-:Y:S01]  /*15530*/  IMAD.MOV.U32 R13, RZ, RZ, 0x14f00000 ;  /* 0x14f00000ff0d7424 */ /* 0x000fe200078e00ff */
[----:B------:R-:W-:Y:S06]  /*15540*/  @P1 BRA `(.L_x_1535) ;  /* 0x00000000001c1947 */ /* 0x000fec0003800000 */
[----:B------:R-:W2:Y:S02]  /*15550*/  S2R R3, SR_TID.X ;  /* 0x0000000000037919 */ /* 0x000ea40000002100 */
[----:B--2---:R-:W-:Y:S01]  /*15560*/  LOP3.LUT R8, R3, 0x1f, RZ, 0xc0, !PT ;  /* 0x0000001f03087812 */ /* 0x004fe200078ec0ff */
[----:B------:R-:W-:-:S03]  /*15570*/  IMAD.MOV.U32 R3, RZ, RZ, 0x6000 ;  /* 0x00006000ff037424 */ /* 0x000fc600078e00ff */
[----:B------:R-:W-:Y:S01]  /*15580*/  ISETP.NE.AND P0, PT, R8, RZ, PT ;  /* 0x000000ff0800720c */ /* 0x000fe20003f05270 */
[----:B------:R2:W-:-:S12]  /*15590*/  SYNCS.ARRIVE.TRANS64 RZ, [R2+URZ+0x50], R3 ;  /* 0x0000500302ff79a7 */ /* 0x0005d8000800003f */
[----:B--2---:R-:W-:Y:S05]  /*155a0*/  @!P0 BRA `(.L_x_1535) ;  /* 0x0000000000048947 */ /* 0x004fea0003800000 */
[----:B------:R-:W-:Y:S01]  /*155b0*/  BPT.TRAP 0x1 ;  /* 0x000000040000795c */ /* 0x000fe20000300000 */
.L_x_1535:
[----:B------:R-:W-:Y:S05]  /*155c0*/  BSYNC B2 ;  /* 0x0000000000027941 */ /* 0x000fea0003800000 */
.L_x_1534:
[----:B------:R-:W2:Y:S04]  /*155d0*/  LDL R8, [R1] ;  /* 0x0000000001087983 */ /* 0x000ea80000100800 */
[----:B0-----:R-:W3:Y:S04]  /*155e0*/  LDL R5, [R1+0x14] ;  /* 0x0000140001057983 */ /* 0x001ee80000100800 */
        /* <DEDUP_REMOVED lines=11> */
.L_x_1536:
        /* <DEDUP_REMOVED lines=15> */
.L_x_1537:
        /* <DEDUP_REMOVED lines=12> */
.L_x_1523:
[----:B------:R-:W-:Y:S05]  /*15850*/  BSYNC B1 ;  /* 0x0000000000017941 */ /* 0x000fea0003800000 */
.L_x_1522:
[----:B------:R-:W4:Y:S01]  /*15860*/  LDL R2, [R1+0x24] ;  /* 0x0000240001027983 */ /* 0x000f220000100800 */
[----:B------:R-:W-:Y:S01]  /*15870*/  VIADD R0, R0, 0xfffffffe ;  /* 0xfffffffe00007836 */ /* 0x000fe20000000000 */
[----:B----4-:R-:W-:-:S13]  /*15880*/  ISETP.GT.AND P0, PT, R6, R2, PT ;  /* 0x000000020600720c */ /* 0x010fda0003f04270 */
[----:B------:R-:W-:Y:S05]  /*15890*/  @P0 BRA `(.L_x_1538) ;  /* 0xffffffe8008c0947 */ /* 0x000fea000383ffff */
.L_x_1487:
[----:B------:R-:W-:Y:S05]  /*158a0*/  BSYNC B0 ;  /* 0x0000000000007941 */ /* 0x000fea0003800000 */
.L_x_1486:
[----:B------:R-:W4:Y:S01]  /*158b0*/  S2R R2, SR_TID.X ;  /* 0x0000000000027919 */ /* 0x000f220000002100 */
[----:B------:R-:W-:Y:S01]  /*158c0*/  BSSY B0, `(.L_x_1539) ;  /* 0x0000011000007945 */ /* 0x000fe20003800000 */
[----:B----4-:R-:W-:-:S04]  /*158d0*/  LOP3.LUT R3, R2, 0x7f, RZ, 0xc0, !PT ;  /* 0x0000007f02037812 */ /* 0x010fc800078ec0ff */
[----:B------:R-:W-:-:S13]  /*158e0*/  ISETP.NE.AND P0, PT, R3, RZ, PT ;  /* 0x000000ff0300720c */ /* 0x000fda0003f05270 */
[----:B------:R-:W-:Y:S05]  /*158f0*/  @P0 BRA `(.L_x_1540) ;  /* 0x0000000000340947 */ /* 0x000fea0003800000 */
[----:B------:R-:W4:Y:S01]  /*15900*/  S2R R2, SR_LANEID ;  /* 0x0000000000027919 */ /* 0x000f220000000000 */
[----:B------:R-:W-:Y:S01]  /*15910*/  VOTEU.ANY UR4, UPT, PT ;  /* 0x0000000000047886 */ /* 0x000fe200038e0100 */
[----:B------:R-:W5:Y:S01]  /*15920*/  LDC.64 R4, c[0x0][0xc60] ;  /* 0x00031800ff047b82 */ /* 0x000f620000000a00 */
[----:B------:R-:W4:Y:S01]  /*15930*/  FLO.U32 R0, UR4 ;  /* 0x0000000400007d00 */ /* 0x000f2200080e0000 */
[----:B------:R-:W-:Y:S01]  /*15940*/  ULDC.64 UR6, c[0x0][0x208] ;  /* 0x0000820000067ab9 */ /* 0x000fe20000000a00 */
[----:B----4-:R-:W-:-:S06]  /*15950*/  ISETP.EQ.U32.AND P0, PT, R0, R2, PT ;  /* 0x000000020000720c */ /* 0x010fcc0003f02070 */
[----:B------:R-:W5:Y:S07]  /*15960*/  POPC R2, UR4 ;  /* 0x0000000400027d09 */ /* 0x000f6e0008000000 */
[----:B-----5:R-:W4:Y:S04]  /*15970*/  @P0 ATOMG.E.ADD.STRONG.GPU PT, R2, desc[UR6][R4.64], R2 ;  /* 0x00000002040209a8 */ /* 0x020f2800081ee1c6 */
[----:B----4-:R4:W5:Y:S02]  /*15980*/  SHFL.IDX PT, R2, R2, R0, 0x1f ;  /* 0x00001f0002027589 */ /* 0x01096400000e0000 */
[----:B----4-:R-:W4:Y:S02]  /*15990*/  S2R R0, SR_LTMASK ;  /* 0x0000000000007919 */ /* 0x010f240000003900 */
[----:B----4-:R-:W-:-:S06]  /*159a0*/  LOP3.LUT R0, R0, UR4, RZ, 0xc0, !PT ;  /* 0x0000000400007c12 */ /* 0x010fcc000f8ec0ff */
[----:B------:R-:W5:Y:S02]  /*159b0*/  POPC R0, R0 ;  /* 0x0000000000007309 */ /* 0x000f640000000000 */
[----:B-----5:R-:W-:-:S07]  /*159c0*/  IADD3 R16, R2, UR38, R0 ;  /* 0x0000002602107c10 */ /* 0x020fce000fffe000 */
.L_x_1540:
[----:B------:R-:W-:Y:S05]  /*159d0*/  BSYNC B0 ;  /* 0x0000000000007941 */ /* 0x000fea0003800000 */
.L_x_1539:
[----:B------:R-:W4:Y:S01]  /*159e0*/  LDL R0, [R1+0x18] ;  /* 0x0000180001007983 */ /* 0x000f220000100800 */
[----:B------:R-:W-:Y:S01]  /*159f0*/  BSSY B0, `(.L_x_1541) ;  /* 0x000003e000007945 */ /* 0x000fe20003800000 */
[----:B----4-:R-:W-:-:S13]  /*15a00*/  LOP3.LUT P0, RZ, R0, 0x1, RZ, 0xc0, !PT ;  /* 0x0000000100ff7812 */ /* 0x010fda000780c0ff */
[----:B------:R-:W-:Y:S05]  /*15a10*/  @!P0 BRA `(.L_x_1542) ;  /* 0x0000000000ec8947 */ /* 0x000fea0003800000 */
[----:B------:R-:W4:Y:S04]  /*15a20*/  LDL R4, [R1] ;  /* 0x0000000001047983 */ /* 0x000f280000100800 */
[----:B------:R-:W4:Y:S04]  /*15a30*/  LDL R0, [R1+0x4] ;  /* 0x0000040001007983 */ /* 0x000f280000100800 */
[----:B------:R-:W5:Y:S01]  /*15a40*/  LDL R2, [R1+0x10] ;  /* 0x0000100001027983 */ /* 0x000f620000100800 */
[----:B------:R-:W-:Y:S01]  /*15a50*/  BSSY B1, `(.L_x_1543) ;  /* 0x0000006000017945 */ /* 0x000fe20003800000 */
[----:B------:R-:W-:Y:S01]  /*15a60*/  ISETP.NE.AND P1, PT, R3, RZ, PT ;  /* 0x000000ff0300720c */ /* 0x000fe20003f25270 */
[----:B----4-:R-:W-:Y:S01]  /*15a70*/  IMAD R0, R0, 0x8, R4 ;  /* 0x0000000800007824 */ /* 0x010fe200078e0204 */
[----:B-----5:R-:W-:-:S04]  /*15a80*/  SHF.L.U32 R2, R2, 0x1f, RZ ;  /* 0x0000001f02027819 */ /* 0x020fc800000006ff */
[----:B------:R-:W4:Y:S02]  /*15a90*/  SYNCS.PHASECHK.TRANS64.TRYWAIT P0, [R0+URZ+0x2a860], R2 ;  /* 0x02a86002000075a7 */ /* 0x000f24000800017f */
[----:B----4-:R-:W-:Y:S05]  /*15aa0*/  @!P0 BRA `(.L_x_1544) ;  /* 0x0000002400dc8947 */ /* 0x010fea0003800000 */
.L_x_1607:
[----:B------:R-:W-:Y:S05]  /*15ab0*/  BSYNC B1 ;  /* 0x0000000000017941 */ /* 0x000fea0003800000 */
.L_x_1543:
[----:B------:R-:W-:Y:S04]  /*15ac0*/  BSSY B1, `(.L_x_1545) ;  /* 0x0000009000017945 */ /* 0x000fe80003800000 */
[----:B------:R-:W-:Y:S05]  /*15ad0*/  @P1 BRA `(.L_x_1546) ;  /* 0x00000000001c1947 */ /* 0x000fea0003800000 */
[----:B------:R-:W5:Y:S01]  /*15ae0*/  S2R R3, SR_TID.X ;  /* 0x0000000000037919 */ /* 0x000f620000002100 */
[----:B----4-:R-:W-:-:S04]  /*15af0*/  IMAD.MOV.U32 R2, RZ, RZ, 0x6000 ;  /* 0x00006000ff027424 */ /* 0x010fc800078e00ff */
[----:B------:R4:W-:Y:S01]  /*15b00*/  SYNCS.ARRIVE.TRANS64 RZ, [R0+URZ+0x2a850], R2 ;  /* 0x02a8500200ff79a7 */ /* 0x0009e2000800003f */
[----:B-----5:R-:W-:-:S04]  /*15b10*/  LOP3.LUT R3, R3, 0x1f, RZ, 0xc0, !PT ;  /* 0x0000001f03037812 */ /* 0x020fc800078ec0ff */
[----:B------:R-:W-:-:S13]  /*15b20*/  ISETP.NE.AND P0, PT, R3, RZ, PT ;  /* 0x000000ff0300720c */ /* 0x000fda0003f05270 */
[----:B----4-:R-:W-:Y:S05]  /*15b30*/  @!P0 BRA `(.L_x_1546) ;  /* 0x0000000000048947 */ /* 0x010fea0003800000 */
[----:B------:R-:W-:Y:S01]  /*15b40*/  BPT.TRAP 0x1 ;  /* 0x000000040000795c */ /* 0x000fe20000300000 */
.L_x_1546:
[----:B------:R-:W-:Y:S05]  /*15b50*/  BSYNC B1 ;  /* 0x0000000000017941 */ /* 0x000fea0003800000 */
.L_x_1545:
[----:B------:R-:W5:Y:S04]  /*15b60*/  LDL.LU R5, [R1+0x14] ;  /* 0x0000140001057983 */ /* 0x000f680000300800 */
[----:B------:R-:W5:Y:S04]  /*15b70*/  LDL.LU R3, [R1+0x8] ;  /* 0x0000080001037983 */ /* 0x000f680000300800 */
[----:B------:R-:W2:Y:S04]  /*15b80*/  LDL R4, [R1] ;  /* 0x0000000001047983 */ /* 0x000ea80000100800 */
[----:B----4-:R-:W2:Y:S01]  /*15b90*/  LDL R2, [R1+0x4] ;  /* 0x0000040001027983 */ /* 0x010ea20000100800 */
[----:B------:R-:W-:Y:S01]  /*15ba0*/  UIADD3 UR4, UP0, UR36, 0x470, URZ ;  /* 0x0000047024047890 */ /* 0x000fe2000ff1e03f */
[----:B------:R-:W-:Y:S01]  /*15bb0*/  PLOP3.LUT P0, PT, PT, PT, PT, 0x80, 0x0 ;  /* 0x000000000000781c */ /* 0x000fe20003f0f070 */
[----:B------:R-:W-:Y:S01]  /*15bc0*/  VIADD R0, R0, 0x2a850 ;  /* 0x0002a85000007836 */ /* 0x000fe20000000000 */
[----:B------:R-:W-:Y:S01]  /*15bd0*/  UMOV UR6, 0x0 ;  /* 0x0000000000067882 */ /* 0x000fe20000000000 */
[----:B------:R-:W-:Y:S01]  /*15be0*/  UIADD3.X UR5, URZ, UR37, URZ, UP0, !UPT ;  /* 0x000000253f057290 */ /* 0x000fe200087fe43f */
[----:B------:R-:W-:Y:S01]  /*15bf0*/  UMOV UR7, 0x14f00000 ;  /* 0x14f0000000077882 */ /* 0x000fe20000000000 */
[----:B------:R-:W-:Y:S01]  /*15c00*/  UMOV UR10, URZ ;  /* 0x0000003f000a7c82 */ /* 0x000fe20008000000 */
[----:B-----5:R-:W-:-:S02]  /*15c10*/  IMAD R3, R3, 0x60, R5 ;  /* 0x0000006003037824 */ /* 0x020fc400078e0205 */
[----:B--2---:R-:W-:-:S04]  /*15c20*/  IMAD R2, R2, 0x6000, R4 ;  /* 0x0000600002027824 */ /* 0x004fc800078e0204 */
[----:B------:R-:W-:-:S07]  /*15c30*/  VIADD R4, R2, 0x400 ;  /* 0x0000040002047836 */ /* 0x000fce0000000000 */
.L_x_1547:
        /* <DEDUP_REMOVED lines=15> */
.L_x_1548:
        /* <DEDUP_REMOVED lines=9> */
[----:B----4-:R-:W-:Y:S05]  /*15dc0*/  @P0 BRA.U.ANY `(.L_x_1548) ;  /* 0xfffffffd00d80947 */ /* 0x010fea000393ffff */
.L_x_1542:
[----:B------:R-:W-:Y:S05]  /*15dd0*/  BSYNC B0 ;  /* 0x0000000000007941 */ /* 0x000fea0003800000 */
.L_x_1541:
[----:B------:R-:W4:Y:S04]  /*15de0*/  LDL.LU R5, [R1+0x4] ;  /* 0x0000040001057983 */ /* 0x000f280000300800 */
[----:B------:R-:W5:Y:S01]  /*15df0*/  LDL.LU R4, [R1+0x10] ;  /* 0x0000100001047983 */ /* 0x000f620000300800 */
[----:B----4-:R-:W-:-:S05]  /*15e00*/  VIADD R0, R5, 0x1 ;  /* 0x0000000105007836 */ /* 0x010fca0000000000 */
[----:B------:R-:W-:-:S04]  /*15e10*/  ISETP.NE.AND P0, PT, R0, 0x2, PT ;  /* 0x000000020000780c */ /* 0x000fc80003f05270 */
[----:B------:R-:W-:Y:S02]  /*15e20*/  SEL R2, RZ, 0x1, P0 ;  /* 0x00000001ff027807 */ /* 0x000fe40000000000 */
[----:B------:R-:W-:Y:S02]  /*15e30*/  SEL R0, R0, RZ, P0 ;  /* 0x000000ff00007207 */ /* 0x000fe40000000000 */
[----:B-----5:R-:W-:-:S03]  /*15e40*/  LOP3.LUT R4, R4, R2, RZ, 0x3c, !PT ;  /* 0x0000000204047212 */ /* 0x020fc600078e3cff */
[----:B------:R4:W-:Y:S04]  /*15e50*/  STL [R1+0x4], R0 ;  /* 0x0000040001007387 */ /* 0x0009e80000100800 */
[----:B------:R4:W-:Y:S02]  /*15e60*/  STL [R1+0x10], R4 ;  /* 0x0000100401007387 */ /* 0x0009e40000100800 */
.L_x_1466:
[----:B------:R-:W-:Y:S05]  /*15e70*/  BSYNC B7 ;  /* 0x0000000000077941 */ /* 0x000fea0003800000 */
.L_x_1464:
[----:B----4-:R-:W4:Y:S02]  /*15e80*/  LDL R0, [R1+0x18] ;  /* 0x0000180001007983 */ /* 0x010f240000100800 */
[----:B----4-:R-:W-:-:S13]  /*15e90*/  LOP3.LUT P0, RZ, R0, 0x2, RZ, 0xc0, !PT ;  /* 0x0000000200ff7812 */ /* 0x010fda000780c0ff */
[----:B------:R-:W-:Y:S05]  /*15ea0*/  @!P0 BRA `(.L_x_1549) ;  /* 0x0000000000288947 */ /* 0x000fea0003800000 */
[----:B------:R-:W-:Y:S05]  /*15eb0*/  WARPSYNC.ALL ;  /* 0x0000000000007948 */ /* 0x000fea0003800000 */
[----:B------:R-:W4:Y:S08]  /*15ec0*/  S2UR UR5, SR_CgaCtaId ;  /* 0x00000000000579c3 */ /* 0x000f300000008800 */
[----:B------:R-:W-:Y:S06]  /*15ed0*/  BAR.SYNC.DEFER_BLOCKING 0x5, 0x180 ;  /* 0x0146000000007b1d */ /* 0x000fec0000010000 */
[----:B------:R-:W-:-:S02]  /*15ee0*/  UMOV UR4, 0x400 ;  /* 0x0000040000047882 */ /* 0x000fc40000000000 */
[----:B----4-:R-:W-:-:S06]  /*15ef0*/  ULEA UR4, UR5, UR4, 0x18 ;  /* 0x0000000405047291 */ /* 0x010fcc000f8ec03f */
[----:B------:R-:W-:-:S05]  /*15f00*/  IMAD.U32 R0, RZ, RZ, UR4 ;  /* 0x00000004ff007e24 */ /* 0x000fca000f8e00ff */
[----:B------:R4:W0:Y:S04]  /*15f10*/  LDS.128 R16, [R0+0x2a8d0] ;  /* 0x02a8d00000107984 */ /* 0x0008280000000c00 */
[----:B------:R4:W-:Y:S01]  /*15f20*/  STL [R1], R0 ;  /* 0x0000000001007387 */ /* 0x0009e20000100800 */
[----:B------:R-:W-:Y:S06]  /*15f30*/  BAR.ARV 0x4, 0x180 ;  /* 0x0106000000007b1d */ /* 0x000fec0000002000 */
[----:B------:R-:W-:Y:S05]  /*15f40*/  BRA `(.L_x_1550) ;  /* 0x0000000800e47947 */ /* 0x000fea0003800000 */
.L_x_1549:
[----:B------:R-:W4:Y:S01]  /*15f50*/  S2R R0, SR_TID.X ;  /* 0x0000000000007919 */ /* 0x000f220000002100 */
[----:B------:R-:W-:Y:S01]  /*15f60*/  UMOV UR4, 0xffffffff ;  /* 0xffffffff00047882 */ /* 0x000fe20000000000 */
[----:B----4-:R-:W-:-:S04]  /*15f70*/  LOP3.LUT R6, R0, 0x1f, RZ, 0xc0, !PT ;  /* 0x0000001f00067812 */ /* 0x010fc800078ec0ff */
[----:B------:R-:W-:Y:S01]  /*15f80*/  ISETP.NE.AND P0, PT, R6, 0x1f, PT ;  /* 0x0000001f0600780c */ /* 0x000fe20003f05270 */
[----:B------:R-:W-:-:S12]  /*15f90*/  BRA.DIV UR4, `(.L_x_1551) ;  /* 0x0000002204b47947 */ /* 0x000fd8000b800000 */
[----:B------:R-:W-:Y:S01]  /*15fa0*/  IMAD.IADD R5, R19, 0x1, R6 ;  /* 0x0000000113057824 */ /* 0x000fe200078e0206 */
[----:B------:R-:W-:Y:S01]  /*15fb0*/  ULDC UR4, c[0x0][0xc3c] ;  /* 0x00030f0000047ab9 */ /* 0x000fe20000000800 */
[----:B------:R-:W-:-:S03]  /*15fc0*/  ULDC.64 UR6, c[0x0][0x208] ;  /* 0x0000820000067ab9 */ /* 0x000fc60000000a00 */
[----:B------:R-:W-:-:S13]  /*15fd0*/  ISETP.GE.OR P1, PT, R5, UR4, !P0 ;  /* 0x0000000405007c0c */ /* 0x000fda000c726670 */
[----:B------:R-:W4:Y:S02]  /*15fe0*/  @!P1 LDC.64 R2, c[0x0][0xc80] ;  /* 0x00032000ff029b82 */ /* 0x000f240000000a00 */
[----:B----4-:R-:W-:-:S06]  /*15ff0*/  @!P1 IMAD.WIDE R2, R5, 0x4, R2 ;  /* 0x0000000405029825 */ /* 0x010fcc00078e0202 */
[----:B------:R4:W5:Y:S01]  /*16000*/  @!P1 LDG.E R3, desc[UR6][R2.64] ;  /* 0x0000000602039981 */ /* 0x000962000c1e1900 */
[C---:B------:R-:W-:Y:S02]  /*16010*/  ISETP.GE.U32.AND P2, PT, R6.reuse, 0x2, PT ;  /* 0x000000020600780c */ /* 0x040fe40003f46070 */
[C---:B------:R-:W-:Y:S01]  /*16020*/  ISETP.GE.U32.AND P3, PT, R6.reuse, 0x4, PT ;  /* 0x000000040600780c */ /* 0x040fe20003f66070 */
[----:B------:R-:W-:Y:S01]  /*16030*/  SHFL.IDX PT, R0, R16, RZ, 0x1f ;  /* 0x00001fff10007589 */ /* 0x000fe200000e0000 */
[C---:B------:R-:W-:Y:S02]  /*16040*/  ISETP.GE.U32.AND P4, PT, R6.reuse, 0x8, PT ;  /* 0x000000080600780c */ /* 0x040fe40003f86070 */
[C---:B------:R-:W-:Y:S01]  /*16050*/  ISETP.GE.U32.AND P5, PT, R6.reuse, 0x10, PT ;  /* 0x000000100600780c */ /* 0x040fe20003fa6070 */
[----:B----4-:R-:W-:Y:S02]  /*16060*/  IMAD.MOV.U32 R2, RZ, RZ, RZ ;  /* 0x000000ffff027224 */ /* 0x010fe400078e00ff */
[----:B-----5:R-:W-:Y:S01]  /*16070*/  @!P1 IMAD.MOV.U32 R2, RZ, RZ, R3 ;  /* 0x000000ffff029224 */ /* 0x020fe200078e0003 */
[----:B------:R-:W-:-:S04]  /*16080*/  ISETP.NE.AND P1, PT, R6, RZ, PT ;  /* 0x000000ff0600720c */ /* 0x000fc80003f25270 */
[----:B------:R-:W4:Y:S02]  /*16090*/  SHFL.UP PT, R14, R2, 0x1, RZ ;  /* 0x04200000020e7989 */ /* 0x000f2400000e00ff */
[----:B----4-:R-:W-:-:S05]  /*160a0*/  SEL R5, R14, RZ, P1 ;  /* 0x000000ff0e057207 */ /* 0x010fca0000800000 */
[----:B------:R-:W-:Y:S02]  /*160b0*/  IMAD.IADD R3, R2, 0x1, R5 ;  /* 0x0000000102037824 */ /* 0x000fe400078e0205 */
[----:B------:R-:W-:Y:S04]  /*160c0*/  SHFL.IDX PT, R5, R16, 0x1, 0x1f ;  /* 0x00201f0010057f89 */ /* 0x000fe800000e0000 */
[----:B------:R-:W4:Y:S02]  /*160d0*/  SHFL.UP PT, R4, R3, 0x2, RZ ;  /* 0x0440000003047989 */ /* 0x000f2400000e00ff */
[----:B----4-:R-:W-:-:S05]  /*160e0*/  SEL R4, R4, RZ, P2 ;  /* 0x000000ff04047207 */ /* 0x010fca0001000000 */
[----:B------:R-:W-:-:S05]  /*160f0*/  IMAD.IADD R3, R3, 0x1, R4 ;  /* 0x0000000103037824 */ /* 0x000fca00078e0204 */
        /* <DEDUP_REMOVED lines=9> */
[----:B------:R4:W0:Y:S02]  /*16190*/  SHFL.IDX PT, R16, R3, 0x1f, 0x1f ;  /* 0x03e01f0003107f89 */ /* 0x00082400000e0000 */
.L_x_1617:
[----:B------:R-:W-:Y:S02]  /*161a0*/  ULDC UR4, c[0x0][0xc38] ;  /* 0x00030e0000047ab9 */ /* 0x000fe40000000800 */
[----:B------:R-:W-:-:S04]  /*161b0*/  IMAD.U32 R4, RZ, RZ, UR4 ;  /* 0x00000004ff047e24 */ /* 0x000fc8000f8e00ff */
[----:B0-----:R-:W-:-:S04]  /*161c0*/  IMAD R16, R16, R4, RZ ;  /* 0x0000000410107224 */ /* 0x001fc800078e02ff */
[----:B------:R-:W-:-:S05]  /*161d0*/  IMAD.IADD R5, R5, 0x1, R16 ;  /* 0x0000000105057824 */ /* 0x000fca00078e0210 */
[----:B------:R-:W-:-:S13]  /*161e0*/  ISETP.GT.AND P6, PT, R5, R0, PT ;  /* 0x000000000500720c */ /* 0x000fda0003fc4270 */
[----:B------:R-:W-:Y:S05]  /*161f0*/  @P6 BRA `(.L_x_1552) ;  /* 0x0000000000a06947 */ /* 0x000fea0003800000 */
.L_x_1557:
[----:B0-----:R-:W0:Y:S01]  /*16200*/  LDC R2, c[0x0][0xc3c] ;  /* 0x00030f00ff027b82 */ /* 0x001e220000000800 */
[----:B------:R-:W-:-:S05]  /*16210*/  VIADD R19, R19, 0x1f ;  /* 0x0000001f13137836 */ /* 0x000fca0000000000 */
[----:B0-----:R-:W-:-:S13]  /*16220*/  ISETP.GE.AND P6, PT, R19, R2, PT ;  /* 0x000000021300720c */ /* 0x001fda0003fc6270 */
[----:B------:R-:W-:Y:S05]  /*16230*/  @P6 BRA `(.L_x_1553) ;  /* 0x0000000400dc6947 */ /* 0x000fea0003800000 */
[----:B----4-:R-:W0:Y:S01]  /*16240*/  S2R R3, SR_TID.X ;  /* 0x0000000000037919 */ /* 0x010e220000002100 */
        /* <DEDUP_REMOVED lines=10> */
.L_x_1555:
[----:B------:R-:W-:Y:S05]  /*162f0*/  BSYNC B0 ;  /* 0x0000000000007941 */ /* 0x000fea0003800000 */
.L_x_1554:
        /* <DEDUP_REMOVED lines=17> */
[----:B------:R0:W4:Y:S02]  /*16410*/  SHFL.IDX PT, R16, R3, 0x1f, 0x1f ;  /* 0x03e01f0003107f89 */ /* 0x00012400000e0000 */
.L_x_1625:
[----:B------:R-:W-:Y:S02]  /*16420*/  ULDC UR4, c[0x0][0xc38] ;  /* 0x00030e0000047ab9 */ /* 0x000fe40000000800 */
[----:B------:R-:W-:-:S04]  /*16430*/  IMAD.U32 R4, RZ, RZ, UR4 ;  /* 0x00000004ff047e24 */ /* 0x000fc8000f8e00ff */
[----:B----4-:R-:W-:-:S04]  /*16440*/  IMAD R16, R16, R4, RZ ;  /* 0x0000000410107224 */ /* 0x010fc800078e02ff */
[----:B------:R-:W-:-:S05]  /*16450*/  IMAD.IADD R5, R16, 0x1, R5 ;  /* 0x0000000110057824 */ /* 0x000fca00078e0205 */
[----:B------:R-:W-:-:S13]  /*16460*/  ISETP.GT.AND P6, PT, R5, R0, PT ;  /* 0x000000000500720c */ /* 0x000fda0003fc4270 */
[----:B------:R-:W-:Y:S05]  /*16470*/  @!P6 BRA `(.L_x_1557) ;  /* 0xfffffffc0060e947 */ /* 0x000fea000383ffff */
.L_x_1552:
[----:B------:R-:W-:Y:S01]  /*16480*/  IMAD.IADD R16, R5, 0x1, -R16 ;  /* 0x0000000105107824 */ /* 0x000fe200078e0a10 */
[----:B------:R-:W-:-:S03]  /*16490*/  UMOV UR4, 0xffffffff ;  /* 0xffffffff00047882 */ /* 0x000fc60000000000 */
[----:B------:R-:W-:-:S05]  /*164a0*/  IMAD R5, R3, R4, R16 ;  /* 0x0000000403057224 */ /* 0x000fca00078e0210 */
[----:B------:R-:W-:Y:S01]  /*164b0*/  ISETP.GT.AND P6, PT, R5, R0, PT ;  /* 0x000000000500720c */ /* 0x000fe20003fc4270 */
[----:B------:R-:W-:-:S12]  /*164c0*/  BRA.DIV UR4, `(.L_x_1558) ;  /* 0x0000002604687947 */ /* 0x000fd8000b800000 */
[----:B------:R-:W-:-:S04]  /*164d0*/  VOTE.ANY R5, PT, !P6 ;  /* 0x0000000000057806 */ /* 0x000fc800070e0100 */
[----:B------:R-:W5:Y:S02]  /*164e0*/  POPC R6, R5 ;  /* 0x0000000500067309 */ /* 0x000f640000000000 */
[----:B-----5:R0:W0:Y:S02]  /*164f0*/  SHFL.IDX PT, R17, R2, R6, 0x1f ;  /* 0x00001f0602117589 */ /* 0x02002400000e0000 */
.L_x_1629:
[----:B------:R-:W-:Y:S01]  /*16500*/  ISETP.NE.AND P0, PT, R5, RZ, PT ;  /* 0x000000ff0500720c */ /* 0x000fe20003f05270 */
[----:B------:R-:W-:-:S12]  /*16510*/  IMAD.MOV.U32 R5, RZ, RZ, RZ ;  /* 0x000000ffff057224 */ /* 0x000fd800078e00ff */
[----:B------:R-:W-:Y:S05]  /*16520*/  @!P0 BRA `(.L_x_1559) ;  /* 0x0000000000148947 */ /* 0x000fea0003800000 */
[----:B------:R-:W-:Y:S01]  /*16530*/  UMOV UR4, 0xffffffff ;  /* 0xffffffff00047882 */ /* 0x000fe20000000000 */
[----:B--2---:R-:W-:Y:S02]  /*16540*/  VIADD R12, R6, 0xffffffff ;  /* 0xffffffff060c7836 */ /* 0x004fe40000000000 */
[----:B------:R-:W-:Y:S05]  /*16550*/  BRA.DIV UR4, `(.L_x_1560) ;  /* 0x00000026048c7947 */ /* 0x000fea000b800000 */
[----:B0---4-:R0:W2:Y:S02]  /*16560*/  SHFL.IDX PT, R3, R3, R12, 0x1f ;  /* 0x00001f0c03037589 */ /* 0x0110a400000e0000 */
.L_x_1632:
[----:B--2---:R-:W-:-:S07]  /*16570*/  IMAD.MOV.U32 R5, RZ, RZ, R3 ;  /* 0x000000ffff057224 */ /* 0x004fce00078e0003 */
.L_x_1559:
[----:B0---4-:R-:W0:Y:S01]  /*16580*/  LDC.64 R2, c[0x0][0xc90] ;  /* 0x00032400ff027b82 */ /* 0x011e220000000a00 */
[----:B------:R-:W-:Y:S01]  /*16590*/  IMAD.IADD R19, R6, 0x1, R19 ;  /* 0x0000000106137824 */ /* 0x000fe200078e0213 */
[----:B------:R-:W-:-:S03]  /*165a0*/  ULDC.64 UR4, c[0x0][0x208] ;  /* 0x0000820000047ab9 */ /* 0x000fc60000000a00 */
[----:B0-----:R-:W-:-:S05]  /*165b0*/  IMAD.WIDE R2, R19, 0x4, R2 ;  /* 0x0000000413027825 */ /* 0x001fca00078e0202 */
[----:B--23--:R-:W2:Y:S01]  /*165c0*/  LDG.E R7, desc[UR4][R2.64] ;  /* 0x0000000402077981 */ /* 0x00cea2000c1e1900 */
[----:B------:R-:W-:-:S04]  /*165d0*/  IMAD R16, R5, R4, R16 ;  /* 0x0000000405107224 */ /* 0x000fc800078e0210 */
[----:B------:R-:W-:Y:S02]  /*165e0*/  IMAD.IADD R0, R0, 0x1, -R16 ;  /* 0x0000000100007824 */ /* 0x000fe400078e0a10 */
[----:B--2---:R-:W-:-:S05]  /*165f0*/  IMAD R6, R17, R7, RZ ;  /* 0x0000000711067224 */ /* 0x004fca00078e02ff */
[----:B------:R-:W-:-:S04]  /*16600*/  IABS R8, R6 ;  /* 0x0000000600087213 */ /* 0x000fc80000000000 */
[----:B------:R-:W0:Y:S08]  /*16610*/  I2F.RP R2, R8 ;  /* 0x0000000800027306 */ /* 0x000e300000209400 */
[----:B0-----:R-:W0:Y:S02]  /*16620*/  MUFU.RCP R2, R2 ;  /* 0x0000000200027308 */ /* 0x001e240000001000 */
[----:B0-----:R-:W-:-:S06]  /*16630*/  VIADD R2, R2, 0xffffffe ;  /* 0x0ffffffe02027836 */ /* 0x001fcc0000000000 */
[----:B------:R-:W0:Y:S02]  /*16640*/  F2I.FTZ.U32.TRUNC.NTZ R3, R2 ;  /* 0x0000000200037305 */ /* 0x000e24000021f000 */
[----:B0-----:R-:W-:-:S04]  /*16650*/  IMAD.MOV R2, RZ, RZ, -R3 ;  /* 0x000000ffff027224 */ /* 0x001fc800078e0a03 */
[----:B------:R-:W-:Y:S02]  /*16660*/  IMAD R5, R2, R8, RZ ;  /* 0x0000000802057224 */ /* 0x000fe400078e02ff */
[----:B------:R-:W-:-:S04]  /*16670*/  IMAD.MOV.U32 R2, RZ, RZ, RZ ;  /* 0x000000ffff027224 */ /* 0x000fc800078e00ff */
[----:B------:R-:W-:Y:S01]  /*16680*/  IMAD.HI.U32 R2, R3, R5, R2 ;  /* 0x0000000503027227 */ /* 0x000fe200078e0002 */
[----:B------:R-:W-:Y:S02]  /*16690*/  IABS R3, R0 ;  /* 0x0000000000037213 */ /* 0x000fe40000000000 */
[----:B------:R-:W-:-:S03]  /*166a0*/  IABS R5, R6 ;  /* 0x0000000600057213 */ /* 0x000fc60000000000 */
[----:B------:R-:W-:-:S04]  /*166b0*/  IMAD.HI.U32 R2, R2, R3, RZ ;  /* 0x0000000302027227 */ /* 0x000fc800078e00ff */
[----:B------:R-:W-:-:S04]  /*166c0*/  IMAD.MOV R5, RZ, RZ, -R5 ;  /* 0x000000ffff057224 */ /* 0x000fc800078e0a05 */
        /* <DEDUP_REMOVED lines=10> */
[----:B------:R-:W-:-:S05]  /*16770*/  @!P1 LOP3.LUT R2, RZ, R6, RZ, 0x33, !PT ;  /* 0x00000006ff029212 */ /* 0x000fca00078e33ff */
[----:B------:R-:W-:Y:S02]  /*16780*/  IMAD R5, R7, R2, RZ ;  /* 0x0000000207057224 */ /* 0x000fe400078e02ff */
[----:B------:R-:W-:Y:S02]  /*16790*/  IMAD.MOV R2, RZ, RZ, -R2 ;  /* 0x000000ffff027224 */ /* 0x000fe400078e0a02 */
[----:B------:R-:W-:Y:S02]  /*167a0*/  IMAD.MOV R3, RZ, RZ, -R5 ;  /* 0x000000ffff037224 */ /* 0x000fe400078e0a05 */
[----:B------:R-:W-:-:S03]  /*167b0*/  IMAD R0, R6, R2, R0 ;  /* 0x0000000206007224 */ /* 0x000fc600078e0200 */
[----:B------:R-:W-:Y:S01]  /*167c0*/  VIADDMNMX R4, R3, R4, R7, PT ;  /* 0x0000000403047246 */ /* 0x000fe20003800107 */
[----:B------:R-:W-:-:S03]  /*167d0*/  IMAD.IADD R5, R0, 0x1, R5 ;  /* 0x0000000100057824 */ /* 0x000fc600078e0205 */
        /* <DEDUP_REMOVED lines=23> */
[----:B------:R-:W-:Y:S01]  /*16950*/  @!P1 LOP3.LUT R2, RZ, R4, RZ, 0x33, !PT ;  /* 0x00000004ff029212 */ /* 0x000fe200078e33ff */
[----:B------:R-:W-:-:S04]  /*16960*/  IMAD.MOV R4, RZ, RZ, -R4 ;  /* 0x000000ffff047224 */ /* 0x000fc800078e0a04 */
[----:B------:R-:W-:Y:S01]  /*16970*/  IMAD R18, R2, R4, R5 ;  /* 0x0000000402127224 */ /* 0x000fe200078e0205 */
[----:B------:R-:W-:-:S05]  /*16980*/  LOP3.LUT R2, RZ, R2, RZ, 0x33, !PT ;  /* 0x00000002ff027212 */ /* 0x000fca00078e33ff */
[----:B------:R-:W-:Y:S01]  /*16990*/  IMAD.IADD R17, R17, 0x1, R2 ;  /* 0x0000000111117824 */ /* 0x000fe200078e0202 */
[----:B------:R-:W-:Y:S06]  /*169a0*/  BRA `(.L_x_1561) ;  /* 0x00000000001c7947 */ /* 0x000fec0003800000 */
.L_x_1553:
[----:B------:R-:W-:Y:S01]  /*169b0*/  UMOV UR4, URZ ;  /* 0x0000003f00047c82 */ /* 0x000fe20008000000 */
[----:B------:R-:W-:Y:S01]  /*169c0*/  UMOV UR5, URZ ;  /* 0x0000003f00057c82 */ /* 0x000fe20008000000 */
[----:B------:R-:W-:Y:S01]  /*169d0*/  ULDC UR6, c[0x0][0xc3c] ;  /* 0x00030f0000067ab9 */ /* 0x000fe20000000800 */
[----:B------:R-:W-:Y:S02]  /*169e0*/  IMAD.MOV.U32 R16, RZ, RZ, R0 ;  /* 0x000000ffff107224 */ /* 0x000fe400078e0000 */
[----:B------:R-:W-:Y:S02]  /*169f0*/  IMAD.U32 R17, RZ, RZ, UR4 ;  /* 0x00000004ff117e24 */ /* 0x000fe4000f8e00ff */
[----:B------:R-:W-:Y:S02]  /*16a00*/  IMAD.U32 R18, RZ, RZ, UR5 ;  /* 0x00000005ff127e24 */ /* 0x000fe4000f8e00ff */
[----:B------:R-:W-:-:S07]  /*16a10*/  IMAD.U32 R19, RZ, RZ, UR6 ;  /* 0x00000006ff137e24 */ /* 0x000fce000f8e00ff */
.L_x_1561:
[----:B------:R0:W5:Y:S01]  /*16a20*/  LDL R2, [R1] ;  /* 0x0000000001027983 */ /* 0x0001620000100800 */
[----:B------:R-:W1:Y:S01]  /*16a30*/  S2R R0, SR_TID.X ;  /* 0x0000000000007919 */ /* 0x000e620000002100 */
[----:B------:R-:W-:Y:S05]  /*16a40*/  WARPSYNC.ALL ;  /* 0x0000000000007948 */ /* 0x000fea0003800000 */
[----:B-1----:R-:W-:Y:S01]  /*16a50*/  LOP3.LUT R0, R0, 0x1f, RZ, 0xc0, !PT ;  /* 0x0000001f00007812 */ /* 0x002fe200078ec0ff */
[----:B------:R-:W-:Y:S03]  /*16a60*/  BAR.SYNC.DEFER_BLOCKING 0x4, 0x180 ;  /* 0x0106000000007b1d */ /* 0x000fe60000010000 */
[----:B------:R-:W-:-:S13]  /*16a70*/  ISETP.NE.AND P0, PT, R0, RZ, PT ;  /* 0x000000ff0000720c */ /* 0x000fda0003f05270 */
[----:B----4-:R-:W5:Y:S01]  /*16a80*/  @!P0 S2R R3, SR_CgaCtaId ;  /* 0x0000000000038919 */ /* 0x010f620000008800 */
[----:B------:R-:W-:-:S04]  /*16a90*/  @!P0 MOV R0, 0x400 ;  /* 0x0000040000008802 */ /* 0x000fc80000000f00 */
[----:B-----5:R-:W-:-:S05]  /*16aa0*/  @!P0 LEA R2, R3, R0, 0x18 ;  /* 0x0000000003028211 */ /* 0x020fca00078ec0ff */
[----:B------:R0:W-:Y:S04]  /*16ab0*/  @!P0 STS.128 [R2+0x2a8d0], R16 ;  /* 0x02a8d01002008388 */ /* 0x0001e80000000c00 */
[----:B------:R0:W-:Y:S01]  /*16ac0*/  @!P0 STL [R1], R2 ;  /* 0x0000000201008387 */ /* 0x0001e20000100800 */
[----:B------:R-:W-:Y:S06]  /*16ad0*/  BAR.ARV 0x5, 0x180 ;  /* 0x0146000000007b1d */ /* 0x000fec0000002000 */
.L_x_1550:
[----:B------:R-:W-:Y:S02]  /*16ae0*/  ULDC UR4, c[0x0][0xc3c] ;  /* 0x00030f0000047ab9 */ /* 0x000fe40000000800 */
[----:B0-----:R-:W-:-:S13]  /*16af0*/  ISETP.GE.AND P0, PT, R19, UR4, PT ;  /* 0x0000000413007c0c */ /* 0x001fda000bf06270 */
[----:B------:R-:W-:Y:S05]  /*16b00*/  @!P0 BRA `(.L_x_1562) ;  /* 0xffffffa800008947 */ /* 0x000fea000383ffff */
[----:B------:R-:W-:Y:S05]  /*16b10*/  BSYNC B8 ;  /* 0x0000000000087941 */ /* 0x000fea0003800000 */
.L_x_1452:
[----:B----4-:R-:W4:Y:S01]  /*16b20*/  LDL.LU R0, [R1+0x38] ;  /* 0x0000380001007983 */ /* 0x010f220000300800 */
[----:B------:R-:W-:Y:S01]  /*16b30*/  BSSY B0, `(.L_x_1563) ;  /* 0x000000b000007945 */ /* 0x000fe20003800000 */
[----:B------:R-:W5:Y:S01]  /*16b40*/  S2R R5, SR_CgaCtaId ;  /* 0x0000000000057919 */ /* 0x000f620000008800 */
[----:B----4-:R-:W-:-:S05]  /*16b50*/  VIADD R0, R0, 0x1 ;  /* 0x0000000100007836 */ /* 0x010fca0000000000 */
[----:B0-----:R-:W-:-:S04]  /*16b60*/  LEA.HI R2, R0, R0, RZ, 0x1 ;  /* 0x0000000000027211 */ /* 0x001fc800078f08ff */
[----:B------:R-:W-:-:S05]  /*16b70*/  LOP3.LUT R3, R2, 0xfffffffe, RZ, 0xc0, !PT ;  /* 0xfffffffe02037812 */ /* 0x000fca00078ec0ff */
[----:B------:R-:W-:Y:S01]  /*16b80*/  IMAD.IADD R3, R0, 0x1, -R3 ;  /* 0x0000000100037824 */ /* 0x000fe200078e0a03 */
[----:B------:R-:W-:-:S04]  /*16b90*/  MOV R0, 0x400 ;  /* 0x0000040000007802 */ /* 0x000fc80000000f00 */
[----:B-----5:R-:W-:Y:S02]  /*16ba0*/  LEA R0, R5, R0, 0x18 ;  /* 0x0000000005007211 */ /* 0x020fe400078ec0ff */
[----:B------:R-:W-:-:S04]  /*16bb0*/  SHF.L.U32 R3, R3, 0x1f, RZ ;  /* 0x0000001f03037819 */ /* 0x000fc800000006ff */
[----:B------:R-:W0:Y:S02]  /*16bc0*/  SYNCS.PHASECHK.TRANS64.TRYWAIT P0, [R0+URZ+0x2a820], R3 ;  /* 0x02a82003000075a7 */ /* 0x000e24000800017f */
[----:B0-----:R-:W-:Y:S05]  /*16bd0*/  @!P0 BRA `(.L_x_1564) ;  /* 0x0000002000148947 */ /* 0x001fea0003800000 */
.L_x_1633:
[----:B------:R-:W-:Y:S05]  /*16be0*/  BSYNC B0 ;  /* 0x0000000000007941 */ /* 0x000fea0003800000 */
.L_x_1563:
[----:B------:R-:W-:-:S03]  /*16bf0*/  UMOV UR4, 0xffffffff ;  /* 0xffffffff00047882 */ /* 0x000fc60000000000 */
[----:B------:R-:W-:Y:S05]  /*16c00*/  BRA.DIV UR4, `(.L_x_1565) ;  /* 0x00000022041c7947 */ /* 0x000fea000b800000 */
[----:B------:R-:W4:Y:S02]  /*16c10*/  S2R R2, SR_TID.X ;  /* 0x0000000000027919 */ /* 0x000f240000002100 */
[----:B----4-:R-:W-:-:S04]  /*16c20*/  SHF.R.U32.HI R2, RZ, 0x5, R2 ;  /* 0x00000005ff027819 */ /* 0x010fc80000011602 */
[----:B------:R-:W-:-:S05]  /*16c30*/  LOP3.LUT R2, R2, 0x3, RZ, 0xc0, !PT ;  /* 0x0000000302027812 */ /* 0x000fca00078ec0ff */
[----:B------:R4:W0:Y:S02]  /*16c40*/  SHFL.IDX PT, R14, R2, RZ, 0x1f ;  /* 0x00001fff020e7589 */ /* 0x00082400000e0000 */
.L_x_1636:
[----:B0-----:R-:W-:Y:S01]  /*16c50*/  ISETP.NE.AND P0, PT, R14, RZ, PT ;  /* 0x000000ff0e00720c */ /* 0x001fe20003f05270 */
[----:B------:R-:W-:-:S12]  /*16c60*/  BSSY B0, `(.L_x_1566) ;  /* 0x0000029000007945 */ /* 0x000fd80003800000 */
[----:B------:R-:W-:Y:S05]  /*16c70*/  @P0 BRA `(.L_x_1567) ;  /* 0x00000000009c0947 */ /* 0x000fea0003800000 */
[----:B------:R-:W-:-:S03]  /*16c80*/  UMOV UR4, 0xffffffff ;  /* 0xffffffff00047882 */ /* 0x000fc60000000000 */
[----:B------:R-:W-:Y:S05]  /*16c90*/  BRA.DIV UR4, `(.L_x_1568) ;  /* 0x00000022042c7947 */ /* 0x000fea000b800000 */
[----:B------:R-:W-:-:S13]  /*16ca0*/  ELECT P6, URZ, PT ;  /* 0x00000000003f782f */ /* 0x000fda00038c0000 */
.L_x_1639:
[----:B------:R-:W-:Y:S05]  /*16cb0*/  @!P6 BRA `(.L_x_1567) ;  /* 0x00000000008ce947 */ /* 0x000fea0003800000 */
[----:B----4-:R-:W4:Y:S02]  /*16cc0*/  LDL R2, [R1+0x48] ;  /* 0x0000480001027983 */ /* 0x010f240000100800 */
[----:B----4-:R-:W-:-:S13]  /*16cd0*/  R2UR UR4, R2 ;  /* 0x00000000020472ca */ /* 0x010fda00000e0000 */
[----:B------:R-:W-:-:S06]  /*16ce0*/  ULOP3.LUT UR4, UR4, 0x2, URZ, 0xfc, !UPT ;  /* 0x0000000204047892 */ /* 0x000fcc000f8efc3f */
[----:B------:R-:W-:-:S05]  /*16cf0*/  IMAD.U32 R2, RZ, RZ, UR4 ;  /* 0x00000004ff027e24 */ /* 0x000fca000f8e00ff */
[----:B------:R-:W-:-:S13]  /*16d00*/  ISETP.NE.AND P2, PT, R2, 0x3, PT ;  /* 0x000000030200780c */ /* 0x000fda0003f45270 */
[----:B------:R-:W-:Y:S05]  /*16d10*/  @!P2 BRA `(.L_x_1569) ;  /* 0x000000000004a947 */ /* 0x000fea0003800000 */
[----:B------:R-:W-:Y:S01]  /*16d20*/  BPT.TRAP 0x1 ;  /* 0x000000040000795c */ /* 0x000fe20000300000 */
.L_x_1569:
[----:B------:R-:W4:Y:S04]  /*16d30*/  LDL R3, [R1+0x4] ;  /* 0x0000040001037983 */ /* 0x000f280000100800 */
[----:B--23--:R-:W2:Y:S01]  /*16d40*/  LDL.LU R7, [R1+0x10] ;  /* 0x0000100001077983 */ /* 0x00cea20000300800 */
[----:B------:R-:W-:-:S04]  /*16d50*/  VIADD R2, R0, 0x2a840 ;  /* 0x0002a84000027836 */ /* 0x000fc80000000000 */
[C---:B----4-:R-:W-:Y:S02]  /*16d60*/  IMAD R6, R3.reuse, 0x8, R2 ;  /* 0x0000000803067824 */ /* 0x050fe400078e0202 */
[----:B------:R-:W-:Y:S01]  /*16d70*/  VIADD R3, R3, 0x1 ;  /* 0x0000000103037836 */ /* 0x000fe20000000000 */
[----:B--2---:R-:W-:-:S04]  /*16d80*/  SHF.L.U32 R5, R7, 0x1f, RZ ;  /* 0x0000001f07057819 */ /* 0x004fc800000006ff */
        /* <DEDUP_REMOVED lines=8> */
.L_x_1640:
[----:B------:R-:W2:Y:S02]  /*16e10*/  SYNCS.PHASECHK.TRANS64.TRYWAIT P0, [R7+URZ], R2 ;  /* 0x00000002070075a7 */ /* 0x000ea4000800017f */
[----:B--2---:R-:W-:Y:S05]  /*16e20*/  @!P0 BRA `(.L_x_1571) ;  /* 0x0000001c00fc8947 */ /* 0x004fea0003800000 */
.L_x_1641:
[----:B------:R-:W-:Y:S05]  /*16e30*/  @!P2 BRA `(.L_x_1572) ;  /* 0x000000000004a947 */ /* 0x000fea0003800000 */
[----:B------:R-:W-:Y:S01]  /*16e40*/  BPT.TRAP 0x1 ;  /* 0x000000040000795c */ /* 0x000fe20000300000 */
.L_x_1572:
[----:B------:R-:W3:Y:S01]  /*16e50*/  LDL.LU R4, [R1+0x4] ;  /* 0x0000040001047983 */ /* 0x000ee20000300800 */
[----:B------:R-:W-:-:S04]  /*16e60*/  VIADD R0, R0, 0x2a860 ;  /* 0x0002a86000007836 */ /* 0x000fc80000000000 */
[----:B---3--:R-:W-:-:S04]  /*16e70*/  IMAD R4, R4, 0x8, R0 ;  /* 0x0000000804047824 */ /* 0x008fc800078e0200 */
[----:B------:R-:W3:Y:S02]  /*16e80*/  SYNCS.PHASECHK.TRANS64.TRYWAIT P0, [R4+URZ], R5 ;  /* 0x00000005040075a7 */ /* 0x000ee4000800017f */
[----:B---3--:R-:W-:Y:S05]  /*16e90*/  @!P0 BRA `(.L_x_1573) ;  /* 0x0000001c00f48947 */ /* 0x008fea0003800000 */
.L_x_1642:
[----:B------:R-:W-:-:S07]  /*16ea0*/  IMAD R3, R3, 0x8, R0 ;  /* 0x0000000803037824 */ /* 0x000fce00078e0200 */
.L_x_1574:
[----:B----4-:R4:W0:Y:S02]  /*16eb0*/  SYNCS.PHASECHK.TRANS64.TRYWAIT P0, [R3+URZ], R2 ;  /* 0x00000002030075a7 */ /* 0x010824000800017f */
[----:B0-----:R-:W-:Y:S05]  /*16ec0*/  @!P0 NANOSLEEP.SYNCS 0x989680 ;  /* 0x009896800000895d */ /* 0x001fea0003900000 */
[----:B------:R-:W0:Y:S02]  /*16ed0*/  @!P0 SYNCS.PHASECHK.TRANS64 P0, [R3+URZ], R2 ;  /* 0x00000002030085a7 */ /* 0x000e24000800007f */
[----:B0-----:R-:W-:Y:S05]  /*16ee0*/  @!P0 BRA `(.L_x_1574) ;  /* 0xfffffffc00f08947 */ /* 0x001fea000383ffff */
.L_x_1567:
[----:B------:R-:W-:Y:S05]  /*16ef0*/  BSYNC B0 ;  /* 0x0000000000007941 */ /* 0x000fea0003800000 */
.L_x_1566:
[----:B------:R-:W-:Y:S05]  /*16f00*/  EXIT ;  /* 0x000000000000794d */ /* 0x000fea0003800000 */
.L_x_1354:
[----:B0-----:R-:W-:-:S04]  /*16f10*/  IMAD.U32 R3, RZ, RZ, UR38 ;  /* 0x00000026ff037e24 */ /* 0x001fc8000f8e00ff */
[----:B------:R0:W1:Y:S03]  /*16f20*/  SYNCS.PHASECHK.TRANS64.TRYWAIT P1, [R3+URZ+0x2a800], R0 ;  /* 0x02a80000030075a7 */ /* 0x000066000802017f */
[----:B-1----:R-:W-:Y:S05]  /*16f30*/  @!P1 NANOSLEEP.SYNCS 0x989680 ;  /* 0x009896800000995d */ /* 0x002fea0003900000 */
[----:B------:R-:W1:Y:S02]  /*16f40*/  @!P1 SYNCS.PHASECHK.TRANS64 P1, [R3+URZ+0x2a800], R0 ;  /* 0x02a80000030095a7 */ /* 0x000e64000802007f */
[----:B-1----:R-:W-:Y:S05]  /*16f50*/  @!P1 BRA `(.L_x_1354) ;  /* 0xfffffffc00ec9947 */ /* 0x002fea000383ffff */
[----:B------:R-:W-:Y:S05]  /*16f60*/  BRA `(.L_x_1575) ;  /* 0xfffffea800cc7947 */ /* 0x000fea000383ffff */
.L_x_1358:
[----:B-1----:R1:W2:Y:S02]  /*16f70*/  SYNCS.PHASECHK.TRANS64.TRYWAIT P1, [R15+URZ+0x2a830], R0 ;  /* 0x02a830000f0075a7 */ /* 0x0022a4000802017f */
[----:B--2---:R-:W-:Y:S05]  /*16f80*/  @!P1 NANOSLEEP.SYNCS 0x989680 ;  /* 0x009896800000995d */ /* 0x004fea0003900000 */
[----:B------:R-:W2:Y:S02]  /*16f90*/  @!P1 SYNCS.PHASECHK.TRANS64 P1, [R15+URZ+0x2a830], R0 ;  /* 0x02a830000f0095a7 */ /* 0x000ea4000802007f */
[----:B--2---:R-:W-:Y:S05]  /*16fa0*/  @!P1 BRA `(.L_x_1358) ;  /* 0xfffffffc00f09947 */ /* 0x004fea000383ffff */
[----:B------:R-:W-:Y:S05]  /*16fb0*/  BRA `(.L_x_1357) ;  /* 0xfffffea800f07947 */ /* 0x000fea000383ffff */
.L_x_1374:
[----:B-1----:R-:W-:-:S04]  /*16fc0*/  IMAD.U32 R12, RZ, RZ, UR7 ;  /* 0x00000007ff0c7e24 */ /* 0x002fc8000f8e00ff */
[----:B------:R1:W2:Y:S03]  /*16fd0*/  SYNCS.PHASECHK.TRANS64.TRYWAIT P1, [R12+URZ+0x2a830], R11 ;  /* 0x02a8300b0c0075a7 */ /* 0x0002a6000802017f */
[----:B--2---:R-:W-:Y:S05]  /*16fe0*/  @!P1 NANOSLEEP.SYNCS 0x989680 ;  /* 0x009896800000995d */ /* 0x004fea0003900000 */
[----:B------:R-:W2:Y:S02]  /*16ff0*/  @!P1 SYNCS.PHASECHK.TRANS64 P1, [R12+URZ+0x2a830], R11 ;  /* 0x02a8300b0c0095a7 */ /* 0x000ea4000802007f */
[----:B--2---:R-:W-:Y:S05]  /*17000*/  @!P1 BRA `(.L_x_1374) ;  /* 0xfffffffc00ec9947 */ /* 0x004fea000383ffff */
[----:B------:R-:W-:Y:S05]  /*17010*/  BRA `(.L_x_1373) ;  /* 0xfffffedc00287947 */ /* 0x000fea000383ffff */
.L_x_1378:
[----:B01----:R-:W-:-:S04]  /*17020*/  IMAD.U32 R11, RZ, RZ, UR14 ;  /* 0x0000000eff0b7e24 */ /* 0x003fc8000f8e00ff */
[----:B------:R0:W1:Y:S03]  /*17030*/  SYNCS.PHASECHK.TRANS64.TRYWAIT P1, [R11+URZ+0x2a850], R0 ;  /* 0x02a850000b0075a7 */ /* 0x000066000802017f */
[----:B-1----:R-:W-:Y:S05]  /*17040*/  @!P1 NANOSLEEP.SYNCS 0x989680 ;  /* 0x009896800000995d */ /* 0x002fea0003900000 */
[----:B------:R-:W1:Y:S02]  /*17050*/  @!P1 SYNCS.PHASECHK.TRANS64 P1, [R11+URZ+0x2a850], R0 ;  /* 0x02a850000b0095a7 */ /* 0x000e64000802007f */
[----:B-1----:R-:W-:Y:S05]  /*17060*/  @!P1 BRA `(.L_x_1378) ;  /* 0xfffffffc00ec9947 */ /* 0x002fea000383ffff */
[----:B------:R-:W-:Y:S05]  /*17070*/  BRA `(.L_x_1377) ;  /* 0xfffffee400507947 */ /* 0x000fea000383ffff */
.L_x_1395:
[----:B-1----:R-:W-:-:S04]  /*17080*/  IMAD.U32 R8, RZ, RZ, UR6 ;  /* 0x00000006ff087e24 */ /* 0x002fc8000f8e00ff */
[----:B------:R1:W2:Y:S03]  /*17090*/  SYNCS.PHASECHK.TRANS64.TRYWAIT P1, [R8+URZ+0x2a830], R7 ;  /* 0x02a83007080075a7 */ /* 0x0002a6000802017f */
[----:B--2---:R-:W-:Y:S05]  /*170a0*/  @!P1 NANOSLEEP.SYNCS 0x989680 ;  /* 0x009896800000995d */ /* 0x004fea0003900000 */
[----:B------:R-:W2:Y:S02]  /*170b0*/  @!P1 SYNCS.PHASECHK.TRANS64 P1, [R8+URZ+0x2a830], R7 ;  /* 0x02a83007080095a7 */ /* 0x000ea4000802007f */
[----:B--2---:R-:W-:Y:S05]  /*170c0*/  @!P1 BRA `(.L_x_1395) ;  /* 0xfffffffc00ec9947 */ /* 0x004fea000383ffff */
[----:B------:R-:W-:Y:S05]  /*170d0*/  BRA `(.L_x_1394) ;  /* 0xffffff10007c7947 */ /* 0x000fea000383ffff */
.L_x_1399:
[----:B01----:R-:W-:-:S04]  /*170e0*/  IMAD.U32 R7, RZ, RZ, UR10 ;  /* 0x0000000aff077e24 */ /* 0x003fc8000f8e00ff */
[----:B------:R0:W1:Y:S03]  /*170f0*/  SYNCS.PHASECHK.TRANS64.TRYWAIT P1, [R7+URZ+0x2a850], R0 ;  /* 0x02a85000070075a7 */ /* 0x000066000802017f */
[----:B-1----:R-:W-:Y:S05]  /*17100*/  @!P1 NANOSLEEP.SYNCS 0x989680 ;  /* 0x009896800000995d */ /* 0x002fea0003900000 */
[----:B------:R-:W1:Y:S02]  /*17110*/  @!P1 SYNCS.PHASECHK.TRANS64 P1, [R7+URZ+0x2a850], R0 ;  /* 0x02a85000070095a7 */ /* 0x000e64000802007f */
[----:B-1----:R-:W-:Y:S05]  /*17120*/  @!P1 BRA `(.L_x_1399) ;  /* 0xfffffffc00ec9947 */ /* 0x002fea000383ffff */
[----:B------:R-:W-:Y:S05]  /*17130*/  BRA `(.L_x_1398) ;  /* 0xffffff1800a47947 */ /* 0x000fea000383ffff */
.L_x_1405:
[----:B-1----:R-:W-:-:S04]  /*17140*/  IMAD.U32 R8, RZ, RZ, UR6 ;  /* 0x00000006ff087e24 */ /* 0x002fc8000f8e00ff */
[----:B------:R1:W2:Y:S03]  /*17150*/  SYNCS.PHASECHK.TRANS64.TRYWAIT P1, [R8+URZ+0x2a830], R7 ;  /* 0x02a83007080075a7 */ /* 0x0002a6000802017f */
[----:B--2---:R-:W-:Y:S05]  /*17160*/  @!P1 NANOSLEEP.SYNCS 0x989680 ;  /* 0x009896800000995d */ /* 0x004fea0003900000 */
[----:B------:R-:W2:Y:S02]  /*17170*/  @!P1 SYNCS.PHASECHK.TRANS64 P1, [R8+URZ+0x2a830], R7 ;  /* 0x02a83007080095a7 */ /* 0x000ea4000802007f */
[----:B--2---:R-:W-:Y:S05]  /*17180*/  @!P1 BRA `(.L_x_1405) ;  /* 0xfffffffc00ec9947 */ /* 0x004fea000383ffff */
[----:B------:R-:W-:Y:S05]  /*17190*/  BRA `(.L_x_1404) ;  /* 0xffffff3000ec7947 */ /* 0x000fea000383ffff */
.L_x_1409:
[----:B01----:R-:W-:-:S04]  /*171a0*/  IMAD.U32 R7, RZ, RZ, UR10 ;  /* 0x0000000aff077e24 */ /* 0x003fc8000f8e00ff */
[----:B------:R0:W1:Y:S03]  /*171b0*/  SYNCS.PHASECHK.TRANS64.TRYWAIT P1, [R7+URZ+0x2a850], R0 ;  /* 0x02a85000070075a7 */ /* 0x000066000802017f */
[----:B-1----:R-:W-:Y:S05]  /*171c0*/  @!P1 NANOSLEEP.SYNCS 0x989680 ;  /* 0x009896800000995d */ /* 0x002fea0003900000 */
[----:B------:R-:W1:Y:S02]  /*171d0*/  @!P1 SYNCS.PHASECHK.TRANS64 P1, [R7+URZ+0x2a850], R0 ;  /* 0x02a85000070095a7 */ /* 0x000e64000802007f */
[----:B-1----:R-:W-:Y:S05]  /*171e0*/  @!P1 BRA `(.L_x_1409) ;  /* 0xfffffffc00ec9947 */ /* 0x002fea000383ffff */
[----:B------:R-:W-:Y:S05]  /*171f0*/  BRA `(.L_x_1408) ;  /* 0xffffff3c00147947 */ /* 0x000fea000383ffff */
.L_x_1422:
[----:B-1----:R-:W-:-:S04]  /*17200*/  IMAD.U32 R5, RZ, RZ, UR5 ;  /* 0x00000005ff057e24 */ /* 0x002fc8000f8e00ff */
[----:B------:R1:W2:Y:S03]  /*17210*/  SYNCS.PHASECHK.TRANS64.TRYWAIT P0, [R5+URZ+0x2a850], R0 ;  /* 0x02a85000050075a7 */ /* 0x0002a6000800017f */
[----:B--2---:R-:W-:Y:S05]  /*17220*/  @!P0 NANOSLEEP.SYNCS 0x989680 ;  /* 0x009896800000895d */ /* 0x004fea0003900000 */
[----:B------:R-:W2:Y:S02]  /*17230*/  @!P0 SYNCS.PHASECHK.TRANS64 P0, [R5+URZ+0x2a850], R0 ;  /* 0x02a85000050085a7 */ /* 0x000ea4000800007f */
[----:B--2---:R-:W-:Y:S05]  /*17240*/  @!P0 BRA `(.L_x_1422) ;  /* 0xfffffffc00ec8947 */ /* 0x004fea000383ffff */
[----:B------:R-:W-:Y:S05]  /*17250*/  BRA `(.L_x_1421) ;  /* 0xffffff6800807947 */ /* 0x000fea000383ffff */
.L_x_1472:
[----:B------:R-:W3:Y:S01]  /*17260*/  S2R R4, SR_TID.X ;  /* 0x0000000000047919 */ /* 0x000ee20000002100 */
[----:B------:R-:W-:Y:S01]  /*17270*/  BSSY B0, `(.L_x_1576) ;  /* 0x000000a000007945 */ /* 0x000fe20003800000 */
[----:B------:R-:W-:Y:S02]  /*17280*/  IMAD.MOV.U32 R12, RZ, RZ, RZ ;  /* 0x000000ffff0c7224 */ /* 0x000fe400078e00ff */
[----:B------:R-:W-:Y:S02]  /*17290*/  IMAD.MOV.U32 R11, RZ, RZ, 0x1f ;  /* 0x0000001fff0b7424 */ /* 0x000fe400078e00ff */
[----:B------:R-:W-:Y:S01]  /*172a0*/  IMAD.MOV.U32 R15, RZ, RZ, -0x1 ;  /* 0xffffffffff0f7424 */ /* 0x000fe200078e00ff */
[----:B---3--:R-:W-:-:S04]  /*172b0*/  SHF.R.U32.HI R4, RZ, 0x5, R4 ;  /* 0x00000005ff047819 */ /* 0x008fc80000011604 */
[----:B------:R-:W-:-:S05]  /*172c0*/  LOP3.LUT R4, R4, 0x3, RZ, 0xc0, !PT ;  /* 0x0000000304047812 */ /* 0x000fca00078ec0ff */
[----:B------:R-:W-:-:S07]  /*172d0*/  IMAD.MOV.U32 R13, RZ, RZ, R4 ;  /* 0x000000ffff0d7224 */ /* 0x000fce00078e0004 */
[----:B012---:R-:W-:Y:S05]  /*172e0*/  WARPSYNC.COLLECTIVE R15, `(.L_x_1577) ;  /* 0x000000000f087348 */ /* 0x007fea0003c00000 */
[----:B------:R3:W4:Y:S02]  /*172f0*/  SHFL.IDX P6, R14, R13, R12, R11 ;  /* 0x0000000c0d0e7389 */ /* 0x00072400000c000b */
[----:B01234-:R-:W-:Y:S01]  /*17300*/  ENDCOLLECTIVE ;  /* 0x000000000000791b */ /* 0x01ffe20003800000 */
.L_x_1577:
[----:B------:R-:W-:Y:S05]  /*17310*/  BSYNC B0 ;  /* 0x0000000000007941 */ /* 0x000fea0003800000 */
.L_x_1576:
[----:B------:R-:W-:Y:S05]  /*17320*/  BRA `(.L_x_1578) ;  /* 0xffffffac00c07947 */ /* 0x000fea000383ffff */
.L_x_1474:
[----:B------:R-:W-:Y:S01]  /*17330*/  BSSY B0, `(.L_x_1579) ;  /* 0x0000006000007945 */ /* 0x000fe20003800000 */
[----:B------:R-:W-:-:S07]  /*17340*/  IMAD.MOV.U32 R15, RZ, RZ, -0x1 ;  /* 0xffffffffff0f7424 */ /* 0x000fce00078e00ff */
[----:B012-4-:R-:W-:Y:S05]  /*17350*/  WARPSYNC.COLLECTIVE R15, `(.L_x_1580) ;  /* 0x000000000f0c7348 */ /* 0x017fea0003c00000 */
[----:B------:R-:W-:Y:S02]  /*17360*/  ELECT P6, UR62, PT ;  /* 0x00000000003e782f */ /* 0x000fe400038c0000 */
[----:B------:R-:W-:Y:S01]  /*17370*/  MOV R14, UR62 ;  /* 0x0000003e000e7c02 */ /* 0x000fe20008000f00 */
[----:B012-4-:R-:W-:Y:S10]  /*17380*/  ENDCOLLECTIVE ;  /* 0x000000000000791b */ /* 0x017ff40003800000 */
.L_x_1580:
[----:B------:R-:W-:Y:S05]  /*17390*/  BSYNC B0 ;  /* 0x0000000000007941 */ /* 0x000fea0003800000 */
.L_x_1579:
[----:B------:R-:W-:Y:S05]  /*173a0*/  BRA `(.L_x_1581) ;  /* 0xffffffac00cc7947 */ /* 0x000fea000383ffff */
.L_x_1476:
[----:B--2---:R2:W3:Y:S02]  /*173b0*/  SYNCS.PHASECHK.TRANS64.TRYWAIT P0, [R0+URZ+0x2a840], R2 ;  /* 0x02a84002000075a7 */ /* 0x0044e4000800017f */
[----:B---3--:R-:W-:Y:S05]  /*173c0*/  @!P0 NANOSLEEP.SYNCS 0x989680 ;  /* 0x009896800000895d */ /* 0x008fea0003900000 */
[----:B------:R-:W3:Y:S02]  /*173d0*/  @!P0 SYNCS.PHASECHK.TRANS64 P0, [R0+URZ+0x2a840], R2 ;  /* 0x02a84002000085a7 */ /* 0x000ee4000800007f */
[----:B---3--:R-:W-:Y:S05]  /*173e0*/  @!P0 BRA `(.L_x_1476) ;  /* 0xfffffffc00f08947 */ /* 0x008fea000383ffff */
[----:B------:R-:W-:Y:S05]  /*173f0*/  BRA `(.L_x_1582) ;  /* 0xffffffb000387947 */ /* 0x000fea000383ffff */
.L_x_1480:
[----:B------:R-:W2:Y:S01]  /*17400*/  LDL.LU R11, [R1+0x30] ;  /* 0x00003000010b7983 */ /* 0x000ea20000300800 */
[----:B------:R-:W-:Y:S01]  /*17410*/  IMAD.MOV.U32 R13, RZ, RZ, R3 ;  /* 0x000000ffff0d7224 */ /* 0x000fe200078e0003 */
[----:B------:R-:W-:Y:S01]  /*17420*/  LOP3.LUT R5, R5, 0x7f, RZ, 0xc0, !PT ;  /* 0x0000007f05057812 */ /* 0x000fe200078ec0ff */
[----:B------:R-:W-:Y:S02]  /*17430*/  IMAD.MOV.U32 R12, RZ, RZ, RZ ;  /* 0x000000ffff0c7224 */ /* 0x000fe400078e00ff */
[----:B------:R-:W-:Y:S01]  /*17440*/  IMAD.MOV.U32 R15, RZ, RZ, -0x1 ;  /* 0xffffffffff0f7424 */ /* 0x000fe200078e00ff */
[----:B------:R-:W-:-:S05]  /*17450*/  SHF.R.U32.HI R5, RZ, 0x3, R5 ;  /* 0x00000003ff057819 */ /* 0x000fca0000011605 */
[----:B------:R-:W-:-:S04]  /*17460*/  IMAD.IADD R0, R5, 0x1, R9 ;  /* 0x0000000105007824 */ /* 0x000fc800078e0209 */
[----:B------:R-:W-:Y:S02]  /*17470*/  VIADD R5, R0, 0x10 ;  /* 0x0000001000057836 */ /* 0x000fe40000000000 */
[----:B--2---:R-:W-:Y:S02]  /*17480*/  IMAD R2, R11, R7, RZ ;  /* 0x000000070b027224 */ /* 0x004fe400078e02ff */
[----:B------:R-:W-:-:S03]  /*17490*/  IMAD.MOV.U32 R11, RZ, RZ, 0x181f ;  /* 0x0000181fff0b7424 */ /* 0x000fc600078e00ff */
[----:B------:R-:W-:-:S13]  /*174a0*/  ISETP.GE.AND P3, PT, R0, R2, PT ;  /* 0x000000020000720c */ /* 0x000fda0003f66270 */
[----:B-----5:R-:W-:Y:S05]  /*174b0*/  WARPSYNC.COLLECTIVE R15, `(.L_x_1583) ;  /* 0x000000000f087348 */ /* 0x020fea0003c00000 */
[----:B------:R0:W1:Y:S02]  /*174c0*/  SHFL.IDX P6, R14, R13, R12, R11 ;  /* 0x0000000c0d0e7389 */ /* 0x00006400000c000b */
[----:B01---5:R-:W-:Y:S01]  /*174d0*/  ENDCOLLECTIVE ;  /* 0x000000000000791b */ /* 0x023fe20003800000 */
.L_x_1583:
[----:B------:R-:W-:Y:S02]  /*174e0*/  IMAD.MOV.U32 R13, RZ, RZ, R4 ;  /* 0x000000ffff0d7224 */ /* 0x000fe400078e0004 */
[----:B------:R-:W-:-:S07]  /*174f0*/  IMAD.MOV.U32 R6, RZ, RZ, R14 ;  /* 0x000000ffff067224 */ /* 0x000fce00078e000e */
[----:B------:R-:W-:Y:S05]  /*17500*/  WARPSYNC.COLLECTIVE R15, `(.L_x_1584) ;  /* 0x000000000f087348 */ /* 0x000fea0003c00000 */
[----:B------:R0:W1:Y:S02]  /*17510*/  SHFL.IDX P6, R14, R13, R12, R11 ;  /* 0x0000000c0d0e7389 */ /* 0x00006400000c000b */
[----:B01----:R-:W-:Y:S01]  /*17520*/  ENDCOLLECTIVE ;  /* 0x000000000000791b */ /* 0x003fe20003800000 */
.L_x_1584:
        /* <DEDUP_REMOVED lines=19> */
.L_x_1585:
[----:B------:R-:W-:Y:S02]  /*17660*/  IMAD.MOV.U32 R13, RZ, RZ, R4 ;  /* 0x000000ffff0d7224 */ /* 0x000fe400078e0004 */
[----:B------:R-:W-:-:S07]  /*17670*/  IMAD.MOV.U32 R9, RZ, RZ, R14 ;  /* 0x000000ffff097224 */ /* 0x000fce00078e000e */
[----:B------:R-:W-:Y:S05]  /*17680*/  WARPSYNC.COLLECTIVE R15, `(.L_x_1586) ;  /* 0x000000000f087348 */ /* 0x000fea0003c00000 */
[----:B------:R0:W1:Y:S02]  /*17690*/  SHFL.IDX P6, R14, R13, R12, R11 ;  /* 0x0000000c0d0e7389 */ /* 0x00006400000c000b */
[----:B01----:R-:W-:Y:S01]  /*176a0*/  ENDCOLLECTIVE ;  /* 0x000000000000791b */ /* 0x003fe20003800000 */
.L_x_1586:
[----:B------:R-:W-:Y:S01]  /*176b0*/  ULDC.64 UR4, c[0x0][0x208] ;  /* 0x0000820000047ab9 */ /* 0x000fe20000000a00 */
[----:B------:R-:W-:Y:S02]  /*176c0*/  IMAD.MOV.U32 R13, RZ, RZ, R3 ;  /* 0x000000ffff0d7224 */ /* 0x000fe400078e0003 */
[----:B------:R-:W-:Y:S02]  /*176d0*/  IMAD.MOV.U32 R12, RZ, RZ, 0x2 ;  /* 0x00000002ff0c7424 */ /* 0x000fe400078e00ff */
[----:B------:R-:W-:-:S05]  /*176e0*/  IMAD.MOV.U32 R5, RZ, RZ, R14 ;  /* 0x000000ffff057224 */ /* 0x000fca00078e000e */
[----:B------:R-:W-:-:S05]  /*176f0*/  @!P3 LEA R8, P5, R8, R5, 0x1 ;  /* 0x000000050808b211 */ /* 0x000fca00078a08ff */
[----:B------:R-:W-:Y:S02]  /*17700*/  @!P3 IMAD.X R5, RZ, RZ, R9, P5 ;  /* 0x000000ffff05b224 */ /* 0x000fe400028e0609 */
[----:B------:R-:W-:Y:S01]  /*17710*/  @!P3 IMAD.MOV.U32 R6, RZ, RZ, R8 ;  /* 0x000000ffff06b224 */ /* 0x000fe200078e0008 */
[----:B------:R-:W0:Y:S01]  /*17720*/  S2R R9, SR_TID.X ;  /* 0x0000000000097919 */ /* 0x000e220000002100 */
        /* <DEDUP_REMOVED lines=9> */
[----:B01----:R-:W-:Y:S05]  /*177c0*/  WARPSYNC.COLLECTIVE R15, `(.L_x_1587) ;  /* 0x000000000f087348 */ /* 0x003fea0003c00000 */
[----:B------:R2:W3:Y:S02]  /*177d0*/  SHFL.IDX P6, R14, R13, R12, R11 ;  /* 0x0000000c0d0e7389 */ /* 0x0004e400000c000b */
[----:B0123--:R-:W-:Y:S01]  /*177e0*/  ENDCOLLECTIVE ;  /* 0x000000000000791b */ /* 0x00ffe20003800000 */
.L_x_1587:
[----:B------:R-:W-:Y:S02]  /*177f0*/  IMAD.MOV.U32 R13, RZ, RZ, R4 ;  /* 0x000000ffff0d7224 */ /* 0x000fe400078e0004 */
[----:B------:R-:W-:-:S05]  /*17800*/  IMAD.SHL.U32 R9, R9, 0x8, RZ ;  /* 0x0000000809097824 */ /* 0x000fca00078e00ff */
[----:B------:R-:W-:Y:S01]  /*17810*/  LOP3.LUT R9, R9, 0x38, RZ, 0xc0, !PT ;  /* 0x0000003809097812 */ /* 0x000fe200078ec0ff */
[----:B------:R-:W-:-:S07]  /*17820*/  IMAD.MOV.U32 R8, RZ, RZ, R14 ;  /* 0x000000ffff087224 */ /* 0x000fce00078e000e */
[----:B------:R-:W-:Y:S05]  /*17830*/  WARPSYNC.COLLECTIVE R15, `(.L_x_1588) ;  /* 0x000000000f087348 */ /* 0x000fea0003c00000 */
[----:B------:R0:W1:Y:S02]  /*17840*/  SHFL.IDX P6, R14, R13, R12, R11 ;  /* 0x0000000c0d0e7389 */ /* 0x00006400000c000b */
[----:B01----:R-:W-:Y:S01]  /*17850*/  ENDCOLLECTIVE ;  /* 0x000000000000791b */ /* 0x003fe20003800000 */
.L_x_1588:
[----:B------:R-:W-:Y:S01]  /*17860*/  ULDC.64 UR4, c[0x0][0x208] ;  /* 0x0000820000047ab9 */ /* 0x000fe20000000a00 */
[----:B------:R-:W-:Y:S02]  /*17870*/  IMAD.MOV.U32 R13, RZ, RZ, R3 ;  /* 0x000000ffff0d7224 */ /* 0x000fe400078e0003 */
[----:B------:R-:W-:Y:S02]  /*17880*/  IMAD.MOV.U32 R12, RZ, RZ, 0x3 ;  /* 0x00000003ff0c7424 */ /* 0x000fe400078e00ff */
[----:B------:R-:W-:-:S05]  /*17890*/  IMAD.MOV.U32 R5, RZ, RZ, R14 ;  /* 0x000000ffff057224 */ /* 0x000fca00078e000e */
        /* <DEDUP_REMOVED lines=15> */
.L_x_1589:
[----:B------:R-:W-:Y:S02]  /*17990*/  IMAD.MOV.U32 R13, RZ, RZ, R4 ;  /* 0x000000ffff0d7224 */ /* 0x000fe400078e0004 */
[----:B------:R-:W-:-:S07]  /*179a0*/  IMAD.MOV.U32 R6, RZ, RZ, R14 ;  /* 0x000000ffff067224 */ /* 0x000fce00078e000e */
[----:B------:R-:W-:Y:S05]  /*179b0*/  WARPSYNC.COLLECTIVE R15, `(.L_x_1590) ;  /* 0x000000000f087348 */ /* 0x000fea0003c00000 */
[----:B------:R0:W1:Y:S02]  /*179c0*/  SHFL.IDX P6, R14, R13, R12, R11 ;  /* 0x0000000c0d0e7389 */ /* 0x00006400000c000b */
[----:B01----:R-:W-:Y:S01]  /*179d0*/  ENDCOLLECTIVE ;  /* 0x000000000000791b */ /* 0x003fe20003800000 */
.L_x_1590:
        /* <DEDUP_REMOVED lines=19> */
.L_x_1591:
[----:B------:R-:W-:Y:S02]  /*17b10*/  IMAD.MOV.U32 R13, RZ, RZ, R4 ;  /* 0x000000ffff0d7224 */ /* 0x000fe400078e0004 */
[----:B------:R-:W-:-:S07]  /*17b20*/  IMAD.MOV.U32 R6, RZ, RZ, R14 ;  /* 0x000000ffff067224 */ /* 0x000fce00078e000e */
[----:B------:R-:W-:Y:S05]  /*17b30*/  WARPSYNC.COLLECTIVE R15, `(.L_x_1592) ;  /* 0x000000000f087348 */ /* 0x000fea0003c00000 */
[----:B------:R0:W1:Y:S02]  /*17b40*/  SHFL.IDX P6, R14, R13, R12, R11 ;  /* 0x0000000c0d0e7389 */ /* 0x00006400000c000b */
[----:B01----:R-:W-:Y:S01]  /*17b50*/  ENDCOLLECTIVE ;  /* 0x000000000000791b */ /* 0x003fe20003800000 */
.L_x_1592:
        /* <DEDUP_REMOVED lines=19> */
.L_x_1593:
[----:B------:R-:W-:Y:S02]  /*17c90*/  IMAD.MOV.U32 R13, RZ, RZ, R4 ;  /* 0x000000ffff0d7224 */ /* 0x000fe400078e0004 */
[----:B------:R-:W-:-:S07]  /*17ca0*/  IMAD.MOV.U32 R6, RZ, RZ, R14 ;  /* 0x000000ffff067224 */ /* 0x000fce00078e000e */
[----:B------:R-:W-:Y:S05]  /*17cb0*/  WARPSYNC.COLLECTIVE R15, `(.L_x_1594) ;  /* 0x000000000f087348 */ /* 0x000fea0003c00000 */
[----:B------:R0:W1:Y:S02]  /*17cc0*/  SHFL.IDX P6, R14, R13, R12, R11 ;  /* 0x0000000c0d0e7389 */ /* 0x00006400000c000b */
[----:B01----:R-:W-:Y:S01]  /*17cd0*/  ENDCOLLECTIVE ;  /* 0x000000000000791b */ /* 0x003fe20003800000 */
.L_x_1594:
        /* <DEDUP_REMOVED lines=17> */
.L_x_1595:
[----:B------:R-:W-:-:S05]  /*17df0*/  VIADD R7, R0, 0x60 ;  /* 0x0000006000077836 */ /* 0x000fca0000000000 */
[----:B------:R-:W-:Y:S01]  /*17e00*/  ISETP.GE.AND P4, PT, R7, R2, PT ;  /* 0x000000020700720c */ /* 0x000fe20003f86270 */
[----:B------:R-:W-:Y:S02]  /*17e10*/  IMAD.MOV.U32 R13, RZ, RZ, R4 ;  /* 0x000000ffff0d7224 */ /* 0x000fe400078e0004 */
[----:B------:R-:W-:-:S10]  /*17e20*/  IMAD.MOV.U32 R6, RZ, RZ, R14 ;  /* 0x000000ffff067224 */ /* 0x000fd400078e000e */
[----:B------:R-:W-:Y:S05]  /*17e30*/  WARPSYNC.COLLECTIVE R15, `(.L_x_1596) ;  /* 0x000000000f087348 */ /* 0x000fea0003c00000 */
[----:B------:R0:W1:Y:S02]  /*17e40*/  SHFL.IDX P6, R14, R13, R12, R11 ;  /* 0x0000000c0d0e7389 */ /* 0x00006400000c000b */
[----:B01----:R-:W-:Y:S01]  /*17e50*/  ENDCOLLECTIVE ;  /* 0x000000000000791b */ /* 0x003fe20003800000 */
.L_x_1596:
        /* <DEDUP_REMOVED lines=17> */
.L_x_1597:
[----:B------:R-:W-:Y:S02]  /*17f70*/  IMAD.MOV.U32 R13, RZ, RZ, R4 ;  /* 0x000000ffff0d7224 */ /* 0x000fe400078e0004 */
[----:B------:R-:W-:-:S07]  /*17f80*/  IMAD.MOV.U32 R3, RZ, RZ, R14 ;  /* 0x000000ffff037224 */ /* 0x000fce00078e000e */
[----:B------:R-:W-:Y:S05]  /*17f90*/  WARPSYNC.COLLECTIVE R15, `(.L_x_1598) ;  /* 0x000000000f087348 */ /* 0x000fea0003c00000 */
[----:B------:R0:W1:Y:S02]  /*17fa0*/  SHFL.IDX P6, R14, R13, R12, R11 ;  /* 0x0000000c0d0e7389 */ /* 0x00006400000c000b */
[----:B01----:R-:W-:Y:S01]  /*17fb0*/  ENDCOLLECTIVE ;  /* 0x000000000000791b */ /* 0x003fe20003800000 */
.L_x_1598:
[----:B------:R-:W-:Y:S01]  /*17fc0*/  IMAD.MOV.U32 R4, RZ, RZ, R14 ;  /* 0x000000ffff047224 */ /* 0x000fe200078e000e */
[----:B------:R-:W-:Y:S06]  /*17fd0*/  BRA `(.L_x_1599) ;  /* 0xffffffb000f87947 */ /* 0x000fec000383ffff */
.L_x_1485:
[----:B0-----:R-:W2:Y:S02]  /*17fe0*/  LDL R2, [R1] ;  /* 0x0000000001027983 */ /* 0x001ea40000100800 */
[----:B--2---:R0:W1:Y:S02]  /*17ff0*/  SYNCS.PHASECHK.TRANS64.TRYWAIT P0, [R2+URZ+0x2a820], R0 ;  /* 0x02a82000020075a7 */ /* 0x004064000800017f */
[----:B-1----:R-:W-:Y:S05]  /*18000*/  @!P0 NANOSLEEP.SYNCS 0x989680 ;  /* 0x009896800000895d */ /* 0x002fea0003900000 */
[----:B------:R-:W1:Y:S02]  /*18010*/  @!P0 SYNCS.PHASECHK.TRANS64 P0, [R2+URZ+0x2a820], R0 ;  /* 0x02a82000020085a7 */ /* 0x000e64000800007f */
[----:B-1----:R-:W-:Y:S05]  /*18020*/  @!P0 BRA `(.L_x_1485) ;  /* 0xfffffffc00ec8947 */ /* 0x002fea000383ffff */
[----:B------:R-:W-:Y:S05]  /*18030*/  BRA `(.L_x_1600) ;  /* 0xffffffb400807947 */ /* 0x000fea000383ffff */
.L_x_1494:
[----:B-1----:R1:W2:Y:S02]  /*18040*/  SYNCS.PHASECHK.TRANS64.TRYWAIT P0, [R3+URZ+0x2a840], R2 ;  /* 0x02a84002030075a7 */ /* 0x0022a4000800017f */
[----:B--2---:R-:W-:Y:S05]  /*18050*/  @!P0 NANOSLEEP.SYNCS 0x989680 ;  /* 0x009896800000895d */ /* 0x004fea0003900000 */
[----:B------:R-:W2:Y:S02]  /*18060*/  @!P0 SYNCS.PHASECHK.TRANS64 P0, [R3+URZ+0x2a840], R2 ;  /* 0x02a84002030085a7 */ /* 0x000ea4000800007f */
[----:B--2---:R-:W-:Y:S05]  /*18070*/  @!P0 BRA `(.L_x_1494) ;  /* 0xfffffffc00f08947 */ /* 0x004fea000383ffff */
[----:B------:R-:W-:Y:S05]  /*18080*/  BRA `(.L_x_1601) ;  /* 0xffffffb800507947 */ /* 0x000fea000383ffff */
.L_x_1501:
[----:B0-----:R0:W1:Y:S02]  /*18090*/  SYNCS.PHASECHK.TRANS64.TRYWAIT P0, [R3+URZ+0x60], R2 ;  /* 0x00006002030075a7 */ /* 0x001064000800017f */
[----:B-1----:R-:W-:Y:S05]  /*180a0*/  @!P0 NANOSLEEP.SYNCS 0x989680 ;  /* 0x009896800000895d */ /* 0x002fea0003900000 */
[----:B------:R-:W1:Y:S02]  /*180b0*/  @!P0 SYNCS.PHASECHK.TRANS64 P0, [R3+URZ+0x60], R2 ;  /* 0x00006002030085a7 */ /* 0x000e64000800007f */
[----:B-1----:R-:W-:Y:S05]  /*180c0*/  @!P0 BRA `(.L_x_1501) ;  /* 0xfffffffc00f08947 */ /* 0x002fea000383ffff */
[----:B------:R-:W-:Y:S05]  /*180d0*/  BRA `(.L_x_1602) ;  /* 0xffffffbc00687947 */ /* 0x000fea000383ffff */
.L_x_1510:
[----:B--2---:R2:W3:Y:S02]  /*180e0*/  SYNCS.PHASECHK.TRANS64.TRYWAIT P0, [R3+URZ+0x2a840], R2 ;  /* 0x02a84002030075a7 */ /* 0x0044e4000800017f */
[----:B---3--:R-:W-:Y:S05]  /*180f0*/  @!P0 NANOSLEEP.SYNCS 0x989680 ;  /* 0x009896800000895d */ /* 0x008fea0003900000 */
[----:B------:R-:W3:Y:S02]  /*18100*/  @!P0 SYNCS.PHASECHK.TRANS64 P0, [R3+URZ+0x2a840], R2 ;  /* 0x02a84002030085a7 */ /* 0x000ee4000800007f */
[----:B---3--:R-:W-:Y:S05]  /*18110*/  @!P0 BRA `(.L_x_1510) ;  /* 0xfffffffc00f08947 */ /* 0x008fea000383ffff */
[----:B------:R-:W-:Y:S05]  /*18120*/  BRA `(.L_x_1603) ;  /* 0xffffffc400147947 */ /* 0x000fea000383ffff */
.L_x_1517:
[----:B0-----:R0:W2:Y:S02]  /*18130*/  SYNCS.PHASECHK.TRANS64.TRYWAIT P0, [R2+URZ+0x60], R3 ;  /* 0x00006003020075a7 */ /* 0x0010a4000800017f */
[----:B--2---:R-:W-:Y:S05]  /*18140*/  @!P0 NANOSLEEP.SYNCS 0x989680 ;  /* 0x009896800000895d */ /* 0x004fea0003900000 */
[----:B------:R-:W2:Y:S02]  /*18150*/  @!P0 SYNCS.PHASECHK.TRANS64 P0, [R2+URZ+0x60], R3 ;  /* 0x00006003020085a7 */ /* 0x000ea4000800007f */
[----:B--2---:R-:W-:Y:S05]  /*18160*/  @!P0 BRA `(.L_x_1517) ;  /* 0xfffffffc00f08947 */ /* 0x004fea000383ffff */
[----:B------:R-:W-:Y:S05]  /*18170*/  BRA `(.L_x_1604) ;  /* 0xffffffc8002c7947 */ /* 0x000fea000383ffff */
.L_x_1526:
[----:B----4-:R4:W0:Y:S02]  /*18180*/  SYNCS.PHASECHK.TRANS64.TRYWAIT P0, [R2+URZ+0x2a840], R3 ;  /* 0x02a84003020075a7 */ /* 0x010824000800017f */
[----:B0-----:R-:W-:Y:S05]  /*18190*/  @!P0 NANOSLEEP.SYNCS 0x989680 ;  /* 0x009896800000895d */ /* 0x001fea0003900000 */
[----:B------:R-:W0:Y:S02]  /*181a0*/  @!P0 SYNCS.PHASECHK.TRANS64 P0, [R2+URZ+0x2a840], R3 ;  /* 0x02a84003020085a7 */ /* 0x000e24000800007f */
[----:B0-----:R-:W-:Y:S05]  /*181b0*/  @!P0 BRA `(.L_x_1526) ;  /* 0xfffffffc00f08947 */ /* 0x001fea000383ffff */
[----:B------:R-:W-:Y:S05]  /*181c0*/  BRA `(.L_x_1605) ;  /* 0xffffffcc00a07947 */ /* 0x000fea000383ffff */
.L_x_1533:
[----:B0-----:R0:W2:Y:S02]  /*181d0*/  SYNCS.PHASECHK.TRANS64.TRYWAIT P0, [R2+URZ+0x60], R5 ;  /* 0x00006005020075a7 */ /* 0x0010a4000800017f */
[----:B--2---:R-:W-:Y:S05]  /*181e0*/  @!P0 NANOSLEEP.SYNCS 0x989680 ;  /* 0x009896800000895d */ /* 0x004fea0003900000 */
[----:B------:R-:W2:Y:S02]  /*181f0*/  @!P0 SYNCS.PHASECHK.TRANS64 P0, [R2+URZ+0x60], R5 ;  /* 0x00006005020085a7 */ /* 0x000ea4000800007f */
[----:B--2---:R-:W-:Y:S05]  /*18200*/  @!P0 BRA `(.L_x_1533) ;  /* 0xfffffffc00f08947 */ /* 0x004fea000383ffff */
[----:B------:R-:W-:Y:S05]  /*18210*/  BRA `(.L_x_1606) ;  /* 0xffffffd000b87947 */ /* 0x000fea000383ffff */
.L_x_1544:
[----:B----4-:R4:W0:Y:S02]  /*18220*/  SYNCS.PHASECHK.TRANS64.TRYWAIT P0, [R0+URZ+0x2a860], R2 ;  /* 0x02a86002000075a7 */ /* 0x010824000800017f */
[----:B0-----:R-:W-:Y:S05]  /*18230*/  @!P0 NANOSLEEP.SYNCS 0x989680 ;  /* 0x009896800000895d */ /* 0x001fea0003900000 */
[----:B------:R-:W0:Y:S02]  /*18240*/  @!P0 SYNCS.PHASECHK.TRANS64 P0, [R0+URZ+0x2a860], R2 ;  /* 0x02a86002000085a7 */ /* 0x000e24000800007f */
[----:B0-----:R-:W-:Y:S05]  /*18250*/  @!P0 BRA `(.L_x_1544) ;  /* 0xfffffffc00f08947 */ /* 0x001fea000383ffff */
[----:B------:R-:W-:Y:S05]  /*18260*/  BRA `(.L_x_1607) ;  /* 0xffffffd800107947 */ /* 0x000fea000383ffff */
.L_x_1551:
[----:B------:R-:W-:Y:S01]  /*18270*/  BSSY B0, `(.L_x_1608) ;  /* 0x0000008000007945 */ /* 0x000fe20003800000 */
[----:B------:R-:W-:Y:S02]  /*18280*/  IMAD.MOV.U32 R13, RZ, RZ, R16 ;  /* 0x000000ffff0d7224 */ /* 0x000fe400078e0010 */
[----:B--2---:R-:W-:Y:S02]  /*18290*/  IMAD.MOV.U32 R12, RZ, RZ, RZ ;  /* 0x000000ffff0c7224 */ /* 0x004fe400078e00ff */
[----:B------:R-:W-:Y:S02]  /*182a0*/  IMAD.MOV.U32 R11, RZ, RZ, 0x1f ;  /* 0x0000001fff0b7424 */ /* 0x000fe400078e00ff */
[----:B------:R-:W-:-:S07]  /*182b0*/  IMAD.MOV.U32 R15, RZ, RZ, -0x1 ;  /* 0xffffffffff0f7424 */ /* 0x000fce00078e00ff */
[----:B01-3--:R-:W-:Y:S05]  /*182c0*/  WARPSYNC.COLLECTIVE R15, `(.L_x_1609) ;  /* 0x000000000f087348 */ /* 0x00bfea0003c00000 */
[----:B------:R2:W4:Y:S02]  /*182d0*/  SHFL.IDX P6, R14, R13, R12, R11 ;  /* 0x0000000c0d0e7389 */ /* 0x00052400000c000b */
[----:B01234-:R-:W-:Y:S01]  /*182e0*/  ENDCOLLECTIVE ;  /* 0x000000000000791b */ /* 0x01ffe20003800000 */
.L_x_1609:
[----:B------:R-:W-:Y:S05]  /*182f0*/  BSYNC B0 ;  /* 0x0000000000007941 */ /* 0x000fea0003800000 */
.L_x_1608:
        /* <DEDUP_REMOVED lines=9> */
.L_x_1610:
[----:B------:R-:W-:Y:S01]  /*18390*/  ULDC UR4, c[0x0][0xc3c] ;  /* 0x00030f0000047ab9 */ /* 0x000fe20000000800 */
[----:B------:R-:W-:Y:S01]  /*183a0*/  ULDC.64 UR6, c[0x0][0x208] ;  /* 0x0000820000067ab9 */ /* 0x000fe20000000a00 */
[----:B------:R-:W-:-:S13]  /*183b0*/  ISETP.GE.OR P1, PT, R7, UR4, !P0 ;  /* 0x0000000407007c0c */ /* 0x000fda000c726670 */
[----:B------:R-:W0:Y:S01]  /*183c0*/  @!P1 LDC.64 R2, c[0x0][0xc80] ;  /* 0x00032000ff029b82 */ /* 0x000e220000000a00 */
[----:B------:R-:W-:Y:S02]  /*183d0*/  IMAD.MOV.U32 R11, RZ, RZ, RZ ;  /* 0x000000ffff0b7224 */ /* 0x000fe400078e00ff */
[----:B------:R-:W-:Y:S02]  /*183e0*/  IMAD.MOV.U32 R5, RZ, RZ, R14 ;  /* 0x000000ffff057224 */ /* 0x000fe400078e000e */
        /* <DEDUP_REMOVED lines=13> */
.L_x_1611:
[----:B------:R-:W-:Y:S01]  /*184c0*/  IMAD.MOV.U32 R12, RZ, RZ, 0x2 ;  /* 0x00000002ff0c7424 */ /* 0x000fe200078e00ff */
[----:B------:R-:W-:-:S05]  /*184d0*/  SEL R7, R14, RZ, P1 ;  /* 0x000000ff0e077207 */ /* 0x000fca0000800000 */
[----:B------:R-:W-:-:S04]  /*184e0*/  IMAD.IADD R3, R2, 0x1, R7 ;  /* 0x0000000102037824 */ /* 0x000fc800078e0207 */
[----:B------:R-:W-:-:S07]  /*184f0*/  IMAD.MOV.U32 R13, RZ, RZ, R3 ;  /* 0x000000ffff0d7224 */ /* 0x000fce00078e0003 */
[----:B------:R-:W-:Y:S05]  /*18500*/  WARPSYNC.COLLECTIVE R15, `(.L_x_1612) ;  /* 0x000000000f087348 */ /* 0x000fea0003c00000 */
[----:B------:R0:W1:Y:S02]  /*18510*/  SHFL.UP P6, R14, R13, R12, R11 ;  /* 0x0400000c0d0e7389 */ /* 0x00006400000c000b */
[----:B01----:R-:W-:Y:S01]  /*18520*/  ENDCOLLECTIVE ;  /* 0x000000000000791b */ /* 0x003fe20003800000 */
.L_x_1612:
        /* <DEDUP_REMOVED lines=8> */
.L_x_1613:
        /* <DEDUP_REMOVED lines=8> */
.L_x_1614:
        /* <DEDUP_REMOVED lines=8> */
.L_x_1615:
        /* <DEDUP_REMOVED lines=9> */
.L_x_1616:
[----:B------:R-:W-:Y:S01]  /*18740*/  IMAD.MOV.U32 R16, RZ, RZ, R14 ;  /* 0x000000ffff107224 */ /* 0x000fe200078e000e */
[----:B------:R-:W-:Y:S06]  /*18750*/  BRA `(.L_x_1617) ;  /* 0xffffffd800907947 */ /* 0x000fec000383ffff */
.L_x_1556:
[----:B------:R-:W-:Y:S01]  /*18760*/  BSSY B0, `(.L_x_1618) ;  /* 0x0000008000007945 */ /* 0x000fe20003800000 */
[----:B-----5:R-:W-:Y:S02]  /*18770*/  IMAD.MOV.U32 R13, RZ, RZ, R2 ;  /* 0x000000ffff0d7224 */ /* 0x020fe400078e0002 */
[----:B--2---:R-:W-:Y:S02]  /*18780*/  IMAD.MOV.U32 R12, RZ, RZ, 0x1 ;  /* 0x00000001ff0c7424 */ /* 0x004fe400078e00ff */
[----:B------:R-:W-:Y:S02]  /*18790*/  IMAD.MOV.U32 R11, RZ, RZ, RZ ;  /* 0x000000ffff0b7224 */ /* 0x000fe400078e00ff */
[----:B------:R-:W-:-:S07]  /*187a0*/  IMAD.MOV.U32 R15, RZ, RZ, -0x1 ;  /* 0xffffffffff0f7424 */ /* 0x000fce00078e00ff */
[----:B01-3--:R-:W-:Y:S05]  /*187b0*/  WARPSYNC.COLLECTIVE R15, `(.L_x_1619) ;  /* 0x000000000f087348 */ /* 0x00bfea0003c00000 */
[----:B------:R2:W4:Y:S02]  /*187c0*/  SHFL.UP P6, R14, R13, R12, R11 ;  /* 0x0400000c0d0e7389 */ /* 0x00052400000c000b */
[----:B01234-:R-:W-:Y:S01]  /*187d0*/  ENDCOLLECTIVE ;  /* 0x000000000000791b */ /* 0x01ffe20003800000 */
.L_x_1619:
[----:B------:R-:W-:Y:S05]  /*187e0*/  BSYNC B0 ;  /* 0x0000000000007941 */ /* 0x000fea0003800000 */
.L_x_1618:
[----:B------:R-:W-:Y:S01]  /*187f0*/  SEL R3, R14, RZ, P1 ;  /* 0x000000ff0e037207 */ /* 0x000fe20000800000 */
[----:B------:R-:W-:Y:S02]  /*18800*/  IMAD.MOV.U32 R12, RZ, RZ, 0x2 ;  /* 0x00000002ff0c7424 */ /* 0x000fe400078e00ff */
[----:B------:R-:W-:Y:S02]  /*18810*/  IMAD.MOV.U32 R11, RZ, RZ, RZ ;  /* 0x000000ffff0b7224 */ /* 0x000fe400078e00ff */
[----:B------:R-:W-:Y:S02]  /*18820*/  IMAD.IADD R3, R2, 0x1, R3 ;  /* 0x0000000102037824 */ /* 0x000fe400078e0203 */
[----:B------:R-:W-:Y:S02]  /*18830*/  IMAD.MOV.U32 R15, RZ, RZ, -0x1 ;  /* 0xffffffffff0f7424 */ /* 0x000fe400078e00ff */
[----:B------:R-:W-:-:S07]  /*18840*/  IMAD.MOV.U32 R13, RZ, RZ, R3 ;  /* 0x000000ffff0d7224 */ /* 0x000fce00078e0003 */
[----:B------:R-:W-:Y:S05]  /*18850*/  WARPSYNC.COLLECTIVE R15, `(.L_x_1620) ;  /* 0x000000000f087348 */ /* 0x000fea0003c00000 */
[----:B------:R0:W1:Y:S02]  /*18860*/  SHFL.UP P6, R14, R13, R12, R11 ;  /* 0x0400000c0d0e7389 */ /* 0x00006400000c000b */
[----:B01----:R-:W-:Y:S01]  /*18870*/  ENDCOLLECTIVE ;  /* 0x000000000000791b */ /* 0x003fe20003800000 */
.L_x_1620:
[----:B------:R-:W-:Y:S01]  /*18880*/  IMAD.MOV.U32 R12, RZ, RZ, 0x4 ;  /* 0x00000004ff0c7424 */ /* 0x000fe200078e00ff */
[----:B------:R-:W-:-:S05]  /*18890*/  SEL R14, R14, RZ, P2 ;  /* 0x000000ff0e0e7207 */ /* 0x000fca0001000000 */
[----:B------:R-:W-:-:S04]  /*188a0*/  IMAD.IADD R3, R3, 0x1, R14 ;  /* 0x0000000103037824 */ /* 0x000fc800078e020e */
[----:B------:R-:W-:-:S07]  /*188b0*/  IMAD.MOV.U32 R13, RZ, RZ, R3 ;  /* 0x000000ffff0d7224 */ /* 0x000fce00078e0003 */
[----:B------:R-:W-:Y:S05]  /*188c0*/  WARPSYNC.COLLECTIVE R15, `(.L_x_1621) ;  /* 0x000000000f087348 */ /* 0x000fea0003c00000 */
[----:B------:R0:W1:Y:S02]  /*188d0*/  SHFL.UP P6, R14, R13, R12, R11 ;  /* 0x0400000c0d0e7389 */ /* 0x00006400000c000b */
[----:B01----:R-:W-:Y:S01]  /*188e0*/  ENDCOLLECTIVE ;  /* 0x000000000000791b */ /* 0x003fe20003800000 */
.L_x_1621:
[----:B------:R-:W-:Y:S01]  /*188f0*/  IMAD.MOV.U32 R12, RZ, RZ, 0x8 ;  /* 0x00000008ff0c7424 */ /* 0x000fe200078e00ff */
[----:B------:R-:W-:-:S05]  /*18900*/  SEL R14, R14, RZ, P3 ;  /* 0x000000ff0e0e7207 */ /* 0x000fca0001800000 */
[----:B------:R-:W-:-:S04]  /*18910*/  IMAD.IADD R3, R3, 0x1, R14 ;  /* 0x0000000103037824 */ /* 0x000fc800078e020e */
[----:B------:R-:W-:-:S07]  /*18920*/  IMAD.MOV.U32 R13, RZ, RZ, R3 ;  /* 0x000000ffff0d7224 */ /* 0x000fce00078e0003 */
[----:B------:R-:W-:Y:S05]  /*18930*/  WARPSYNC.COLLECTIVE R15, `(.L_x_1622) ;  /* 0x000000000f087348 */ /* 0x000fea0003c00000 */
[----:B------:R0:W1:Y:S02]  /*18940*/  SHFL.UP P6, R14, R13, R12, R11 ;  /* 0x0400000c0d0e7389 */ /* 0x00006400000c000b */
[----:B01----:R-:W-:Y:S01]  /*18950*/  ENDCOLLECTIVE ;  /* 0x000000000000791b */ /* 0x003fe20003800000 */
.L_x_1622:
[----:B------:R-:W-:Y:S01]  /*18960*/  IMAD.MOV.U32 R12, RZ, RZ, 0x10 ;  /* 0x00000010ff0c7424 */ /* 0x000fe200078e00ff */
[----:B------:R-:W-:-:S05]  /*18970*/  SEL R14, R14, RZ, P4 ;  /* 0x000000ff0e0e7207 */ /* 0x000fca0002000000 */
[----:B------:R-:W-:-:S04]  /*18980*/  IMAD.IADD R3, R3, 0x1, R14 ;  /* 0x0000000103037824 */ /* 0x000fc800078e020e */
[----:B------:R-:W-:-:S07]  /*18990*/  IMAD.MOV.U32 R13, RZ, RZ, R3 ;  /* 0x000000ffff0d7224 */ /* 0x000fce00078e0003 */
[----:B------:R-:W-:Y:S05]  /*189a0*/  WARPSYNC.COLLECTIVE R15, `(.L_x_1623) ;  /* 0x000000000f087348 */ /* 0x000fea0003c00000 */
[----:B------:R0:W1:Y:S02]  /*189b0*/  SHFL.UP P6, R14, R13, R12, R11 ;  /* 0x0400000c0d0e7389 */ /* 0x00006400000c000b */
[----:B01----:R-:W-:Y:S01]  /*189c0*/  ENDCOLLECTIVE ;  /* 0x000000000000791b */ /* 0x003fe20003800000 */
.L_x_1623:
[----:B------:R-:W-:Y:S02]  /*189d0*/  IMAD.MOV.U32 R12, RZ, RZ, 0x1f ;  /* 0x0000001fff0c7424 */ /* 0x000fe400078e00ff */
[----:B------:R-:W-:Y:S01]  /*189e0*/  IMAD.MOV.U32 R11, RZ, RZ, 0x1f ;  /* 0x0000001fff0b7424 */ /* 0x000fe200078e00ff */
[----:B------:R-:W-:-:S05]  /*189f0*/  SEL R14, R14, RZ, P5 ;  /* 0x000000ff0e0e7207 */ /* 0x000fca0002800000 */
[----:B------:R-:W-:-:S04]  /*18a00*/  IMAD.IADD R3, R3, 0x1, R14 ;  /* 0x0000000103037824 */ /* 0x000fc800078e020e */
[----:B------:R-:W-:-:S07]  /*18a10*/  IMAD.MOV.U32 R13, RZ, RZ, R3 ;  /* 0x000000ffff0d7224 */ /* 0x000fce00078e0003 */
[----:B------:R-:W-:Y:S05]  /*18a20*/  WARPSYNC.COLLECTIVE R15, `(.L_x_1624) ;  /* 0x000000000f087348 */ /* 0x000fea0003c00000 */
[----:B------:R0:W1:Y:S02]  /*18a30*/  SHFL.IDX P6, R14, R13, R12, R11 ;  /* 0x0000000c0d0e7389 */ /* 0x00006400000c000b */
[----:B01----:R-:W-:Y:S01]  /*18a40*/  ENDCOLLECTIVE ;  /* 0x000000000000791b */ /* 0x003fe20003800000 */
.L_x_1624:
[----:B------:R-:W-:Y:S01]  /*18a50*/  IMAD.MOV.U32 R16, RZ, RZ, R14 ;  /* 0x000000ffff107224 */ /* 0x000fe200078e000e */
[----:B------:R-:W-:Y:S06]  /*18a60*/  BRA `(.L_x_1625) ;  /* 0xffffffd8006c7947 */ /* 0x000fec000383ffff */
.L_x_1558:
[----:B------:R-:W-:Y:S01]  /*18a70*/  BSSY B0, `(.L_x_1626) ;  /* 0x0000006000007945 */ /* 0x000fe20003800000 */
[----:B------:R-:W-:Y:S01]  /*18a80*/  PLOP3.LUT P6, PT, P6, PT, PT, 0x8, 0x0 ;  /* 0x000000000000781c */ /* 0x000fe200037ce170 */
[----:B------:R-:W-:-:S12]  /*18a90*/  IMAD.MOV.U32 R15, RZ, RZ, -0x1 ;  /* 0xffffffffff0f7424 */ /* 0x000fd800078e00ff */
[----:B01234-:R-:W-:Y:S05]  /*18aa0*/  WARPSYNC.COLLECTIVE R15, `(.L_x_1627) ;  /* 0x000000000f087348 */ /* 0x01ffea0003c00000 */
[----:B------:R-:W-:Y:S01]  /*18ab0*/  VOTE.ANY R14, PT, P6 ;  /* 0x00000000000e7806 */ /* 0x000fe200030e0100 */
[----:B01234-:R-:W-:Y:S06]  /*18ac0*/  ENDCOLLECTIVE ;  /* 0x000000000000791b */ /* 0x01ffec0003800000 */
.L_x_1627:
[----:B------:R-:W-:Y:S05]  /*18ad0*/  BSYNC B0 ;  /* 0x0000000000007941 */ /* 0x000fea0003800000 */
.L_x_1626:
        /* <DEDUP_REMOVED lines=9> */
.L_x_1628:
[----:B------:R-:W-:Y:S01]  /*18b70*/  IMAD.MOV.U32 R17, RZ, RZ, R14 ;  /* 0x000000ffff117224 */ /* 0x000fe200078e000e */
[----:B------:R-:W-:Y:S06]  /*18b80*/  BRA `(.L_x_1629) ;  /* 0xffffffd8005c7947 */ /* 0x000fec000383ffff */
.L_x_1560:
[----:B------:R-:W-:Y:S01]  /*18b90*/  BSSY B0, `(.L_x_1630) ;  /* 0x0000007000007945 */ /* 0x000fe20003800000 */
[----:B------:R-:W-:Y:S02]  /*18ba0*/  IMAD.MOV.U32 R13, RZ, RZ, R3 ;  /* 0x000000ffff0d7224 */ /* 0x000fe400078e0003 */
[----:B------:R-:W-:Y:S02]  /*18bb0*/  IMAD.MOV.U32 R11, RZ, RZ, 0x1f ;  /* 0x0000001fff0b7424 */ /* 0x000fe400078e00ff */
[----:B------:R-:W-:-:S07]  /*18bc0*/  IMAD.MOV.U32 R15, RZ, RZ, -0x1 ;  /* 0xffffffffff0f7424 */ /* 0x000fce00078e00ff */
[----:B01-34-:R-:W-:Y:S05]  /*18bd0*/  WARPSYNC.COLLECTIVE R15, `(.L_x_1631) ;  /* 0x000000000f087348 */ /* 0x01bfea0003c00000 */
[----:B------:R2:W0:Y:S02]  /*18be0*/  SHFL.IDX P6, R14, R13, R12, R11 ;  /* 0x0000000c0d0e7389 */ /* 0x00042400000c000b */
[----:B01234-:R-:W-:Y:S01]  /*18bf0*/  ENDCOLLECTIVE ;  /* 0x000000000000791b */ /* 0x01ffe20003800000 */
.L_x_1631:
[----:B------:R-:W-:Y:S05]  /*18c00*/  BSYNC B0 ;  /* 0x0000000000007941 */ /* 0x000fea0003800000 */
.L_x_1630:
[----:B------:R-:W-:Y:S01]  /*18c10*/  IMAD.MOV.U32 R3, RZ, RZ, R14 ;  /* 0x000000ffff037224 */ /* 0x000fe200078e000e */
[----:B------:R-:W-:Y:S06]  /*18c20*/  BRA `(.L_x_1632) ;  /* 0xffffffd800507947 */ /* 0x000fec000383ffff */
.L_x_1564:
[----:B0-----:R0:W4:Y:S02]  /*18c30*/  SYNCS.PHASECHK.TRANS64.TRYWAIT P0, [R0+URZ+0x2a820], R3 ;  /* 0x02a82003000075a7 */ /* 0x001124000800017f */
[----:B----4-:R-:W-:Y:S05]  /*18c40*/  @!P0 NANOSLEEP.SYNCS 0x989680 ;  /* 0x009896800000895d */ /* 0x010fea0003900000 */
[----:B------:R-:W4:Y:S02]  /*18c50*/  @!P0 SYNCS.PHASECHK.TRANS64 P0, [R0+URZ+0x2a820], R3 ;  /* 0x02a82003000085a7 */ /* 0x000f24000800007f */
[----:B----4-:R-:W-:Y:S05]  /*18c60*/  @!P0 BRA `(.L_x_1564) ;  /* 0xfffffffc00f08947 */ /* 0x010fea000383ffff */
[----:B------:R-:W-:Y:S05]  /*18c70*/  BRA `(.L_x_1633) ;  /* 0xffffffdc00d87947 */ /* 0x000fea000383ffff */
.L_x_1565:
[----:B------:R-:W4:Y:S01]  /*18c80*/  S2R R2, SR_TID.X ;  /* 0x0000000000027919 */ /* 0x000f220000002100 */
[----:B------:R-:W-:Y:S01]  /*18c90*/  BSSY B0, `(.L_x_1634) ;  /* 0x000000a000007945 */ /* 0x000fe20003800000 */
[----:B--2---:R-:W-:Y:S02]  /*18ca0*/  IMAD.MOV.U32 R12, RZ, RZ, RZ ;  /* 0x000000ffff0c7224 */ /* 0x004fe400078e00ff */
[----:B------:R-:W-:Y:S02]  /*18cb0*/  IMAD.MOV.U32 R11, RZ, RZ, 0x1f ;  /* 0x0000001fff0b7424 */ /* 0x000fe400078e00ff */
[----:B------:R-:W-:Y:S01]  /*18cc0*/  IMAD.MOV.U32 R15, RZ, RZ, -0x1 ;  /* 0xffffffffff0f7424 */ /* 0x000fe200078e00ff */
[----:B----4-:R-:W-:-:S04]  /*18cd0*/  SHF.R.U32.HI R2, RZ, 0x5, R2 ;  /* 0x00000005ff027819 */ /* 0x010fc80000011602 */
[----:B------:R-:W-:-:S05]  /*18ce0*/  LOP3.LUT R2, R2, 0x3, RZ, 0xc0, !PT ;  /* 0x0000000302027812 */ /* 0x000fca00078ec0ff */
[----:B------:R-:W-:-:S07]  /*18cf0*/  IMAD.MOV.U32 R13, RZ, RZ, R2 ;  /* 0x000000ffff0d7224 */ /* 0x000fce00078e0002 */
[----:B01-3--:R-:W-:Y:S05]  /*18d00*/  WARPSYNC.COLLECTIVE R15, `(.L_x_1635) ;  /* 0x000000000f087348 */ /* 0x00bfea0003c00000 */
[----:B------:R2:W4:Y:S02]  /*18d10*/  SHFL.IDX P6, R14, R13, R12, R11 ;  /* 0x0000000c0d0e7389 */ /* 0x00052400000c000b */
[----:B01234-:R-:W-:Y:S01]  /*18d20*/  ENDCOLLECTIVE ;  /* 0x000000000000791b */ /* 0x01ffe20003800000 */
.L_x_1635:
[----:B------:R-:W-:Y:S05]  /*18d30*/  BSYNC B0 ;  /* 0x0000000000007941 */ /* 0x000fea0003800000 */
.L_x_1634:
[----:B------:R-:W-:Y:S05]  /*18d40*/  BRA `(.L_x_1636) ;  /* 0xffffffdc00c07947 */ /* 0x000fea000383ffff */
.L_x_1568:
[----:B------:R-:W-:Y:S01]  /*18d50*/  BSSY B1, `(.L_x_1637) ;  /* 0x0000006000017945 */ /* 0x000fe20003800000 */
[----:B------:R-:W-:-:S07]  /*18d60*/  IMAD.MOV.U32 R15, RZ, RZ, -0x1 ;  /* 0xffffffffff0f7424 */ /* 0x000fce00078e00ff */
[----:B-1234-:R-:W-:Y:S05]  /*18d70*/  WARPSYNC.COLLECTIVE R15, `(.L_x_1638) ;  /* 0x000000000f0c7348 */ /* 0x01efea0003c00000 */
[----:B------:R-:W-:Y:S02]  /*18d80*/  ELECT P6, UR62, PT ;  /* 0x00000000003e782f */ /* 0x000fe400038c0000 */
[----:B------:R-:W-:Y:S01]  /*18d90*/  MOV R14, UR62 ;  /* 0x0000003e000e7c02 */ /* 0x000fe20008000f00 */
[----:B-1234-:R-:W-:Y:S10]  /*18da0*/  ENDCOLLECTIVE ;  /* 0x000000000000791b */ /* 0x01eff40003800000 */
.L_x_1638:
[----:B------:R-:W-:Y:S05]  /*18db0*/  BSYNC B1 ;  /* 0x0000000000017941 */ /* 0x000fea0003800000 */
.L_x_1637:
[----:B------:R-:W-:Y:S05]  /*18dc0*/  BRA `(.L_x_1639) ;  /* 0xffffffdc00b87947 */ /* 0x000fea000383ffff */
.L_x_1570:
[----:B0-----:R0:W2:Y:S02]  /*18dd0*/  SYNCS.PHASECHK.TRANS64.TRYWAIT P0, [R6+URZ], R5 ;  /* 0x00000005060075a7 */ /* 0x0010a4000800017f */
[----:B--2---:R-:W-:Y:S05]  /*18de0*/  @!P0 NANOSLEEP.SYNCS 0x989680 ;  /* 0x009896800000895d */ /* 0x004fea0003900000 */
[----:B------:R-:W2:Y:S02]  /*18df0*/  @!P0 SYNCS.PHASECHK.TRANS64 P0, [R6+URZ], R5 ;  /* 0x00000005060085a7 */ /* 0x000ea4000800007f */
[----:B--2---:R-:W-:Y:S05]  /*18e00*/  @!P0 BRA `(.L_x_1570) ;  /* 0xfffffffc00f08947 */ /* 0x004fea000383ffff */
[----:B------:R-:W-:Y:S05]  /*18e10*/  BRA `(.L_x_1640) ;  /* 0xffffffdc00fc7947 */ /* 0x000fea000383ffff */
.L_x_1571:
[----:B--2---:R2:W3:Y:S02]  /*18e20*/  SYNCS.PHASECHK.TRANS64.TRYWAIT P0, [R7+URZ], R2 ;  /* 0x00000002070075a7 */ /* 0x0044e4000800017f */
[----:B---3--:R-:W-:Y:S05]  /*18e30*/  @!P0 NANOSLEEP.SYNCS 0x989680 ;  /* 0x009896800000895d */ /* 0x008fea0003900000 */
[----:B------:R-:W3:Y:S02]  /*18e40*/  @!P0 SYNCS.PHASECHK.TRANS64 P0, [R7+URZ], R2 ;  /* 0x00000002070085a7 */ /* 0x000ee4000800007f */
[----:B---3--:R-:W-:Y:S05]  /*18e50*/  @!P0 BRA `(.L_x_1571) ;  /* 0xfffffffc00f08947 */ /* 0x008fea000383ffff */
[----:B------:R-:W-:Y:S05]  /*18e60*/  BRA `(.L_x_1641) ;  /* 0xffffffdc00f07947 */ /* 0x000fea000383ffff */
.L_x_1573:
[----:B---3--:R3:W4:Y:S02]  /*18e70*/  SYNCS.PHASECHK.TRANS64.TRYWAIT P0, [R4+URZ], R5 ;  /* 0x00000005040075a7 */ /* 0x008724000800017f */
[----:B----4-:R-:W-:Y:S05]  /*18e80*/  @!P0 NANOSLEEP.SYNCS 0x989680 ;  /* 0x009896800000895d */ /* 0x010fea0003900000 */
[----:B------:R-:W4:Y:S02]  /*18e90*/  @!P0 SYNCS.PHASECHK.TRANS64 P0, [R4+URZ], R5 ;  /* 0x00000005040085a7 */ /* 0x000f24000800007f */
[----:B----4-:R-:W-:Y:S05]  /*18ea0*/  @!P0 BRA `(.L_x_1573) ;  /* 0xfffffffc00f08947 */ /* 0x010fea000383ffff */
[----:B------:R-:W-:Y:S05]  /*18eb0*/  BRA `(.L_x_1642) ;  /* 0xffffffdc00f87947 */ /* 0x000fea000383ffff */
.L_x_1643:
        /* <DEDUP_REMOVED lines=12> */
.L_x_3198:


//--------------------- .text._ZN7cutlass13device_kernelIN5flash11enable_sm90INS1_16FlashAttnFwdSm90INS1_25CollectiveMainloopFwdSm90ILi2EN4cute5tupleIJNS5_1CILi1EEES8_S8_EEENS6_IJNS7_ILi128EEENS7_ILi96EEENS7_ILi192EEEEEELi128ENS_6half_tEfNS_4arch4Sm90ELb0ELb1ELb1ELb1ELb0ELb1ELb0ELb1ELb1ELb1ELb0ELb0EEENS1_21CollectiveEpilogueFwdINS6_IJSA_SA_SB_EEES9_SE_SG_Li256ELb1ELb1ELb0ELb0EEENS1_36VarlenDynamicPersistentTileSchedulerILi128ELi96ELi256ELi128ELb0ELb1ELb1ELb1ELb0ELb1EEEEEEEEEvNT_6ParamsE --------------------------
	.section	.text._ZN7cutlass13device_kernelIN5flash11enable_sm90INS1_16FlashAttnFwdSm90INS1_25CollectiveMainloopFwdSm90ILi2EN4cute5tupleIJNS5_1CILi1EEES8_S8_EEENS6_IJNS7_ILi128EEENS7_ILi96EEENS7_ILi192EEEEEELi128ENS_6half_tEfNS_4arch4Sm90ELb0ELb1ELb1ELb1ELb0ELb1ELb0ELb1ELb1ELb1ELb0ELb0EEENS1_21CollectiveEpilogueFwdINS6_IJSA_SA_SB_EEES9_SE_SG_Li256ELb1ELb1ELb0ELb0EEENS1_36VarlenDynamicPersistentTileSchedulerILi128ELi96ELi256ELi128ELb0ELb1ELb1ELb1ELb0ELb1EEEEEEEEEvNT_6ParamsE,"ax",@progbits
	.align	128
.text._ZN7cutlass13device_kernelIN5flash11enable_sm90INS1_16FlashAttnFwdSm90INS1_25CollectiveMainloopFwdSm90ILi2EN4cute5tupleIJNS5_1CILi1EEES8_S8_EEENS6_IJNS7_ILi128EEENS7_ILi96EEENS7_ILi192EEEEEELi128ENS_6half_tEfNS_4arch4Sm90ELb0ELb1ELb1ELb1ELb0ELb1ELb0ELb1ELb1ELb1ELb0ELb0EEENS1_21CollectiveEpilogueFwdINS6_IJSA_SA_SB_EEES9_SE_SG_Li256ELb1ELb1ELb0ELb0EEENS1_36VarlenDynamicPersistentTileSchedulerILi128ELi96ELi256ELi128ELb0ELb1ELb1ELb1ELb0ELb1EEEEEEEEEvNT_6ParamsE:
        .type           _ZN7cutlass13device_kernelIN5flash11enable_sm90INS1_16FlashAttnFwdSm90INS1_25CollectiveMainloopFwdSm90ILi2EN4cute5tupleIJNS5_1CILi1EEES8_S8_EEENS6_IJNS7_ILi128EEENS7_ILi96EEENS7_ILi192EEEEEELi128ENS_6half_tEfNS_4arch4Sm90ELb0ELb1ELb1ELb1ELb0ELb1ELb0ELb1ELb1ELb1ELb0ELb0EEENS1_21CollectiveEpilogueFwdINS6_IJSA_SA_SB_EEES9_SE_SG_Li256ELb1ELb1ELb0ELb0EEENS1_36VarlenDynamicPersistentTileSchedulerILi128ELi96ELi256ELi128ELb0ELb1ELb1ELb1ELb0ELb1EEEEEEEEEvNT_6ParamsE,@function
        .size           _ZN7cutlass13device_kernelIN5flash11enable_sm90INS1_16FlashAttnFwdSm90INS1_25CollectiveMainloopFwdSm90ILi2EN4cute5tupleIJNS5_1CILi1EEES8_S8_EEENS6_IJNS7_ILi128EEENS7_ILi96EEENS7_ILi192EEEEEELi128ENS_6half_tEfNS_4arch4Sm90ELb0ELb1ELb1ELb1ELb0ELb1ELb0ELb1ELb1ELb1ELb0ELb0EEENS1_21CollectiveEpilogueFwdINS6_IJSA_SA_SB_EEES9_SE_SG_Li256ELb1ELb1ELb0ELb0EEENS1_36VarlenDynamicPersistentTileSchedulerILi128ELi96ELi256ELi128ELb0ELb1ELb1ELb1ELb0ELb1EEEEEEEEEvNT_6ParamsE,(.L_x_3199 - _ZN7cutlass13device_kernelIN5flash11enable_sm90INS1_16FlashAttnFwdSm90INS1_25CollectiveMainloopFwdSm90ILi2EN4cute5tupleIJNS5_1CILi1EEES8_S8_EEENS6_IJNS7_ILi128EEENS7_ILi96EEENS7_ILi192EEEEEELi128ENS_6half_tEfNS_4arch4Sm90ELb0ELb1ELb1ELb1ELb0ELb1ELb0ELb1ELb1ELb1ELb0ELb0EEENS1_21CollectiveEpilogueFwdINS6_IJSA_SA_SB_EEES9_SE_SG_Li256ELb1ELb1ELb0ELb0EEENS1_36VarlenDynamicPersistentTileSchedulerILi128ELi96ELi256ELi128ELb0ELb1ELb1ELb1ELb0ELb1EEEEEEEEEvNT_6ParamsE)
        .other          _ZN7cutlass13device_kernelIN5flash11enable_sm90INS1_16FlashAttnFwdSm90INS1_25CollectiveMainloopFwdSm90ILi2EN4cute5tupleIJNS5_1CILi1EEES8_S8_EEENS6_IJNS7_ILi128EEENS7_ILi96EEENS7_ILi192EEEEEELi128ENS_6half_tEfNS_4arch4Sm90ELb0ELb1ELb1ELb1ELb0ELb1ELb0ELb1ELb1ELb1ELb0ELb0EEENS1_21CollectiveEpilogueFwdINS6_IJSA_SA_SB_EEES9_SE_SG_Li256ELb1ELb1ELb0ELb0EEENS1_36VarlenDynamicPersistentTileSchedulerILi128ELi96ELi256ELi128ELb0ELb1ELb1ELb1ELb0ELb1EEEEEEEEEvNT_6ParamsE,@"STO_CUDA_ENTRY STV_DEFAULT"
_ZN7cutlass13device_kernelIN5flash11enable_sm90INS1_16FlashAttnFwdSm90INS1_25CollectiveMainloopFwdSm90ILi2EN4cute5tupleIJNS5_1CILi1EEES8_S8_EEENS6_IJNS7_ILi128EEENS7_ILi96EEENS7_ILi192EEEEEELi128ENS_6half_tEfNS_4arch4Sm90ELb0ELb1ELb1ELb1ELb0ELb1ELb0ELb1ELb1ELb1ELb0ELb0EEENS1_21CollectiveEpilogueFwdINS6_IJSA_SA_SB_EEES9_SE_SG_Li256ELb1ELb1ELb0ELb0EEENS1_36VarlenDynamicPersistentTileSchedulerILi128ELi96ELi256ELi128ELb0ELb1ELb1ELb1ELb0ELb1EEEEEEEEEvNT_6ParamsE:
        /* <DEDUP_REMOVED lines=24> */
.L_x_1645:
[----:B------:R-:W-:Y:S05]  /*0180*/  BSYNC B0 ;  /* 0x0000000000007941 */ /* 0x000fea0003800000 */
.L_x_1644:
        /* <DEDUP_REMOVED lines=41> */
.L_x_1646:
        /* <DEDUP_REMOVED lines=22> */
.L_x_1647:
        /* <DEDUP_REMOVED lines=18> */
.L_x_1648:
        /* <DEDUP_REMOVED lines=22> */
.L_x_1649:
        /* <DEDUP_REMOVED lines=22> */
.L_x_1650:
[----:B------:R-:W-:Y:S01]  /*0960*/  PLOP3.LUT P0, PT, PT, PT, UP0, 0x80, 0x0 ;  /* 0x000000000000781c */ /* 0x000fe20003f0f008 */
[----:B------:R-:W-:Y:S01]  /*0970*/  UMOV UR60, 0x1 ;  /* 0x00000001003c7882 */ /* 0x000fe20000000000 */
[----:B------:R-:W-:Y:S01]  /*0980*/  NOP ;  /* 0x0000000000007918 */ /* 0x000fe20000000000 */
[----:B------:R-:W-:Y:S01]  /*0990*/  USEL UR60, UR60, 0x2, !UP0 ;  /* 0x000000023c3c7887 */ /* 0x000fe2000c000000 */
[----:B------:R-:W-:Y:S01]  /*09a0*/  BSSY B9, `(.L_x_1651) ;  /* 0x000292a000097945 */ /* 0x000fe20003800000 */
[----:B012-4-:R-:W-:Y:S08]  /*09b0*/  BAR.SYNC.DEFER_BLOCKING 0x0 ;  /* 0x0000000000007b1d */ /* 0x017ff00000010000 */
[----:B------:R-:W-:Y:S05]  /*09c0*/  @!P0 BRA `(.L_x_1652) ;  /* 0x0000020c00d88947 */ /* 0x000fea0003800000 */
.L_x_1653:
[----:B------:R-:W-:-:S08]  /*09d0*/  NOP ;  /* 0x0000000000007918 */ /* 0x000fd00000000000 */
[----:B------:R-:W0:Y:S02]  /*09e0*/  USETMAXREG.TRY_ALLOC.CTAPOOL UP0, 0xf0 ;  /* 0x000000f0000079c8 */ /* 0x000e240008000600 */
[----:B0-----:R-:W-:-:S13]  /*09f0*/  PLOP3.LUT P0, PT, PT, PT, UP0, 0x80, 0x0 ;  /* 0x000000000000781c */ /* 0x001fda0003f0f008 */
[----:B------:R-:W-:Y:S05]  /*0a00*/  @!P0 BRA `(.L_x_1653) ;  /* 0xfffffffc00f08947 */ /* 0x000fea000383ffff */
[----:B------:R-:W0:Y:S08]  /*0a10*/  S2UR UR5, SR_CgaCtaId ;  /* 0x00000000000579c3 */ /* 0x000e300000008800 */
[----:B------:R-:W-:Y:S06]  /*0a20*/  BAR.ARV 0x8, 0x180 ;  /* 0x0206000000007b1d */ /* 0x000fec0000002000 */
[----:B------:R-:W-:-:S02]  /*0a30*/  UMOV UR4, 0x400 ;  /* 0x0000040000047882 */ /* 0x000fc40000000000 */
[----:B------:R-:W-:Y:S01]  /*0a40*/  BAR.SYNC.DEFER_BLOCKING 0x5, 0x180 ;  /* 0x0146000000007b1d */ /* 0x000fe20000010000 */
[----:B0-----:R-:W-:-:S06]  /*0a50*/  ULEA UR4, UR5, UR4, 0x18 ;  /* 0x0000000405047291 */ /* 0x001fcc000f8ec03f */
[----:B------:R-:W-:Y:S01]  /*0a60*/  IMAD.U32 R16, RZ, RZ, UR4 ;  /* 0x00000004ff107e24 */ /* 0x000fe2000f8e00ff */
[----:B------:R-:W-:-:S04]  /*0a70*/  ULDC UR4, c[0x0][0xc3c] ;  /* 0x00030f0000047ab9 */ /* 0x000fc80000000800 */
[----:B------:R-:W0:Y:S01]  /*0a80*/  LDS.128 R24, [R16+0x2a8d0] ;  /* 0x02a8d00010187984 */ /* 0x000e220000000c00 */
[----:B------:R-:W-:Y:S06]  /*0a90*/  BAR.ARV 0x4, 0x180 ;  /* 0x0106000000007b1d */ /* 0x000fec0000002000 */
[----:B0-----:R-:W-:-:S13]  /*0aa0*/  ISETP.GE.AND P0, PT, R27, UR4, PT ;  /* 0x000000041b007c0c */ /* 0x001fda000bf06270 */
[----:B------:R-:W-:Y:S05]  /*0ab0*/  @P0 BRA `(.L_x_1654) ;  /* 0x0000029000600947 */ /* 0x000fea0003800000 */
[----:B------:R-:W-:Y:S01]  /*0ac0*/  VIADD R4, R4, 0xffffff80 ;  /* 0xffffff8004047836 */ /* 0x000fe20000000000 */
[----:B------:R-:W-:Y:S01]  /*0ad0*/  R2UR UR4, R16 ;  /* 0x00000000100472ca */ /* 0x000fe200000e0000 */
[----:B------:R-:W-:Y:S01]  /*0ae0*/  ULOP3.LUT UR5, UR60, 0x1, URZ, 0xfc, !UPT ;  /* 0x000000013c057892 */ /* 0x000fe2000f8efc3f */
[----:B------:R-:W-:Y:S01]  /*0af0*/  IMAD.MOV.U32 R187, RZ, RZ, RZ ;  /* 0x000000ffffbb7224 */ /* 0x000fe200078e00ff */
[----:B------:R-:W-:Y:S02]  /*0b00*/  CS2R R22, SRZ ;  /* 0x0000000000167805 */ /* 0x000fe4000001ff00 */
[----:B------:R-:W-:Y:S01]  /*0b10*/  SHF.R.S32.HI R3, RZ, 0x1f, R4 ;  /* 0x0000001fff037819 */ /* 0x000fe20000011404 */
[----:B------:R-:W-:Y:S02]  /*0b20*/  IMAD.MOV.U32 R17, RZ, RZ, RZ ;  /* 0x000000ffff117224 */ /* 0x000fe400078e00ff */
[----:B------:R-:W-:Y:S01]  /*0b30*/  IMAD.MOV.U32 R167, RZ, RZ, RZ ;  /* 0x000000ffffa77224 */ /* 0x000fe200078e00ff */
[----:B------:R-:W-:-:S02]  /*0b40*/  LEA.HI R0, R3, R4, RZ, 0x7 ;  /* 0x0000000403007211 */ /* 0x000fc400078f38ff */
[CC--:B------:R-:W-:Y:S02]  /*0b50*/  LEA.HI R2, R3.reuse, R4.reuse, RZ, 0x4 ;  /* 0x0000000403027211 */ /* 0x0c0fe400078f20ff */
[----:B------:R-:W-:Y:S01]  /*0b60*/  LOP3.LUT R201, R0, 0xffffff80, RZ, 0xc0, !PT ;  /* 0xffffff8000c97812 */ /* 0x000fe200078ec0ff */
[----:B------:R-:W-:Y:S01]  /*0b70*/  UIADD3 UR4, UR4, 0xc400, URZ ;  /* 0x0000c40004047890 */ /* 0x000fe2000fffe03f */
[----:B------:R-:W-:Y:S02]  /*0b80*/  SHF.R.S32.HI R5, RZ, 0x4, R2 ;  /* 0x00000004ff057819 */ /* 0x000fe40000011402 */
[----:B------:R-:W-:Y:S01]  /*0b90*/  SHF.R.S32.HI R223, RZ, 0x7, R0 ;  /* 0x00000007ffdf7819 */ /* 0x000fe20000011400 */
[----:B------:R-:W-:Y:S01]  /*0ba0*/  IMAD.IADD R201, R4, 0x1, -R201 ;  /* 0x0000000104c97824 */ /* 0x000fe200078e0ac9 */
[----:B------:R-:W-:Y:S02]  /*0bb0*/  LEA.HI R190, R3, R4, RZ, 0x3 ;  /* 0x0000000403be7211 */ /* 0x000fe400078f18ff */
[----:B------:R-:W-:-:S02]  /*0bc0*/  LEA.HI R0, R0, R223, RZ, 0x1 ;  /* 0x000000df00007211 */ /* 0x000fc400078f08ff */
[----:B------:R-:W-:Y:S02]  /*0bd0*/  SHF.R.S32.HI R8, RZ, 0x1f, R201 ;  /* 0x0000001fff087819 */ /* 0x000fe400000114c9 */
[----:B------:R-:W-:Y:S02]  /*0be0*/  LOP3.LUT R0, R0, 0x3fffffe, RZ, 0xc0, !PT ;  /* 0x03fffffe00007812 */ /* 0x000fe400078ec0ff */
[CC--:B------:R-:W-:Y:S02]  /*0bf0*/  LEA.HI R9, R8.reuse, R201.reuse, RZ, 0x2 ;  /* 0x000000c908097211 */ /* 0x0c0fe400078f10ff */
[----:B------:R-:W-:Y:S02]  /*0c00*/  LEA.HI R8, R8, R201, RZ, 0x5 ;  /* 0x000000c908087211 */ /* 0x000fe400078f28ff */
[--C-:B------:R-:W-:Y:S02]  /*0c10*/  SHF.R.S32.HI R7, RZ, 0x2, R9.reuse ;  /* 0x00000002ff077819 */ /* 0x100fe40000011409 */
[----:B------:R-:W-:-:S02]  /*0c20*/  SHF.R.S32.HI R6, RZ, 0x1f, R9 ;  /* 0x0000001fff067819 */ /* 0x000fc40000011409 */
[----:B------:R-:W-:Y:S02]  /*0c30*/  SHF.R.S32.HI R8, RZ, 0x5, R8 ;  /* 0x00000005ff087819 */ /* 0x000fe40000011408 */
[----:B------:R-:W-:Y:S02]  /*0c40*/  LEA.HI R10, R6, R7, RZ, 0x3 ;  /* 0x00000007060a7211 */ /* 0x000fe400078f18ff */
[----:B------:R-:W-:Y:S02]  /*0c50*/  LEA.HI R6, R2, R5, RZ, 0x1 ;  /* 0x0000000502067211 */ /* 0x000fe400078f08ff */
[----:B------:R-:W-:Y:S02]  /*0c60*/  LOP3.LUT R10, R10, 0xfffffff8, RZ, 0xc0, !PT ;  /* 0xfffffff80a0a7812 */ /* 0x000fe400078ec0ff */
[----:B------:R-:W-:Y:S02]  /*0c70*/  LOP3.LUT R6, R6, 0x1ffffffe, RZ, 0xc0, !PT ;  /* 0x1ffffffe06067812 */ /* 0x000fe400078ec0ff */
[----:B------:R-:W-:-:S02]  /*0c80*/  IADD3 R7, R7, -R10, RZ ;  /* 0x8000000a07077210 */ /* 0x000fc40007ffe0ff */
[----:B------:R-:W-:Y:S01]  /*0c90*/  IADD3 R0, R223, -R0, RZ ;  /* 0x80000000df007210 */ /* 0x000fe20007ffe0ff */
[----:B------:R-:W-:Y:S01]  /*0ca0*/  IMAD.IADD R6, R5, 0x1, -R6 ;  /* 0x0000000105067824 */ /* 0x000fe200078e0a06 */
[CC--:B------:R-:W-:Y:S01]  /*0cb0*/  LEA.HI R5, R3.reuse, R4.reuse, RZ, 0x5 ;  /* 0x0000000403057211 */ /* 0x0c0fe200078f28ff */
[----:B------:R-:W-:Y:S01]  /*0cc0*/  IMAD R11, R8, 0x10, R7 ;  /* 0x00000010080b7824 */ /* 0x000fe200078e0207 */
[----:B------:R-:W-:Y:S02]  /*0cd0*/  LEA.HI R7, R3, R4, RZ, 0x2 ;  /* 0x0000000403077211 */ /* 0x000fe400078f10ff */
[----:B------:R-:W-:Y:S01]  /*0ce0*/  LOP3.LUT R3, R2, 0x3fffff0, RZ, 0xc0, !PT ;  /* 0x03fffff002037812 */ /* 0x000fe200078ec0ff */
[----:B------:R-:W-:Y:S01]  /*0cf0*/  IMAD R224, R0, 0x40, R11 ;  /* 0x0000004000e07824 */ /* 0x000fe200078e020b */
[----:B------:R-:W-:Y:S02]  /*0d00*/  LOP3.LUT R189, R7, 0xfffffffc, RZ, 0xc0, !PT ;  /* 0xfffffffc07bd7812 */ /* 0x000fe400078ec0ff */
[----:B------:R-:W-:Y:S01]  /*0d10*/  SHF.R.S32.HI R162, RZ, 0x2, R7 ;  /* 0x00000002ffa27819 */ /* 0x000fe20000011407 */
[C---:B------:R-:W-:Y:S01]  /*0d20*/  IMAD.IADD R3, R4.reuse, 0x1, -R3 ;  /* 0x0000000104037824 */ /* 0x040fe200078e0a03 */
[----:B------:R-:W-:Y:S01]  /*0d30*/  SHF.R.S32.HI R7, RZ, 0x1f, R7 ;  /* 0x0000001fff077819 */ /* 0x000fe20000011407 */
[----:B------:R-:W-:Y:S01]  /*0d40*/  IMAD.IADD R189, R4, 0x1, -R189 ;  /* 0x0000000104bd7824 */ /* 0x000fe200078e0abd */
[----:B------:R-:W-:-:S02]  /*0d50*/  SHF.R.S32.HI R176, RZ, 0x5, R5 ;  /* 0x00000005ffb07819 */ /* 0x000fc40000011405 */
[----:B------:R-:W-:Y:S01]  /*0d60*/  LEA.HI R7, R7, R162, RZ, 0x3 ;  /* 0x000000a207077211 */ /* 0x000fe200078f18ff */
[----:B------:R-:W-:Y:S01]  /*0d70*/  IMAD.SHL.U32 R160, R189, 0x4, RZ ;  /* 0x00000004bda07824 */ /* 0x000fe200078e00ff */
[----:B------:R-:W-:Y:S01]  /*0d80*/  IADD3 R188, R162, 0x40, RZ ;  /* 0x00000040a2bc7810 */ /* 0x000fe20007ffe0ff */
[----:B------:R-:W-:Y:S01]  /*0d90*/  IMAD R3, R176, 0x10, R3 ;  /* 0x00000010b0037824 */ /* 0x000fe200078e0203 */
[----:B------:R-:W-:Y:S01]  /*0da0*/  LOP3.LUT R7, R7, 0xfffffff8, RZ, 0xc0, !PT ;  /* 0xfffffff807077812 */ /* 0x000fe200078ec0ff */
[C---:B------:R-:W-:Y:S01]  /*0db0*/  VIADD R168, R160.reuse, 0x40 ;  /* 0x00000040a0a87836 */ /* 0x040fe20000000000 */
[----:B------:R-:W-:Y:S01]  /*0dc0*/  IADD3 R169, R160, 0x20, RZ ;  /* 0x00000020a0a97810 */ /* 0x000fe20007ffe0ff */
[----:B------:R-:W-:Y:S01]  /*0dd0*/  IMAD R225, R3, 0x8, R6 ;  /* 0x0000000803e17824 */ /* 0x000fe200078e0206 */
[----:B------:R-:W-:Y:S01]  /*0de0*/  SHF.R.S32.HI R3, RZ, 0x1f, R188 ;  /* 0x0000001fff037819 */ /* 0x000fe200000114bc */
[----:B------:R-:W-:Y:S01]  /*0df0*/  IMAD.IADD R200, R162, 0x1, -R7 ;  /* 0x00000001a2c87824 */ /* 0x000fe200078e0a07 */
[----:B------:R-:W-:Y:S01]  /*0e00*/  LOP3.LUT R5, R190, 0xfffffff8, RZ, 0xc0, !PT ;  /* 0xfffffff8be057812 */ /* 0x000fe200078ec0ff */
[----:B------:R-:W-:Y:S01]  /*0e10*/  IMAD.IADD R165, R160, 0x1, R169 ;  /* 0x00000001a0a57824 */ /* 0x000fe200078e02a9 */
[----:B------:R-:W-:Y:S01]  /*0e20*/  LEA.HI R3, R3, R188, RZ, 0x3 ;  /* 0x000000bc03037211 */ /* 0x000fe200078f18ff */
[----:B------:R-:W-:Y:S01]  /*0e30*/  IMAD.SHL.U32 R173, R188, 0x40, RZ ;  /* 0x00000040bcad7824 */ /* 0x000fe200078e00ff */
[----:B------:R-:W-:Y:S01]  /*0e40*/  IADD3 R166, R160, R168, RZ ;  /* 0x000000a8a0a67210 */ /* 0x000fe20007ffe0ff */
[----:B------:R-:W-:Y:S01]  /*0e50*/  IMAD.SHL.U32 R174, R200, 0x40, RZ ;  /* 0x00000040c8ae7824 */ /* 0x000fe200078e00ff */
[----:B------:R-:W-:Y:S01]  /*0e60*/  SHF.R.S32.HI R0, RZ, 0x1f, R165 ;  /* 0x0000001fff007819 */ /* 0x000fe200000114a5 */
[----:B------:R-:W-:Y:S01]  /*0e70*/  IMAD.SHL.U32 R3, R3, 0x40, RZ ;  /* 0x0000004003037824 */ /* 0x000fe200078e00ff */
[----:B------:R-:W-:Y:S01]  /*0e80*/  LOP3.LUT R173, R173, 0x1c0, RZ, 0xc0, !PT ;  /* 0x000001c0adad7812 */ /* 0x000fe200078ec0ff */
[----:B------:R-:W-:Y:S01]  /*0e90*/  IMAD.IADD R184, R4, 0x1, -R5 ;  /* 0x0000000104b87824 */ /* 0x000fe200078e0a05 */
[-C--:B------:R-:W-:Y:S01]  /*0ea0*/  LEA.HI R191, R0, R165.reuse, RZ, 0x3 ;  /* 0x000000a500bf7211 */ /* 0x080fe200078f18ff */
[----:B------:R-:W-:Y:S01]  /*0eb0*/  IMAD.SHL.U32 R176, R176, 0x200, RZ ;  /* 0x00000200b0b07824 */ /* 0x000fe200078e00ff */
[----:B------:R-:W-:Y:S01]  /*0ec0*/  LEA.HI R0, R0, R165, RZ, 0x6 ;  /* 0x000000a500007211 */ /* 0x000fe200078f30ff */
[----:B------:R-:W-:Y:S01]  /*0ed0*/  IMAD.SHL.U32 R18, R189, 0x8, RZ ;  /* 0x00000008bd127824 */ /* 0x000fe200078e00ff */
[----:B------:R-:W-:Y:S01]  /*0ee0*/  LOP3.LUT R174, R174, 0x1c0, RZ, 0xc0, !PT ;  /* 0x000001c0aeae7812 */ /* 0x000fe200078ec0ff */
[----:B------:R-:W-:Y:S01]  /*0ef0*/  IMAD.SHL.U32 R182, R184, 0x8, RZ ;  /* 0x00000008b8b67824 */ /* 0x000fe200078e00ff */
[----:B------:R-:W-:Y:S01]  /*0f00*/  SHF.R.U32.HI R208, RZ, 0x3, R173 ;  /* 0x00000003ffd07819 */ /* 0x000fe200000116ad */
[----:B------:R-:W-:Y:S01]  /*0f10*/  IMAD.SHL.U32 R2, R0, 0x80, RZ ;  /* 0x0000008000027824 */ /* 0x000fe200078e00ff */
[----:B------:R-:W-:Y:S01]  /*0f20*/  LOP3.LUT R178, R3, 0xfffffe00, RZ, 0xc0, !PT ;  /* 0xfffffe0003b27812 */ /* 0x000fe200078ec0ff */
[----:B------:R-:W-:Y:S01]  /*0f30*/  VIADD R183, R182, 0x40 ;  /* 0x00000040b6b77836 */ /* 0x000fe20000000000 */
[----:B------:R-:W-:Y:S01]  /*0f40*/  SHF.R.U32.HI R175, RZ, 0x3, R174 ;  /* 0x00000003ffaf7819 */ /* 0x000fe200000116ae */
[----:B------:R-:W-:Y:S01]  /*0f50*/  VIADD R170, R160, 0x30 ;  /* 0x00000030a0aa7836 */ /* 0x000fe20000000000 */
[--C-:B------:R-:W-:Y:S01]  /*0f60*/  LOP3.LUT R0, R174, 0x38, R191.reuse, 0xf8, !PT ;  /* 0x00000038ae007812 */ /* 0x100fe200078ef8bf */
[----:B------:R-:W-:Y:S01]  /*0f70*/  VIADD R172, R160, 0x50 ;  /* 0x00000050a0ac7836 */ /* 0x000fe20000000000 */
[----:B------:R-:W-:-:S02]  /*0f80*/  LOP3.LUT R7, R173, 0x38, R191, 0xf8, !PT ;  /* 0x00000038ad077812 */ /* 0x000fc400078ef8bf */
[----:B------:R-:W-:Y:S02]  /*0f90*/  SHF.R.S32.HI R3, RZ, 0x1f, R166 ;  /* 0x0000001fff037819 */ /* 0x000fe400000114a6 */
[----:B------:R-:W-:Y:S02]  /*0fa0*/  LOP3.LUT R5, R2, 0xffffe000, RZ, 0xc0, !PT ;  /* 0xffffe00002057812 */ /* 0x000fe400078ec0ff */
[----:B------:R-:W-:Y:S02]  /*0fb0*/  LOP3.LUT R0, R0, R175, RZ, 0x3c, !PT ;  /* 0x000000af00007212 */ /* 0x000fe400078e3cff */
[----:B------:R-:W-:Y:S02]  /*0fc0*/  LOP3.LUT R2, R7, R208, RZ, 0x3c, !PT ;  /* 0x000000d007027212 */ /* 0x000fe400078e3cff */
[CC--:B------:R-:W-:Y:S02]  /*0fd0*/  LEA.HI R4, R3.reuse, R166.reuse, RZ, 0x6 ;  /* 0x000000a603047211 */ /* 0x0c0fe400078f30ff */
[----:B------:R-:W-:-:S02]  /*0fe0*/  LEA.HI R3, R3, R166, RZ, 0x3 ;  /* 0x000000a603037211 */ /* 0x000fc400078f18ff */
[-C--:B------:R-:W-:Y:S01]  /*0ff0*/  IADD3 R207, R0, R5.reuse, R176 ;  /* 0x0000000500cf7210 */ /* 0x080fe20007ffe0b0 */
[----:B------:R-:W-:Y:S01]  /*1000*/  IMAD.SHL.U32 R6, R4, 0x80, RZ ;  /* 0x0000008004067824 */ /* 0x000fe200078e00ff */
[----:B------:R-:W-:Y:S01]  /*1010*/  IADD3 R2, R2, R5, R178 ;  /* 0x0000000502027210 */ /* 0x000fe20007ffe0b2 */
[----:B------:R-:W-:Y:S01]  /*1020*/  IMAD.U32 R5, RZ, RZ, UR4 ;  /* 0x00000004ff057e24 */ /* 0x000fe2000f8e00ff */
[----:B------:R-:W-:Y:S02]  /*1030*/  MOV R0, UR5 ;  /* 0x0000000500007c02 */ /* 0x000fe40008000f00 */
[----:B------:R-:W-:Y:S02]  /*1040*/  LEA.HI R0, R189, R189, RZ, 0x1 ;  /* 0x000000bdbd007211 */ /* 0x000fe400078f08ff */
[--C-:B------:R-:W-:Y:S01]  /*1050*/  LOP3.LUT R4, R174, 0x38, R3.reuse, 0xf8, !PT ;  /* 0x00000038ae047812 */ /* 0x100fe200078ef803 */
[----:B------:R0:W-:Y:S01]  /*1060*/  STL [R1+0x40], R5 ;  /* 0x0000400501007387 */ /* 0x0001e20000100800 */
[----:B------:R-:W-:-:S02]  /*1070*/  LOP3.LUT R11, R173, 0x38, R3, 0xf8, !PT ;  /* 0x00000038ad0b7812 */ /* 0x000fc400078ef803 */
[----:B------:R-:W-:Y:S02]  /*1080*/  LOP3.LUT R0, R0, 0x1ffffffe, RZ, 0xc0, !PT ;  /* 0x1ffffffe00007812 */ /* 0x000fe400078ec0ff */
[----:B------:R-:W-:Y:S02]  /*1090*/  LOP3.LUT R7, R6, 0xffffe000, RZ, 0xc0, !PT ;  /* 0xffffe00006077812 */ /* 0x000fe400078ec0ff */
[----:B------:R-:W-:Y:S01]  /*10a0*/  LOP3.LUT R4, R4, R175, RZ, 0x3c, !PT ;  /* 0x000000af04047212 */ /* 0x000fe200078e3cff */
[----:B------:R-:W-:Y:S01]  /*10b0*/  IMAD.IADD R181, R189, 0x1, -R0 ;  /* 0x00000001bdb57824 */ /* 0x000fe200078e0a00 */
[----:B------:R-:W-:Y:S02]  /*10c0*/  LOP3.LUT R11, R11, R208, RZ, 0x3c, !PT ;  /* 0x000000d00b0b7212 */ /* 0x000fe400078e3cff */
[----:B0-----:R-:W-:Y:S01]  /*10d0*/  LOP3.LUT R5, R173, 0x38, R18, 0xf8, !PT ;  /* 0x00000038ad057812 */ /* 0x001fe200078ef812 */
[----:B------:R-:W-:Y:S01]  /*10e0*/  IMAD R181, R181, 0x8, R224 ;  /* 0x00000008b5b57824 */ /* 0x000fe200078e02e0 */
[----:B------:R-:W-:-:S02]  /*10f0*/  LOP3.LUT R180, R9, 0x7ffffffc, RZ, 0xc0, !PT ;  /* 0x7ffffffc09b47812 */ /* 0x000fc400078ec0ff */
[-C--:B------:R-:W-:Y:S02]  /*1100*/  IADD3 R4, R4, R7.reuse, R176 ;  /* 0x0000000704047210 */ /* 0x080fe40007ffe0b0 */
[----:B------:R-:W-:Y:S01]  /*1110*/  IADD3 R11, R11, R7, R178 ;  /* 0x000000070b0b7210 */ /* 0x000fe20007ffe0b2 */
[----:B------:R-:W-:Y:S01]  /*1120*/  IMAD.IADD R180, R201, 0x1, -R180 ;  /* 0x00000001c9b47824 */ /* 0x000fe200078e0ab4 */
[----:B------:R-:W-:Y:S02]  /*1130*/  IADD3 R171, R160, 0x10, RZ ;  /* 0x00000010a0ab7810 */ /* 0x000fe40007ffe0ff */
[----:B------:R-:W-:Y:S02]  /*1140*/  LOP3.LUT R5, R178, R5, R208, 0xf6, !PT ;  /* 0x00000005b2057212 */ /* 0x000fe400078ef6d0 */
[----:B------:R-:W-:Y:S02]  /*1150*/  SHF.R.S32.HI R190, RZ, 0x3, R190 ;  /* 0x00000003ffbe7819 */ /* 0x000fe400000114be */
[----:B------:R-:W-:-:S02]  /*1160*/  SHF.R.S32.HI R227, RZ, 0x1f, R182 ;  /* 0x0000001fffe37819 */ /* 0x000fc400000114b6 */
[----:B------:R-:W-:Y:S02]  /*1170*/  SHF.R.S32.HI R197, RZ, 0x1f, R171 ;  /* 0x0000001fffc57819 */ /* 0x000fe400000114ab */
[----:B------:R-:W-:Y:S02]  /*1180*/  SHF.R.S32.HI R226, RZ, 0x1f, R183 ;  /* 0x0000001fffe27819 */ /* 0x000fe400000114b7 */
[----:B------:R-:W-:Y:S02]  /*1190*/  SHF.R.S32.HI R196, RZ, 0x1f, R169 ;  /* 0x0000001fffc47819 */ /* 0x000fe400000114a9 */
[----:B------:R-:W-:Y:S02]  /*11a0*/  SHF.R.S32.HI R195, RZ, 0x1f, R170 ;  /* 0x0000001fffc37819 */ /* 0x000fe400000114aa */
[----:B------:R-:W-:Y:S02]  /*11b0*/  SHF.R.S32.HI R194, RZ, 0x1f, R168 ;  /* 0x0000001fffc27819 */ /* 0x000fe400000114a8 */
[----:B------:R-:W-:-:S02]  /*11c0*/  SHF.R.S32.HI R193, RZ, 0x1f, R172 ;  /* 0x0000001fffc17819 */ /* 0x000fc400000114ac */
[----:B------:R-:W-:Y:S02]  /*11d0*/  SHF.L.U32 R225, R225, 0x3, RZ ;  /* 0x00000003e1e17819 */ /* 0x000fe400000006ff */
[----:B------:R-:W-:Y:S02]  /*11e0*/  SHF.R.S32.HI R191, RZ, 0x3, R191 ;  /* 0x00000003ffbf7819 */ /* 0x000fe400000114bf */
[----:B------:R-:W-:Y:S02]  /*11f0*/  SHF.R.S32.HI R192, RZ, 0x3, R3 ;  /* 0x00000003ffc07819 */ /* 0x000fe40000011403 */
[----:B------:R-:W-:Y:S02]  /*1200*/  LEA R206, R5, UR4, 0x1 ;  /* 0x0000000405ce7c11 */ /* 0x000fe4000f8e08ff */
[----:B------:R-:W-:Y:S02]  /*1210*/  LEA R207, R207, UR4, 0x1 ;  /* 0x00000004cfcf7c11 */ /* 0x000fe4000f8e08ff */
[----:B------:R-:W-:-:S02]  /*1220*/  LEA R204, R2, UR4, 0x1 ;  /* 0x0000000402cc7c11 */ /* 0x000fc4000f8e08ff */
[----:B------:R-:W-:Y:S02]  /*1230*/  LEA R205, R4, UR4, 0x1 ;  /* 0x0000000404cd7c11 */ /* 0x000fe4000f8e08ff */
[----:B------:R-:W-:-:S07]  /*1240*/  LEA R203, R11, UR4, 0x1 ;  /* 0x000000040bcb7c11 */ /* 0x000fce000f8e08ff */
.L_x_1940:
[----:B------:R-:W-:Y:S01]  /*1250*/  ULDC.64 UR4, c[0x0][0xa28] ;  /* 0x00028a0000047ab9 */ /* 0x000fe20000000a00 */
[----:B0-2---:R-:W0:Y:S01]  /*1260*/  LDC.64 R4, c[0x0][0xa08] ;  /* 0x00028200ff047b82 */ /* 0x005e220000000a00 */
[----:B------:R-:W-:Y:S01]  /*1270*/  ISETP.NE.U32.AND P0, PT, RZ, UR4, PT ;  /* 0x00000004ff007c0c */ /* 0x000fe2000bf05070 */
[----:B------:R-:W-:Y:S01]  /*1280*/  IMAD.MOV.U32 R0, RZ, RZ, RZ ;  /* 0x000000ffff007224 */ /* 0x000fe200078e00ff */
[----:B------:R-:W-:Y:S01]  /*1290*/  ULDC.64 UR6, c[0x0][0x208] ;  /* 0x0000820000067ab9 */ /* 0x000fe20000000a00 */
[----:B------:R-:W-:Y:S01]  /*12a0*/  IMAD.MOV.U32 R28, RZ, RZ, RZ ;  /* 0x000000ffff1c7224 */ /* 0x000fe200078e00ff */
[----:B------:R-:W-:Y:S01]  /*12b0*/  ISETP.NE.AND.EX P0, PT, RZ, UR5, PT, P0 ;  /* 0x00000005ff007c0c */ /* 0x000fe2000bf05300 */
[----:B------:R-:W-:Y:S02]  /*12c0*/  ULDC.64 UR4, c[0x0][0xa18] ;  /* 0x0002860000047ab9 */ /* 0x000fe40000000a00 */
[----:B------:R-:W-:-:S04]  /*12d0*/  ISETP.NE.U32.AND P1, PT, RZ, UR4, PT ;  /* 0x00000004ff007c0c */ /* 0x000fc8000bf25070 */
[----:B------:R-:W-:Y:S01]  /*12e0*/  ISETP.NE.AND.EX P1, PT, RZ, UR5, PT, P1 ;  /* 0x00000005ff007c0c */ /* 0x000fe2000bf25310 */
[----:B------:R-:W-:Y:S02]  /*12f0*/  ULDC.64 UR4, c[0x0][0xa08] ;  /* 0x0002820000047ab9 */ /* 0x000fe40000000a00 */
[----:B------:R-:W-:-:S03]  /*1300*/  ISETP.NE.U32.AND P3, PT, RZ, UR4, PT ;  /* 0x00000004ff007c0c */ /* 0x000fc6000bf65070 */
[----:B---34-:R-:W1:Y:S01]  /*1310*/  @P0 LDC.64 R2, c[0x0][0xa28] ;  /* 0x00028a00ff020b82 */ /* 0x018e620000000a00 */
[----:B------:R-:W-:Y:S01]  /*1320*/  ISETP.NE.AND.EX P3, PT, RZ, UR5, PT, P3 ;  /* 0x00000005ff007c0c */ /* 0x000fe2000bf65330 */
[----:B0-----:R-:W-:-:S06]  /*1330*/  IMAD.WIDE R8, R27, 0x4, R4 ;  /* 0x000000041b087825 */ /* 0x001fcc00078e0204 */
[----:B------:R-:W0:Y:S01]  /*1340*/  @P1 LDC.64 R6, c[0x0][0xa18] ;  /* 0x00028600ff061b82 */ /* 0x000e220000000a00 */
[----:B------:R-:W-:Y:S02]  /*1350*/  ULDC UR4, c[0x0][0x288] ;  /* 0x0000a20000047ab9 */ /* 0x000fe40000000800 */
[----:B------:R-:W-:Y:S01]  /*1360*/  MOV R163, UR4 ;  /* 0x0000000400a37c02 */ /* 0x000fe20008000f00 */
[----:B------:R-:W-:Y:S02]  /*1370*/  ULDC.64 UR4, c[0x0][0x418] ;  /* 0x0001060000047ab9 */ /* 0x000fe40000000a00 */
[----:B------:R-:W-:Y:S01]  /*1380*/  UISETP.NE.U32.AND UP0, UPT, UR4, URZ, UPT ;  /* 0x0000003f0400728c */ /* 0x000fe2000bf05070 */
[----:B------:R2:W5:Y:S03]  /*1390*/  @P3 LDG.E R28, desc[UR6][R8.64] ;  /* 0x00000006081c3981 */ /* 0x000566000c1e1900 */
[----:B------:R-:W-:-:S03]  /*13a0*/  UISETP.NE.AND.EX UP0, UPT, UR5, URZ, UPT, UP0 ;  /* 0x0000003f0500728c */ /* 0x000fc6000bf05300 */
[----:B------:R-:W-:Y:S01]  /*13b0*/  ULDC.64 UR4, c[0x0][0xa20] ;  /* 0x0002880000047ab9 */ /* 0x000fe20000000a00 */
[----:B-1----:R-:W-:Y:S01]  /*13c0*/  @P0 IMAD.WIDE R2, R27, 0x4, R2 ;  /* 0x000000041b020825 */ /* 0x002fe200078e0202 */
[----:B------:R-:W-:-:S04]  /*13d0*/  ISETP.NE.U32.AND P2, PT, RZ, UR4, PT ;  /* 0x00000004ff007c0c */ /* 0x000fc8000bf45070 */
[----:B------:R2:W5:Y:S01]  /*13e0*/  @P0 LDG.E R0, desc[UR6][R2.64] ;  /* 0x0000000602000981 */ /* 0x000562000c1e1900 */
[----:B0-----:R-:W-:-:S05]  /*13f0*/  @P1 IMAD.WIDE R4, R27, 0x4, R6 ;  /* 0x000000041b041825 */ /* 0x001fca00078e0206 */
[----:B------:R2:W5:Y:S01]  /*1400*/  @P1 LDG.E R163, desc[UR6][R4.64] ;  /* 0x0000000604a31981 */ /* 0x000562000c1e1900 */
[----:B------:R-:W-:Y:S02]  /*1410*/  ULDC UR6, c[0x0][0x424] ;  /* 0x0001090000067ab9 */ /* 0x000fe40000000800 */
[----:B------:R-:W-:Y:S01]  /*1420*/  USEL UR4, UR6, 0x1, UP0 ;  /* 0x0000000106047887 */ /* 0x000fe20008000000 */
[----:B------:R-:W-:Y:S02]  /*1430*/  ISETP.NE.AND.EX P2, PT, RZ, UR5, PT, P2 ;  /* 0x00000005ff007c0c */ /* 0x000fe4000bf45320 */
[----:B------:R-:W-:Y:S01]  /*1440*/  ULDC UR6, c[0x0][0x2f0] ;  /* 0x0000bc0000067ab9 */ /* 0x000fe20000000800 */
[----:B------:R-:W-:Y:S01]  /*1450*/  ULDC UR7, c[0x0][0x348] ;  /* 0x0000d20000077ab9 */ /* 0x000fe20000000800 */
[----:B------:R-:W-:Y:S01]  /*1460*/  UIMAD UR6, UR4, UR6, URZ ;  /* 0x00000006040672a4 */ /* 0x000fe2000f8e023f */
[----:B------:R-:W-:Y:S02]  /*1470*/  IMAD.MOV.U32 R185, RZ, RZ, R26 ;  /* 0x000000ffffb97224 */ /* 0x000fe400078e001a */
[----:B------:R-:W-:Y:S01]  /*1480*/  IMAD.MOV.U32 R186, RZ, RZ, R27 ;  /* 0x000000ffffba7224 */ /* 0x000fe200078e001b */
[----:B--2---:R-:W-:Y:S08]  /*1490*/  @P1 BRA `(.L_x_1655) ;  /* 0x0000000000281947 */ /* 0x004ff00003800000 */
[----:B------:R-:W-:Y:S02]  /*14a0*/  ULDC.64 UR4, c[0x0][0xa00] ;  /* 0x0002800000047ab9 */ /* 0x000fe40000000a00 */
[----:B------:R-:W-:-:S04]  /*14b0*/  ISETP.NE.U32.AND P0, PT, RZ, UR4, PT ;  /* 0x00000004ff007c0c */ /* 0x000fc8000bf05070 */
[----:B------:R-:W-:-:S13]  /*14c0*/  ISETP.NE.AND.EX P0, PT, RZ, UR5, PT, P0 ;  /* 0x00000005ff007c0c */ /* 0x000fda000bf05300 */
[----:B------:R-:W-:Y:S05]  /*14d0*/  @!P0 BRA `(.L_x_1655) ;  /* 0x0000000000188947 */ /* 0x000fea0003800000 */
[----:B------:R-:W0:Y:S01]  /*14e0*/  LDC.64 R2, c[0x0][0xa00] ;  /* 0x00028000ff027b82 */ /* 0x000e220000000a00 */
[----:B------:R-:W-:Y:S01]  /*14f0*/  ULDC.64 UR4, c[0x0][0x208] ;  /* 0x0000820000047ab9 */ /* 0x000fe20000000a00 */
[----:B0-----:R-:W-:-:S05]  /*1500*/  IMAD.WIDE R2, R27, 0x4, R2 ;  /* 0x000000041b027825 */ /* 0x001fca00078e0202 */
[----:B-----5:R-:W2:Y:S04]  /*1510*/  LDG.E R163, desc[UR4][R2.64] ;  /* 0x0000000402a37981 */ /* 0x020ea8000c1e1900 */
[----:B------:R-:W2:Y:S02]  /*1520*/  LDG.E R4, desc[UR4][R2.64+0x4] ;  /* 0x0000040402047981 */ /* 0x000ea4000c1e1900 */
[----:B--2---:R-:W-:-:S07]  /*1530*/  IMAD.IADD R163, R4, 0x1, -R163 ;  /* 0x0000000104a37824 */ /* 0x004fce00078e0aa3 */
.L_x_1655:
[----:B------:R-:W-:Y:S01]  /*1540*/  IMAD.U32 R24, RZ, RZ, UR7 ;  /* 0x00000007ff187e24 */ /* 0x000fe2000f8e00ff */
[----:B------:R-:W-:Y:S01]  /*1550*/  MOV R29, UR6 ;  /* 0x00000006001d7c02 */ /* 0x000fe20008000f00 */
[----:B------:R-:W-:Y:S06]  /*1560*/  @!P2 BRA `(.L_x_1656) ;  /* 0x000000000014a947 */ /* 0x000fec0003800000 */
[----:B------:R-:W0:Y:S01]  /*1570*/  LDC.64 R2, c[0x0][0xa20] ;  /* 0x00028800ff027b82 */ /* 0x000e220000000a00 */
[----:B------:R-:W-:Y:S01]  /*1580*/  ULDC.64 UR4, c[0x0][0x208] ;  /* 0x0000820000047ab9 */ /* 0x000fe20000000a00 */
[----:B0-----:R-:W-:-:S05]  /*1590*/  IMAD.WIDE R2, R27, 0x4, R2 ;  /* 0x000000041b027825 */ /* 0x001fca00078e0202 */
[----:B------:R0:W5:Y:S01]  /*15a0*/  LDG.E R29, desc[UR4][R2.64] ;  /* 0x00000004021d7981 */ /* 0x000162000c1e1900 */
[----:B------:R-:W-:Y:S05]  /*15b0*/  BRA `(.L_x_1657) ;  /* 0x0000000000147947 */ /* 0x000fea0003800000 */
.L_x_1656:
[----:B------:R-:W-:Y:S05]  /*15c0*/  @!P3 BRA `(.L_x_1657) ;  /* 0x000000000010b947 */ /* 0x000fea0003800000 */
[----:B------:R-:W-:Y:S02]  /*15d0*/  ULDC.64 UR4, c[0x0][0x208] ;  /* 0x0000820000047ab9 */ /* 0x000fe40000000a00 */
[----:B------:R-:W2:Y:S04]  /*15e0*/  LDG.E R2, desc[UR4][R8.64] ;  /* 0x0000000408027981 */ /* 0x000ea8000c1e1900 */
[----:B------:R-:W2:Y:S02]  /*15f0*/  LDG.E R29, desc[UR4][R8.64+0x4] ;  /* 0x00000404081d7981 */ /* 0x000ea4000c1e1900 */
[----:B--2---:R-:W-:-:S07]  /*1600*/  IMAD.IADD R29, R29, 0x1, -R2 ;  /* 0x000000011d1d7824 */ /* 0x004fce00078e0a02 */
.L_x_1657:
[----:B------:R-:W-:Y:S01]  /*1610*/  ULDC.64 UR4, c[0x0][0xa10] ;  /* 0x0002840000047ab9 */ /* 0x000fe20000000a00 */
[----:B------:R-:W-:Y:S01]  /*1620*/  ULDC.64 UR6, c[0x0][0x208] ;  /* 0x0000820000067ab9 */ /* 0x000fe20000000a00 */
[----:B------:R-:W-:Y:S01]  /*1630*/  ISETP.NE.U32.AND P0, PT, RZ, UR4, PT ;  /* 0x00000004ff007c0c */ /* 0x000fe2000bf05070 */
[----:B------:R-:W1:Y:S03]  /*1640*/  LDC R8, c[0x0][0x448] ;  /* 0x00011200ff087b82 */ /* 0x000e660000000800 */
[----:B------:R-:W-:Y:S01]  /*1650*/  ISETP.NE.AND.EX P0, PT, RZ, UR5, PT, P0 ;  /* 0x00000005ff007c0c */ /* 0x000fe2000bf05300 */
[----:B------:R-:W-:Y:S02]  /*1660*/  ULDC.64 UR4, c[0x0][0xa30] ;  /* 0x00028c0000047ab9 */ /* 0x000fe40000000a00 */
[----:B------:R-:W-:Y:S01]  /*1670*/  ISETP.NE.U32.AND P1, PT, RZ, UR4, PT ;  /* 0x00000004ff007c0c */ /* 0x000fe2000bf25070 */
[----:B-----5:R-:W-:Y:S01]  /*1680*/  IMAD.MOV.U32 R143, RZ, RZ, R29 ;  /* 0x000000ffff8f7224 */ /* 0x020fe200078e001d */
[----:B------:R-:W2:Y:S02]  /*1690*/  LDC.64 R10, c[0x0][0x9e0] ;  /* 0x00027800ff0a7b82 */ /* 0x000ea40000000a00 */
[----:B------:R-:W-:-:S06]  /*16a0*/  ISETP.NE.AND.EX P1, PT, RZ, UR5, PT, P1 ;  /* 0x00000005ff007c0c */ /* 0x000fcc000bf25310 */
[----:B0-----:R-:W0:Y:S08]  /*16b0*/  @P0 LDC.64 R2, c[0x0][0xa10] ;  /* 0x00028400ff020b82 */ /* 0x001e300000000a00 */
[----:B------:R-:W3:Y:S01]  /*16c0*/  @P1 LDC.64 R4, c[0x0][0xa30] ;  /* 0x00028c00ff041b82 */ /* 0x000ee20000000a00 */
[----:B0-----:R-:W-:-:S05]  /*16d0*/  @P0 IMAD.WIDE R2, R27, 0x4, R2 ;  /* 0x000000041b020825 */ /* 0x001fca00078e0202 */
[----:B------:R-:W4:Y:S04]  /*16e0*/  @P0 LDG.E R6, desc[UR6][R2.64] ;  /* 0x0000000602060981 */ /* 0x000f28000c1e1900 */
[----:B------:R0:W4:Y:S01]  /*16f0*/  @P0 LDG.E R7, desc[UR6][R2.64+0x4] ;  /* 0x0000040602070981 */ /* 0x000122000c1e1900 */
[----:B---3--:R-:W-:-:S05]  /*1700*/  @P1 IMAD.WIDE R4, R27, 0x4, R4 ;  /* 0x000000041b041825 */ /* 0x008fca00078e0204 */
[----:B------:R3:W5:Y:S01]  /*1710*/  @P1 LDG.E R143, desc[UR6][R4.64] ;  /* 0x00000006048f1981 */ /* 0x000762000c1e1900 */
[----:B-1----:R-:W-:Y:S01]  /*1720*/  ISETP.NE.AND P1, PT, R8, 0x1, PT ;  /* 0x000000010800780c */ /* 0x002fe20003f25270 */
[----:B------:R-:W-:Y:S01]  /*1730*/  IMAD.SHL.U32 R177, R25, 0x80, RZ ;  /* 0x0000008019b17824 */ /* 0x000fe200078e00ff */
[----:B--2---:R-:W-:-:S03]  /*1740*/  ISETP.GE.AND P2, PT, R11, 0x1, PT ;  /* 0x000000010b00780c */ /* 0x004fc60003f46270 */
[----:B0-----:R-:W-:-:S08]  /*1750*/  VIADD R2, R177, 0x7f ;  /* 0x0000007fb1027836 */ /* 0x001fd00000000000 */
[----:B------:R-:W0:Y:S08]  /*1760*/  @P1 LDC R9, c[0x0][0x44c] ;  /* 0x00011300ff091b82 */ /* 0x000e300000000800 */
[----:B------:R-:W1:Y:S01]  /*1770*/  @P1 LDC R8, c[0x0][0x450] ;  /* 0x00011400ff081b82 */ /* 0x000e620000000800 */
[----:B0-----:R-:W-:-:S05]  /*1780*/  @P1 IMAD.HI.U32 R3, R2, R9, RZ ;  /* 0x0000000902031227 */ /* 0x001fca00078e00ff */
[----:B-1----:R-:W-:Y:S01]  /*1790*/  @P1 SHF.R.U32.HI R2, RZ, R8, R3 ;  /* 0x00000008ff021219 */ /* 0x002fe20000011603 */
[----:B----4-:R-:W-:Y:S01]  /*17a0*/  @P0 IMAD.IADD R24, R7, 0x1, -R6 ;  /* 0x0000000107180824 */ /* 0x010fe200078e0a06 */
[----:B------:R-:W-:-:S05]  /*17b0*/  IADD3 R7, R29, -R0, RZ ;  /* 0x800000001d077210 */ /* 0x000fca0007ffe0ff */
[----:B------:R-:W-:-:S04]  /*17c0*/  IMAD.IADD R164, R7, 0x1, R24 ;  /* 0x0000000107a47824 */ /* 0x000fc800078e0218 */
[C---:B------:R-:W-:Y:S01]  /*17d0*/  VIADD R0, R164.reuse, 0x5f ;  /* 0x0000005fa4007836 */ /* 0x040fe20000000000 */
[----:B------:R-:W-:-:S03]  /*17e0*/  IADD3 R3, R164, 0x1, -R163 ;  /* 0x00000001a4037810 */ /* 0x000fc60007ffe8a3 */
[----:B------:R-:W-:-:S04]  /*17f0*/  IMAD.HI R0, R0, 0x2aaaaaab, RZ ;  /* 0x2aaaaaab00007827 */ /* 0x000fc800078e02ff */
[----:B------:R-:W-:Y:S01]  /*1800*/  IMAD.IADD R3, R3, 0x1, R2 ;  /* 0x0000000103037824 */ /* 0x000fe200078e0202 */
[----:B------:R-:W-:-:S04]  /*1810*/  SHF.R.U32.HI R149, RZ, 0x1f, R0 ;  /* 0x0000001fff957819 */ /* 0x000fc80000011600 */
[----:B------:R-:W-:Y:S02]  /*1820*/  LEA.HI.SX32 R149, R0, R149, 0x1c ;  /* 0x0000009500957211 */ /* 0x000fe400078fe2ff */
[----:B------:R-:W-:Y:S01]  /*1830*/  IADD3 R0, R3, R10, RZ ;  /* 0x0000000a03007210 */ /* 0x000fe20007ffe0ff */
[----:B---3--:R-:W-:Y:S06]  /*1840*/  @!P2 BRA `(.L_x_1658) ;  /* 0x000000000048a947 */ /* 0x008fec0003800000 */
[C---:B------:R-:W-:Y:S01]  /*1850*/  ISETP.GT.AND P0, PT, R3.reuse, RZ, PT ;  /* 0x000000ff0300720c */ /* 0x040fe20003f04270 */
[----:B------:R-:W-:Y:S01]  /*1860*/  BSSY B0, `(.L_x_1659) ;  /* 0x000000e000007945 */ /* 0x000fe20003800000 */
[----:B------:R-:W-:-:S11]  /*1870*/  VIADD R2, R3, 0xffffffff ;  /* 0xffffffff03027836 */ /* 0x000fd60000000000 */
        /* <DEDUP_REMOVED lines=8> */
.L_x_1660:
[----:B------:R-:W-:-:S13]  /*1900*/  ISETP.NE.AND P0, PT, R11, 0x1, PT ;  /* 0x000000010b00780c */ /* 0x000fda0003f05270 */
[----:B------:R-:W0:Y:S02]  /*1910*/  @P0 LDC.64 R4, c[0x0][0x9e8] ;  /* 0x00027a00ff040b82 */ /* 0x000e240000000a00 */
[----:B0-----:R-:W-:-:S05]  /*1920*/  @P0 IMAD.HI.U32 R4, R2, R4, RZ ;  /* 0x0000000402040227 */ /* 0x001fca00078e00ff */
[----:B------:R-:W-:-:S07]  /*1930*/  @P0 SHF.R.U32.HI R2, RZ, R5, R4 ;  /* 0x00000005ff020219 */ /* 0x000fce0000011604 */
.L_x_1661:
[----:B------:R-:W-:Y:S05]  /*1940*/  BSYNC B0 ;  /* 0x0000000000007941 */ /* 0x000fea0003800000 */
.L_x_1659:
[----:B------:R-:W-:-:S05]  /*1950*/  IMAD R3, R2, R11, R11 ;  /* 0x0000000b02037224 */ /* 0x000fca00078e020b */
[----:B------:R-:W-:-:S07]  /*1960*/  VIMNMX R0, R0, R3, PT ;  /* 0x0000000300007248 */ /* 0x000fce0003fe0100 */
.L_x_1658:
[----:B------:R-:W0:Y:S01]  /*1970*/  @P1 LDC R2, c[0x0][0x44c] ;  /* 0x00011300ff021b82 */ /* 0x000e220000000800 */
[----:B------:R-:W-:Y:S01]  /*1980*/  IMAD.MOV.U32 R3, RZ, RZ, R177 ;  /* 0x000000ffff037224 */ /* 0x000fe200078e00b1 */
[----:B------:R-:W-:Y:S01]  /*1990*/  ULDC UR4, c[0x0][0x9dc] ;  /* 0x0002770000047ab9 */ /* 0x000fe20000000800 */
[----:B------:R-:W-:-:S05]  /*19a0*/  IMAD.IADD R148, R164, 0x1, -R163 ;  /* 0x00000001a4947824 */ /* 0x000fca00078e0aa3 */
[----:B------:R-:W1:Y:S01]  /*19b0*/  @P1 LDC R5, c[0x0][0x450] ;  /* 0x00011400ff051b82 */ /* 0x000e620000000800 */
[----:B0-----:R-:W-:-:S05]  /*19c0*/  @P1 IMAD.HI.U32 R2, R177, R2, RZ ;  /* 0x00000002b1021227 */ /* 0x001fca00078e00ff */
[----:B-1----:R-:W-:-:S04]  /*19d0*/  @P1 SHF.R.U32.HI R3, RZ, R5, R2 ;  /* 0x00000005ff031219 */ /* 0x002fc80000011602 */
[----:B------:R-:W-:-:S05]  /*19e0*/  IADD3 R2, R148, R3, RZ ;  /* 0x0000000394027210 */ /* 0x000fca0007ffe0ff */
[----:B------:R-:W-:Y:S01]  /*19f0*/  VIADD R3, R2, -UR4 ;  /* 0x8000000402037c36 */ /* 0x000fe20008000000 */
[----:B------:R-:W-:Y:S06]  /*1a00*/  @!P2 BRA `(.L_x_1662) ;  /* 0x000000000044a947 */ /* 0x000fec0003800000 */
[----:B------:R-:W-:Y:S01]  /*1a10*/  ISETP.GT.AND P0, PT, R2, -0x1, PT ;  /* 0xffffffff0200780c */ /* 0x000fe20003f04270 */
[----:B------:R-:W-:-:S12]  /*1a20*/  BSSY B0, `(.L_x_1663) ;  /* 0x000000d000007945 */ /* 0x000fd80003800000 */
        /* <DEDUP_REMOVED lines=8> */
.L_x_1664:
[----:B------:R-:W-:-:S13]  /*1ab0*/  ISETP.NE.AND P0, PT, R11, 0x1, PT ;  /* 0x000000010b00780c */ /* 0x000fda0003f05270 */
[----:B------:R-:W0:Y:S02]  /*1ac0*/  @P0 LDC.64 R4, c[0x0][0x9e8] ;  /* 0x00027a00ff040b82 */ /* 0x000e240000000a00 */
[----:B0-----:R-:W-:-:S05]  /*1ad0*/  @P0 IMAD.HI.U32 R4, R2, R4, RZ ;  /* 0x0000000402040227 */ /* 0x001fca00078e00ff */
[----:B------:R-:W-:-:S07]  /*1ae0*/  @P0 SHF.R.U32.HI R2, RZ, R5, R4 ;  /* 0x00000005ff020219 */ /* 0x000fce0000011604 */
.L_x_1665:
[----:B------:R-:W-:Y:S05]  /*1af0*/  BSYNC B0 ;  /* 0x0000000000007941 */ /* 0x000fea0003800000 */
.L_x_1663:
[----:B------:R-:W-:-:S05]  /*1b00*/  IMAD R2, R2, R11, RZ ;  /* 0x0000000b02027224 */ /* 0x000fca00078e02ff */
[----:B------:R-:W-:-:S07]  /*1b10*/  VIMNMX R3, R3, R2, !PT ;  /* 0x0000000203037248 */ /* 0x000fce0007fe0100 */
.L_x_1662:
[----:B------:R-:W-:Y:S02]  /*1b20*/  VIADD R0, R0, 0x5f ;  /* 0x0000005f00007836 */ /* 0x000fe40000000000 */
[----:B------:R-:W-:-:S04]  /*1b30*/  IMAD.HI R2, R3, 0x2aaaaaab, RZ ;  /* 0x2aaaaaab03027827 */ /* 0x000fc800078e02ff */
[----:B------:R-:W-:Y:S01]  /*1b40*/  IMAD.HI R0, R0, 0x2aaaaaab, RZ ;  /* 0x2aaaaaab00007827 */ /* 0x000fe200078e02ff */
[----:B------:R-:W-:-:S04]  /*1b50*/  SHF.R.U32.HI R5, RZ, 0x1f, R2 ;  /* 0x0000001fff057819 */ /* 0x000fc80000011602 */
[----:B------:R-:W-:Y:S02]  /*1b60*/  SHF.R.U32.HI R3, RZ, 0x1f, R0 ;  /* 0x0000001fff037819 */ /* 0x000fe40000011600 */
[----:B------:R-:W-:Y:S02]  /*1b70*/  LEA.HI.SX32 R5, R2, R5, 0x1c ;  /* 0x0000000502057211 */ /* 0x000fe400078fe2ff */
[----:B------:R-:W-:Y:S02]  /*1b80*/  LEA.HI.SX32 R0, R0, R3, 0x1c ;  /* 0x0000000300007211 */ /* 0x000fe400078fe2ff */
[----:B------:R-:W-:Y:S02]  /*1b90*/  VIMNMX R5, RZ, R5, !PT ;  /* 0x00000005ff057248 */ /* 0x000fe40007fe0100 */
[----:B------:R-:W-:-:S03]  /*1ba0*/  VIMNMX R0, R149, R0, PT ;  /* 0x0000000095007248 */ /* 0x000fc60003fe0100 */
[--C-:B------:R-:W-:Y:S02]  /*1bb0*/  IMAD R5, R5, 0x60, -R7.reuse ;  /* 0x0000006005057824 */ /* 0x100fe400078e0a07 */
[----:B------:R-:W-:-:S03]  /*1bc0*/  IMAD R3, R0, 0x60, -R7 ;  /* 0x0000006000037824 */ /* 0x000fc600078e0a07 */
[----:B------:R-:W-:Y:S02]  /*1bd0*/  VIMNMX R5, RZ, R5, !PT ;  /* 0x00000005ff057248 */ /* 0x000fe40007fe0100 */
[----:B------:R-:W-:-:S03]  /*1be0*/  VIMNMX R0, R3, R24, PT ;  /* 0x0000001803007248 */ /* 0x000fc60003fe0100 */
[----:B------:R-:W-:Y:S01]  /*1bf0*/  IMAD.WIDE.U32 R2, R5, -0x55555555, RZ ;  /* 0xaaaaaaab05027825 */ /* 0x000fe200078e00ff */
[----:B------:R-:W-:-:S04]  /*1c00*/  ISETP.GT.AND P0, PT, R0, R5, PT ;  /* 0x000000050000720c */ /* 0x000fc80003f04270 */
[----:B------:R-:W-:-:S05]  /*1c10*/  SHF.R.U32.HI R127, RZ, 0x6, R3 ;  /* 0x00000006ff7f7819 */ /* 0x000fca0000011603 */
[----:B------:R-:W-:-:S04]  /*1c20*/  IMAD.MOV.U32 R2, RZ, RZ, R127 ;  /* 0x000000ffff027224 */ /* 0x000fc800078e007f */
[----:B------:R-:W-:-:S04]  /*1c30*/  @P0 VIADD R0, R0, 0x5f ;  /* 0x0000005f00000836 */ /* 0x000fc80000000000 */
[----:B------:R-:W-:-:S05]  /*1c40*/  @P0 IMAD.HI R0, R0, 0x2aaaaaab, RZ ;  /* 0x2aaaaaab00000827 */ /* 0x000fca00078e02ff */
[----:B------:R-:W-:-:S04]  /*1c50*/  @P0 SHF.R.U32.HI R3, RZ, 0x1f, R0 ;  /* 0x0000001fff030819 */ /* 0x000fc80000011600 */
[----:B------:R-:W-:Y:S02]  /*1c60*/  @P0 LEA.HI.SX32 R2, R0, R3, 0x1c ;  /* 0x0000000300020211 */ /* 0x000fe400078fe2ff */
[----:B------:R-:W-:Y:S02]  /*1c70*/  PLOP3.LUT P0, PT, PT, PT, PT, 0x80, 0x0 ;  /* 0x000000000000781c */ /* 0x000fe40003f0f070 */
[----:B------:R-:W-:-:S13]  /*1c80*/  ISETP.GT.AND P1, PT, R2, R127, PT ;  /* 0x0000007f0200720c */ /* 0x000fda0003f24270 */
[----:B------:R-:W-:Y:S05]  /*1c90*/  @!P1 BRA `(.L_x_1666) ;  /* 0x0000008800dc9947 */ /* 0x000fea0003800000 */
        /* <DEDUP_REMOVED lines=11> */
[----:B------:R-:W-:Y:S01]  /*1d50*/  MOV R10, UR6 ;  /* 0x00000006000a7c02 */ /* 0x000fe20008000f00 */
[----:B------:R-:W-:Y:S02]  /*1d60*/  IMAD.U32 R6, RZ, RZ, UR4 ;  /* 0x00000004ff067e24 */ /* 0x000fe4000f8e00ff */
[----:B------:R-:W-:-:S02]  /*1d70*/  IMAD.U32 R7, RZ, RZ, UR5 ;  /* 0x00000005ff077e24 */ /* 0x000fc4000f8e00ff */
[----:B------:R-:W-:Y:S02]  /*1d80*/  IMAD.U32 R11, RZ, RZ, UR7 ;  /* 0x00000007ff0b7e24 */ /* 0x000fe4000f8e00ff */
[----:B------:R-:W-:Y:S02]  /*1d90*/  IMAD.MOV.U32 R8, RZ, RZ, 0x70 ;  /* 0x00000070ff087424 */ /* 0x000fe400078e00ff */
[----:B------:R-:W-:Y:S02]  /*1da0*/  IMAD.MOV.U32 R12, RZ, RZ, 0x1 ;  /* 0x00000001ff0c7424 */ /* 0x000fe400078e00ff */
[----:B0-----:R-:W-:-:S07]  /*1db0*/  IMAD.MOV.U32 R13, RZ, RZ, RZ ;  /* 0x000000ffff0d7224 */ /* 0x001fce00078e00ff */
[----:B------:R-:W-:-:S07]  /*1dc0*/  LEPC R20, `(.L_x_1668) ;  /* 0x000000001014794e */ /* 0x000fce0000000000 */
[----:B-1---5:R-:W-:Y:S05]  /*1dd0*/  CALL.ABS.NOINC R14 ;  /* 0x000000000e007343 */ /* 0x022fea0003c00000 */
.L_x_1668:
[----:B------:R-:W-:Y:S05]  /*1de0*/  BSYNC B6 ;  /* 0x0000000000067941 */ /* 0x000fea0003800000 */
.L_x_1667:
        /* <DEDUP_REMOVED lines=20> */
.L_x_1670:
[----:B------:R-:W-:Y:S05]  /*1f30*/  BSYNC B6 ;  /* 0x0000000000067941 */ /* 0x000fea0003800000 */
.L_x_1669:
[----:B------:R-:W-:Y:S01]  /*1f40*/  ULDC.64 UR4, c[0x0][0x9f8] ;  /* 0x00027e0000047ab9 */ /* 0x000fe20000000a00 */
[----:B------:R-:W-:Y:S01]  /*1f50*/  ULDC.64 UR6, c[0x0][0x208] ;  /* 0x0000820000067ab9 */ /* 0x000fe20000000a00 */
[----:B------:R-:W-:Y:S01]  /*1f60*/  ISETP.NE.U32.AND P0, PT, RZ, UR4, PT ;  /* 0x00000004ff007c0c */ /* 0x000fe2000bf05070 */
[----:B------:R-:W2:Y:S01]  /*1f70*/  LDL.LU R20, [R1+0xc] ;  /* 0x00000c0001147983 */ /* 0x000ea20000300800 */
[----:B------:R-:W0:Y:S02]  /*1f80*/  LDC.64 R90, c[0x0][0x300] ;  /* 0x0000c000ff5a7b82 */ /* 0x000e240000000a00 */
[----:B------:R-:W-:Y:S01]  /*1f90*/  ISETP.NE.AND.EX P0, PT, RZ, UR5, PT, P0 ;  /* 0x00000005ff007c0c */ /* 0x000fe2000bf05300 */
[----:B------:R-:W-:Y:S01]  /*1fa0*/  ULDC.64 UR4, c[0x0][0x330] ;  /* 0x0000cc0000047ab9 */ /* 0x000fe20000000a00 */
[----:B------:R-:W-:Y:S01]  /*1fb0*/  SHF.R.S32.HI R8, RZ, 0x1f, R26 ;  /* 0x0000001fff087819 */ /* 0x000fe2000001141a */
[C---:B------:R-:W-:Y:S01]  /*1fc0*/  VIADD R0, R18.reuse, 0x80 ;  /* 0x0000008012007836 */ /* 0x040fe20000000000 */
[----:B------:R-:W-:Y:S01]  /*1fd0*/  SHF.R.S32.HI R19, RZ, 0x1f, R18 ;  /* 0x0000001fff137819 */ /* 0x000fe20000011412 */
[----:B------:R-:W-:Y:S01]  /*1fe0*/  VIADD R3, R18, 0xa0 ;  /* 0x000000a012037836 */ /* 0x000fe20000000000 */
[----:B------:R-:W-:Y:S01]  /*1ff0*/  IADD3 R121, R28, R29, RZ ;  /* 0x0000001d1c797210 */ /* 0x000fe20007ffe0ff */
[----:B------:R-:W-:Y:S01]  /*2000*/  VIADD R85, R18, 0x60 ;  /* 0x0000006012557836 */ /* 0x000fe20000000000 */
[----:B------:R-:W1:Y:S08]  /*2010*/  LDC.64 R102, c[0x0][0x3f8] ;  /* 0x0000fe00ff667b82 */ /* 0x000e700000000a00 */
[----:B------:R-:W3:Y:S01]  /*2020*/  @P0 LDC.64 R4, c[0x0][0x9f8] ;  /* 0x00027e00ff040b82 */ /* 0x000ee20000000a00 */
[----:B------:R-:W-:-:S07]  /*2030*/  SHF.R.S32.HI R145, RZ, 0x1f, R162 ;  /* 0x0000001fff917819 */ /* 0x000fce00000114a2 */
[----:B------:R-:W4:Y:S08]  /*2040*/  LDC R21, c[0x0][0x3f4] ;  /* 0x0000fd00ff157b82 */ /* 0x000f300000000800 */
[----:B------:R-:W4:Y:S01]  /*2050*/  LDC.64 R96, c[0x0][0x408] ;  /* 0x00010200ff607b82 */ /* 0x000f220000000a00 */
[----:B---3--:R-:W-:-:S05]  /*2060*/  @P0 IMAD.WIDE R4, R27, 0x4, R4 ;  /* 0x000000041b040825 */ /* 0x008fca00078e0204 */
[----:B------:R3:W2:Y:S01]  /*2070*/  @P0 LDG.E R27, desc[UR6][R4.64] ;  /* 0x00000006041b0981 */ /* 0x0006a2000c1e1900 */
[----:B------:R-:W-:Y:S01]  /*2080*/  ULDC UR6, c[0x0][0x2f4] ;  /* 0x0000bd0000067ab9 */ /* 0x000fe20000000800 */
[----:B------:R-:W-:Y:S01]  /*2090*/  IMAD R7, R8, UR4, RZ ;  /* 0x0000000408077c24 */ /* 0x000fe2000f8e02ff */
[----:B------:R-:W-:Y:S01]  /*20a0*/  ISETP.GE.AND P2, PT, R165, UR6, PT ;  /* 0x00000006a5007c0c */ /* 0x000fe2000bf46270 */
[----:B------:R-:W-:Y:S01]  /*20b0*/  IMAD.WIDE.U32 R88, R26, UR4, R18 ;  /* 0x000000041a587c25 */ /* 0x000fe2000f8e0012 */
[----:B------:R-:W-:Y:S01]  /*20c0*/  ISETP.GE.AND P0, PT, R18, UR6, PT ;  /* 0x0000000612007c0c */ /* 0x000fe2000bf06270 */
[----:B------:R-:W4:Y:S01]  /*20d0*/  S2R R150, SR_TID.X ;  /* 0x0000000000967919 */ /* 0x000f220000002100 */
[----:B------:R-:W-:Y:S01]  /*20e0*/  ISETP.GE.AND P3, PT, R0, UR6, PT ;  /* 0x0000000600007c0c */ /* 0x000fe2000bf66270 */
[----:B------:R-:W-:Y:S01]  /*20f0*/  IMAD R7, R26, UR5, R7 ;  /* 0x000000051a077c24 */ /* 0x000fe2000f8e0207 */
[----:B------:R-:W-:Y:S01]  /*2100*/  ISETP.GE.AND P1, PT, R3, UR6, PT ;  /* 0x0000000603007c0c */ /* 0x000fe2000bf26270 */
[----:B------:R-:W-:Y:S01]  /*2110*/  ULDC.64 UR4, c[0x0][0xa08] ;  /* 0x0002820000047ab9 */ /* 0x000fe20000000a00 */
[----:B---3--:R-:W-:Y:S01]  /*2120*/  SEL R4, RZ, 0xffffffff, P2 ;  /* 0xffffffffff047807 */ /* 0x008fe20001000000 */
[----:B------:R-:W-:Y:S01]  /*2130*/  IMAD.IADD R89, R89, 0x1, R7 ;  /* 0x0000000159597824 */ /* 0x000fe200078e0207 */
[----:B------:R-:W-:Y:S01]  /*2140*/  SHF.R.S32.HI R0, RZ, 0x1f, R121 ;  /* 0x0000001fff007819 */ /* 0x000fe20000011479 */
[----:B-1----:R-:W-:Y:S01]  /*2150*/  IMAD.WIDE.U32 R100, R162, R102, R18 ;  /* 0x00000066a2647225 */ /* 0x002fe200078e0012 */
[----:B------:R-:W-:-:S02]  /*2160*/  SEL R3, RZ, 0x1, P0 ;  /* 0x00000001ff037807 */ /* 0x000fc40000000000 */
[----:B------:R-:W-:Y:S01]  /*2170*/  SHF.L.U32 R4, R4, 0x1, RZ ;  /* 0x0000000104047819 */ /* 0x000fe200000006ff */
[----:B0-----:R-:W-:Y:S01]  /*2180*/  IMAD R10, R0, R90, RZ ;  /* 0x0000005a000a7224 */ /* 0x001fe200078e02ff */
[----:B------:R-:W-:Y:S01]  /*2190*/  ISETP.GE.AND P0, PT, R166, UR6, PT ;  /* 0x00000006a6007c0c */ /* 0x000fe2000bf06270 */
[----:B----4-:R-:W-:Y:S01]  /*21a0*/  IMAD.WIDE.U32 R94, R162, R96, R18 ;  /* 0x00000060a25e7225 */ /* 0x010fe200078e0012 */
[----:B------:R-:W-:Y:S01]  /*21b0*/  ISETP.GE.AND P2, PT, R85, UR6, PT ;  /* 0x0000000655007c0c */ /* 0x000fe2000bf46270 */
[----:B------:R-:W-:Y:S01]  /*21c0*/  ULDC.64 UR6, c[0x0][0x308] ;  /* 0x0000c20000067ab9 */ /* 0x000fe20000000a00 */
[----:B------:R-:W-:Y:S01]  /*21d0*/  LOP3.LUT R3, R4, 0x2, R3, 0xe2, !PT ;  /* 0x0000000204037812 */ /* 0x000fe200078ee203 */
[C---:B------:R-:W-:Y:S01]  /*21e0*/  IMAD.WIDE.U32 R4, R121.reuse, R90, RZ ;  /* 0x0000005a79047225 */ /* 0x040fe200078e00ff */
[----:B------:R-:W-:Y:S02]  /*21f0*/  SEL R6, RZ, 0x4, P0 ;  /* 0x00000004ff067807 */ /* 0x000fe40000000000 */
[----:B------:R-:W-:Y:S01]  /*2200*/  SEL R7, RZ, 0x8, P2 ;  /* 0x00000008ff077807 */ /* 0x000fe20001000000 */
[----:B------:R-:W-:Y:S01]  /*2210*/  IMAD R9, R121, R91, R10 ;  /* 0x0000005b79097224 */ /* 0x000fe200078e020a */
[----:B------:R-:W-:Y:S01]  /*2220*/  ISETP.NE.U32.AND P0, PT, RZ, UR4, PT ;  /* 0x00000004ff007c0c */ /* 0x000fe2000bf05070 */
[----:B------:R-:W-:Y:S01]  /*2230*/  IMAD R133, R97, 0x60, RZ ;  /* 0x0000006061857824 */ /* 0x000fe200078e02ff */
[----:B------:R-:W-:Y:S01]  /*2240*/  LOP3.LUT R3, R7, R3, R6, 0xfe, !PT ;  /* 0x0000000307037212 */ /* 0x000fe200078efe06 */
[----:B------:R-:W-:Y:S01]  /*2250*/  IMAD.IADD R5, R5, 0x1, R9 ;  /* 0x0000000105057824 */ /* 0x000fe200078e0209 */
[----:B------:R-:W-:Y:S01]  /*2260*/  SEL R6, RZ, 0x10, P3 ;  /* 0x00000010ff067807 */ /* 0x000fe20001800000 */
[----:B------:R-:W-:Y:S01]  /*2270*/  IMAD R7, R8, UR6, RZ ;  /* 0x0000000608077c24 */ /* 0x000fe2000f8e02ff */
[----:B------:R-:W-:Y:S01]  /*2280*/  ISETP.NE.AND.EX P0, PT, RZ, UR5, PT, P0 ;  /* 0x00000005ff007c0c */ /* 0x000fe2000bf05300 */
[----:B------:R-:W-:Y:S01]  /*2290*/  IMAD.WIDE.U32 R4, R26, UR6, R4 ;  /* 0x000000061a047c25 */ /* 0x000fe2000f8e0004 */
[----:B------:R-:W-:Y:S01]  /*22a0*/  LOP3.LUT R11, R3, R6, RZ, 0xfc, !PT ;  /* 0x00000006030b7212 */ /* 0x000fe200078efcff */
[----:B------:R-:W-:Y:S01]  /*22b0*/  ULDC.64 UR4, c[0x0][0x310] ;  /* 0x0000c40000047ab9 */ /* 0x000fe20000000a00 */
[-C--:B------:R-:W-:Y:S01]  /*22c0*/  ISETP.GE.AND P3, PT, R18, R21.reuse, PT ;  /* 0x000000151200720c */ /* 0x080fe20003f66270 */
[----:B------:R-:W-:Y:S01]  /*22d0*/  IMAD R7, R26, UR7, R7 ;  /* 0x000000071a077c24 */ /* 0x000fe2000f8e0207 */
[--C-:B------:R-:W-:Y:S01]  /*22e0*/  SHF.R.S32.HI R161, RZ, 0x1f, R160.reuse ;  /* 0x0000001fffa17819 */ /* 0x100fe200000114a0 */
[----:B------:R-:W-:Y:S01]  /*22f0*/  IMAD.SHL.U32 R106, R96, 0x40, RZ ;  /* 0x00000040606a7824 */ /* 0x000fe200078e00ff */
[-C--:B------:R-:W-:Y:S01]  /*2300*/  ISETP.GE.AND P2, PT, R165, R21.reuse, PT ;  /* 0x00000015a500720c */ /* 0x080fe20003f46270 */
[----:B------:R-:W-:Y:S01]  /*2310*/  IMAD.IADD R5, R5, 0x1, R7 ;  /* 0x0000000105057824 */ /* 0x000fe200078e0207 */
[----:B------:R-:W-:Y:S01]  /*2320*/  ISETP.GE.AND P4, PT, R166, R21, PT ;  /* 0x00000015a600720c */ /* 0x000fe20003f86270 */
[----:B------:R-:W-:Y:S01]  /*2330*/  IMAD.WIDE.U32 R98, R162, R102, R160 ;  /* 0x00000066a2627225 */ /* 0x000fe200078e00a0 */
[----:B------:R-:W-:-:S02]  /*2340*/  MOV R128, 0x20 ;  /* 0x0000002000807802 */ /* 0x000fc40000000f00 */
[----:B------:R-:W-:Y:S01]  /*2350*/  SHF.L.U64.HI R105, R96, 0x6, R97 ;  /* 0x0000000660697819 */ /* 0x000fe20000010261 */
[-C--:B------:R-:W-:Y:S01]  /*2360*/  IMAD R7, R145, R96.reuse, RZ ;  /* 0x0000006091077224 */ /* 0x080fe200078e02ff */
[----:B------:R-:W-:Y:S01]  /*2370*/  SHF.L.U64.HI R134, R90, 0x6, R91 ;  /* 0x000000065a867819 */ /* 0x000fe2000001025b */
[-C--:B------:R-:W-:Y:S01]  /*2380*/  IMAD.WIDE.U32 R92, R162, R96.reuse, R160 ;  /* 0x00000060a25c7225 */ /* 0x080fe200078e00a0 */
[----:B------:R-:W-:Y:S02]  /*2390*/  SHF.L.U64.HI R107, R102, 0x6, R103 ;  /* 0x00000006666b7819 */ /* 0x000fe40000010267 */
[----:B------:R-:W-:Y:S01]  /*23a0*/  SHF.R.S32.HI R147, RZ, 0x1f, R188 ;  /* 0x0000001fff937819 */ /* 0x000fe200000114bc */
[----:B------:R-:W-:Y:S01]  /*23b0*/  IMAD R7, R162, R97, R7 ;  /* 0x00000061a2077224 */ /* 0x000fe200078e0207 */
[----:B------:R-:W-:Y:S01]  /*23c0*/  LEA.HI R150, R150, 0x8, RZ, 0x19 ;  /* 0x0000000896967811 */ /* 0x000fe200078fc8ff */
[----:B------:R-:W-:Y:S02]  /*23d0*/  IMAD R129, R91, 0x60, RZ ;  /* 0x000000605b817824 */ /* 0x000fe400078e02ff */
[----:B------:R-:W-:Y:S01]  /*23e0*/  IMAD.IADD R93, R93, 0x1, R7 ;  /* 0x000000015d5d7824 */ /* 0x000fe200078e0207 */
[----:B------:R-:W-:Y:S01]  /*23f0*/  IADD3 R95, R7, R95, RZ ;  /* 0x0000005f075f7210 */ /* 0x000fe20007ffe0ff */
[----:B------:R-:W-:Y:S01]  /*2400*/  IMAD.SHL.U32 R135, R90, 0x40, RZ ;  /* 0x000000405a877824 */ /* 0x000fe200078e00ff */
[----:B------:R-:W-:Y:S01]  /*2410*/  SEL R7, R21, RZ, P4 ;  /* 0x000000ff15077207 */ /* 0x000fe20002000000 */
[----:B-----5:R-:W-:-:S04]  /*2420*/  IMAD.WIDE.U32 R92, R143, R96, R92 ;  /* 0x000000608f5c7225 */ /* 0x020fc800078e005c */
[----:B------:R-:W-:-:S04]  /*2430*/  IMAD.WIDE.U32 R94, R143, R96, R94 ;  /* 0x000000608f5e7225 */ /* 0x000fc800078e005e */
[----:B------:R-:W-:Y:S02]  /*2440*/  IMAD.SHL.U32 R108, R102, 0x40, RZ ;  /* 0x00000040666c7824 */ /* 0x000fe400078e00ff */
[----:B------:R-:W-:Y:S01]  /*2450*/  IMAD.SHL.U32 R126, R21, 0x2, RZ ;  /* 0x00000002157e7824 */ /* 0x000fe200078e00ff */
[----:B--2---:R-:W-:-:S04]  /*2460*/  LOP3.LUT R20, R20, 0xfffffffe, RZ, 0xc0, !PT ;  /* 0xfffffffe14147812 */ /* 0x004fc800078ec0ff */
[----:B------:R-:W-:Y:S02]  /*2470*/  @P4 LOP3.LUT R20, R20, 0x1, RZ, 0xfc, !PT ;  /* 0x0000000114144812 */ /* 0x000fe400078efcff */
[----:B------:R-:W-:-:S03]  /*2480*/  IADD3 R120, P4, R162, R121, RZ ;  /* 0x00000079a2787210 */ /* 0x000fc60007f9e0ff */
[----:B------:R0:W-:Y:S02]  /*2490*/  STL [R1+0xc], R20 ;  /* 0x00000c1401007387 */ /* 0x0001e40000100800 */
[----:B------:R-:W-:Y:S01]  /*24a0*/  IMAD.X R121, R0, 0x1, R145, P4 ;  /* 0x0000000100797824 */ /* 0x000fe200020e0691 */
[----:B------:R-:W-:-:S04]  /*24b0*/  SEL R0, RZ, 0x20, P1 ;  /* 0x00000020ff007807 */ /* 0x000fc80000800000 */
[C---:B------:R-:W-:Y:S02]  /*24c0*/  LOP3.LUT R0, R11.reuse, R0, RZ, 0xfc, !PT ;  /* 0x000000000b007212 */ /* 0x040fe400078efcff */
[----:B------:R-:W-:Y:S02]  /*24d0*/  LOP3.LUT R11, R11, 0x1, RZ, 0xc0, !PT ;  /* 0x000000010b0b7812 */ /* 0x000fe400078ec0ff */
[----:B------:R-:W-:Y:S02]  /*24e0*/  LOP3.LUT R10, R0, 0x2, RZ, 0xc0, !PT ;  /* 0x00000002000a7812 */ /* 0x000fe400078ec0ff */
[----:B------:R-:W-:-:S04]  /*24f0*/  SHF.R.S32.HI R3, RZ, 0x1f, R27 ;  /* 0x0000001fff037819 */ /* 0x000fc8000001141b */
[----:B------:R-:W-:Y:S02]  /*2500*/  SEL R6, R3, RZ, !P0 ;  /* 0x000000ff03067207 */ /* 0x000fe40004000000 */
[----:B------:R-:W-:-:S03]  /*2510*/  SEL R3, R27, RZ, !P0 ;  /* 0x000000ff1b037207 */ /* 0x000fc60004000000 */
[----:B------:R-:W-:Y:S02]  /*2520*/  IMAD R8, R6, UR4, RZ ;  /* 0x0000000406087c24 */ /* 0x000fe4000f8e02ff */
[----:B------:R-:W-:-:S04]  /*2530*/  IMAD.WIDE.U32 R86, R3, UR4, R4 ;  /* 0x0000000403567c25 */ /* 0x000fc8000f8e0004 */
[-C--:B------:R-:W-:Y:S02]  /*2540*/  IMAD R4, R145, R90.reuse, RZ ;  /* 0x0000005a91047224 */ /* 0x080fe400078e02ff */
[----:B------:R-:W-:Y:S01]  /*2550*/  IMAD R9, R3, UR5, R8 ;  /* 0x0000000503097c24 */ /* 0x000fe2000f8e0208 */
[----:B------:R-:W-:Y:S01]  /*2560*/  ULDC.64 UR4, c[0x0][0x338] ;  /* 0x0000ce0000047ab9 */ /* 0x000fe20000000a00 */
[----:B------:R-:W-:Y:S01]  /*2570*/  IMAD R13, R162, R91, R4 ;  /* 0x0000005ba20d7224 */ /* 0x000fe200078e0204 */
[----:B------:R-:W-:Y:S01]  /*2580*/  IADD3 R8, R166, R7, RZ ;  /* 0x00000007a6087210 */ /* 0x000fe20007ffe0ff */
[----:B------:R-:W-:-:S04]  /*2590*/  IMAD.WIDE.U32 R4, R162, R90, R18 ;  /* 0x0000005aa2047225 */ /* 0x000fc800078e0012 */
[----:B------:R-:W-:Y:S01]  /*25a0*/  IMAD R6, R6, UR4, RZ ;  /* 0x0000000406067c24 */ /* 0x000fe2000f8e02ff */
[----:B------:R-:W-:Y:S01]  /*25b0*/  IADD3 R27, P0, R86, R4, RZ ;  /* 0x00000004561b7210 */ /* 0x000fe20007f1e0ff */
[----:B------:R-:W-:Y:S01]  /*25c0*/  IMAD.IADD R84, R87, 0x1, R9 ;  /* 0x0000000157547824 */ /* 0x000fe200078e0209 */
[----:B------:R-:W-:Y:S01]  /*25d0*/  SEL R4, R21, RZ, P2 ;  /* 0x000000ff15047207 */ /* 0x000fe20001000000 */
[----:B------:R-:W-:-:S03]  /*25e0*/  IMAD.WIDE.U32 R88, R3, UR4, R88 ;  /* 0x0000000403587c25 */ /* 0x000fc6000f8e0058 */
[----:B------:R-:W-:Y:S01]  /*25f0*/  IADD3.X R26, R84, R5, R13, P0, !PT ;  /* 0x00000005541a7210 */ /* 0x000fe200007fe40d */
[----:B------:R-:W-:Y:S01]  /*2600*/  IMAD R29, R3, UR5, R6 ;  /* 0x00000005031d7c24 */ /* 0x000fe2000f8e0206 */
[----:B------:R-:W-:Y:S01]  /*2610*/  SHF.R.S32.HI R13, RZ, 0x1f, R8 ;  /* 0x0000001fff0d7819 */ /* 0x000fe20000011408 */
[----:B------:R-:W-:Y:S01]  /*2620*/  IMAD R3, R145, R102, RZ ;  /* 0x0000006691037224 */ /* 0x000fe200078e02ff */
[----:B------:R-:W-:Y:S01]  /*2630*/  LOP3.LUT P0, RZ, R200, 0x4, RZ, 0xc0, !PT ;  /* 0x00000004c8ff7812 */ /* 0x000fe2000780c0ff */
[----:B------:R-:W-:Y:S01]  /*2640*/  IMAD.WIDE.U32 R90, R90, 0x60, RZ ;  /* 0x000000605a5a7825 */ /* 0x000fe200078e00ff */
[CC--:B------:R-:W-:Y:S02]  /*2650*/  LEA.HI R12, R13.reuse, R8.reuse, RZ, 0x3 ;  /* 0x000000080d0c7211 */ /* 0x0c0fe400078f18ff */
[----:B------:R-:W-:Y:S01]  /*2660*/  LEA.HI R8, R13, R8, RZ, 0x6 ;  /* 0x000000080d087211 */ /* 0x000fe200078f30ff */
[----:B------:R-:W-:Y:S01]  /*2670*/  IMAD R5, R162, R103, R3 ;  /* 0x00000067a2057224 */ /* 0x000fe200078e0203 */
[----:B------:R-:W-:Y:S01]  /*2680*/  SEL R3, R21, RZ, P3 ;  /* 0x000000ff15037207 */ /* 0x000fe20001800000 */
[----:B------:R-:W-:Y:S01]  /*2690*/  IMAD.IADD R129, R91, 0x1, R129 ;  /* 0x000000015b817824 */ /* 0x000fe200078e0281 */
[--C-:B------:R-:W-:Y:S01]  /*26a0*/  LOP3.LUT R13, R173, 0x38, R12.reuse, 0xf8, !PT ;  /* 0x00000038ad0d7812 */ /* 0x100fe200078ef80c */
[----:B------:R-:W-:Y:S01]  /*26b0*/  IMAD.IADD R99, R99, 0x1, R5 ;  /* 0x0000000163637824 */ /* 0x000fe200078e0205 */
[----:B------:R-:W-:Y:S01]  /*26c0*/  SEL R128, R128, 0xffffffe0, !P0 ;  /* 0xffffffe080807807 */ /* 0x000fe20004000000 */
[----:B------:R-:W-:Y:S01]  /*26d0*/  IMAD.IADD R3, R18, 0x1, R3 ;  /* 0x0000000112037824 */ /* 0x000fe200078e0203 */
[----:B------:R-:W-:Y:S01]  /*26e0*/  SHF.R.S32.HI R112, RZ, 0x3, R12 ;  /* 0x00000003ff707819 */ /* 0x000fe2000001140c */
[----:B------:R-:W-:-:S02]  /*26f0*/  IMAD.IADD R101, R5, 0x1, R101 ;  /* 0x0000000105657824 */ /* 0x000fc400078e0265 */
[----:B------:R-:W-:Y:S01]  /*2700*/  IMAD.IADD R5, R165, 0x1, R4 ;  /* 0x00000001a5057824 */ /* 0x000fe200078e0204 */
[----:B------:R-:W-:Y:S01]  /*2710*/  SHF.R.S32.HI R4, RZ, 0x1f, R3 ;  /* 0x0000001fff047819 */ /* 0x000fe20000011403 */
[----:B------:R-:W-:-:S03]  /*2720*/  IMAD.WIDE.U32 R98, R143, R102, R98 ;  /* 0x000000668f627225 */ /* 0x000fc600078e0062 */
[----:B------:R-:W-:Y:S01]  /*2730*/  SHF.R.S32.HI R6, RZ, 0x1f, R5 ;  /* 0x0000001fff067819 */ /* 0x000fe20000011405 */
[----:B------:R-:W-:Y:S01]  /*2740*/  IMAD.WIDE.U32 R100, R143, R102, R100 ;  /* 0x000000668f647225 */ /* 0x000fe200078e0064 */
[CC--:B------:R-:W-:Y:S02]  /*2750*/  LEA.HI R14, R4.reuse, R3.reuse, RZ, 0x3 ;  /* 0x00000003040e7211 */ /* 0x0c0fe400078f18ff */
[----:B------:R-:W-:Y:S02]  /*2760*/  LEA.HI R3, R4, R3, RZ, 0x6 ;  /* 0x0000000304037211 */ /* 0x000fe400078f30ff */
[----:B------:R-:W-:Y:S02]  /*2770*/  LEA.HI R4, R6, R5, RZ, 0x6 ;  /* 0x0000000506047211 */ /* 0x000fe400078f30ff */
[----:B------:R-:W-:Y:S02]  /*2780*/  SHF.R.S32.HI R3, RZ, 0x6, R3 ;  /* 0x00000006ff037819 */ /* 0x000fe40000011403 */
[----:B------:R-:W-:-:S02]  /*2790*/  SHF.R.S32.HI R7, RZ, 0x6, R4 ;  /* 0x00000006ff077819 */ /* 0x000fc40000011404 */
[----:B------:R-:W-:Y:S01]  /*27a0*/  LOP3.LUT R4, R174, 0x38, R14, 0xf8, !PT ;  /* 0x00000038ae047812 */ /* 0x000fe200078ef80e */
[C---:B------:R-:W-:Y:S01]  /*27b0*/  IMAD R142, R3.reuse, 0x1800, R176 ;  /* 0x00001800038e7824 */ /* 0x040fe200078e02b0 */
[----:B------:R-:W-:Y:S01]  /*27c0*/  LEA.HI R5, R6, R5, RZ, 0x3 ;  /* 0x0000000506057211 */ /* 0x000fe200078f18ff */
[----:B------:R-:W-:Y:S01]  /*27d0*/  IMAD R140, R3, 0x1800, R178 ;  /* 0x00001800038c7824 */ /* 0x000fe200078e02b2 */
[----:B------:R-:W-:Y:S01]  /*27e0*/  LOP3.LUT R3, R4, R175, RZ, 0x3c, !PT ;  /* 0x000000af04037212 */ /* 0x000fe200078e3cff */
[C---:B------:R-:W-:Y:S01]  /*27f0*/  IMAD R141, R7.reuse, 0x1800, R176 ;  /* 0x00001800078d7824 */ /* 0x040fe200078e02b0 */
[----:B------:R-:W-:Y:S01]  /*2800*/  LOP3.LUT R4, R174, 0x38, R12, 0xf8, !PT ;  /* 0x00000038ae047812 */ /* 0x000fe200078ef80c */
[----:B------:R-:W-:Y:S01]  /*2810*/  IMAD R138, R7, 0x1800, R178 ;  /* 0x00001800078a7824 */ /* 0x000fe200078e02b2 */
[----:B------:R-:W-:Y:S01]  /*2820*/  LOP3.LUT R9, R173, 0x38, R14, 0xf8, !PT ;  /* 0x00000038ad097812 */ /* 0x000fe200078ef80e */
[----:B------:R-:W-:Y:S01]  /*2830*/  IMAD.IADD R142, R142, 0x1, R3 ;  /* 0x000000018e8e7824 */ /* 0x000fe200078e0203 */
[----:B------:R-:W-:-:S02]  /*2840*/  SHF.R.S32.HI R3, RZ, 0x6, R8 ;  /* 0x00000006ff037819 */ /* 0x000fc40000011408 */
[-C--:B------:R-:W-:Y:S02]  /*2850*/  LOP3.LUT R4, R4, R175.reuse, RZ, 0x3c, !PT ;  /* 0x000000af04047212 */ /* 0x080fe400078e3cff */
[----:B------:R-:W-:Y:S01]  /*2860*/  LOP3.LUT R6, R174, 0x38, R5, 0xf8, !PT ;  /* 0x00000038ae067812 */ /* 0x000fe200078ef805 */
[----:B------:R-:W-:Y:S01]  /*2870*/  IMAD R139, R3, 0x1800, R176 ;  /* 0x00001800038b7824 */ /* 0x000fe200078e02b0 */
[----:B------:R-:W-:Y:S01]  /*2880*/  LOP3.LUT R9, R9, R208, RZ, 0x3c, !PT ;  /* 0x000000d009097212 */ /* 0x000fe200078e3cff */
[----:B------:R-:W-:Y:S01]  /*2890*/  IMAD R137, R3, 0x1800, R178 ;  /* 0x0000180003897824 */ /* 0x000fe200078e02b2 */
[----:B------:R-:W-:Y:S02]  /*28a0*/  SHF.R.S32.HI R3, RZ, 0x1f, R143 ;  /* 0x0000001fff037819 */ /* 0x000fe4000001148f */
[----:B------:R-:W-:Y:S01]  /*28b0*/  IADD3 R139, R139, R4, RZ ;  /* 0x000000048b8b7210 */ /* 0x000fe20007ffe0ff */
[----:B------:R-:W-:Y:S01]  /*28c0*/  IMAD.IADD R140, R140, 0x1, R9 ;  /* 0x000000018c8c7824 */ /* 0x000fe200078e0209 */
[----:B------:R-:W-:Y:S01]  /*28d0*/  LOP3.LUT R6, R6, R175, RZ, 0x3c, !PT ;  /* 0x000000af06067212 */ /* 0x000fe200078e3cff */
[----:B------:R-:W-:Y:S01]  /*28e0*/  IMAD R4, R3, R96, RZ ;  /* 0x0000006003047224 */ /* 0x000fe200078e02ff */
[----:B------:R-:W-:-:S02]  /*28f0*/  LOP3.LUT R9, R173, 0x38, R5, 0xf8, !PT ;  /* 0x00000038ad097812 */ /* 0x000fc400078ef805 */
[----:B------:R-:W-:Y:S01]  /*2900*/  SHF.R.S32.HI R116, RZ, 0x3, R14 ;  /* 0x00000003ff747819 */ /* 0x000fe2000001140e */
[----:B------:R-:W-:Y:S01]  /*2910*/  IMAD R7, R143, R97, R4 ;  /* 0x000000618f077224 */ /* 0x000fe200078e0204 */
[----:B------:R-:W-:Y:S01]  /*2920*/  LOP3.LUT R9, R9, R208, RZ, 0x3c, !PT ;  /* 0x000000d009097212 */ /* 0x000fe200078e3cff */
[----:B------:R-:W-:Y:S01]  /*2930*/  IMAD R4, R3, R102, RZ ;  /* 0x0000006603047224 */ /* 0x000fe200078e02ff */
[----:B------:R-:W-:Y:S01]  /*2940*/  LOP3.LUT R14, R14, 0xfffffff8, RZ, 0xc0, !PT ;  /* 0xfffffff80e0e7812 */ /* 0x000fe200078ec0ff */
[----:B------:R-:W-:Y:S01]  /*2950*/  IMAD.IADD R141, R141, 0x1, R6 ;  /* 0x000000018d8d7824 */ /* 0x000fe200078e0206 */
[----:B------:R-:W-:Y:S01]  /*2960*/  LOP3.LUT R6, R13, R208, RZ, 0x3c, !PT ;  /* 0x000000d00d067212 */ /* 0x000fe200078e3cff */
[----:B------:R-:W-:Y:S01]  /*2970*/  IMAD R15, R143, R103, R4 ;  /* 0x000000678f0f7224 */ /* 0x000fe200078e0204 */
[----:B------:R-:W-:Y:S01]  /*2980*/  LOP3.LUT R4, R174, 0x18, R18, 0xf8, !PT ;  /* 0x00000018ae047812 */ /* 0x000fe200078ef812 */
[----:B------:R-:W-:Y:S01]  /*2990*/  IMAD.WIDE.U32 R96, R96, 0x60, RZ ;  /* 0x0000006060607825 */ /* 0x000fe200078e00ff */
[----:B------:R-:W-:-:S02]  /*29a0*/  LOP3.LUT R13, R5, 0xfffffff8, RZ, 0xc0, !PT ;  /* 0xfffffff8050d7812 */ /* 0x000fc400078ec0ff */
[----:B------:R-:W-:Y:S01]  /*29b0*/  LOP3.LUT R25, R4, R175, RZ, 0x3c, !PT ;  /* 0x000000af04197212 */ /* 0x000fe200078e3cff */
[----:B------:R-:W-:Y:S01]  /*29c0*/  IMAD R3, R103, 0x60, RZ ;  /* 0x0000006067037824 */ /* 0x000fe200078e02ff */
[----:B------:R-:W-:Y:S01]  /*29d0*/  LOP3.LUT R12, R12, 0xfffffff8, RZ, 0xc0, !PT ;  /* 0xfffffff80c0c7812 */ /* 0x000fe200078ec0ff */
[----:B------:R-:W-:Y:S01]  /*29e0*/  IMAD.WIDE.U32 R102, R102, 0x60, RZ ;  /* 0x0000006066667825 */ /* 0x000fe200078e00ff */
[----:B------:R-:W-:Y:S02]  /*29f0*/  IADD3 R104, R99, R15, RZ ;  /* 0x0000000f63687210 */ /* 0x000fe40007ffe0ff */
[----:B------:R-:W-:Y:S01]  /*2a00*/  SHF.R.S32.HI R113, RZ, 0x3, R5 ;  /* 0x00000003ff717819 */ /* 0x000fe20000011405 */
[----:B------:R-:W-:Y:S01]  /*2a10*/  IMAD.IADD R25, R176, 0x1, R25 ;  /* 0x00000001b0197824 */ /* 0x000fe200078e0219 */
[----:B------:R-:W-:Y:S01]  /*2a20*/  IADD3 R133, R97, R133, RZ ;  /* 0x0000008561857210 */ /* 0x000fe20007ffe0ff */
[----:B------:R-:W-:Y:S01]  /*2a30*/  IMAD.IADD R138, R138, 0x1, R9 ;  /* 0x000000018a8a7824 */ /* 0x000fe200078e0209 */
[----:B------:R-:W-:Y:S01]  /*2a40*/  SHF.R.S32.HI R111, RZ, 0x1f, R14 ;  /* 0x0000001fff6f7819 */ /* 0x000fe2000001140e */
[----:B------:R-:W-:Y:S01]  /*2a50*/  IMAD.IADD R137, R137, 0x1, R6 ;  /* 0x0000000189897824 */ /* 0x000fe200078e0206 */
[----:B------:R-:W-:Y:S01]  /*2a60*/  SHF.R.S32.HI R110, RZ, 0x1f, R13 ;  /* 0x0000001fff6e7819 */ /* 0x000fe2000001140d */
[----:B------:R-:W-:Y:S01]  /*2a70*/  IMAD.IADD R21, R93, 0x1, R7 ;  /* 0x000000015d157824 */ /* 0x000fe200078e0207 */
[----:B------:R-:W-:Y:S01]  /*2a80*/  SHF.R.S32.HI R109, RZ, 0x1f, R12 ;  /* 0x0000001fff6d7819 */ /* 0x000fe2000001140c */
[----:B0-----:R-:W-:Y:S01]  /*2a90*/  IMAD.IADD R20, R7, 0x1, R95 ;  /* 0x0000000107147824 */ /* 0x001fe200078e025f */
[C---:B------:R-:W-:Y:S01]  /*2aa0*/  LOP3.LUT R9, R0.reuse, 0x4, RZ, 0xc0, !PT ;  /* 0x0000000400097812 */ /* 0x040fe200078ec0ff */
[----:B------:R-:W-:Y:S01]  /*2ab0*/  IMAD.IADD R132, R103, 0x1, R3 ;  /* 0x0000000167847824 */ /* 0x000fe200078e0203 */
[----:B------:R-:W-:Y:S01]  /*2ac0*/  LOP3.LUT R8, R0, 0x8, RZ, 0xc0, !PT ;  /* 0x0000000800087812 */ /* 0x000fe200078ec0ff */
[----:B------:R-:W-:Y:S01]  /*2ad0*/  IMAD.IADD R136, R128, 0x1, R25 ;  /* 0x0000000180887824 */ /* 0x000fe200078e0219 */
[C---:B------:R-:W-:Y:S01]  /*2ae0*/  LOP3.LUT R7, R0.reuse, 0x10, RZ, 0xc0, !PT ;  /* 0x0000001000077812 */ /* 0x040fe200078ec0ff */
[----:B------:R-:W-:Y:S01]  /*2af0*/  IMAD.IADD R15, R15, 0x1, R101 ;  /* 0x000000010f0f7824 */ /* 0x000fe200078e0265 */
[----:B------:R-:W-:Y:S01]  /*2b00*/  LOP3.LUT R6, R0, 0x20, RZ, 0xc0, !PT ;  /* 0x0000002000067812 */ /* 0x000fe200078ec0ff */
[----:B------:R-:W-:-:S07]  /*2b10*/  IMAD.IADD R5, R89, 0x1, R29 ;  /* 0x0000000159057824 */ /* 0x000fce00078e021d */
.L_x_1770:
        /* <DEDUP_REMOVED lines=11> */
[-C--:B------:R-:W-:Y:S01]  /*2bd0*/  IADD3 R0, P1, P4, R27, R124.reuse, R135 ;  /* 0x0000007c1b007210 */ /* 0x080fe20007c3e087 */
[----:B------:R-:W-:Y:S01]  /*2be0*/  IMAD R39, R39, 0x2, R118 ;  /* 0x0000000227277824 */ /* 0x000fe200078e0276 */
[----:B------:R-:W-:Y:S01]  /*2bf0*/  IADD3 R3, P5, R27, R124, RZ ;  /* 0x0000007c1b037210 */ /* 0x000fe20007fbe0ff */
[----:B------:R-:W-:-:S05]  /*2c00*/  IMAD.IADD R80, R125, 0x1, R29 ;  /* 0x000000017d507824 */ /* 0x000fca00078e021d */
[----:B------:R-:W-:Y:S02]  /*2c10*/  IADD3.X R2, R26, R80, R134, P1, P4 ;  /* 0x000000501a027210 */ /* 0x000fe40000fe8486 */
[----:B------:R-:W-:Y:S02]  /*2c20*/  ISETP.GT.AND P1, PT, R31, R127, PT ;  /* 0x0000007f1f00720c */ /* 0x000fe40003f24270 */
[C---:B0-----:R-:W-:Y:S02]  /*2c30*/  LEA R40, P0, R3.reuse, R114, 0x1 ;  /* 0x0000007203287211 */ /* 0x041fe400078008ff */
[----:B------:R-:W-:Y:S02]  /*2c40*/  IADD3.X R4, R80, R26, RZ, P5, !PT ;  /* 0x0000001a50047210 */ /* 0x000fe40002ffe4ff */
[----:B------:R-:W-:Y:S02]  /*2c50*/  LEA R36, P5, R0, R114, 0x1 ;  /* 0x0000007200247211 */ /* 0x000fe400078a08ff */
[----:B------:R-:W-:Y:S01]  /*2c60*/  LEA.HI.X R41, R3, R115, R4, 0x1, P0 ;  /* 0x0000007303297211 */ /* 0x000fe200000f0c04 */
[----:B------:R-:W-:Y:S01]  /*2c70*/  IMAD R3, R17, 0x4800, R136 ;  /* 0x0000480011037824 */ /* 0x000fe200078e0288 */
[----:B-1----:R-:W-:-:S02]  /*2c80*/  ISETP.GE.AND P0, PT, R119, 0x1, PT ;  /* 0x000000017700780c */ /* 0x002fc40003f06270 */
[----:B------:R-:W-:Y:S01]  /*2c90*/  LEA.HI.X R37, R0, R115, R2, 0x1, P5 ;  /* 0x0000007300257211 */ /* 0x000fe200028f0c02 */
[----:B------:R-:W-:Y:S02]  /*2ca0*/  IMAD R38, R3, 0x2, R118 ;  /* 0x0000000203267824 */ /* 0x000fe400078e0276 */
[----:B------:R-:W-:Y:S01]  /*2cb0*/  IMAD.MOV.U32 R2, RZ, RZ, R31 ;  /* 0x000000ffff027224 */ /* 0x000fe200078e001f */
[----:B--2---:R-:W-:-:S04]  /*2cc0*/  LOP3.LUT R30, R30, 0xfffffffd, RZ, 0xc0, !PT ;  /* 0xfffffffd1e1e7812 */ /* 0x004fc800078ec0ff */
[----:B------:R-:W-:-:S05]  /*2cd0*/  @P1 LOP3.LUT R30, R30, 0x2, RZ, 0xfc, !PT ;  /* 0x000000021e1e1812 */ /* 0x000fca00078efcff */
[----:B------:R0:W-:Y:S01]  /*2ce0*/  STL [R1+0xc], R30 ;  /* 0x00000c1e01007387 */ /* 0x0001e20000100800 */
[----:B------:R-:W-:Y:S05]  /*2cf0*/  @!P0 BRA `(.L_x_1672) ;  /* 0x00000070004c8947 */ /* 0x000fea0003800000 */
[----:B------:R-:W-:Y:S01]  /*2d00*/  ULDC.U8 UR4, c[0x0][0x410] ;  /* 0x0001040000047ab9 */ /* 0x000fe20000000000 */
[-C--:B------:R-:W-:Y:S01]  /*2d10*/  IMAD R3, R132, R31.reuse, RZ ;  /* 0x0000001f84037224 */ /* 0x080fe200078e02ff */
[----:B------:R-:W-:Y:S01]  /*2d20*/  ISETP.NE.AND P0, PT, RZ, UR4, PT ;  /* 0x00000004ff007c0c */ /* 0x000fe2000bf05270 */
[-C--:B------:R-:W-:Y:S02]  /*2d30*/  IMAD R29, R133, R31.reuse, RZ ;  /* 0x0000001f851d7224 */ /* 0x080fe400078e02ff */
[C---:B------:R-:W-:Y:S02]  /*2d40*/  IMAD R3, R28.reuse, R102, R3 ;  /* 0x000000661c037224 */ /* 0x040fe400078e0203 */
[----:B------:R-:W-:Y:S02]  /*2d50*/  IMAD R29, R28, R96, R29 ;  /* 0x000000601c1d7224 */ /* 0x000fe400078e021d */
[----:B------:R-:W-:Y:S02]  /*2d60*/  IMAD R4, R2, -0x60, R24 ;  /* 0xffffffa002047824 */ /* 0x000fe400078e0218 */
[----:B------:R-:W-:-:S03]  /*2d70*/  IMAD.WIDE.U32 R78, R102, R31, RZ ;  /* 0x0000001f664e7225 */ /* 0x000fc600078e00ff */
[----:B------:R-:W-:Y:S01]  /*2d80*/  VIMNMX R4, R4, 0x60, PT ;  /* 0x0000006004047848 */ /* 0x000fe20003fe0100 */
[----:B------:R-:W-:-:S04]  /*2d90*/  IMAD.WIDE.U32 R76, R96, R31, RZ ;  /* 0x0000001f604c7225 */ /* 0x000fc800078e00ff */
[----:B------:R-:W-:Y:S01]  /*2da0*/  IMAD.IADD R0, R79, 0x1, R3 ;  /* 0x000000014f007824 */ /* 0x000fe200078e0203 */
[----:B------:R-:W-:Y:S01]  /*2db0*/  IADD3 R3, R77, R29, RZ ;  /* 0x0000001d4d037210 */ /* 0x000fe20007ffe0ff */
        /* <DEDUP_REMOVED lines=21> */
[----:B------:R-:W-:Y:S01]  /*2f10*/  CS2R R122, SRZ ;  /* 0x00000000007a7805 */ /* 0x000fe2000001ff00 */
[----:B0-----:R-:W-:Y:S01]  /*2f20*/  IMAD.X R30, R0, 0x1, R104, P4 ;  /* 0x00000001001e7824 */ /* 0x001fe200020e0668 */
[----:B------:R-:W-:Y:S01]  /*2f30*/  LEA R28, P4, R29, UR4, 0x1 ;  /* 0x000000041d1c7c11 */ /* 0x000fe2000f8808ff */
[----:B------:R-:W-:Y:S01]  /*2f40*/  IMAD.X R34, R3, 0x1, R21, P1 ;  /* 0x0000000103227824 */ /* 0x000fe200008e0615 */
[----:B------:R-:W-:Y:S02]  /*2f50*/  ISETP.GE.AND P1, PT, R160, R119, PT ;  /* 0x00000077a000720c */ /* 0x000fe40003f26270 */
[----:B------:R-:W-:-:S02]  /*2f60*/  CS2R R82, SRZ ;  /* 0x0000000000527805 */ /* 0x000fc4000001ff00 */
[----:B------:R-:W-:Y:S02]  /*2f70*/  LEA.HI.X R29, R29, UR5, R30, 0x1, P4 ;  /* 0x000000051d1d7c11 */ /* 0x000fe4000a0f0c1e */
[----:B------:R-:W-:Y:S02]  /*2f80*/  CS2R R124, SRZ ;  /* 0x00000000007c7805 */ /* 0x000fe4000001ff00 */
[C---:B------:R-:W-:Y:S02]  /*2f90*/  LEA R30, P4, R31.reuse, UR6, 0x1 ;  /* 0x000000061f1e7c11 */ /* 0x040fe4000f8808ff */
[----:B------:R-:W-:Y:S01]  /*2fa0*/  CS2R R114, SRZ ;  /* 0x0000000000727805 */ /* 0x000fe2000001ff00 */
[----:B------:R-:W-:Y:S01]  /*2fb0*/  ULDC.64 UR8, c[0x0][0x208] ;  /* 0x0000820000087ab9 */ /* 0x000fe20000000a00 */
[----:B------:R-:W-:Y:S02]  /*2fc0*/  LEA.HI.X R31, R31, UR7, R34, 0x1, P4 ;  /* 0x000000071f1f7c11 */ /* 0x000fe4000a0f0c22 */
        /* <DEDUP_REMOVED lines=25> */
.L_x_1675:
[----:B------:R-:W-:Y:S05]  /*3160*/  BSYNC B1 ;  /* 0x0000000000017941 */ /* 0x000fea0003800000 */
.L_x_1674:
        /* <DEDUP_REMOVED lines=20> */
[----:B-1----:R-:W-:Y:S02]  /*32b0*/  IADD3.X R29, R104, R0, R107, P1, P5 ;  /* 0x00000000681d7210 */ /* 0x002fe40000fea46b */
[----:B------:R-:W-:Y:S02]  /*32c0*/  CS2R R60, SRZ ;  /* 0x00000000003c7805 */ /* 0x000fe4000001ff00 */
[----:B------:R-:W-:Y:S01]  /*32d0*/  IADD3 R76, P1, P5, R92, R76, R106 ;  /* 0x0000004c5c4c7210 */ /* 0x000fe20007d3e06a */
[----:B------:R-:W-:-:S03]  /*32e0*/  ULDC.64 UR8, c[0x0][0x208] ;  /* 0x0000820000087ab9 */ /* 0x000fc60000000a00 */
        /* <DEDUP_REMOVED lines=33> */
.L_x_1677:
[----:B------:R-:W-:Y:S05]  /*3500*/  BSYNC B1 ;  /* 0x0000000000017941 */ /* 0x000fea0003800000 */
.L_x_1676:
[----:B------:R-:W-:Y:S01]  /*3510*/  IMAD.MOV.U32 R3, RZ, RZ, R67 ;  /* 0x000000ffff037224 */ /* 0x000fe200078e0043 */
[----:B------:R-:W-:Y:S01]  /*3520*/  MOV R0, R66 ;  /* 0x0000004200007202 */ /* 0x000fe20000000f00 */
[----:B-12---:R-:W-:Y:S01]  /*3530*/  IMAD.MOV.U32 R28, RZ, RZ, R70 ;  /* 0x000000ffff1c7224 */ /* 0x006fe200078e0046 */
[----:B------:R-:W-:Y:S01]  /*3540*/  ULOP3.LUT UR4, UR60, 0x1, URZ, 0xfc, !UPT ;  /* 0x000000013c047892 */ /* 0x000fe2000f8efc3f */
[----:B------:R-:W-:Y:S01]  /*3550*/  IMAD.MOV.U32 R29, RZ, RZ, R82 ;  /* 0x000000ffff1d7224 */ /* 0x000fe200078e0052 */
[----:B------:R-:W-:Y:S01]  /*3560*/  PRMT R199, R0, 0x5410, R3 ;  /* 0x0000541000c77816 */ /* 0x000fe20000000003 */
[----:B------:R-:W-:Y:S01]  /*3570*/  IMAD.MOV.U32 R3, RZ, RZ, R74 ;  /* 0x000000ffff037224 */ /* 0x000fe200078e004a */
[----:B------:R-:W-:Y:S01]  /*3580*/  PRMT R211, R211, 0x5410, R28 ;  /* 0x00005410d3d37816 */ /* 0x000fe2000000001c */
[----:B------:R-:W-:Y:S01]  /*3590*/  IMAD.MOV.U32 R0, RZ, RZ, R71 ;  /* 0x000000ffff007224 */ /* 0x000fe200078e0047 */
[----:B------:R-:W-:Y:S01]  /*35a0*/  MOV R28, R75 ;  /* 0x0000004b001c7202 */ /* 0x000fe20000000f00 */
[----:B------:R-:W-:Y:S01]  /*35b0*/  UISETP.NE.AND UP0, UPT, UR4, 0x3, UPT ;  /* 0x000000030400788c */ /* 0x000fe2000bf05270 */
[----:B------:R-:W-:-:S02]  /*35c0*/  PRMT R213, R29, 0x7610, R213 ;  /* 0x000076101dd57816 */ /* 0x000fc400000000d5 */
[----:B------:R-:W-:Y:S01]  /*35d0*/  PRMT R212, R3, 0x5410, R28 ;  /* 0x0000541003d47816 */ /* 0x000fe2000000001c */
[----:B------:R-:W-:Y:S01]  /*35e0*/  IMAD.MOV.U32 R3, RZ, RZ, R122 ;  /* 0x000000ffff037224 */ /* 0x000fe200078e007a */
        /* <DEDUP_REMOVED lines=9> */
[----:B------:R-:W-:Y:S01]  /*3680*/  PRMT R152, R29, 0x7610, R152 ;  /* 0x000076101d987816 */ /* 0x000fe20000000098 */
[----:B------:R-:W-:Y:S01]  /*3690*/  IMAD.MOV.U32 R0, RZ, RZ, R65 ;  /* 0x000000ffff007224 */ /* 0x000fe200078e0041 */
[----:B------:R-:W-:Y:S01]  /*36a0*/  PLOP3.LUT P1, PT, PT, PT, UP0, 0x80, 0x0 ;  /* 0x000000000000781c */ /* 0x000fe20003f2f008 */
        /* <DEDUP_REMOVED lines=12> */
[----:B------:R-:W-:Y:S02]  /*3770*/  MOV R3, R124 ;  /* 0x0000007c00037202 */ /* 0x000fe40000000f00 */
[----:B------:R-:W-:Y:S01]  /*3780*/  PRMT R216, R29, 0x7610, R216 ;  /* 0x000076101dd87816 */ /* 0x000fe200000000d8 */
[----:B-----5:R-:W-:Y:S01]  /*3790*/  IMAD.MOV.U32 R29, RZ, RZ, R32 ;  /* 0x000000ffff1d7224 */ /* 0x020fe200078e0020 */
        /* <DEDUP_REMOVED lines=25> */
[----:B------:R-:W-:-:S02]  /*3930*/  IMAD.MOV.U32 R29, RZ, RZ, R55 ;  /* 0x000000ffff1d7224 */ /* 0x000fc400078e0037 */
[----:B------:R-:W-:Y:S01]  /*3940*/  IMAD.MOV.U32 R0, RZ, RZ, R48 ;  /* 0x000000ffff007224 */ /* 0x000fe200078e0030 */
[----:B------:R-:W-:Y:S01]  /*3950*/  PRMT R78, R3, 0x5410, R28 ;  /* 0x00005410034e7816 */ /* 0x000fe2000000001c */
[----:B------:R-:W-:Y:S01]  /*3960*/  IMAD.MOV.U32 R28, RZ, RZ, R49 ;  /* 0x000000ffff1c7224 */ /* 0x000fe200078e0031 */
[----:B------:R-:W-:Y:S02]  /*3970*/  PRMT R146, R146, 0x5410, R29 ;  /* 0x0000541092927816 */ /* 0x000fe4000000001d */
        /* <DEDUP_REMOVED lines=10> */
[----:B------:R-:W-:-:S02]  /*3a20*/  PRMT R198, R198, 0x5410, R0 ;  /* 0x00005410c6c67816 */ /* 0x000fc40000000000 */
[----:B------:R-:W-:Y:S02]  /*3a30*/  MOV R0, R61 ;  /* 0x0000003d00007202 */ /* 0x000fe40000000f00 */
[----:B------:R-:W-:Y:S02]  /*3a40*/  PRMT R209, R29, 0x5410, R28 ;  /* 0x000054101dd17816 */ /* 0x000fe4000000001c */
[----:B------:R-:W-:Y:S01]  /*3a50*/  PRMT R210, R3, 0x5410, R0 ;  /* 0x0000541003d27816 */ /* 0x000fe20000000000 */
[----:B------:R-:W-:Y:S06]  /*3a60*/  @!P1 BRA `(.L_x_1678) ;  /* 0x0000000000049947 */ /* 0x000fec0003800000 */
[----:B------:R-:W-:Y:S01]  /*3a70*/  BPT.TRAP 0x1 ;  /* 0x000000040000795c */ /* 0x000fe20000300000 */
.L_x_1678:
[----:B------:R-:W-:Y:S01]  /*3a80*/  IMAD R3, R17, 0x8, R16 ;  /* 0x0000000811037824 */ /* 0x000fe200078e0210 */
[----:B------:R-:W-:Y:S01]  /*3a90*/  SHF.L.U32 R0, R167, 0x1f, RZ ;  /* 0x0000001fa7007819 */ /* 0x000fe200000006ff */
[----:B------:R-:W-:Y:S03]  /*3aa0*/  BSSY B1, `(.L_x_1679) ;  /* 0x0000003000017945 */ /* 0x000fe60003800000 */
[----:B------:R-:W1:Y:S02]  /*3ab0*/  SYNCS.PHASECHK.TRANS64.TRYWAIT P5, [R3+URZ+0x2a890], R0 ;  /* 0x02a89000030075a7 */ /* 0x000e6400080a017f */
[----:B-1----:R-:W-:Y:S05]  /*3ac0*/  @!P5 BRA `(.L_x_1680) ;  /* 0x000002600064d947 */ /* 0x002fea0003800000 */
.L_x_2117:
[----:B------:R-:W-:Y:S05]  /*3ad0*/  BSYNC B1 ;  /* 0x0000000000017941 */ /* 0x000fea0003800000 */
.L_x_1679:
        /* <DEDUP_REMOVED lines=14> */
[--C-:B------:R-:W-:Y:S01]  /*3bc0*/  HADD2.F32 R124, -RZ, R31.reuse.H1_H1 ;  /* 0x3000001fff7c7230 */ /* 0x100fe20000004100 */
[----:B------:R-:W-:Y:S01]  /*3bd0*/  SHF.R.U32.HI R125, RZ, 0x10, R125 ;  /* 0x00000010ff7d7819 */ /* 0x000fe2000001167d */
[----:B------:R-:W-:Y:S02]  /*3be0*/  HADD2.F32 R156, -RZ, R31.H0_H0 ;  /* 0x2000001fff9c7230 */ /* 0x000fe40000004100 */
[----:B------:R-:W-:Y:S02]  /*3bf0*/  HADD2.F32 R155, -RZ, R123.H0_H0 ;  /* 0x2000007bff9b7230 */ /* 0x000fe40000004100 */
[----:B------:R-:W-:-:S02]  /*3c00*/  HADD2.F32 R125, -RZ, R125.H0_H0 ;  /* 0x2000007dff7d7230 */ /* 0x000fc40000004100 */
[----:B------:R-:W-:Y:S02]  /*3c10*/  HADD2.F32 R153, -RZ, R153.H0_H0 ;  /* 0x20000099ff997230 */ /* 0x000fe40000004100 */
[----:B------:R-:W-:Y:S01]  /*3c20*/  FMUL.FTZ R29, R154, R155 ;  /* 0x0000009b9a1d7220 */ /* 0x000fe20000410000 */
[----:B------:R-:W-:Y:S02]  /*3c30*/  HADD2.F32 R123, -RZ, R122.H0_H0 ;  /* 0x2000007aff7b7230 */ /* 0x000fe40000004100 */
[----:B------:R-:W-:Y:S01]  /*3c40*/  FMUL.FTZ R31, R124, R125 ;  /* 0x0000007d7c1f7220 */ /* 0x000fe20000410000 */
[----:B------:R-:W-:Y:S01]  /*3c50*/  FMUL.FTZ R155, R158, R155 ;  /* 0x0000009b9e9b7220 */ /* 0x000fe20000410000 */
[----:B------:R-:W-:Y:S01]  /*3c60*/  FMUL.FTZ R125, R156, R125 ;  /* 0x0000007d9c7d7220 */ /* 0x000fe20000410000 */
[----:B------:R-:W-:Y:S01]  /*3c70*/  FFMA.FTZ R29, R158, R153, -R29 ;  /* 0x000000999e1d7223 */ /* 0x000fe2000001081d */
[----:B------:R-:W-:Y:S01]  /*3c80*/  FFMA.FTZ R31, R156, R123, -R31 ;  /* 0x0000007b9c1f7223 */ /* 0x000fe2000001081f */
[----:B------:R-:W-:Y:S01]  /*3c90*/  FFMA.FTZ R122, R154, R153, R155 ;  /* 0x000000999a7a7223 */ /* 0x000fe2000001009b */
[----:B------:R-:W-:Y:S01]  /*3ca0*/  FFMA.FTZ R124, R124, R123, R125 ;  /* 0x0000007b7c7c7223 */ /* 0x000fe2000001007d */
[----:B------:R-:W-:-:S02]  /*3cb0*/  HADD2.F32 R125, -RZ, R159.H0_H0 ;  /* 0x2000009fff7d7230 */ /* 0x000fc40000004100 */
[--C-:B------:R-:W-:Y:S01]  /*3cc0*/  HADD2.F32 R154, -RZ, R28.reuse.H1_H1 ;  /* 0x3000001cff9a7230 */ /* 0x100fe20000004100 */
[----:B------:R-:W-:Y:S01]  /*3cd0*/  F2FP.F16.F32.PACK_AB R29, R122, R29 ;  /* 0x0000001d7a1d723e */ /* 0x000fe200000000ff */
[----:B------:R-:W-:Y:S01]  /*3ce0*/  HADD2.F32 R156, -RZ, R28.H0_H0 ;  /* 0x2000001cff9c7230 */ /* 0x000fe20000004100 */
[----:B------:R-:W-:Y:S01]  /*3cf0*/  F2FP.F16.F32.PACK_AB R31, R124, R31 ;  /* 0x0000001f7c1f723e */ /* 0x000fe200000000ff */
[----:B------:R-:W-:Y:S02]  /*3d00*/  HADD2.F32 R123, -RZ, R159.H1_H1 ;  /* 0x3000009fff7b7230 */ /* 0x000fe40000004100 */
[-C--:B------:R-:W-:Y:S01]  /*3d10*/  FMUL.FTZ R155, R154, R125.reuse ;  /* 0x0000007d9a9b7220 */ /* 0x080fe20000410000 */
[----:B------:R-:W-:Y:S02]  /*3d20*/  HADD2.F32 R28, -RZ, R30.H1_H1 ;  /* 0x3000001eff1c7230 */ /* 0x000fe40000004100 */
[----:B------:R-:W-:Y:S01]  /*3d30*/  FMUL.FTZ R159, R156, R125 ;  /* 0x0000007d9c9f7220 */ /* 0x000fe20000410000 */
[----:B------:R-:W-:-:S02]  /*3d40*/  HADD2.F32 R153, -RZ, R157.H0_H0 ;  /* 0x2000009dff997230 */ /* 0x000fc40000004100 */
[----:B------:R-:W-:Y:S02]  /*3d50*/  HADD2.F32 R30, -RZ, R30.H0_H0 ;  /* 0x2000001eff1e7230 */ /* 0x000fe40000004100 */
[----:B------:R-:W-:Y:S01]  /*3d60*/  FMUL.FTZ R125, R28, R123 ;  /* 0x0000007b1c7d7220 */ /* 0x000fe20000410000 */
[----:B------:R-:W-:Y:S02]  /*3d70*/  HADD2.F32 R157, -RZ, R157.H1_H1 ;  /* 0x3000009dff9d7230 */ /* 0x000fe40000004100 */
        /* <DEDUP_REMOVED lines=8> */
.L_x_1686:
[----:B------:R-:W-:Y:S05]  /*3e00*/  BSYNC B3 ;  /* 0x0000000000037941 */ /* 0x000fea0003800000 */
.L_x_1685:
[----:B------:R-:W-:Y:S02]  /*3e10*/  ULDC.64 UR4, c[0x0][0x208] ;  /* 0x0000820000047ab9 */ /* 0x000fe40000000a00 */
[----:B--2---:R2:W-:Y:S03]  /*3e20*/  STG.E.128 desc[UR4][R40.64], R28 ;  /* 0x0000001c28007986 */ /* 0x0045e6000c101d04 */
.L_x_1684:
[----:B------:R-:W-:Y:S05]  /*3e30*/  BSYNC B2 ;  /* 0x0000000000027941 */ /* 0x000fea0003800000 */
.L_x_1683:
        /* <DEDUP_REMOVED lines=26> */
[----:B------:R-:W-:-:S02]  /*3fe0*/  HADD2.F32 R115, -RZ, R216.H0_H0 ;  /* 0x200000d8ff737230 */ /* 0x000fc40000004100 */
[-C--:B------:R-:W-:Y:S01]  /*3ff0*/  FFMA.FTZ R29, R29, R122.reuse, -R82 ;  /* 0x0000007a1d1d7223 */ /* 0x080fe20000010852 */
[--C-:B------:R-:W-:Y:S02]  /*4000*/  HADD2.F32 R123, -RZ, R28.reuse.H1_H1 ;  /* 0x3000001cff7b7230 */ /* 0x100fe40000004100 */
[----:B------:R-:W-:Y:S01]  /*4010*/  FFMA.FTZ R82, R83, R122, R154 ;  /* 0x0000007a53527223 */ /* 0x000fe2000001009a */
[----:B------:R-:W-:Y:S01]  /*4020*/  HADD2.F32 R124, -RZ, R28.H0_H0 ;  /* 0x2000001cff7c7230 */ /* 0x000fe20000004100 */
[----:B------:R-:W-:Y:S01]  /*4030*/  F2FP.F16.F32.PACK_AB R31, R114, R31 ;  /* 0x0000001f721f723e */ /* 0x000fe200000000ff */
[----:B------:R-:W-:Y:S02]  /*4040*/  HADD2.F32 R83, -RZ, R216.H1_H1 ;  /* 0x300000d8ff537230 */ /* 0x000fe40000004100 */
        /* <DEDUP_REMOVED lines=15> */
.L_x_1690:
[----:B------:R-:W-:Y:S05]  /*4140*/  BSYNC B3 ;  /* 0x0000000000037941 */ /* 0x000fea0003800000 */
.L_x_1689:
[----:B------:R-:W-:Y:S02]  /*4150*/  ULDC.64 UR4, c[0x0][0x208] ;  /* 0x0000820000047ab9 */ /* 0x000fe40000000a00 */
[----:B--2---:R3:W-:Y:S03]  /*4160*/  STG.E.128 desc[UR4][R40.64+0x40], R28 ;  /* 0x0000401c28007986 */ /* 0x0047e6000c101d04 */
.L_x_1688:
[----:B------:R-:W-:Y:S05]  /*4170*/  BSYNC B2 ;  /* 0x0000000000027941 */ /* 0x000fea0003800000 */
.L_x_1687:
        /* <DEDUP_REMOVED lines=34> */
[----:B------:R-:W-:Y:S02]  /*43a0*/  HADD2.F32 R28, -RZ, R30.H1_H1 ;  /* 0x3000001eff1c7230 */ /* 0x000fe40000004100 */
        /* <DEDUP_REMOVED lines=13> */
.L_x_1694:
[----:B------:R-:W-:Y:S05]  /*4480*/  BSYNC B3 ;  /* 0x0000000000037941 */ /* 0x000fea0003800000 */
.L_x_1693:
[----:B------:R-:W-:Y:S02]  /*4490*/  ULDC.64 UR4, c[0x0][0x208] ;  /* 0x0000820000047ab9 */ /* 0x000fe40000000a00 */
[----:B--2---:R4:W-:Y:S03]  /*44a0*/  STG.E.128 desc[UR4][R40.64+0x80], R28 ;  /* 0x0000801c28007986 */ /* 0x0049e6000c101d04 */
.L_x_1692:
[----:B------:R-:W-:Y:S05]  /*44b0*/  BSYNC B2 ;  /* 0x0000000000027941 */ /* 0x000fea0003800000 */
.L_x_1691:
        /* <DEDUP_REMOVED lines=36> */
[----:B------:R-:W-:-:S02]  /*4700*/  HADD2.F32 R29, -RZ, R211.H1_H1 ;  /* 0x300000d3ff1d7230 */ /* 0x000fc40000004100 */
[----:B------:R-:W-:Y:S02]  /*4710*/  HADD2.F32 R30, -RZ, R211.H0_H0 ;  /* 0x200000d3ff1e7230 */ /* 0x000fe40000004100 */
        /* <DEDUP_REMOVED lines=9> */
.L_x_1698:
[----:B------:R-:W-:Y:S05]  /*47b0*/  BSYNC B3 ;  /* 0x0000000000037941 */ /* 0x000fea0003800000 */
.L_x_1697:
[----:B------:R-:W-:Y:S02]  /*47c0*/  ULDC.64 UR4, c[0x0][0x208] ;  /* 0x0000820000047ab9 */ /* 0x000fe40000000a00 */
[----:B--2---:R0:W-:Y:S03]  /*47d0*/  STG.E.128 desc[UR4][R40.64+0xc0], R28 ;  /* 0x0000c01c28007986 */ /* 0x0041e6000c101d04 */
.L_x_1696:
[----:B------:R-:W-:Y:S05]  /*47e0*/  BSYNC B2 ;  /* 0x0000000000027941 */ /* 0x000fea0003800000 */
.L_x_1695:
        /* <DEDUP_REMOVED lines=8> */
[----:B--2---:R-:W-:Y:S01]  /*4870*/  HADD2.F32 R72, -RZ, R29.H1_H1 ;  /* 0x3000001dff487230 */ /* 0x004fe20000004100 */
[----:B------:R-:W-:Y:S02]  /*4880*/  SHF.R.U64 R71, R68, 0x10, R69 ;  /* 0x0000001044477819 */ /* 0x000fe40000001245 */
[----:B------:R-:W-:Y:S02]  /*4890*/  SHF.R.U32.HI R66, RZ, 0x10, R67 ;  /* 0x00000010ff427819 */ /* 0x000fe40000011643 */
[----:B------:R-:W-:Y:S01]  /*48a0*/  SHF.R.U32.HI R73, RZ, 0x10, R69 ;  /* 0x00000010ff497819 */ /* 0x000fe20000011645 */
[----:B------:R-:W-:Y:S01]  /*48b0*/  HADD2.F32 R71, -RZ, R71.H0_H0 ;  /* 0x20000047ff477230 */ /* 0x000fe20000004100 */
[----:B------:R-:W-:Y:S01]  /*48c0*/  MOV R67, R31 ;  /* 0x0000001f00437202 */ /* 0x000fe20000000f00 */
[----:B------:R-:W-:Y:S02]  /*48d0*/  HADD2.F32 R31, -RZ, R70.H0_H0 ;  /* 0x20000046ff1f7230 */ /* 0x000fe40000004100 */
[----:B------:R-:W-:-:S02]  /*48e0*/  HADD2.F32 R70, -RZ, R29.H0_H0 ;  /* 0x2000001dff467230 */ /* 0x000fc40000004100 */
[-C--:B------:R-:W-:Y:S01]  /*48f0*/  FMUL.FTZ R29, R72, R71.reuse ;  /* 0x00000047481d7220 */ /* 0x080fe20000410000 */
[----:B------:R-:W-:Y:S02]  /*4900*/  HADD2.F32 R73, -RZ, R73.H0_H0 ;  /* 0x20000049ff497230 */ /* 0x000fe40000004100 */
[--C-:B------:R-:W-:Y:S02]  /*4910*/  HADD2.F32 R68, -RZ, R67.reuse.H1_H1 ;  /* 0x30000043ff447230 */ /* 0x100fe40000004100 */
[C---:B------:R-:W-:Y:S01]  /*4920*/  FMUL.FTZ R71, R70.reuse, R71 ;  /* 0x0000004746477220 */ /* 0x040fe20000410000 */
[----:B------:R-:W-:Y:S02]  /*4930*/  HADD2.F32 R67, -RZ, R67.H0_H0 ;  /* 0x20000043ff437230 */ /* 0x000fe40000004100 */
[----:B------:R-:W-:Y:S01]  /*4940*/  FFMA.FTZ R29, R70, R31, -R29 ;  /* 0x0000001f461d7223 */ /* 0x000fe2000001081d */
[----:B------:R-:W-:Y:S02]  /*4950*/  HADD2.F32 R69, -RZ, R66.H0_H0 ;  /* 0x20000042ff457230 */ /* 0x000fe40000004100 */
[----:B------:R-:W-:Y:S01]  /*4960*/  FMUL.FTZ R74, R68, R73 ;  /* 0x00000049444a7220 */ /* 0x000fe20000410000 */
[----:B------:R-:W-:Y:S01]  /*4970*/  FFMA.FTZ R66, R72, R31, R71 ;  /* 0x0000001f48427223 */ /* 0x000fe20000010047 */
[----:B------:R-:W-:Y:S01]  /*4980*/  FMUL.FTZ R73, R67, R73 ;  /* 0x0000004943497220 */ /* 0x000fe20000410000 */
        /* <DEDUP_REMOVED lines=14> */
[----:B------:R-:W-:Y:S02]  /*4a70*/  HADD2.F32 R199, -RZ, R199.H1_H1 ;  /* 0x300000c7ffc77230 */ /* 0x000fe40000004100 */
[----:B------:R-:W-:Y:S01]  /*4a80*/  FMUL.FTZ R202, R30, R202 ;  /* 0x000000ca1eca7220 */ /* 0x000fe20000410000 */
[-C--:B------:R-:W-:Y:S01]  /*4a90*/  FFMA.FTZ R73, R28, R70.reuse, -R73 ;  /* 0x000000461c497223 */ /* 0x080fe20000010849 */
[----:B------:R-:W-:Y:S01]  /*4aa0*/  FFMA.FTZ R72, R67, R70, R72 ;  /* 0x0000004643487223 */ /* 0x000fe20000010048 */
[-C--:B------:R-:W-:Y:S01]  /*4ab0*/  FFMA.FTZ R71, R30, R199.reuse, -R71 ;  /* 0x000000c71e477223 */ /* 0x080fe20000010847 */
[----:B------:R-:W-:-:S03]  /*4ac0*/  FFMA.FTZ R202, R69, R199, R202 ;  /* 0x000000c745ca7223 */ /* 0x000fc600000100ca */
[----:B------:R-:W-:Y:S02]  /*4ad0*/  F2FP.F16.F32.PACK_AB R28, R72, R73 ;  /* 0x00000049481c723e */ /* 0x000fe400000000ff */
[----:B------:R-:W-:-:S07]  /*4ae0*/  F2FP.F16.F32.PACK_AB R30, R202, R71 ;  /* 0x00000047ca1e723e */ /* 0x000fce00000000ff */
.L_x_1702:
[----:B------:R-:W-:Y:S05]  /*4af0*/  BSYNC B3 ;  /* 0x0000000000037941 */ /* 0x000fea0003800000 */
.L_x_1701:
[----:B------:R-:W-:Y:S02]  /*4b00*/  ULDC.64 UR4, c[0x0][0x208] ;  /* 0x0000820000047ab9 */ /* 0x000fe40000000a00 */
[----:B--2---:R0:W-:Y:S03]  /*4b10*/  STG.E.128 desc[UR4][R40.64+0x100], R28 ;  /* 0x0001001c28007986 */ /* 0x0041e6000c101d04 */
.L_x_1700:
[----:B------:R-:W-:Y:S05]  /*4b20*/  BSYNC B2 ;  /* 0x0000000000027941 */ /* 0x000fea0003800000 */
.L_x_1699:
[----:B------:R-:W-:-:S13]  /*4b30*/  ISETP.NE.AND P0, PT, R6, RZ, PT ;  /* 0x000000ff0600720c */ /* 0x000fda0003f05270 */
[----:B------:R-:W-:Y:S05]  /*4b40*/  @!P0 BRA `(.L_x_1682) ;  /* 0x0000000000c48947 */ /* 0x000fea0003800000 */
[----:B0-234-:R0:W2:Y:S01]  /*4b50*/  LDS.128 R28, [R38+0x6000] ;  /* 0x00600000261c7984 */ /* 0x01d0a20000000c00 */
[----:B------:R-:W-:Y:S01]  /*4b60*/  ISETP.GE.AND P0, PT, R172, R119, PT ;  /* 0x00000077ac00720c */ /* 0x000fe20003f06270 */
[----:B------:R-:W-:-:S12]  /*4b70*/  BSSY B2, `(.L_x_1703) ;  /* 0x000002c000027945 */ /* 0x000fd80003800000 */
[----:B0-----:R-:W-:Y:S05]  /*4b80*/  @P0 BRA `(.L_x_1704) ;  /* 0x0000000000a80947 */ /* 0x001fea0003800000 */
[----:B------:R-:W-:Y:S02]  /*4b90*/  SHF.R.U64 R67, R64, 0x10, R65 ;  /* 0x0000001040437819 */ /* 0x000fe40000001241 */
[--C-:B------:R-:W-:Y:S01]  /*4ba0*/  SHF.R.U64 R69, R62, 0x10, R63.reuse ;  /* 0x000000103e457819 */ /* 0x100fe2000000123f */
[----:B--2---:R-:W-:Y:S01]  /*4bb0*/  IMAD.MOV.U32 R62, RZ, RZ, R28 ;  /* 0x000000ffff3e7224 */ /* 0x004fe200078e001c */
[----:B------:R-:W-:Y:S01]  /*4bc0*/  SHF.R.U32.HI R66, RZ, 0x10, R63 ;  /* 0x00000010ff427819 */ /* 0x000fe2000001163f */
[----:B------:R-:W-:Y:S01]  /*4bd0*/  IMAD.MOV.U32 R63, RZ, RZ, R31 ;  /* 0x000000ffff3f7224 */ /* 0x000fe200078e001f */
[----:B------:R-:W-:Y:S01]  /*4be0*/  SHF.R.U32.HI R68, RZ, 0x10, R65 ;  /* 0x00000010ff447819 */ /* 0x000fe20000011641 */
[----:B------:R-:W-:Y:S02]  /*4bf0*/  HADD2.F32 R67, -RZ, R67.H0_H0 ;  /* 0x20000043ff437230 */ /* 0x000fe40000004100 */
[--C-:B------:R-:W-:Y:S02]  /*4c00*/  HADD2.F32 R31, -RZ, R29.reuse.H1_H1 ;  /* 0x3000001dff1f7230 */ /* 0x100fe40000004100 */
[----:B------:R-:W-:-:S02]  /*4c10*/  HADD2.F32 R28, -RZ, R29.H0_H0 ;  /* 0x2000001dff1c7230 */ /* 0x000fc40000004100 */
[----:B------:R-:W-:Y:S02]  /*4c20*/  HADD2.F32 R68, -RZ, R68.H0_H0 ;  /* 0x20000044ff447230 */ /* 0x000fe40000004100 */
[-C--:B------:R-:W-:Y:S01]  /*4c30*/  FMUL.FTZ R29, R31, R67.reuse ;  /* 0x000000431f1d7220 */ /* 0x080fe20000410000 */
[----:B------:R-:W-:Y:S02]  /*4c40*/  HADD2.F32 R64, -RZ, R63.H1_H1 ;  /* 0x3000003fff407230 */ /* 0x000fe40000004100 */
[----:B------:R-:W-:Y:S01]  /*4c50*/  FMUL.FTZ R70, R28, R67 ;  /* 0x000000431c467220 */ /* 0x000fe20000410000 */
[----:B------:R-:W-:Y:S02]  /*4c60*/  HADD2.F32 R65, -RZ, R69.H0_H0 ;  /* 0x20000045ff417230 */ /* 0x000fe40000004100 */
[----:B------:R-:W-:Y:S02]  /*4c70*/  HADD2.F32 R63, -RZ, R63.H0_H0 ;  /* 0x2000003fff3f7230 */ /* 0x000fe40000004100 */
[----:B------:R-:W-:Y:S01]  /*4c80*/  FMUL.FTZ R72, R64, R68 ;  /* 0x0000004440487220 */ /* 0x000fe20000410000 */
[----:B------:R-:W-:-:S02]  /*4c90*/  HADD2.F32 R66, -RZ, R66.H0_H0 ;  /* 0x20000042ff427230 */ /* 0x000fc40000004100 */
[-C--:B------:R-:W-:Y:S01]  /*4ca0*/  FFMA.FTZ R28, R28, R65.reuse, -R29 ;  /* 0x000000411c1c7223 */ /* 0x080fe2000001081d */
[----:B------:R-:W-:Y:S01]  /*4cb0*/  FFMA.FTZ R29, R31, R65, R70 ;  /* 0x000000411f1d7223 */ /* 0x000fe20000010046 */
[----:B------:R-:W-:Y:S02]  /*4cc0*/  HADD2.F32 R31, -RZ, R62.H1_H1 ;  /* 0x3000003eff1f7230 */ /* 0x000fe40000004100 */
[C---:B------:R-:W-:Y:S01]  /*4cd0*/  FMUL.FTZ R67, R63.reuse, R68 ;  /* 0x000000443f437220 */ /* 0x040fe20000410000 */
[----:B------:R-:W-:Y:S01]  /*4ce0*/  FFMA.FTZ R72, R63, R66, -R72 ;  /* 0x000000423f487223 */ /* 0x000fe20000010848 */
[----:B------:R-:W-:Y:S01]  /*4cf0*/  HADD2.F32 R65, -RZ, R152.H0_H0 ;  /* 0x20000098ff417230 */ /* 0x000fe20000004100 */
[----:B------:R-:W-:Y:S01]  /*4d00*/  F2FP.F16.F32.PACK_AB R29, R29, R28 ;  /* 0x0000001c1d1d723e */ /* 0x000fe200000000ff */
[----:B------:R-:W-:Y:S02]  /*4d10*/  HADD2.F32 R62, -RZ, R62.H0_H0 ;  /* 0x2000003eff3e7230 */ /* 0x000fe40000004100 */
[----:B------:R-:W-:Y:S01]  /*4d20*/  FFMA.FTZ R69, R64, R66, R67 ;  /* 0x0000004240457223 */ /* 0x000fe20000010043 */
[----:B------:R-:W-:-:S02]  /*4d30*/  HADD2.F32 R152, -RZ, R152.H1_H1 ;  /* 0x30000098ff987230 */ /* 0x000fc40000004100 */
[-C--:B------:R-:W-:Y:S01]  /*4d40*/  FMUL.FTZ R67, R31, R65.reuse ;  /* 0x000000411f437220 */ /* 0x080fe20000410000 */
[--C-:B------:R-:W-:Y:S02]  /*4d50*/  HADD2.F32 R63, -RZ, R30.reuse.H1_H1 ;  /* 0x3000001eff3f7230 */ /* 0x100fe40000004100 */
        /* <DEDUP_REMOVED lines=12> */
[----:B------:R-:W-:-:S07]  /*4e20*/  F2FP.F16.F32.PACK_AB R30, R152, R65 ;  /* 0x00000041981e723e */ /* 0x000fce00000000ff */
.L_x_1704:
[----:B------:R-:W-:Y:S05]  /*4e30*/  BSYNC B2 ;  /* 0x0000000000027941 */ /* 0x000fea0003800000 */
.L_x_1703:
[----:B------:R-:W-:Y:S02]  /*4e40*/  ULDC.64 UR4, c[0x0][0x208] ;  /* 0x0000820000047ab9 */ /* 0x000fe40000000a00 */
[----:B--2---:R0:W-:Y:S03]  /*4e50*/  STG.E.128 desc[UR4][R40.64+0x140], R28 ;  /* 0x0001401c28007986 */ /* 0x0041e6000c101d04 */
.L_x_1682:
[----:B------:R-:W-:Y:S05]  /*4e60*/  BSYNC B1 ;  /* 0x0000000000017941 */ /* 0x000fea0003800000 */
.L_x_1681:
        /* <DEDUP_REMOVED lines=20> */
[----:B------:R-:W-:Y:S02]  /*4fb0*/  HADD2.F32 R31, -RZ, R31.H0_H0 ;  /* 0x2000001fff1f7230 */ /* 0x000fe40000004100 */
[----:B------:R-:W-:Y:S01]  /*4fc0*/  FMUL.FTZ R59, R29, R59 ;  /* 0x0000003b1d3b7220 */ /* 0x000fe20000410000 */
[----:B------:R-:W-:Y:S02]  /*4fd0*/  HADD2.F32 R60, -RZ, R63.H0_H0 ;  /* 0x2000003fff3c7230 */ /* 0x000fe40000004100 */
[----:B------:R-:W-:Y:S01]  /*4fe0*/  FMUL.FTZ R66, R41, R62 ;  /* 0x0000003e29427220 */ /* 0x000fe20000410000 */
[-C--:B------:R-:W-:Y:S01]  /*4ff0*/  FFMA.FTZ R64, R29, R58.reuse, -R64 ;  /* 0x0000003a1d407223 */ /* 0x080fe20000010840 */
        /* <DEDUP_REMOVED lines=12> */
[----:B------:R-:W-:Y:S02]  /*50c0*/  HADD2.F32 R31, -RZ, R179.H0_H0 ;  /* 0x200000b3ff1f7230 */ /* 0x000fe40000004100 */
        /* <DEDUP_REMOVED lines=11> */
.L_x_1709:
[----:B------:R-:W-:Y:S05]  /*5180*/  BSYNC B2 ;  /* 0x0000000000027941 */ /* 0x000fea0003800000 */
.L_x_1708:
[----:B------:R-:W-:Y:S02]  /*5190*/  ULDC.64 UR4, c[0x0][0x208] ;  /* 0x0000820000047ab9 */ /* 0x000fe40000000a00 */
[----:B--2---:R0:W-:Y:S03]  /*51a0*/  STG.E.128 desc[UR4][R36.64], R28 ;  /* 0x0000001c24007986 */ /* 0x0041e6000c101d04 */
.L_x_1707:
[----:B------:R-:W-:Y:S05]  /*51b0*/  BSYNC B1 ;  /* 0x0000000000017941 */ /* 0x000fea0003800000 */
.L_x_1706:
        /* <DEDUP_REMOVED lines=48> */
.L_x_1713:
[----:B------:R-:W-:Y:S05]  /*54c0*/  BSYNC B2 ;  /* 0x0000000000027941 */ /* 0x000fea0003800000 */
.L_x_1712:
[----:B------:R-:W-:Y:S02]  /*54d0*/  ULDC.64 UR4, c[0x0][0x208] ;  /* 0x0000820000047ab9 */ /* 0x000fe40000000a00 */
[----:B--2---:R0:W-:Y:S03]  /*54e0*/  STG.E.128 desc[UR4][R36.64+0x40], R28 ;  /* 0x0000401c24007986 */ /* 0x0041e6000c101d04 */
.L_x_1711:
[----:B------:R-:W-:Y:S05]  /*54f0*/  BSYNC B1 ;  /* 0x0000000000017941 */ /* 0x000fea0003800000 */
.L_x_1710:
        /* <DEDUP_REMOVED lines=22> */
[----:B------:R-:W-:Y:S02]  /*5660*/  HADD2.F32 R179, -RZ, R179.H1_H1 ;  /* 0x300000b3ffb37230 */ /* 0x000fe40000004100 */
[----:B------:R-:W-:Y:S01]  /*5670*/  FMUL.FTZ R58, R41, R54 ;  /* 0x00000036293a7220 */ /* 0x000fe20000410000 */
[-C--:B------:R-:W-:Y:S01]  /*5680*/  FFMA.FTZ R56, R29, R50.reuse, -R56 ;  /* 0x000000321d387223 */ /* 0x080fe20000010838 */
[----:B------:R-:W-:Y:S01]  /*5690*/  FFMA.FTZ R55, R30, R50, R51 ;  /* 0x000000321e377223 */ /* 0x000fe20000010033 */
[----:B------:R-:W-:Y:S01]  /*56a0*/  FMUL.FTZ R54, R31, R54 ;  /* 0x000000361f367220 */ /* 0x000fe20000410000 */
[----:B------:R-:W-:-:S02]  /*56b0*/  HADD2.F32 R51, -RZ, R198.H1_H1 ;  /* 0x300000c6ff337230 */ /* 0x000fc40000004100 */
[-C--:B------:R-:W-:Y:S01]  /*56c0*/  FFMA.FTZ R58, R31, R52.reuse, -R58 ;  /* 0x000000341f3a7223 */ /* 0x080fe2000001083a */
[----:B------:R-:W-:Y:S02]  /*56d0*/  HADD2.F32 R29, -RZ, R28.H1_H1 ;  /* 0x3000001cff1d7230 */ /* 0x000fe40000004100 */
[----:B------:R-:W-:Y:S01]  /*56e0*/  FFMA.FTZ R59, R41, R52, R54 ;  /* 0x00000034293b7223 */ /* 0x000fe20000010036 */
[----:B------:R-:W-:Y:S02]  /*56f0*/  HADD2.F32 R30, -RZ, R40.H1_H1 ;  /* 0x30000028ff1e7230 */ /* 0x000fe40000004100 */
[----:B------:R-:W-:Y:S02]  /*5700*/  HADD2.F32 R28, -RZ, R28.H0_H0 ;  /* 0x2000001cff1c7230 */ /* 0x000fe40000004100 */
[----:B------:R-:W-:Y:S01]  /*5710*/  FMUL.FTZ R53, R29, R179 ;  /* 0x000000b31d357220 */ /* 0x000fe20000410000 */
[----:B------:R-:W-:Y:S02]  /*5720*/  HADD2.F32 R40, -RZ, R40.H0_H0 ;  /* 0x20000028ff287230 */ /* 0x000fe40000004100 */
[----:B------:R-:W-:Y:S01]  /*5730*/  FMUL.FTZ R57, R30, R51 ;  /* 0x000000331e397220 */ /* 0x000fe20000410000 */
[----:B------:R-:W-:-:S02]  /*5740*/  HADD2.F32 R31, -RZ, R144.H0_H0 ;  /* 0x20000090ff1f7230 */ /* 0x000fc40000004100 */
[----:B------:R-:W-:Y:S01]  /*5750*/  FMUL.FTZ R50, R28, R179 ;  /* 0x000000b31c327220 */ /* 0x000fe20000410000 */
[----:B------:R-:W-:Y:S02]  /*5760*/  HADD2.F32 R41, -RZ, R144.H1_H1 ;  /* 0x30000090ff297230 */ /* 0x000fe40000004100 */
[----:B------:R-:W-:Y:S01]  /*5770*/  FMUL.FTZ R51, R40, R51 ;  /* 0x0000003328337220 */ /* 0x000fe20000410000 */
        /* <DEDUP_REMOVED lines=8> */
.L_x_1717:
[----:B------:R-:W-:Y:S05]  /*5800*/  BSYNC B2 ;  /* 0x0000000000027941 */ /* 0x000fea0003800000 */
.L_x_1716:
[----:B------:R-:W-:Y:S02]  /*5810*/  ULDC.64 UR4, c[0x0][0x208] ;  /* 0x0000820000047ab9 */ /* 0x000fe40000000a00 */
[----:B--2---:R0:W-:Y:S03]  /*5820*/  STG.E.128 desc[UR4][R36.64+0x80], R28 ;  /* 0x0000801c24007986 */ /* 0x0041e6000c101d04 */
.L_x_1715:
[----:B------:R-:W-:Y:S05]  /*5830*/  BSYNC B1 ;  /* 0x0000000000017941 */ /* 0x000fea0003800000 */
.L_x_1714:
        /* <DEDUP_REMOVED lines=48> */
.L_x_1721:
[----:B------:R-:W-:Y:S05]  /*5b40*/  BSYNC B2 ;  /* 0x0000000000027941 */ /* 0x000fea0003800000 */
.L_x_1720:
[----:B------:R-:W-:Y:S02]  /*5b50*/  ULDC.64 UR4, c[0x0][0x208] ;  /* 0x0000820000047ab9 */ /* 0x000fe40000000a00 */
[----:B--2---:R0:W-:Y:S03]  /*5b60*/  STG.E.128 desc[UR4][R36.64+0xc0], R28 ;  /* 0x0000c01c24007986 */ /* 0x0041e6000c101d04 */
.L_x_1719:
[----:B------:R-:W-:Y:S05]  /*5b70*/  BSYNC B1 ;  /* 0x0000000000017941 */ /* 0x000fea0003800000 */
.L_x_1718:
        /* <DEDUP_REMOVED lines=12> */
[----:B------:R-:W-:Y:S01]  /*5c40*/  HADD2.F32 R40, -RZ, R31.H1_H1 ;  /* 0x3000001fff287230 */ /* 0x000fe20000004100 */
[----:B------:R-:W-:Y:S01]  /*5c50*/  SHF.R.U32.HI R44, RZ, 0x10, R45 ;  /* 0x00000010ff2c7819 */ /* 0x000fe2000001162d */
[----:B------:R-:W-:Y:S02]  /*5c60*/  HADD2.F32 R29, -RZ, R29.H0_H0 ;  /* 0x2000001dff1d7230 */ /* 0x000fe40000004100 */
[----:B------:R-:W-:Y:S02]  /*5c70*/  HADD2.F32 R43, -RZ, R43.H0_H0 ;  /* 0x2000002bff2b7230 */ /* 0x000fe40000004100 */
[----:B------:R-:W-:-:S02]  /*5c80*/  HADD2.F32 R44, -RZ, R44.H0_H0 ;  /* 0x2000002cff2c7230 */ /* 0x000fc40000004100 */
[----:B------:R-:W-:Y:S02]  /*5c90*/  HADD2.F32 R31, -RZ, R31.H0_H0 ;  /* 0x2000001fff1f7230 */ /* 0x000fe40000004100 */
[-C--:B------:R-:W-:Y:S01]  /*5ca0*/  FMUL.FTZ R46, R30, R43.reuse ;  /* 0x0000002b1e2e7220 */ /* 0x080fe20000410000 */
[----:B------:R-:W-:Y:S02]  /*5cb0*/  HADD2.F32 R41, -RZ, R41.H0_H0 ;  /* 0x20000029ff297230 */ /* 0x000fe40000004100 */
[----:B------:R-:W-:Y:S01]  /*5cc0*/  FMUL.FTZ R43, R29, R43 ;  /* 0x0000002b1d2b7220 */ /* 0x000fe20000410000 */
[----:B------:R-:W-:Y:S02]  /*5cd0*/  HADD2.F32 R42, -RZ, R42.H0_H0 ;  /* 0x2000002aff2a7230 */ /* 0x000fe40000004100 */
[-C--:B------:R-:W-:Y:S01]  /*5ce0*/  FMUL.FTZ R45, R31, R44.reuse ;  /* 0x0000002c1f2d7220 */ /* 0x080fe20000410000 */
[----:B------:R-:W-:Y:S01]  /*5cf0*/  FMUL.FTZ R48, R40, R44 ;  /* 0x0000002c28307220 */ /* 0x000fe20000410000 */
[-C--:B------:R-:W-:Y:S01]  /*5d00*/  FFMA.FTZ R46, R29, R41.reuse, -R46 ;  /* 0x000000291d2e7223 */ /* 0x080fe2000001082e */
[----:B------:R-:W-:Y:S01]  /*5d10*/  FFMA.FTZ R43, R30, R41, R43 ;  /* 0x000000291e2b7223 */ /* 0x000fe2000001002b */
[----:B------:R-:W-:Y:S01]  /*5d20*/  FFMA.FTZ R47, R40, R42, R45 ;  /* 0x0000002a282f7223 */ /* 0x000fe2000001002d */
[----:B------:R-:W-:-:S02]  /*5d30*/  HADD2.F32 R40, -RZ, R78.H1_H1 ;  /* 0x3000004eff287230 */ /* 0x000fc40000004100 */
[----:B------:R-:W-:Y:S01]  /*5d40*/  FFMA.FTZ R48, R31, R42, -R48 ;  /* 0x0000002a1f307223 */ /* 0x000fe20000010830 */
[----:B------:R-:W-:Y:S02]  /*5d50*/  HADD2.F32 R29, -RZ, R28.H1_H1 ;  /* 0x3000001cff1d7230 */ /* 0x000fe40000004100 */
[--C-:B------:R-:W-:Y:S02]  /*5d60*/  HADD2.F32 R30, -RZ, R39.reuse.H1_H1 ;  /* 0x30000027ff1e7230 */ /* 0x100fe40000004100 */
[----:B------:R-:W-:Y:S02]  /*5d70*/  HADD2.F32 R78, -RZ, R78.H0_H0 ;  /* 0x2000004eff4e7230 */ /* 0x000fe40000004100 */
[----:B------:R-:W-:Y:S01]  /*5d80*/  FMUL.FTZ R41, R29, R40 ;  /* 0x000000281d297220 */ /* 0x000fe20000410000 */
[----:B------:R-:W-:Y:S02]  /*5d90*/  HADD2.F32 R28, -RZ, R28.H0_H0 ;  /* 0x2000001cff1c7230 */ /* 0x000fe40000004100 */
[----:B------:R-:W-:-:S02]  /*5da0*/  HADD2.F32 R39, -RZ, R39.H0_H0 ;  /* 0x20000027ff277230 */ /* 0x000fc40000004100 */
[----:B------:R-:W-:Y:S01]  /*5db0*/  FMUL.FTZ R42, R30, R78 ;  /* 0x0000004e1e2a7220 */ /* 0x000fe20000410000 */
        /* <DEDUP_REMOVED lines=12> */
.L_x_1725:
[----:B------:R-:W-:Y:S05]  /*5e80*/  BSYNC B2 ;  /* 0x0000000000027941 */ /* 0x000fea0003800000 */
.L_x_1724:
[----:B------:R-:W-:Y:S02]  /*5e90*/  ULDC.64 UR4, c[0x0][0x208] ;  /* 0x0000820000047ab9 */ /* 0x000fe40000000a00 */
[----:B--2---:R0:W-:Y:S03]  /*5ea0*/  STG.E.128 desc[UR4][R36.64+0x100], R28 ;  /* 0x0001001c24007986 */ /* 0x0041e6000c101d04 */
.L_x_1723:
[----:B------:R-:W-:Y:S05]  /*5eb0*/  BSYNC B1 ;  /* 0x0000000000017941 */ /* 0x000fea0003800000 */
.L_x_1722:
        /* <DEDUP_REMOVED lines=47> */
.L_x_1727:
[----:B------:R-:W-:Y:S05]  /*61b0*/  BSYNC B1 ;  /* 0x0000000000017941 */ /* 0x000fea0003800000 */
.L_x_1726:
[----:B------:R-:W-:Y:S02]  /*61c0*/  ULDC.64 UR4, c[0x0][0x208] ;  /* 0x0000820000047ab9 */ /* 0x000fe40000000a00 */
[----:B--2---:R0:W-:Y:S01]  /*61d0*/  STG.E.128 desc[UR4][R36.64+0x140], R28 ;  /* 0x0001401c24007986 */ /* 0x0041e2000c101d04 */
[----:B------:R-:W-:Y:S05]  /*61e0*/  BRA `(.L_x_1705) ;  /* 0x0000003c00f47947 */ /* 0x000fea0003800000 */
.L_x_1673:
        /* <DEDUP_REMOVED lines=24> */
[----:B------:R-:W-:Y:S01]  /*6370*/  CS2R R48, SRZ ;  /* 0x0000000000307805 */ /* 0x000fe2000001ff00 */
[----:B------:R-:W-:Y:S01]  /*6380*/  ULDC.64 UR6, c[0x0][0x208] ;  /* 0x0000820000067ab9 */ /* 0x000fe20000000a00 */
        /* <DEDUP_REMOVED lines=22> */
.L_x_1729:
[----:B------:R-:W-:Y:S05]  /*64f0*/  BSYNC B1 ;  /* 0x0000000000017941 */ /* 0x000fea0003800000 */
.L_x_1728:
        /* <DEDUP_REMOVED lines=24> */
[----:B------:R-:W-:Y:S01]  /*6680*/  CS2R R72, SRZ ;  /* 0x0000000000487805 */ /* 0x000fe2000001ff00 */
[----:B------:R-:W-:Y:S01]  /*6690*/  ULDC.64 UR8, c[0x0][0x208] ;  /* 0x0000820000087ab9 */ /* 0x000fe20000000a00 */
        /* <DEDUP_REMOVED lines=22> */
.L_x_1731:
[----:B------:R-:W-:Y:S05]  /*6800*/  BSYNC B1 ;  /* 0x0000000000017941 */ /* 0x000fea0003800000 */
.L_x_1730:
[----:B------:R-:W-:Y:S01]  /*6810*/  IMAD.MOV.U32 R0, RZ, RZ, R28 ;  /* 0x000000ffff007224 */ /* 0x000fe200078e001c */
[----:B0-----:R-:W-:Y:S01]  /*6820*/  MOV R76, R34 ;  /* 0x00000022004c7202 */ /* 0x001fe20000000f00 */
[----:B------:R-:W-:Y:S01]  /*6830*/  IMAD.MOV.U32 R3, RZ, RZ, R29 ;  /* 0x000000ffff037224 */ /* 0x000fe200078e001d */
[----:B------:R-:W-:Y:S01]  /*6840*/  ULOP3.LUT UR4, UR60, 0x1, URZ, 0xfc, !UPT ;  /* 0x000000013c047892 */ /* 0x000fe2000f8efc3f */
[----:B------:R-:W-:Y:S01]  /*6850*/  IMAD.MOV.U32 R77, RZ, RZ, R38 ;  /* 0x000000ffff4d7224 */ /* 0x000fe200078e0026 */
[----:B------:R-:W-:Y:S01]  /*6860*/  PRMT R228, R228, 0x5410, R76 ;  /* 0x00005410e4e47816 */ /* 0x000fe2000000004c */
[----:B------:R-:W-:Y:S01]  /*6870*/  IMAD.MOV.U32 R76, RZ, RZ, R33 ;  /* 0x000000ffff4c7224 */ /* 0x000fe200078e0021 */
[----:B------:R-:W-:Y:S01]  /*6880*/  PRMT R220, R0, 0x5410, R3 ;  /* 0x0000541000dc7816 */ /* 0x000fe20000000003 */
[----:B------:R-:W-:Y:S01]  /*6890*/  IMAD.MOV.U32 R3, RZ, RZ, R32 ;  /* 0x000000ffff037224 */ /* 0x000fe200078e0020 */
[----:B------:R-:W-:Y:S01]  /*68a0*/  UISETP.NE.AND UP0, UPT, UR4, 0x3, UPT ;  /* 0x000000030400788c */ /* 0x000fe2000bf05270 */
        /* <DEDUP_REMOVED lines=28> */
[----:B-----5:R-:W-:Y:S02]  /*6a70*/  MOV R77, R54 ;  /* 0x00000036004d7202 */ /* 0x020fe40000000f00 */
        /* <DEDUP_REMOVED lines=46> */
.L_x_1732:
[----:B------:R-:W-:Y:S01]  /*6d60*/  IMAD R3, R17, 0x8, R16 ;  /* 0x0000000811037824 */ /* 0x000fe200078e0210 */
[----:B------:R-:W-:Y:S01]  /*6d70*/  SHF.L.U32 R0, R167, 0x1f, RZ ;  /* 0x0000001fa7007819 */ /* 0x000fe200000006ff */
[----:B------:R-:W0:Y:S01]  /*6d80*/  LDC R144, c[0x0][0x2f4] ;  /* 0x0000bd00ff907b82 */ /* 0x000e220000000800 */
[----:B------:R-:W-:Y:S02]  /*6d90*/  BSSY B1, `(.L_x_1733) ;  /* 0x0000004000017945 */ /* 0x000fe40003800000 */
[----:B------:R-:W1:Y:S05]  /*6da0*/  SYNCS.PHASECHK.TRANS64.TRYWAIT P5, [R3+URZ+0x2a890], R0 ;  /* 0x02a89000030075a7 */ /* 0x000e6a00080a017f */
[----:B------:R-:W2:Y:S01]  /*6db0*/  LDC.64 R122, c[0x0][0x300] ;  /* 0x0000c000ff7a7b82 */ /* 0x000ea20000000a00 */
[----:B-1----:R-:W-:Y:S05]  /*6dc0*/  @!P5 BRA `(.L_x_1734) ;  /* 0x0000022c00b8d947 */ /* 0x002fea0003800000 */
.L_x_2118:
[----:B------:R-:W-:Y:S05]  /*6dd0*/  BSYNC B1 ;  /* 0x0000000000017941 */ /* 0x000fea0003800000 */
.L_x_1733:
[----:B------:R-:W-:Y:S01]  /*6de0*/  BSSY B1, `(.L_x_1735) ;  /* 0x0000187000017945 */ /* 0x000fe20003800000 */
[----:B0-----:R-:W-:Y:S01]  /*6df0*/  IADD3 R146, -R126, R144, RZ ;  /* 0x000000907e927210 */ /* 0x001fe20007ffe1ff */
[----:B------:R-:W-:Y:S02]  /*6e00*/  IMAD.MOV.U32 R125, RZ, RZ, R80 ;  /* 0x000000ffff7d7224 */ /* 0x000fe400078e0050 */
        /* <DEDUP_REMOVED lines=10> */
[----:B------:R-:W-:Y:S02]  /*6eb0*/  IADD3 R158, P4, P5, R86, R130, R14 ;  /* 0x00000082569e7210 */ /* 0x000fe40007d9e00e */
[----:B------:R-:W-:Y:S02]  /*6ec0*/  SHF.R.S32.HI R77, RZ, 0x1f, R76 ;  /* 0x0000001fff4d7819 */ /* 0x000fe4000001144c */
[----:B------:R-:W-:Y:S02]  /*6ed0*/  IADD3.X R159, R84, R155, R111, P4, P5 ;  /* 0x0000009b549f7210 */ /* 0x000fe400027ea46f */
[----:B------:R-:W-:Y:S02]  /*6ee0*/  LEA.HI R77, R77, R76, RZ, 0x4 ;  /* 0x0000004c4d4d7211 */ /* 0x000fe400078f20ff */
[----:B------:R-:W-:-:S02]  /*6ef0*/  ISETP.GE.AND P4, PT, R18, R119, PT ;  /* 0x000000771200720c */ /* 0x000fc40003f86270 */
[----:B------:R-:W-:-:S04]  /*6f00*/  LEA.HI.SX32 R179, R77, R116, 0x1c ;  /* 0x000000744db37211 */ /* 0x000fc800078fe2ff */
[----:B------:R-:W-:-:S04]  /*6f10*/  SHF.R.S32.HI R77, RZ, 0x1f, R179 ;  /* 0x0000001fff4d7819 */ /* 0x000fc800000114b3 */
[----:B------:R-:W-:Y:S01]  /*6f20*/  LEA.HI R77, R77, R179, RZ, 0x3 ;  /* 0x000000b34d4d7211 */ /* 0x000fe200078f18ff */
[----:B------:R-:W-:-:S03]  /*6f30*/  IMAD.SHL.U32 R179, R179, 0x8, RZ ;  /* 0x00000008b3b37824 */ /* 0x000fc600078e00ff */
[----:B------:R-:W-:Y:S02]  /*6f40*/  SHF.R.S32.HI R77, RZ, 0x3, R77 ;  /* 0x00000003ff4d7819 */ /* 0x000fe4000001144d */
[----:B------:R-:W-:-:S03]  /*6f50*/  LOP3.LUT R76, R174, 0x38, R179, 0xf8, !PT ;  /* 0x00000038ae4c7812 */ /* 0x000fc600078ef8b3 */
[----:B------:R-:W-:Y:S01]  /*6f60*/  IMAD R77, R77, 0x1800, R176 ;  /* 0x000018004d4d7824 */ /* 0x000fe200078e02b0 */
[----:B------:R-:W-:-:S05]  /*6f70*/  LOP3.LUT R76, R76, R175, RZ, 0x3c, !PT ;  /* 0x000000af4c4c7212 */ /* 0x000fca00078e3cff */
        /* <DEDUP_REMOVED lines=9> */
[----:B------:R-:W-:Y:S01]  /*7010*/  SHF.R.U64 R36, R36, 0x10, R37 ;  /* 0x0000001024247819 */ /* 0x000fe20000001225 */
[----:B--2---:R-:W-:Y:S01]  /*7020*/  IMAD.MOV.U32 R81, RZ, RZ, R77 ;  /* 0x000000ffff517224 */ /* 0x004fe200078e004d */
[----:B------:R-:W-:Y:S01]  /*7030*/  SHF.R.U64 R50, R50, 0x10, R51 ;  /* 0x0000001032327819 */ /* 0x000fe20000001233 */
[----:B------:R-:W-:Y:S01]  /*7040*/  HADD2.F32 R209, -RZ, R209.H0_H0 ;  /* 0x200000d1ffd17230 */ /* 0x000fe20000004100 */
[----:B------:R-:W-:Y:S01]  /*7050*/  SHF.R.U64 R38, R38, 0x10, R39 ;  /* 0x0000001026267819 */ /* 0x000fe20000001227 */
[----:B------:R-:W-:Y:S02]  /*7060*/  HADD2.F32 R198, -RZ, R202.H0_H0 ;  /* 0x200000caffc67230 */ /* 0x000fe40000004100 */
[----:B------:R-:W-:Y:S02]  /*7070*/  HADD2.F32 R199, -RZ, R81.H0_H0 ;  /* 0x20000051ffc77230 */ /* 0x000fe40000004100 */
[----:B------:R-:W-:-:S02]  /*7080*/  HADD2.F32 R77, -RZ, R210.H0_H0 ;  /* 0x200000d2ff4d7230 */ /* 0x000fc40000004100 */
[CC--:B------:R-:W-:Y:S01]  /*7090*/  FMUL.FTZ R210, R198.reuse, R209.reuse ;  /* 0x000000d1c6d27220 */ /* 0x0c0fe20000410000 */
[----:B------:R-:W-:Y:S02]  /*70a0*/  HADD2.F32 R81, -RZ, R81.H1_H1 ;  /* 0x30000051ff517230 */ /* 0x000fe40000004100 */
[C---:B------:R-:W-:Y:S01]  /*70b0*/  FMUL.FTZ R209, R199.reuse, R209 ;  /* 0x000000d1c7d17220 */ /* 0x040fe20000410000 */
[----:B------:R-:W-:Y:S02]  /*70c0*/  HADD2.F32 R36, -RZ, R36.H0_H0 ;  /* 0x20000024ff247230 */ /* 0x000fe40000004100 */
[-C--:B------:R-:W-:Y:S01]  /*70d0*/  FFMA.FTZ R199, R199, R77.reuse, -R210 ;  /* 0x0000004dc7c77223 */ /* 0x080fe200000108d2 */
[----:B------:R-:W-:Y:S02]  /*70e0*/  HADD2.F32 R50, -RZ, R50.H0_H0 ;  /* 0x20000032ff327230 */ /* 0x000fe40000004100 */
[----:B------:R-:W-:Y:S01]  /*70f0*/  FFMA.FTZ R198, R198, R77, R209 ;  /* 0x0000004dc6c67223 */ /* 0x000fe200000100d1 */
[----:B------:R-:W-:Y:S01]  /*7100*/  SHF.R.U32.HI R209, RZ, 0x10, R49 ;  /* 0x00000010ffd17819 */ /* 0x000fe20000011631 */
[----:B------:R-:W-:Y:S01]  /*7110*/  HADD2.F32 R77, -RZ, R202.H1_H1 ;  /* 0x300000caff4d7230 */ /* 0x000fe20000004100 */
[----:B------:R-:W-:Y:S01]  /*7120*/  SHF.R.U32.HI R202, RZ, 0x10, R37 ;  /* 0x00000010ffca7819 */ /* 0x000fe20000011625 */
[----:B------:R-:W-:Y:S01]  /*7130*/  IMAD.MOV.U32 R37, RZ, RZ, R83 ;  /* 0x000000ffff257224 */ /* 0x000fe200078e0053 */
[----:B------:R-:W-:Y:S01]  /*7140*/  SHF.R.U64 R49, R48, 0x10, R49 ;  /* 0x0000001030317819 */ /* 0x000fe20000001231 */
[----:B------:R-:W-:Y:S01]  /*7150*/  HADD2.F32 R209, -RZ, R209.H0_H0 ;  /* 0x200000d1ffd17230 */ /* 0x000fe20000004100 */
[----:B------:R-:W-:Y:S01]  /*7160*/  MOV R48, R79 ;  /* 0x0000004f00307202 */ /* 0x000fe20000000f00 */
[----:B------:R-:W-:-:S02]  /*7170*/  HADD2.F32 R202, -RZ, R202.H0_H0 ;  /* 0x200000caffca7230 */ /* 0x000fc40000004100 */
[----:B------:R-:W-:Y:S02]  /*7180*/  HADD2.F32 R83, -RZ, R37.H0_H0 ;  /* 0x20000025ff537230 */ /* 0x000fe40000004100 */
[-C--:B------:R-:W-:Y:S01]  /*7190*/  FMUL.FTZ R210, R77, R209.reuse ;  /* 0x000000d14dd27220 */ /* 0x080fe20000410000 */
[C---:B------:R-:W-:Y:S01]  /*71a0*/  FMUL.FTZ R209, R81.reuse, R209 ;  /* 0x000000d151d17220 */ /* 0x040fe20000410000 */
[----:B------:R-:W-:Y:S02]  /*71b0*/  HADD2.F32 R79, -RZ, R48.H0_H0 ;  /* 0x20000030ff4f7230 */ /* 0x000fe40000004100 */
[-C--:B------:R-:W-:Y:S01]  /*71c0*/  FFMA.FTZ R81, R81, R202.reuse, -R210 ;  /* 0x000000ca51517223 */ /* 0x080fe200000108d2 */
[----:B------:R-:W-:Y:S01]  /*71d0*/  FFMA.FTZ R77, R77, R202, R209 ;  /* 0x000000ca4d4d7223 */ /* 0x000fe200000100d1 */
[----:B------:R-:W-:Y:S02]  /*71e0*/  HADD2.F32 R209, -RZ, R212.H0_H0 ;  /* 0x200000d4ffd17230 */ /* 0x000fe40000004100 */
[----:B------:R-:W-:Y:S01]  /*71f0*/  HADD2.F32 R202, -RZ, R211.H0_H0 ;  /* 0x200000d3ffca7230 */ /* 0x000fe20000004100 */
[----:B------:R-:W-:Y:S01]  /*7200*/  F2FP.F16.F32.PACK_AB R81, R81, R199 ;  /* 0x000000c75151723e */ /* 0x000fe200000000ff */
[----:B------:R-:W-:-:S02]  /*7210*/  HADD2.F32 R37, -RZ, R37.H1_H1 ;  /* 0x30000025ff257230 */ /* 0x000fc40000004100 */
[-C--:B------:R-:W-:Y:S01]  /*7220*/  FMUL.FTZ R210, R83, R209.reuse ;  /* 0x000000d153d27220 */ /* 0x080fe20000410000 */
[----:B------:R-:W-:Y:S01]  /*7230*/  FMUL.FTZ R209, R79, R209 ;  /* 0x000000d14fd17220 */ /* 0x000fe20000410000 */
[----:B------:R-:W-:Y:S01]  /*7240*/  HADD2.F32 R48, -RZ, R48.H1_H1 ;  /* 0x30000030ff307230 */ /* 0x000fe20000004100 */
[----:B------:R-:W-:Y:S01]  /*7250*/  F2FP.F16.F32.PACK_AB R198, R77, R198 ;  /* 0x000000c64dc6723e */ /* 0x000fe200000000ff */
[-C--:B------:R-:W-:Y:S01]  /*7260*/  FFMA.FTZ R79, R79, R202.reuse, -R210 ;  /* 0x000000ca4f4f7223 */ /* 0x080fe200000108d2 */
[----:B------:R-:W-:Y:S01]  /*7270*/  FFMA.FTZ R209, R83, R202, R209 ;  /* 0x000000ca53d17223 */ /* 0x000fe200000100d1 */
[----:B------:R-:W-:Y:S01]  /*7280*/  SHF.R.U32.HI R202, RZ, 0x10, R51 ;  /* 0x00000010ffca7819 */ /* 0x000fe20000011633 */
[----:B------:R-:W-:Y:S01]  /*7290*/  HADD2.F32 R212, -RZ, R212.H1_H1 ;  /* 0x300000d4ffd47230 */ /* 0x000fe20000004100 */
[----:B------:R-:W-:Y:S01]  /*72a0*/  SHF.R.U32.HI R83, RZ, 0x10, R39 ;  /* 0x00000010ff537819 */ /* 0x000fe20000011627 */
[----:B------:R-:W-:Y:S02]  /*72b0*/  HADD2.F32 R49, -RZ, R49.H0_H0 ;  /* 0x20000031ff317230 */ /* 0x000fe40000004100 */
[----:B------:R-:W-:-:S02]  /*72c0*/  HADD2.F32 R202, -RZ, R202.H0_H0 ;  /* 0x200000caffca7230 */ /* 0x000fc40000004100 */
[----:B------:R-:W-:Y:S02]  /*72d0*/  HADD2.F32 R83, -RZ, R83.H0_H0 ;  /* 0x20000053ff537230 */ /* 0x000fe40000004100 */
[----:B------:R-:W-:Y:S02]  /*72e0*/  HADD2.F32 R51, -RZ, R231.H1_H1 ;  /* 0x300000e7ff337230 */ /* 0x000fe40000004100 */
[CC--:B------:R-:W-:Y:S01]  /*72f0*/  FMUL.FTZ R210, R37.reuse, R202.reuse ;  /* 0x000000ca25d27220 */ /* 0x0c0fe20000410000 */
[C---:B------:R-:W-:Y:S01]  /*7300*/  FMUL.FTZ R202, R48.reuse, R202 ;  /* 0x000000ca30ca7220 */ /* 0x040fe20000410000 */
[----:B------:R-:W-:Y:S02]  /*7310*/  HADD2.F32 R38, -RZ, R38.H0_H0 ;  /* 0x20000026ff267230 */ /* 0x000fe40000004100 */
[-C--:B------:R-:W-:Y:S01]  /*7320*/  FFMA.FTZ R48, R48, R83.reuse, -R210 ;  /* 0x0000005330307223 */ /* 0x080fe200000108d2 */
[----:B------:R-:W-:Y:S01]  /*7330*/  FFMA.FTZ R37, R37, R83, R202 ;  /* 0x0000005325257223 */ /* 0x000fe200000100ca */
[----:B------:R-:W-:-:S02]  /*7340*/  HADD2.F32 R83, -RZ, R80.H0_H0 ;  /* 0x20000050ff537230 */ /* 0x000fc40000004100 */
[----:B------:R-:W-:Y:S01]  /*7350*/  HADD2.F32 R210, -RZ, R76.H0_H0 ;  /* 0x2000004cffd27230 */ /* 0x000fe20000004100 */
[----:B------:R-:W-:Y:S01]  /*7360*/  F2FP.F16.F32.PACK_AB R79, R48, R79 ;  /* 0x0000004f304f723e */ /* 0x000fe200000000ff */
[----:B------:R-:W-:Y:S02]  /*7370*/  HADD2.F32 R202, -RZ, R211.H1_H1 ;  /* 0x300000d3ffca7230 */ /* 0x000fe40000004100 */
[-C--:B------:R-:W-:Y:S01]  /*7380*/  FMUL.FTZ R211, R83, R212.reuse ;  /* 0x000000d453d37220 */ /* 0x080fe20000410000 */
[----:B------:R-:W-:Y:S02]  /*7390*/  HADD2.F32 R80, -RZ, R80.H1_H1 ;  /* 0x30000050ff507230 */ /* 0x000fe40000004100 */
[C---:B------:R-:W-:Y:S01]  /*73a0*/  FMUL.FTZ R212, R210.reuse, R212 ;  /* 0x000000d4d2d47220 */ /* 0x040fe20000410000 */
[----:B------:R-:W-:Y:S02]  /*73b0*/  HADD2.F32 R76, -RZ, R76.H1_H1 ;  /* 0x3000004cff4c7230 */ /* 0x000fe40000004100 */
[-C--:B------:R-:W-:Y:S01]  /*73c0*/  FFMA.FTZ R211, R210, R202.reuse, -R211 ;  /* 0x000000cad2d37223 */ /* 0x080fe200000108d3 */
[----:B------:R-:W-:Y:S01]  /*73d0*/  F2FP.F16.F32.PACK_AB R37, R37, R209 ;  /* 0x000000d12525723e */ /* 0x000fe200000000ff */
[----:B------:R-:W-:Y:S01]  /*73e0*/  FFMA.FTZ R212, R83, R202, R212 ;  /* 0x000000ca53d47223 */ /* 0x000fe200000100d4 */
[-C--:B------:R-:W-:Y:S01]  /*73f0*/  FMUL.FTZ R83, R80, R49.reuse ;  /* 0x0000003150537220 */ /* 0x080fe20000410000 */
[----:B------:R-:W-:Y:S01]  /*7400*/  FMUL.FTZ R49, R76, R49 ;  /* 0x000000314c317220 */ /* 0x000fe20000410000 */
[----:B------:R-:W-:-:S02]  /*7410*/  HADD2.F32 R202, -RZ, R232.H1_H1 ;  /* 0x300000e8ffca7230 */ /* 0x000fc40000004100 */
[-C--:B------:R-:W-:Y:S01]  /*7420*/  FFMA.FTZ R83, R76, R36.reuse, -R83 ;  /* 0x000000244c537223 */ /* 0x080fe20000010853 */
[----:B------:R-:W-:Y:S01]  /*7430*/  FFMA.FTZ R49, R80, R36, R49 ;  /* 0x0000002450317223 */ /* 0x000fe20000010031 */
[----:B------:R-:W-:Y:S02]  /*7440*/  HADD2.F32 R36, -RZ, R82.H0_H0 ;  /* 0x20000052ff247230 */ /* 0x000fe40000004100 */
[----:B------:R-:W-:Y:S01]  /*7450*/  HADD2.F32 R76, -RZ, R78.H0_H0 ;  /* 0x2000004eff4c7230 */ /* 0x000fe20000004100 */
[----:B------:R-:W-:Y:S01]  /*7460*/  F2FP.F16.F32.PACK_AB R83, R83, R211 ;  /* 0x000000d35353723e */ /* 0x000fe200000000ff */
[----:B------:R-:W-:Y:S02]  /*7470*/  HADD2.F32 R82, -RZ, R82.H1_H1 ;  /* 0x30000052ff527230 */ /* 0x000fe40000004100 */
[-C--:B------:R-:W-:Y:S01]  /*7480*/  FMUL.FTZ R80, R36, R202.reuse ;  /* 0x000000ca24507220 */ /* 0x080fe20000410000 */
[----:B------:R-:W-:Y:S02]  /*7490*/  HADD2.F32 R78, -RZ, R78.H1_H1 ;  /* 0x3000004eff4e7230 */ /* 0x000fe40000004100 */
[C---:B------:R-:W-:Y:S01]  /*74a0*/  FMUL.FTZ R202, R76.reuse, R202 ;  /* 0x000000ca4cca7220 */ /* 0x040fe20000410000 */
[----:B------:R-:W-:Y:S01]  /*74b0*/  F2FP.F16.F32.PACK_AB R49, R49, R212 ;  /* 0x000000d43131723e */ /* 0x000fe200000000ff */
[----:B------:R-:W-:Y:S01]  /*74c0*/  FFMA.FTZ R80, R76, R51, -R80 ;  /* 0x000000334c507223 */ /* 0x000fe20000010850 */
[----:B------:R-:W-:-:S02]  /*74d0*/  IMAD.MOV.U32 R76, RZ, RZ, R83 ;  /* 0x000000ffff4c7224 */ /* 0x000fc400078e0053 */
[----:B------:R-:W-:Y:S01]  /*74e0*/  FFMA.FTZ R202, R36, R51, R202 ;  /* 0x0000003324ca7223 */ /* 0x000fe200000100ca */
[-C--:B------:R-:W-:Y:S01]  /*74f0*/  FMUL.FTZ R36, R82, R50.reuse ;  /* 0x0000003252247220 */ /* 0x080fe20000410000 */
[C---:B------:R-:W-:Y:S01]  /*7500*/  FMUL.FTZ R50, R78.reuse, R50 ;  /* 0x000000324e327220 */ /* 0x040fe20000410000 */
[----:B------:R-:W-:Y:S02]  /*7510*/  IMAD.MOV.U32 R77, RZ, RZ, R81 ;  /* 0x000000ffff4d7224 */ /* 0x000fe400078e0051 */
[-C--:B------:R-:W-:Y:S01]  /*7520*/  FFMA.FTZ R36, R78, R38.reuse, -R36 ;  /* 0x000000264e247223 */ /* 0x080fe20000010824 */
[----:B------:R-:W-:Y:S01]  /*7530*/  FFMA.FTZ R50, R82, R38, R50 ;  /* 0x0000002652327223 */ /* 0x000fe20000010032 */
[----:B------:R-:W-:Y:S02]  /*7540*/  IMAD.MOV.U32 R81, RZ, RZ, R198 ;  /* 0x000000ffff517224 */ /* 0x000fe400078e00c6 */
[----:B------:R-:W-:Y:S01]  /*7550*/  IMAD.MOV.U32 R83, RZ, RZ, R37 ;  /* 0x000000ffff537224 */ /* 0x000fe200078e0025 */
[----:B------:R-:W-:Y:S01]  /*7560*/  F2FP.F16.F32.PACK_AB R36, R36, R80 ;  /* 0x000000502424723e */ /* 0x000fe200000000ff */
[----:B------:R-:W-:Y:S01]  /*7570*/  IMAD.MOV.U32 R80, RZ, RZ, R49 ;  /* 0x000000ffff507224 */ /* 0x000fe200078e0031 */
[----:B------:R-:W-:-:S02]  /*7580*/  F2FP.F16.F32.PACK_AB R50, R50, R202 ;  /* 0x000000ca3232723e */ /* 0x000fc400000000ff */
[----:B------:R-:W-:-:S03]  /*7590*/  MOV R78, R36 ;  /* 0x00000024004e7202 */ /* 0x000fc60000000f00 */
[----:B------:R-:W-:-:S07]  /*75a0*/  IMAD.MOV.U32 R82, RZ, RZ, R50 ;  /* 0x000000ffff527224 */ /* 0x000fce00078e0032 */
.L_x_1740:
[----:B------:R-:W-:Y:S05]  /*75b0*/  BSYNC B3 ;  /* 0x0000000000037941 */ /* 0x000fea0003800000 */
.L_x_1739:
[----:B------:R-:W-:Y:S01]  /*75c0*/  ISETP.GE.AND P4, PT, R179, R144, PT ;  /* 0x00000090b300720c */ /* 0x000fe20003f86270 */
[----:B------:R-:W-:-:S12]  /*75d0*/  ULDC.64 UR4, c[0x0][0x208] ;  /* 0x0000820000047ab9 */ /* 0x000fd80000000a00 */
[--C-:B------:R-:W-:Y:S02]  /*75e0*/  @!P4 SHF.R.S32.HI R39, RZ, 0x1f, R179.reuse ;  /* 0x0000001fff27c819 */ /* 0x100fe400000114b3 */
[----:B------:R-:W-:-:S04]  /*75f0*/  @!P4 IADD3 R179, P5, P6, R86, R130, R179 ;  /* 0x0000008256b3c210 */ /* 0x000fc80007ebe0b3 */
[----:B------:R-:W-:Y:S02]  /*7600*/  @!P4 IADD3.X R39, R84, R155, R39, P5, P6 ;  /* 0x0000009b5427c210 */ /* 0x000fe40002fec427 */
[----:B------:R-:W-:-:S04]  /*7610*/  LEA R36, P5, R158, R114, 0x1 ;  /* 0x000000729e247211 */ /* 0x000fc800078a08ff */
[----:B------:R-:W-:Y:S02]  /*7620*/  LEA.HI.X R37, R158, R115, R159, 0x1, P5 ;  /* 0x000000739e257211 */ /* 0x000fe400028f0c9f */
[----:B------:R-:W-:-:S03]  /*7630*/  @!P4 LEA R38, P5, R179, R114, 0x1 ;  /* 0x00000072b326c211 */ /* 0x000fc600078a08ff */
[----:B--2---:R2:W-:Y:S01]  /*7640*/  STG.E.128 desc[UR4][R36.64], R76 ;  /* 0x0000004c24007986 */ /* 0x0045e2000c101d04 */
[----:B------:R-:W-:-:S05]  /*7650*/  @!P4 LEA.HI.X R39, R179, R115, R39, 0x1, P5 ;  /* 0x00000073b327c211 */ /* 0x000fca00028f0c27 */
[----:B0-----:R2:W-:Y:S04]  /*7660*/  @!P4 STG.E.128 desc[UR4][R38.64], R80 ;  /* 0x000000502600c986 */ /* 0x0015e8000c101d04 */
.L_x_1738:
[----:B------:R-:W-:Y:S05]  /*7670*/  BSYNC B2 ;  /* 0x0000000000027941 */ /* 0x000fea0003800000 */
.L_x_1737:
        /* <DEDUP_REMOVED lines=9> */
[----:B------:R-:W-:-:S05]  /*7710*/  LEA.HI.SX32 R36, R36, R113, 0x1c ;  /* 0x0000007124247211 */ /* 0x000fca00078fe2ff */
[----:B------:R-:W-:-:S05]  /*7720*/  IMAD.SHL.U32 R37, R36, 0x8, RZ ;  /* 0x0000000824257824 */ /* 0x000fca00078e00ff */
        /* <DEDUP_REMOVED lines=12> */
[----:B------:R-:W-:-:S04]  /*77f0*/  LEA.HI R36, R38, R36, RZ, 0x3 ;  /* 0x0000002426247211 */ /* 0x000fc800078f18ff */
[----:B------:R-:W-:-:S05]  /*7800*/  SHF.R.S32.HI R36, RZ, 0x3, R36 ;  /* 0x00000003ff247819 */ /* 0x000fca0000011424 */
        /* <DEDUP_REMOVED lines=10> */
[----:B------:R-:W-:Y:S01]  /*78b0*/  HADD2.F32 R158, -RZ, R232.H0_H0 ;  /* 0x200000e8ff9e7230 */ /* 0x000fe20000004100 */
[----:B------:R-:W-:Y:S01]  /*78c0*/  SHF.R.U32.HI R80, RZ, 0x10, R33 ;  /* 0x00000010ff507819 */ /* 0x000fe20000011621 */
[----:B------:R-:W-:Y:S01]  /*78d0*/  HADD2.F32 R83, -RZ, R231.H0_H0 ;  /* 0x200000e7ff537230 */ /* 0x000fe20000004100 */
[--C-:B------:R-:W-:Y:S02]  /*78e0*/  SHF.R.U64 R33, R44, 0x10, R45.reuse ;  /* 0x000000102c217819 */ /* 0x100fe4000000122d */
[----:B------:R-:W-:Y:S02]  /*78f0*/  SHF.R.U32.HI R44, RZ, 0x10, R45 ;  /* 0x00000010ff2c7819 */ /* 0x000fe4000001162d */
[--C-:B------:R-:W-:Y:S01]  /*7900*/  SHF.R.U64 R34, R34, 0x10, R35.reuse ;  /* 0x0000001022227819 */ /* 0x100fe20000001223 */
[----:B------:R-:W-:Y:S01]  /*7910*/  HADD2.F32 R33, -RZ, R33.H0_H0 ;  /* 0x20000021ff217230 */ /* 0x000fe20000004100 */
[----:B------:R-:W-:-:S02]  /*7920*/  SHF.R.U32.HI R45, RZ, 0x10, R35 ;  /* 0x00000010ff2d7819 */ /* 0x000fc40000011623 */
[--C-:B------:R-:W-:Y:S02]  /*7930*/  SHF.R.U64 R35, R46, 0x10, R47.reuse ;  /* 0x000000102e237819 */ /* 0x100fe4000000122f */
[----:B------:R-:W-:Y:S01]  /*7940*/  SHF.R.U32.HI R46, RZ, 0x10, R47 ;  /* 0x00000010ff2e7819 */ /* 0x000fe2000001162f */
[----:B--2---:R-:W-:Y:S02]  /*7950*/  IMAD.MOV.U32 R47, RZ, RZ, R49 ;  /* 0x000000ffff2f7224 */ /* 0x004fe400078e0031 */
[----:B0-----:R-:W-:Y:S02]  /*7960*/  IMAD.MOV.U32 R49, RZ, RZ, R38 ;  /* 0x000000ffff317224 */ /* 0x001fe400078e0026 */
[----:B------:R-:W-:Y:S02]  /*7970*/  HADD2.F32 R38, -RZ, R37.H0_H0 ;  /* 0x20000025ff267230 */ /* 0x000fe40000004100 */
[--C-:B------:R-:W-:Y:S02]  /*7980*/  HADD2.F32 R81, -RZ, R47.reuse.H0_H0 ;  /* 0x2000002fff517230 */ /* 0x100fe40000004100 */
[----:B------:R-:W-:-:S02]  /*7990*/  HADD2.F32 R47, -RZ, R47.H1_H1 ;  /* 0x3000002fff2f7230 */ /* 0x000fc40000004100 */
[----:B------:R-:W-:Y:S02]  /*79a0*/  HADD2.F32 R46, -RZ, R46.H0_H0 ;  /* 0x2000002eff2e7230 */ /* 0x000fe40000004100 */
[CC--:B------:R-:W-:Y:S01]  /*79b0*/  FMUL.FTZ R82, R81.reuse, R158.reuse ;  /* 0x0000009e51527220 */ /* 0x0c0fe20000410000 */
[C---:B------:R-:W-:Y:S01]  /*79c0*/  FMUL.FTZ R158, R38.reuse, R158 ;  /* 0x0000009e269e7220 */ /* 0x040fe20000410000 */
[----:B------:R-:W-:Y:S02]  /*79d0*/  HADD2.F32 R45, -RZ, R45.H0_H0 ;  /* 0x2000002dff2d7230 */ /* 0x000fe40000004100 */
[-C--:B------:R-:W-:Y:S01]  /*79e0*/  FFMA.FTZ R38, R38, R83.reuse, -R82 ;  /* 0x0000005326267223 */ /* 0x080fe20000010852 */
[----:B------:R-:W-:Y:S02]  /*79f0*/  HADD2.F32 R82, -RZ, R44.H0_H0 ;  /* 0x2000002cff527230 */ /* 0x000fe40000004100 */
[----:B------:R-:W-:Y:S01]  /*7a00*/  FFMA.FTZ R44, R81, R83, R158 ;  /* 0x00000053512c7223 */ /* 0x000fe2000001009e */
[----:B------:R-:W-:-:S02]  /*7a10*/  HADD2.F32 R81, -RZ, R37.H1_H1 ;  /* 0x30000025ff517230 */ /* 0x000fc40000004100 */
[----:B------:R-:W-:Y:S02]  /*7a20*/  HADD2.F32 R83, -RZ, R80.H0_H0 ;  /* 0x20000050ff537230 */ /* 0x000fe40000004100 */
[----:B------:R-:W-:Y:S01]  /*7a30*/  FMUL.FTZ R80, R47, R82 ;  /* 0x000000522f507220 */ /* 0x000fe20000410000 */
[----:B------:R-:W-:Y:S01]  /*7a40*/  IMAD.MOV.U32 R37, RZ, RZ, R51 ;  /* 0x000000ffff257224 */ /* 0x000fe200078e0033 */
[----:B------:R-:W-:Y:S01]  /*7a50*/  MOV R51, R50 ;  /* 0x0000003200337202 */ /* 0x000fe20000000f00 */
[C---:B------:R-:W-:Y:S01]  /*7a60*/  FMUL.FTZ R82, R81.reuse, R82 ;  /* 0x0000005251527220 */ /* 0x040fe20000410000 */
[-C--:B------:R-:W-:Y:S01]  /*7a70*/  FFMA.FTZ R50, R81, R83.reuse, -R80 ;  /* 0x0000005351327223 */ /* 0x080fe20000010850 */
[--C-:B------:R-:W-:Y:S02]  /*7a80*/  HADD2.F32 R80, -RZ, R230.reuse.H1_H1 ;  /* 0x300000e6ff507230 */ /* 0x100fe40000004100 */
[----:B------:R-:W-:Y:S02]  /*7a90*/  HADD2.F32 R81, -RZ, R37.H0_H0 ;  /* 0x20000025ff517230 */ /* 0x000fe40000004100 */
[----:B------:R-:W-:Y:S01]  /*7aa0*/  FFMA.FTZ R47, R47, R83, R82 ;  /* 0x000000532f2f7223 */ /* 0x000fe20000010052 */
[----:B------:R-:W-:Y:S01]  /*7ab0*/  HADD2.F32 R82, -RZ, R230.H0_H0 ;  /* 0x200000e6ff527230 */ /* 0x000fe20000004100 */
[----:B------:R-:W-:Y:S01]  /*7ac0*/  F2FP.F16.F32.PACK_AB R38, R50, R38 ;  /* 0x000000263226723e */ /* 0x000fe200000000ff */
[----:B------:R-:W-:-:S02]  /*7ad0*/  HADD2.F32 R83, -RZ, R39.H0_H0 ;  /* 0x20000027ff537230 */ /* 0x000fc40000004100 */
[----:B------:R-:W-:Y:S02]  /*7ae0*/  HADD2.F32 R158, -RZ, R37.H1_H1 ;  /* 0x30000025ff9e7230 */ /* 0x000fe40000004100 */
[-C--:B------:R-:W-:Y:S01]  /*7af0*/  FMUL.FTZ R37, R81, R80.reuse ;  /* 0x0000005051257220 */ /* 0x080fe20000410000 */
[----:B------:R-:W-:Y:S02]  /*7b00*/  HADD2.F32 R39, -RZ, R39.H1_H1 ;  /* 0x30000027ff277230 */ /* 0x000fe40000004100 */
[C---:B------:R-:W-:Y:S01]  /*7b10*/  FMUL.FTZ R80, R83.reuse, R80 ;  /* 0x0000005053507220 */ /* 0x040fe20000410000 */
[----:B------:R-:W-:Y:S02]  /*7b20*/  HADD2.F32 R35, -RZ, R35.H0_H0 ;  /* 0x20000023ff237230 */ /* 0x000fe40000004100 */
[----:B------:R-:W-:Y:S01]  /*7b30*/  FFMA.FTZ R37, R83, R82, -R37 ;  /* 0x0000005253257223 */ /* 0x000fe20000010825 */
[-C--:B------:R-:W-:Y:S01]  /*7b40*/  FMUL.FTZ R83, R158, R46.reuse ;  /* 0x0000002e9e537220 */ /* 0x080fe20000410000 */
[----:B------:R-:W-:Y:S01]  /*7b50*/  FMUL.FTZ R46, R39, R46 ;  /* 0x0000002e272e7220 */ /* 0x000fe20000410000 */
[----:B------:R-:W-:Y:S01]  /*7b60*/  FFMA.FTZ R80, R81, R82, R80 ;  /* 0x0000005251507223 */ /* 0x000fe20000010050 */
[----:B------:R-:W-:-:S02]  /*7b70*/  HADD2.F32 R82, -RZ, R48.H0_H0 ;  /* 0x20000030ff527230 */ /* 0x000fc40000004100 */
[-C--:B------:R-:W-:Y:S01]  /*7b80*/  FFMA.FTZ R83, R39, R45.reuse, -R83 ;  /* 0x0000002d27537223 */ /* 0x080fe20000010853 */
[----:B------:R-:W-:Y:S02]  /*7b90*/  HADD2.F32 R39, -RZ, R229.H0_H0 ;  /* 0x200000e5ff277230 */ /* 0x000fe40000004100 */
[----:B------:R-:W-:Y:S01]  /*7ba0*/  FFMA.FTZ R46, R158, R45, R46 ;  /* 0x0000002d9e2e7223 */ /* 0x000fe2000001002e */
[----:B------:R-:W-:Y:S01]  /*7bb0*/  HADD2.F32 R81, -RZ, R36.H0_H0 ;  /* 0x20000024ff517230 */ /* 0x000fe20000004100 */
[----:B------:R-:W-:Y:S01]  /*7bc0*/  F2FP.F16.F32.PACK_AB R44, R47, R44 ;  /* 0x0000002c2f2c723e */ /* 0x000fe200000000ff */
[----:B------:R-:W-:Y:S01]  /*7bd0*/  HADD2.F32 R48, -RZ, R48.H1_H1 ;  /* 0x30000030ff307230 */ /* 0x000fe20000004100 */
[----:B------:R-:W-:Y:S01]  /*7be0*/  F2FP.F16.F32.PACK_AB R83, R83, R37 ;  /* 0x000000255353723e */ /* 0x000fe200000000ff */
[----:B------:R-:W-:Y:S02]  /*7bf0*/  HADD2.F32 R36, -RZ, R36.H1_H1 ;  /* 0x30000024ff247230 */ /* 0x000fe40000004100 */
[----:B------:R-:W-:Y:S01]  /*7c00*/  FMUL.FTZ R159, R81, R39 ;  /* 0x00000027519f7220 */ /* 0x000fe20000410000 */
[----:B------:R-:W-:-:S02]  /*7c10*/  HADD2.F32 R158, -RZ, R32.H0_H0 ;  /* 0x20000020ff9e7230 */ /* 0x000fc40000004100 */
[----:B------:R-:W-:Y:S01]  /*7c20*/  FMUL.FTZ R32, R82, R39 ;  /* 0x0000002752207220 */ /* 0x000fe20000410000 */
[----:B------:R-:W-:Y:S02]  /*7c30*/  HADD2.F32 R45, -RZ, R229.H1_H1 ;  /* 0x300000e5ff2d7230 */ /* 0x000fe40000004100 */
[-C--:B------:R-:W-:Y:S01]  /*7c40*/  FMUL.FTZ R39, R48, R33.reuse ;  /* 0x0000002130277220 */ /* 0x080fe20000410000 */
[----:B------:R-:W-:Y:S01]  /*7c50*/  FMUL.FTZ R33, R36, R33 ;  /* 0x0000002124217220 */ /* 0x000fe20000410000 */
[----:B------:R-:W-:Y:S01]  /*7c60*/  F2FP.F16.F32.PACK_AB R46, R46, R80 ;  /* 0x000000502e2e723e */ /* 0x000fe200000000ff */
[----:B------:R-:W-:Y:S02]  /*7c70*/  IMAD.MOV.U32 R37, RZ, RZ, R38 ;  /* 0x000000ffff257224 */ /* 0x000fe400078e0026 */
[-C--:B------:R-:W-:Y:S01]  /*7c80*/  FFMA.FTZ R32, R81, R45.reuse, -R32 ;  /* 0x0000002d51207223 */ /* 0x080fe20000010820 */
[----:B------:R-:W-:Y:S01]  /*7c90*/  FFMA.FTZ R159, R82, R45, R159 ;  /* 0x0000002d529f7223 */ /* 0x000fe2000001009f */
[----:B------:R-:W-:Y:S01]  /*7ca0*/  FFMA.FTZ R48, R48, R158, R33 ;  /* 0x0000009e30307223 */ /* 0x000fe20000010021 */
[----:B------:R-:W-:-:S02]  /*7cb0*/  HADD2.F32 R33, -RZ, R228.H0_H0 ;  /* 0x200000e4ff217230 */ /* 0x000fc40000004100 */
[----:B------:R-:W-:Y:S01]  /*7cc0*/  FFMA.FTZ R39, R36, R158, -R39 ;  /* 0x0000009e24277223 */ /* 0x000fe20000010827 */
[----:B------:R-:W-:Y:S02]  /*7cd0*/  HADD2.F32 R81, -RZ, R51.H0_H0 ;  /* 0x20000033ff517230 */ /* 0x000fe40000004100 */
        /* <DEDUP_REMOVED lines=11> */
[----:B------:R-:W-:Y:S01]  /*7d90*/  MOV R39, R83 ;  /* 0x0000005300277202 */ /* 0x000fe20000000f00 */
[-C--:B------:R-:W-:Y:S01]  /*7da0*/  FFMA.FTZ R34, R45, R36.reuse, -R34 ;  /* 0x000000242d227223 */ /* 0x080fe20000010822 */
[----:B------:R-:W-:Y:S01]  /*7db0*/  FFMA.FTZ R158, R81, R36, R158 ;  /* 0x00000024519e7223 */ /* 0x000fe2000001009e */
[-C--:B------:R-:W-:Y:S01]  /*7dc0*/  FFMA.FTZ R33, R49, R82.reuse, -R33 ;  /* 0x0000005231217223 */ /* 0x080fe20000010821 */
[----:B------:R-:W-:Y:S01]  /*7dd0*/  FFMA.FTZ R35, R51, R82, R35 ;  /* 0x0000005233237223 */ /* 0x000fe20000010023 */
[----:B------:R-:W-:-:S02]  /*7de0*/  IMAD.MOV.U32 R36, RZ, RZ, R32 ;  /* 0x000000ffff247224 */ /* 0x000fc400078e0020 */
[----:B------:R-:W-:Y:S01]  /*7df0*/  IMAD.MOV.U32 R49, RZ, RZ, R44 ;  /* 0x000000ffff317224 */ /* 0x000fe200078e002c */
[----:B------:R-:W-:Y:S01]  /*7e00*/  F2FP.F16.F32.PACK_AB R33, R33, R34 ;  /* 0x000000222121723e */ /* 0x000fe200000000ff */
[----:B------:R-:W-:Y:S01]  /*7e10*/  IMAD.MOV.U32 R51, RZ, RZ, R46 ;  /* 0x000000ffff337224 */ /* 0x000fe200078e002e */
[----:B------:R-:W-:-:S03]  /*7e20*/  F2FP.F16.F32.PACK_AB R35, R35, R158 ;  /* 0x0000009e2323723e */ /* 0x000fc600000000ff */
[----:B------:R-:W-:Y:S02]  /*7e30*/  IMAD.MOV.U32 R38, RZ, RZ, R33 ;  /* 0x000000ffff267224 */ /* 0x000fe400078e0021 */
[----:B------:R-:W-:-:S07]  /*7e40*/  IMAD.MOV.U32 R50, RZ, RZ, R35 ;  /* 0x000000ffff327224 */ /* 0x000fce00078e0023 */
.L_x_1744:
[----:B------:R-:W-:Y:S05]  /*7e50*/  BSYNC B3 ;  /* 0x0000000000037941 */ /* 0x000fea0003800000 */
.L_x_1743:
[----:B------:R-:W-:Y:S02]  /*7e60*/  ULDC.64 UR4, c[0x0][0x208] ;  /* 0x0000820000047ab9 */ /* 0x000fe40000000a00 */
[----:B0-----:R0:W-:Y:S04]  /*7e70*/  STG.E.128 desc[UR4][R76.64], R36 ;  /* 0x000000244c007986 */ /* 0x0011e8000c101d04 */
[----:B--2---:R0:W-:Y:S02]  /*7e80*/  @!P4 STG.E.128 desc[UR4][R78.64], R48 ;  /* 0x000000304e00c986 */ /* 0x0041e4000c101d04 */
.L_x_1742:
[----:B------:R-:W-:Y:S05]  /*7e90*/  BSYNC B2 ;  /* 0x0000000000027941 */ /* 0x000fea0003800000 */
.L_x_1741:
[----:B------:R-:W-:-:S13]  /*7ea0*/  ISETP.NE.AND P4, PT, R9, RZ, PT ;  /* 0x000000ff0900720c */ /* 0x000fda0003f85270 */
[----:B------:R-:W-:Y:S05]  /*7eb0*/  @!P4 BRA `(.L_x_1736) ;  /* 0x0000000400e4c947 */ /* 0x000fea0003800000 */
[----:B------:R-:W3:Y:S01]  /*7ec0*/  LDL R32, [R1+0xc] ;  /* 0x00000c0001207983 */ /* 0x000ee20000100800 */
[----:B------:R-:W-:Y:S01]  /*7ed0*/  IADD3 R35, P4, P5, R86, R130, R12 ;  /* 0x0000008256237210 */ /* 0x000fe20007d9e00c */
[----:B------:R-:W-:Y:S01]  /*7ee0*/  BSSY B2, `(.L_x_1745) ;  /* 0x0000073000027945 */ /* 0x000fe20003800000 */
[----:B---3--:R-:W-:Y:S02]  /*7ef0*/  LOP3.LUT P6, RZ, R32, 0x1, RZ, 0xc0, !PT ;  /* 0x0000000120ff7812 */ /* 0x008fe400078cc0ff */
[----:B------:R-:W-:Y:S02]  /*7f00*/  IADD3.X R32, R84, R155, R109, P4, P5 ;  /* 0x0000009b54207210 */ /* 0x000fe400027ea46d */
[----:B------:R-:W-:-:S04]  /*7f10*/  SEL R33, R126, R146, !P6 ;  /* 0x000000927e217207 */ /* 0x000fc80007000000 */
[----:B------:R-:W-:-:S04]  /*7f20*/  SHF.R.S32.HI R34, RZ, 0x1f, R33 ;  /* 0x0000001fff227819 */ /* 0x000fc80000011421 */
[----:B------:R-:W-:-:S04]  /*7f30*/  LEA.HI R33, R34, R33, RZ, 0x4 ;  /* 0x0000002122217211 */ /* 0x000fc800078f20ff */
[----:B------:R-:W-:-:S05]  /*7f40*/  LEA.HI.SX32 R34, R33, R112, 0x1c ;  /* 0x0000007021227211 */ /* 0x000fca00078fe2ff */
[----:B------:R-:W-:-:S05]  /*7f50*/  IMAD.SHL.U32 R33, R34, 0x8, RZ ;  /* 0x0000000822217824 */ /* 0x000fca00078e00ff */
[----:B------:R-:W-:-:S13]  /*7f60*/  ISETP.GE.AND P4, PT, R33, R144, PT ;  /* 0x000000902100720c */ /* 0x000fda0003f86270 */
[--C-:B0-2---:R-:W-:Y:S02]  /*7f70*/  @!P4 SHF.R.S32.HI R36, RZ, 0x1f, R33.reuse ;  /* 0x0000001fff24c819 */ /* 0x105fe40000011421 */
[----:B------:R-:W-:-:S04]  /*7f80*/  @!P4 IADD3 R130, P5, P6, R86, R130, R33 ;  /* 0x000000825682c210 */ /* 0x000fc80007ebe021 */
[----:B------:R-:W-:Y:S02]  /*7f90*/  @!P4 IADD3.X R36, R84, R155, R36, P5, P6 ;  /* 0x0000009b5424c210 */ /* 0x000fe40002fec424 */
[----:B------:R-:W-:-:S04]  /*7fa0*/  LEA R44, P5, R35, R114, 0x1 ;  /* 0x00000072232c7211 */ /* 0x000fc800078a08ff */
[----:B------:R-:W-:Y:S02]  /*7fb0*/  LEA.HI.X R45, R35, R115, R32, 0x1, P5 ;  /* 0x00000073232d7211 */ /* 0x000fe400028f0c20 */
[----:B------:R-:W-:Y:S02]  /*7fc0*/  SHF.R.S32.HI R35, RZ, 0x1f, R34 ;  /* 0x0000001fff237819 */ /* 0x000fe40000011422 */
[----:B------:R-:W-:Y:S01]  /*7fd0*/  LOP3.LUT R32, R174, 0x38, R33, 0xf8, !PT ;  /* 0x00000038ae207812 */ /* 0x000fe200078ef821 */
[----:B------:R-:W-:Y:S01]  /*7fe0*/  IMAD R33, R17, 0x4800, R139 ;  /* 0x0000480011217824 */ /* 0x000fe200078e028b */
[----:B------:R-:W-:Y:S02]  /*7ff0*/  LEA.HI R35, R35, R34, RZ, 0x3 ;  /* 0x0000002223237211 */ /* 0x000fe400078f18ff */
[----:B------:R-:W-:Y:S02]  /*8000*/  LOP3.LUT R32, R32, R175, RZ, 0x3c, !PT ;  /* 0x000000af20207212 */ /* 0x000fe400078e3cff */
[----:B------:R-:W-:-:S02]  /*8010*/  SHF.R.S32.HI R35, RZ, 0x3, R35 ;  /* 0x00000003ff237819 */ /* 0x000fc40000011423 */
[C---:B------:R-:W-:Y:S02]  /*8020*/  @!P4 LEA R46, P5, R130.reuse, R114, 0x1 ;  /* 0x00000072822ec211 */ /* 0x040fe400078a08ff */
[----:B------:R-:W-:Y:S01]  /*8030*/  LEA R33, R33, R16, 0x1 ;  /* 0x0000001021217211 */ /* 0x000fe200078e08ff */
[----:B------:R-:W-:Y:S01]  /*8040*/  IMAD R35, R35, 0x1800, R176 ;  /* 0x0000180023237824 */ /* 0x000fe200078e02b0 */
[----:B------:R-:W-:Y:S02]  /*8050*/  @!P4 LEA.HI.X R47, R130, R115, R36, 0x1, P5 ;  /* 0x00000073822fc211 */ /* 0x000fe400028f0c24 */
[----:B------:R-:W-:Y:S01]  /*8060*/  ISETP.GE.AND P5, PT, R166, R119, PT ;  /* 0x00000077a600720c */ /* 0x000fe20003fa6270 */
[----:B------:R-:W-:-:S04]  /*8070*/  IMAD.IADD R32, R35, 0x1, R32 ;  /* 0x0000000123207824 */ /* 0x000fc800078e0220 */
[----:B------:R-:W-:-:S04]  /*8080*/  IMAD R35, R17, 0x4800, R32 ;  /* 0x0000480011237824 */ /* 0x000fc800078e0220 */
[----:B------:R-:W-:Y:S02]  /*8090*/  IMAD R36, R35, 0x2, R16 ;  /* 0x0000000223247824 */ /* 0x000fe400078e0210 */
        /* <DEDUP_REMOVED lines=36> */
[----:B------:R-:W-:Y:S02]  /*82e0*/  HADD2.F32 R33, -RZ, R219.H1_H1 ;  /* 0x300000dbff217230 */ /* 0x000fe40000004100 */
[-C--:B------:R-:W-:Y:S01]  /*82f0*/  FMUL.FTZ R37, R50, R42.reuse ;  /* 0x0000002a32257220 */ /* 0x080fe20000410000 */
[----:B------:R-:W-:Y:S02]  /*8300*/  HADD2.F32 R29, -RZ, R29.H0_H0 ;  /* 0x2000001dff1d7230 */ /* 0x000fe40000004100 */
[----:B------:R-:W-:Y:S01]  /*8310*/  FMUL.FTZ R42, R35, R42 ;  /* 0x0000002a232a7220 */ /* 0x000fe20000410000 */
[----:B------:R-:W-:-:S02]  /*8320*/  HADD2.F32 R222, -RZ, R222.H0_H0 ;  /* 0x200000deffde7230 */ /* 0x000fc40000004100 */
[----:B------:R-:W-:Y:S01]  /*8330*/  FFMA.FTZ R78, R35, R51, -R37 ;  /* 0x00000033234e7223 */ /* 0x000fe20000010825 */
[-C--:B------:R-:W-:Y:S01]  /*8340*/  FFMA.FTZ R31, R39, R33.reuse, -R31 ;  /* 0x00000021271f7223 */ /* 0x080fe2000001081f */
[----:B------:R-:W-:Y:S01]  /*8350*/  FFMA.FTZ R76, R43, R33, R76 ;  /* 0x000000212b4c7223 */ /* 0x000fe2000001004c */
[----:B------:R-:W-:Y:S02]  /*8360*/  HADD2.F32 R35, -RZ, R36.H0_H0 ;  /* 0x20000024ff237230 */ /* 0x000fe40000004100 */
[----:B------:R-:W-:Y:S01]  /*8370*/  FFMA.FTZ R51, R50, R51, R42 ;  /* 0x0000003332337223 */ /* 0x000fe2000001002a */
[----:B------:R-:W-:Y:S01]  /*8380*/  HADD2.F32 R33, -RZ, R32.H0_H0 ;  /* 0x20000020ff217230 */ /* 0x000fe20000004100 */
[----:B------:R-:W-:Y:S01]  /*8390*/  F2FP.F16.F32.PACK_AB R31, R78, R31 ;  /* 0x0000001f4e1f723e */ /* 0x000fe200000000ff */
[----:B------:R-:W-:Y:S02]  /*83a0*/  HADD2.F32 R36, -RZ, R36.H1_H1 ;  /* 0x30000024ff247230 */ /* 0x000fe40000004100 */
[----:B------:R-:W-:Y:S01]  /*83b0*/  HADD2.F32 R32, -RZ, R32.H1_H1 ;  /* 0x30000020ff207230 */ /* 0x000fe20000004100 */
[----:B------:R-:W-:Y:S01]  /*83c0*/  F2FP.F16.F32.PACK_AB R51, R51, R76 ;  /* 0x0000004c3333723e */ /* 0x000fe200000000ff */
[----:B------:R-:W-:-:S02]  /*83d0*/  HADD2.F32 R37, -RZ, R28.H0_H0 ;  /* 0x2000001cff257230 */ /* 0x000fc40000004100 */
[-C--:B------:R-:W-:Y:S01]  /*83e0*/  FMUL.FTZ R39, R36, R29.reuse ;  /* 0x0000001d24277220 */ /* 0x080fe20000410000 */
[----:B------:R-:W-:Y:S02]  /*83f0*/  HADD2.F32 R220, -RZ, R220.H0_H0 ;  /* 0x200000dcffdc7230 */ /* 0x000fe40000004100 */
[C---:B------:R-:W-:Y:S01]  /*8400*/  FMUL.FTZ R29, R32.reuse, R29 ;  /* 0x0000001d201d7220 */ /* 0x040fe20000410000 */
[-C--:B------:R-:W-:Y:S01]  /*8410*/  FMUL.FTZ R28, R35, R222.reuse ;  /* 0x000000de231c7220 */ /* 0x080fe20000410000 */
[-C--:B------:R-:W-:Y:S01]  /*8420*/  FFMA.FTZ R39, R32, R37.reuse, -R39 ;  /* 0x0000002520277223 */ /* 0x080fe20000010827 */
[----:B------:R-:W-:Y:S02]  /*8430*/  HADD2.F32 R32, -RZ, R38.H0_H0 ;  /* 0x20000026ff207230 */ /* 0x000fe40000004100 */
[----:B------:R-:W-:Y:S01]  /*8440*/  FFMA.FTZ R29, R36, R37, R29 ;  /* 0x00000025241d7223 */ /* 0x000fe2000001001d */
[----:B------:R-:W-:Y:S01]  /*8450*/  FMUL.FTZ R222, R33, R222 ;  /* 0x000000de21de7220 */ /* 0x000fe20000410000 */
[----:B------:R-:W-:-:S02]  /*8460*/  HADD2.F32 R221, -RZ, R221.H0_H0 ;  /* 0x200000ddffdd7230 */ /* 0x000fc40000004100 */
[-C--:B------:R-:W-:Y:S01]  /*8470*/  FFMA.FTZ R28, R33, R220.reuse, -R28 ;  /* 0x000000dc211c7223 */ /* 0x080fe2000001081c */
[----:B------:R-:W-:Y:S02]  /*8480*/  HADD2.F32 R41, -RZ, R41.H0_H0 ;  /* 0x20000029ff297230 */ /* 0x000fe40000004100 */
[----:B------:R-:W-:Y:S01]  /*8490*/  FFMA.FTZ R222, R35, R220, R222 ;  /* 0x000000dc23de7223 */ /* 0x000fe200000100de */
[----:B------:R-:W-:Y:S02]  /*84a0*/  HADD2.F32 R36, -RZ, R34.H0_H0 ;  /* 0x20000022ff247230 */ /* 0x000fe40000004100 */
[-C--:B------:R-:W-:Y:S01]  /*84b0*/  FMUL.FTZ R37, R32, R221.reuse ;  /* 0x000000dd20257220 */ /* 0x080fe20000410000 */
[----:B------:R-:W-:Y:S01]  /*84c0*/  HADD2.F32 R38, -RZ, R38.H1_H1 ;  /* 0x30000026ff267230 */ /* 0x000fe20000004100 */
[----:B------:R-:W-:Y:S01]  /*84d0*/  F2FP.F16.F32.PACK_AB R28, R39, R28 ;  /* 0x0000001c271c723e */ /* 0x000fe200000000ff */
        /* <DEDUP_REMOVED lines=13> */
[----:B------:R-:W-:Y:S01]  /*85b0*/  F2FP.F16.F32.PACK_AB R34, R35, R36 ;  /* 0x000000242322723e */ /* 0x000fe200000000ff */
[----:B------:R-:W-:Y:S01]  /*85c0*/  IMAD.MOV.U32 R36, RZ, RZ, R222 ;  /* 0x000000ffff247224 */ /* 0x000fe200078e00de */
[----:B------:R-:W-:Y:S01]  /*85d0*/  F2FP.F16.F32.PACK_AB R38, R41, R32 ;  /* 0x000000202926723e */ /* 0x000fe200000000ff */
[----:B------:R-:W-:Y:S01]  /*85e0*/  IMAD.MOV.U32 R32, RZ, RZ, R28 ;  /* 0x000000ffff207224 */ /* 0x000fe200078e001c */
[----:B------:R-:W-:Y:S01]  /*85f0*/  MOV R39, R51 ;  /* 0x0000003300277202 */ /* 0x000fe20000000f00 */
[----:B------:R-:W-:-:S07]  /*8600*/  IMAD.MOV.U32 R35, RZ, RZ, R31 ;  /* 0x000000ffff237224 */ /* 0x000fce00078e001f */
.L_x_1746:
[----:B------:R-:W-:Y:S05]  /*8610*/  BSYNC B2 ;  /* 0x0000000000027941 */ /* 0x000fea0003800000 */
.L_x_1745:
[----:B------:R-:W-:Y:S02]  /*8620*/  ULDC.64 UR4, c[0x0][0x208] ;  /* 0x0000820000047ab9 */ /* 0x000fe40000000a00 */
[----:B0-----:R3:W-:Y:S04]  /*8630*/  STG.E.128 desc[UR4][R44.64], R32 ;  /* 0x000000202c007986 */ /* 0x0017e8000c101d04 */
[----:B--2---:R3:W-:Y:S02]  /*8640*/  @!P4 STG.E.128 desc[UR4][R46.64], R36 ;  /* 0x000000242e00c986 */ /* 0x0047e4000c101d04 */
.L_x_1736:
[----:B------:R-:W-:Y:S05]  /*8650*/  BSYNC B1 ;  /* 0x0000000000017941 */ /* 0x000fea0003800000 */
.L_x_1735:
[-C--:B--2---:R-:W-:Y:S02]  /*8660*/  IMAD R28, R147, R122.reuse, RZ ;  /* 0x0000007a931c7224 */ /* 0x084fe400078e02ff */
[----:B------:R-:W-:-:S04]  /*8670*/  IMAD.WIDE.U32 R124, R188, R122, R124 ;  /* 0x0000007abc7c7225 */ /* 0x000fc800078e007c */
[----:B------:R-:W-:Y:S01]  /*8680*/  IMAD R123, R188, R123, R28 ;  /* 0x0000007bbc7b7224 */ /* 0x000fe200078e021c */
[----:B------:R-:W-:Y:S06]  /*8690*/  @P0 BRA `(.L_x_1705) ;  /* 0x0000001800c80947 */ /* 0x000fec0003800000 */
[----:B------:R-:W-:Y:S01]  /*86a0*/  ISETP.NE.AND P0, PT, R11, RZ, PT ;  /* 0x000000ff0b00720c */ /* 0x000fe20003f05270 */
[----:B------:R-:W-:Y:S01]  /*86b0*/  BSSY B1, `(.L_x_1747) ;  /* 0x0000079000017945 */ /* 0x000fe20003800000 */
[----:B------:R-:W-:-:S11]  /*86c0*/  IMAD.IADD R40, R125, 0x1, R123 ;  /* 0x000000017d287824 */ /* 0x000fd600078e027b */
        /* <DEDUP_REMOVED lines=8> */
[----:B------:R-:W-:Y:S01]  /*8750*/  SHF.R.S32.HI R28, RZ, 0x1f, R29 ;  /* 0x0000001fff1c7819 */ /* 0x000fe2000001141d */
[----:B------:R-:W-:-:S03]  /*8760*/  IMAD.SHL.U32 R31, R29, 0x8, RZ ;  /* 0x000000081d1f7824 */ /* 0x000fc600078e00ff */
[----:B------:R-:W-:Y:S02]  /*8770*/  LEA.HI R28, R28, R29, RZ, 0x3 ;  /* 0x0000001d1c1c7211 */ /* 0x000fe400078f18ff */
[----:B------:R-:W-:Y:S02]  /*8780*/  ISETP.GE.AND P0, PT, R31, R144, PT ;  /* 0x000000901f00720c */ /* 0x000fe40003f06270 */
[----:B------:R-:W-:Y:S02]  /*8790*/  SHF.R.S32.HI R35, RZ, 0x3, R28 ;  /* 0x00000003ff237819 */ /* 0x000fe4000001141c */
[----:B------:R-:W-:-:S03]  /*87a0*/  LOP3.LUT R29, R173, 0x38, R31, 0xf8, !PT ;  /* 0x00000038ad1d7812 */ /* 0x000fc600078ef81f */
[----:B------:R-:W-:Y:S01]  /*87b0*/  IMAD R28, R35, 0x1800, R178 ;  /* 0x00001800231c7824 */ /* 0x000fe200078e02b2 */
[----:B------:R-:W-:-:S05]  /*87c0*/  LOP3.LUT R29, R29, R208, RZ, 0x3c, !PT ;  /* 0x000000d01d1d7212 */ /* 0x000fca00078e3cff */
[----:B------:R-:W-:Y:S01]  /*87d0*/  @!P0 SHF.R.S32.HI R33, RZ, 0x1f, R31 ;  /* 0x0000001fff218819 */ /* 0x000fe2000001141f */
[----:B------:R-:W-:Y:S01]  /*87e0*/  IMAD.IADD R28, R28, 0x1, R29 ;  /* 0x000000011c1c7824 */ /* 0x000fe200078e021d */
[----:B------:R-:W-:Y:S01]  /*87f0*/  @!P0 IADD3 R30, P4, P5, R86, R124, R31 ;  /* 0x0000007c561e8210 */ /* 0x000fe20007d9e01f */
[C---:B------:R-:W-:Y:S02]  /*8800*/  IMAD R29, R17.reuse, 0x4800, R140 ;  /* 0x00004800111d7824 */ /* 0x040fe400078e028c */
[----:B------:R-:W-:Y:S01]  /*8810*/  IMAD R31, R17, 0x4800, R28 ;  /* 0x00004800111f7824 */ /* 0x000fe200078e021c */
[----:B------:R-:W-:Y:S01]  /*8820*/  @!P0 IADD3.X R33, R84, R40, R33, P4, P5 ;  /* 0x0000002854218210 */ /* 0x000fe200027ea421 */
[----:B------:R-:W-:Y:S01]  /*8830*/  IMAD R29, R29, 0x2, R16 ;  /* 0x000000021d1d7824 */ /* 0x000fe200078e0210 */
[----:B0-----:R-:W-:-:S04]  /*8840*/  LEA R36, P4, R32, R114, 0x1 ;  /* 0x0000007220247211 */ /* 0x001fc800078808ff */
[----:B------:R-:W-:Y:S02]  /*8850*/  LEA.HI.X R37, R32, R115, R34, 0x1, P4 ;  /* 0x0000007320257211 */ /* 0x000fe400020f0c22 */
[----:B------:R-:W-:Y:S02]  /*8860*/  LEA R32, R31, R16, 0x1 ;  /* 0x000000101f207211 */ /* 0x000fe400078e08ff */
[----:B------:R-:W-:-:S04]  /*8870*/  @!P0 LEA R38, P4, R30, R114, 0x1 ;  /* 0x000000721e268211 */ /* 0x000fc800078808ff */
        /* <DEDUP_REMOVED lines=8> */
[--C-:B------:R-:W-:Y:S01]  /*8900*/  SHF.R.U64 R41, R60, 0x10, R61.reuse ;  /* 0x000000103c297819 */ /* 0x100fe2000000123d */
[----:B------:R-:W-:Y:S01]  /*8910*/  HADD2.F32 R50, -RZ, R218.H1_H1 ;  /* 0x300000daff327230 */ /* 0x000fe20000004100 */
[----:B------:R-:W-:Y:S01]  /*8920*/  SHF.R.U32.HI R60, RZ, 0x10, R61 ;  /* 0x00000010ff3c7819 */ /* 0x000fe2000001163d */
[----:B------:R-:W-:Y:S01]  /*8930*/  HADD2.F32 R47, -RZ, R45.H0_H0 ;  /* 0x2000002dff2f7230 */ /* 0x000fe20000004100 */
[----:B------:R-:W-:Y:S01]  /*8940*/  SHF.R.U64 R42, R72, 0x10, R73 ;  /* 0x00000010482a7819 */ /* 0x000fe20000001249 */
[----:B------:R-:W-:Y:S01]  /*8950*/  HADD2.F32 R31, -RZ, R29.H0_H0 ;  /* 0x2000001dff1f7230 */ /* 0x000fe20000004100 */
[----:B------:R-:W-:Y:S01]  /*8960*/  SHF.R.U64 R44, R74, 0x10, R75 ;  /* 0x000000104a2c7819 */ /* 0x000fe2000000124b */
[----:B------:R-:W-:-:S02]  /*8970*/  HADD2.F32 R45, -RZ, R45.H1_H1 ;  /* 0x3000002dff2d7230 */ /* 0x000fc40000004100 */
[-C--:B------:R-:W-:Y:S01]  /*8980*/  FMUL.FTZ R72, R47, R50.reuse ;  /* 0x000000322f487220 */ /* 0x080fe20000410000 */
[----:B------:R-:W-:Y:S02]  /*8990*/  HADD2.F32 R49, -RZ, R49.H0_H0 ;  /* 0x20000031ff317230 */ /* 0x000fe40000004100 */
[----:B------:R-:W-:Y:S01]  /*89a0*/  FMUL.FTZ R50, R31, R50 ;  /* 0x000000321f327220 */ /* 0x000fe20000410000 */
[----:B------:R-:W-:Y:S01]  /*89b0*/  HADD2.F32 R46, -RZ, R29.H1_H1 ;  /* 0x3000001dff2e7230 */ /* 0x000fe20000004100 */
[----:B------:R-:W-:Y:S01]  /*89c0*/  SHF.R.U32.HI R74, RZ, 0x10, R75 ;  /* 0x00000010ff4a7819 */ /* 0x000fe2000001164b */
[----:B------:R-:W-:Y:S02]  /*89d0*/  HADD2.F32 R48, -RZ, R216.H1_H1 ;  /* 0x300000d8ff307230 */ /* 0x000fe40000004100 */
[-C--:B------:R-:W-:Y:S01]  /*89e0*/  FMUL.FTZ R51, R45, R49.reuse ;  /* 0x000000312d337220 */ /* 0x080fe20000410000 */
[----:B------:R-:W-:Y:S02]  /*89f0*/  HADD2.F32 R60, -RZ, R60.H0_H0 ;  /* 0x2000003cff3c7230 */ /* 0x000fe40000004100 */
[----:B------:R-:W-:Y:S01]  /*8a00*/  FMUL.FTZ R76, R46, R49 ;  /* 0x000000312e4c7220 */ /* 0x000fe20000410000 */
[--C-:B------:R-:W-:Y:S01]  /*8a10*/  SHF.R.U64 R43, R62, 0x10, R63.reuse ;  /* 0x000000103e2b7819 */ /* 0x100fe2000000123f */
[-C--:B------:R-:W-:Y:S01]  /*8a20*/  FFMA.FTZ R29, R31, R48.reuse, -R72 ;  /* 0x000000301f1d7223 */ /* 0x080fe20000010848 */
[----:B------:R-:W-:Y:S01]  /*8a30*/  FFMA.FTZ R31, R47, R48, R50 ;  /* 0x000000302f1f7223 */ /* 0x000fe20000010032 */
[----:B------:R-:W-:Y:S01]  /*8a40*/  SHF.R.U32.HI R62, RZ, 0x10, R63 ;  /* 0x00000010ff3e7819 */ /* 0x000fe2000001163f */
[-C--:B------:R-:W-:Y:S01]  /*8a50*/  FFMA.FTZ R46, R46, R60.reuse, -R51 ;  /* 0x0000003c2e2e7223 */ /* 0x080fe20000010833 */
[----:B------:R-:W-:Y:S01]  /*8a60*/  FFMA.FTZ R48, R45, R60, R76 ;  /* 0x0000003c2d307223 */ /* 0x000fe2000001004c */
[----:B------:R-:W-:-:S02]  /*8a70*/  HADD2.F32 R76, -RZ, R217.H1_H1 ;  /* 0x300000d9ff4c7230 */ /* 0x000fc40000004100 */
[--C-:B------:R-:W-:Y:S01]  /*8a80*/  HADD2.F32 R45, -RZ, R35.reuse.H0_H0 ;  /* 0x20000023ff2d7230 */ /* 0x100fe20000004100 */
[----:B------:R-:W-:Y:S01]  /*8a90*/  F2FP.F16.F32.PACK_AB R29, R46, R29 ;  /* 0x0000001d2e1d723e */ /* 0x000fe200000000ff */
[----:B------:R-:W-:Y:S02]  /*8aa0*/  HADD2.F32 R60, -RZ, R35.H1_H1 ;  /* 0x30000023ff3c7230 */ /* 0x000fe40000004100 */
[--C-:B------:R-:W-:Y:S02]  /*8ab0*/  HADD2.F32 R35, -RZ, R33.reuse.H0_H0 ;  /* 0x20000021ff237230 */ /* 0x100fe40000004100 */
[----:B------:R-:W-:Y:S02]  /*8ac0*/  HADD2.F32 R49, -RZ, R74.H0_H0 ;  /* 0x2000004aff317230 */ /* 0x000fe40000004100 */
[----:B------:R-:W-:Y:S02]  /*8ad0*/  HADD2.F32 R50, -RZ, R33.H1_H1 ;  /* 0x30000021ff327230 */ /* 0x000fe40000004100 */
[----:B------:R-:W-:-:S02]  /*8ae0*/  HADD2.F32 R72, -RZ, R215.H1_H1 ;  /* 0x300000d7ff487230 */ /* 0x000fc40000004100 */
[-C--:B------:R-:W-:Y:S01]  /*8af0*/  FMUL.FTZ R51, R60, R49.reuse ;  /* 0x000000313c337220 */ /* 0x080fe20000410000 */
[----:B------:R-:W-:Y:S02]  /*8b00*/  HADD2.F32 R47, -RZ, R62.H0_H0 ;  /* 0x2000003eff2f7230 */ /* 0x000fe40000004100 */
[-C--:B------:R-:W-:Y:S01]  /*8b10*/  FMUL.FTZ R62, R45, R76.reuse ;  /* 0x0000004c2d3e7220 */ /* 0x080fe20000410000 */
[C---:B------:R-:W-:Y:S01]  /*8b20*/  FMUL.FTZ R76, R35.reuse, R76 ;  /* 0x0000004c234c7220 */ /* 0x040fe20000410000 */
[C---:B------:R-:W-:Y:S01]  /*8b30*/  FMUL.FTZ R49, R50.reuse, R49 ;  /* 0x0000003132317220 */ /* 0x040fe20000410000 */
[----:B------:R-:W-:Y:S02]  /*8b40*/  HADD2.F32 R218, -RZ, R218.H0_H0 ;  /* 0x200000daffda7230 */ /* 0x000fe40000004100 */
[-C--:B------:R-:W-:Y:S01]  /*8b50*/  FFMA.FTZ R33, R35, R72.reuse, -R62 ;  /* 0x0000004823217223 */ /* 0x080fe2000001083e */
[----:B------:R-:W-:Y:S01]  /*8b60*/  FFMA.FTZ R35, R45, R72, R76 ;  /* 0x000000482d237223 */ /* 0x000fe2000001004c */
[-C--:B------:R-:W-:Y:S01]  /*8b70*/  FFMA.FTZ R50, R50, R47.reuse, -R51 ;  /* 0x0000002f32327223 */ /* 0x080fe20000010833 */
[----:B------:R-:W-:Y:S01]  /*8b80*/  FFMA.FTZ R60, R60, R47, R49 ;  /* 0x0000002f3c3c7223 */ /* 0x000fe20000010031 */
[----:B------:R-:W-:-:S02]  /*8b90*/  HADD2.F32 R72, -RZ, R42.H0_H0 ;  /* 0x2000002aff487230 */ /* 0x000fc40000004100 */
[----:B------:R-:W-:Y:S01]  /*8ba0*/  HADD2.F32 R47, -RZ, R32.H0_H0 ;  /* 0x20000020ff2f7230 */ /* 0x000fe20000004100 */
[----:B------:R-:W-:Y:S01]  /*8bb0*/  F2FP.F16.F32.PACK_AB R50, R50, R33 ;  /* 0x000000213232723e */ /* 0x000fe200000000ff */
[----:B------:R-:W-:Y:S01]  /*8bc0*/  HADD2.F32 R42, -RZ, R28.H0_H0 ;  /* 0x2000001cff2a7230 */ /* 0x000fe20000004100 */
[----:B------:R-:W-:Y:S01]  /*8bd0*/  F2FP.F16.F32.PACK_AB R33, R48, R31 ;  /* 0x0000001f3021723e */ /* 0x000fe200000000ff */
[----:B------:R-:W-:Y:S01]  /*8be0*/  HADD2.F32 R49, -RZ, R32.H1_H1 ;  /* 0x30000020ff317230 */ /* 0x000fe20000004100 */
[----:B------:R-:W-:Y:S01]  /*8bf0*/  F2FP.F16.F32.PACK_AB R35, R60, R35 ;  /* 0x000000233c23723e */ /* 0x000fe200000000ff */
[----:B------:R-:W-:Y:S02]  /*8c00*/  HADD2.F32 R216, -RZ, R216.H0_H0 ;  /* 0x200000d8ffd87230 */ /* 0x000fe40000004100 */
[-C--:B------:R-:W-:Y:S01]  /*8c10*/  FMUL.FTZ R32, R42, R218.reuse ;  /* 0x000000da2a207220 */ /* 0x080fe20000410000 */
[----:B------:R-:W-:Y:S02]  /*8c20*/  HADD2.F32 R62, -RZ, R41.H0_H0 ;  /* 0x20000029ff3e7230 */ /* 0x000fe40000004100 */
[----:B------:R-:W-:Y:S01]  /*8c30*/  FMUL.FTZ R41, R47, R218 ;  /* 0x000000da2f297220 */ /* 0x000fe20000410000 */
[----:B------:R-:W-:-:S02]  /*8c40*/  HADD2.F32 R45, -RZ, R28.H1_H1 ;  /* 0x3000001cff2d7230 */ /* 0x000fc40000004100 */
[----:B------:R-:W-:Y:S01]  /*8c50*/  FMUL.FTZ R74, R49, R72 ;  /* 0x00000048314a7220 */ /* 0x000fe20000410000 */
[-C--:B------:R-:W-:Y:S01]  /*8c60*/  FFMA.FTZ R32, R47, R216.reuse, R32 ;  /* 0x000000d82f207223 */ /* 0x080fe20000010020 */
[----:B------:R-:W-:Y:S01]  /*8c70*/  FFMA.FTZ R28, R42, R216, -R41 ;  /* 0x000000d82a1c7223 */ /* 0x000fe20000010829 */
[----:B------:R-:W-:Y:S02]  /*8c80*/  HADD2.F32 R42, -RZ, R34.H0_H0 ;  /* 0x20000022ff2a7230 */ /* 0x000fe40000004100 */
[C---:B------:R-:W-:Y:S01]  /*8c90*/  FMUL.FTZ R72, R45.reuse, R72 ;  /* 0x000000482d487220 */ /* 0x040fe20000410000 */
[-C--:B------:R-:W-:Y:S01]  /*8ca0*/  FFMA.FTZ R47, R45, R62.reuse, -R74 ;  /* 0x0000003e2d2f7223 */ /* 0x080fe2000001084a */
[----:B------:R-:W-:Y:S02]  /*8cb0*/  HADD2.F32 R217, -RZ, R217.H0_H0 ;  /* 0x200000d9ffd97230 */ /* 0x000fe40000004100 */
[----:B------:R-:W-:Y:S02]  /*8cc0*/  HADD2.F32 R45, -RZ, R44.H0_H0 ;  /* 0x2000002cff2d7230 */ /* 0x000fe40000004100 */
[----:B------:R-:W-:Y:S01]  /*8cd0*/  FFMA.FTZ R49, R49, R62, R72 ;  /* 0x0000003e31317223 */ /* 0x000fe20000010048 */
[----:B------:R-:W-:-:S02]  /*8ce0*/  HADD2.F32 R41, -RZ, R30.H0_H0 ;  /* 0x2000001eff297230 */ /* 0x000fc40000004100 */
[-C--:B------:R-:W-:Y:S01]  /*8cf0*/  FMUL.FTZ R44, R42, R217.reuse ;  /* 0x000000d92a2c7220 */ /* 0x080fe20000410000 */
[----:B------:R-:W-:Y:S01]  /*8d00*/  HADD2.F32 R34, -RZ, R34.H1_H1 ;  /* 0x30000022ff227230 */ /* 0x000fe20000004100 */
[----:B------:R-:W-:Y:S01]  /*8d10*/  F2FP.F16.F32.PACK_AB R28, R47, R28 ;  /* 0x0000001c2f1c723e */ /* 0x000fe200000000ff */
        /* <DEDUP_REMOVED lines=11> */
[----:B------:R-:W-:-:S03]  /*8dd0*/  IMAD.MOV.U32 R31, RZ, RZ, R50 ;  /* 0x000000ffff1f7224 */ /* 0x000fc600078e0032 */
[----:B------:R-:W-:Y:S02]  /*8de0*/  F2FP.F16.F32.PACK_AB R30, R51, R44 ;  /* 0x0000002c331e723e */ /* 0x000fe400000000ff */
[----:B------:R-:W-:-:S07]  /*8df0*/  F2FP.F16.F32.PACK_AB R34, R34, R217 ;  /* 0x000000d92222723e */ /* 0x000fce00000000ff */
.L_x_1750:
[----:B------:R-:W-:Y:S05]  /*8e00*/  BSYNC B2 ;  /* 0x0000000000027941 */ /* 0x000fea0003800000 */
.L_x_1749:
[----:B------:R-:W-:Y:S02]  /*8e10*/  ULDC.64 UR4, c[0x0][0x208] ;  /* 0x0000820000047ab9 */ /* 0x000fe40000000a00 */
[----:B0-----:R4:W-:Y:S04]  /*8e20*/  STG.E.128 desc[UR4][R36.64], R28 ;  /* 0x0000001c24007986 */ /* 0x0019e8000c101d04 */
[----:B--2---:R4:W-:Y:S02]  /*8e30*/  @!P0 STG.E.128 desc[UR4][R38.64], R32 ;  /* 0x0000002026008986 */ /* 0x0049e4000c101d04 */
.L_x_1748:
[----:B------:R-:W-:Y:S05]  /*8e40*/  BSYNC B1 ;  /* 0x0000000000017941 */ /* 0x000fea0003800000 */
.L_x_1747:
        /* <DEDUP_REMOVED lines=14> */
[----:B------:R-:W-:-:S05]  /*8f30*/  SHF.R.S32.HI R31, RZ, 0x3, R31 ;  /* 0x00000003ff1f7819 */ /* 0x000fca000001141f */
[----:B------:R-:W-:-:S06]  /*8f40*/  IMAD R28, R31, 0x1800, R178 ;  /* 0x000018001f1c7824 */ /* 0x000fcc00078e02b2 */
[--C-:B------:R-:W-:Y:S02]  /*8f50*/  @!P0 SHF.R.S32.HI R33, RZ, 0x1f, R29.reuse ;  /* 0x0000001fff218819 */ /* 0x100fe4000001141d */
[--C-:B------:R-:W-:Y:S02]  /*8f60*/  @!P0 IADD3 R30, P4, P5, R86, R124, R29.reuse ;  /* 0x0000007c561e8210 */ /* 0x100fe40007d9e01d */
[----:B------:R-:W-:Y:S02]  /*8f70*/  LOP3.LUT R29, R173, 0x38, R29, 0xf8, !PT ;  /* 0x00000038ad1d7812 */ /* 0x000fe400078ef81d */
[----:B------:R-:W-:Y:S02]  /*8f80*/  @!P0 IADD3.X R33, R84, R40, R33, P4, P5 ;  /* 0x0000002854218210 */ /* 0x000fe400027ea421 */
[----:B------:R-:W-:Y:S02]  /*8f90*/  LOP3.LUT R29, R29, R208, RZ, 0x3c, !PT ;  /* 0x000000d01d1d7212 */ /* 0x000fe400078e3cff */
[----:B0-----:R-:W-:-:S02]  /*8fa0*/  LEA R36, P4, R32, R114, 0x1 ;  /* 0x0000007220247211 */ /* 0x001fc400078808ff */
[----:B------:R-:W-:Y:S01]  /*8fb0*/  IADD3 R28, R28, R29, RZ ;  /* 0x0000001d1c1c7210 */ /* 0x000fe20007ffe0ff */
[C---:B------:R-:W-:Y:S01]  /*8fc0*/  IMAD R29, R17.reuse, 0x4800, R138 ;  /* 0x00004800111d7824 */ /* 0x040fe200078e028a */
[-C--:B------:R-:W-:Y:S02]  /*8fd0*/  LEA.HI.X R37, R32, R115.reuse, R34, 0x1, P4 ;  /* 0x0000007320257211 */ /* 0x080fe400020f0c22 */
[C---:B------:R-:W-:Y:S01]  /*8fe0*/  @!P0 LEA R38, P4, R30.reuse, R114, 0x1 ;  /* 0x000000721e268211 */ /* 0x040fe200078808ff */
[----:B------:R-:W-:Y:S02]  /*8ff0*/  IMAD R31, R17, 0x4800, R28 ;  /* 0x00004800111f7824 */ /* 0x000fe400078e021c */
[--C-:B------:R-:W-:Y:S01]  /*9000*/  IMAD R29, R29, 0x2, R16.reuse ;  /* 0x000000021d1d7824 */ /* 0x100fe200078e0210 */
[----:B------:R-:W-:Y:S01]  /*9010*/  @!P0 LEA.HI.X R39, R30, R115, R33, 0x1, P4 ;  /* 0x000000731e278211 */ /* 0x000fe200020f0c21 */
[----:B------:R-:W-:Y:S01]  /*9020*/  IMAD R32, R31, 0x2, R16 ;  /* 0x000000021f207824 */ /* 0x000fe200078e0210 */
[----:B------:R-:W-:-:S03]  /*9030*/  ISETP.GE.AND P4, PT, R165, R119, PT ;  /* 0x00000077a500720c */ /* 0x000fc60003f86270 */
[----:B------:R-:W0:Y:S04]  /*9040*/  LDS.128 R28, [R29+0x18400] ;  /* 0x018400001d1c7984 */ /* 0x000e280000000c00 */
[----:B------:R-:W2:Y:S06]  /*9050*/  LDS.128 R32, [R32+0x18400] ;  /* 0x0184000020207984 */ /* 0x000eac0000000c00 */
[----:B------:R-:W-:Y:S05]  /*9060*/  @P4 BRA `(.L_x_1754) ;  /* 0x00000004005c4947 */ /* 0x000fea0003800000 */
[----:B0-----:R-:W-:Y:S01]  /*9070*/  IMAD.MOV.U32 R45, RZ, RZ, R28 ;  /* 0x000000ffff2d7224 */ /* 0x001fe200078e001c */
[----:B------:R-:W-:Y:S01]  /*9080*/  SHF.R.U32.HI R50, RZ, 0x10, R69 ;  /* 0x00000010ff327819 */ /* 0x000fe20000011645 */
[----:B--2---:R-:W-:Y:S01]  /*9090*/  IMAD.MOV.U32 R28, RZ, RZ, R33 ;  /* 0x000000ffff1c7224 */ /* 0x004fe200078e0021 */
[----:B------:R-:W-:Y:S01]  /*90a0*/  MOV R46, R32 ;  /* 0x00000020002e7202 */ /* 0x000fe20000000f00 */
[----:B------:R-:W-:Y:S01]  /*90b0*/  IMAD.MOV.U32 R47, RZ, RZ, R35 ;  /* 0x000000ffff2f7224 */ /* 0x000fe200078e0023 */
[--C-:B------:R-:W-:Y:S01]  /*90c0*/  SHF.R.U32.HI R48, RZ, 0x10, R57.reuse ;  /* 0x00000010ff307819 */ /* 0x100fe20000011639 */
[----:B------:R-:W-:Y:S01]  /*90d0*/  HADD2.F32 R51, -RZ, R214.H1_H1 ;  /* 0x300000d6ff337230 */ /* 0x000fe20000004100 */
[----:B------:R-:W-:Y:S01]  /*90e0*/  SHF.R.U64 R42, R56, 0x10, R57 ;  /* 0x00000010382a7819 */ /* 0x000fe20000001239 */
[--C-:B------:R-:W-:Y:S01]  /*90f0*/  HADD2.F32 R32, -RZ, R28.reuse.H0_H0 ;  /* 0x2000001cff207230 */ /* 0x100fe20000004100 */
[----:B------:R-:W-:Y:S01]  /*9100*/  SHF.R.U64 R41, R58, 0x10, R59 ;  /* 0x000000103a297819 */ /* 0x000fe2000000123b */
[----:B------:R-:W-:Y:S01]  /*9110*/  HADD2.F32 R35, -RZ, R28.H1_H1 ;  /* 0x3000001cff237230 */ /* 0x000fe20000004100 */
[----:B------:R-:W-:Y:S01]  /*9120*/  SHF.R.U32.HI R58, RZ, 0x10, R71 ;  /* 0x00000010ff3a7819 */ /* 0x000fe20000011647 */
[----:B------:R-:W-:Y:S01]  /*9130*/  IMAD.MOV.U32 R33, RZ, RZ, R31 ;  /* 0x000000ffff217224 */ /* 0x000fe200078e001f */
[----:B------:R-:W-:Y:S01]  /*9140*/  SHF.R.U32.HI R59, RZ, 0x10, R59 ;  /* 0x00000010ff3b7819 */ /* 0x000fe2000001163b */
[--C-:B------:R-:W-:Y:S01]  /*9150*/  HADD2.F32 R28, -RZ, R29.reuse.H0_H0 ;  /* 0x2000001dff1c7230 */ /* 0x100fe20000004100 */
[----:B------:R-:W-:Y:S01]  /*9160*/  SHF.R.U64 R44, R68, 0x10, R69 ;  /* 0x00000010442c7819 */ /* 0x000fe20000001245 */
        /* <DEDUP_REMOVED lines=8> */
[C---:B------:R-:W-:Y:S01]  /*91f0*/  FMUL.FTZ R50, R31.reuse, R50 ;  /* 0x000000321f327220 */ /* 0x040fe20000410000 */
[-C--:B------:R-:W-:Y:S01]  /*9200*/  FFMA.FTZ R28, R28, R49.reuse, -R29 ;  /* 0x000000311c1c7223 */ /* 0x080fe2000001081d */
[----:B------:R-:W-:Y:S01]  /*9210*/  FFMA.FTZ R29, R32, R49, R51 ;  /* 0x00000031201d7223 */ /* 0x000fe20000010033 */
[-C--:B------:R-:W-:Y:S01]  /*9220*/  FFMA.FTZ R31, R31, R48.reuse, -R56 ;  /* 0x000000301f1f7223 */ /* 0x080fe20000010838 */
[----:B------:R-:W-:Y:S01]  /*9230*/  FFMA.FTZ R32, R35, R48, R50 ;  /* 0x0000003023207223 */ /* 0x000fe20000010032 */
[----:B------:R-:W-:-:S02]  /*9240*/  HADD2.F32 R51, -RZ, R213.H1_H1 ;  /* 0x300000d5ff337230 */ /* 0x000fc40000004100 */
[--C-:B------:R-:W-:Y:S01]  /*9250*/  HADD2.F32 R48, -RZ, R47.reuse.H0_H0 ;  /* 0x2000002fff307230 */ /* 0x100fe20000004100 */
[----:B------:R-:W-:Y:S01]  /*9260*/  F2FP.F16.F32.PACK_AB R31, R31, R28 ;  /* 0x0000001c1f1f723e */ /* 0x000fe200000000ff */
[----:B------:R-:W-:Y:S02]  /*9270*/  HADD2.F32 R49, -RZ, R47.H1_H1 ;  /* 0x3000002fff317230 */ /* 0x000fe40000004100 */
[----:B------:R-:W-:Y:S02]  /*9280*/  HADD2.F32 R58, -RZ, R58.H0_H0 ;  /* 0x2000003aff3a7230 */ /* 0x000fe40000004100 */
[----:B------:R-:W-:Y:S01]  /*9290*/  FMUL.FTZ R60, R48, R51 ;  /* 0x00000033303c7220 */ /* 0x000fe20000410000 */
[--C-:B------:R-:W-:Y:S02]  /*92a0*/  HADD2.F32 R35, -RZ, R33.reuse.H0_H0 ;  /* 0x20000021ff237230 */ /* 0x100fe40000004100 */
[----:B------:R-:W-:Y:S02]  /*92b0*/  HADD2.F32 R50, -RZ, R156.H1_H1 ;  /* 0x3000009cff327230 */ /* 0x000fe40000004100 */
[----:B------:R-:W-:Y:S01]  /*92c0*/  FMUL.FTZ R62, R49, R58 ;  /* 0x0000003a313e7220 */ /* 0x000fe20000410000 */
[----:B------:R-:W-:-:S02]  /*92d0*/  HADD2.F32 R47, -RZ, R33.H1_H1 ;  /* 0x30000021ff2f7230 */ /* 0x000fc40000004100 */
[C---:B------:R-:W-:Y:S01]  /*92e0*/  FMUL.FTZ R51, R35.reuse, R51 ;  /* 0x0000003323337220 */ /* 0x040fe20000410000 */
[----:B------:R-:W-:Y:S02]  /*92f0*/  HADD2.F32 R56, -RZ, R59.H0_H0 ;  /* 0x2000003bff387230 */ /* 0x000fe40000004100 */
[----:B------:R-:W-:Y:S01]  /*9300*/  FFMA.FTZ R33, R35, R50, -R60 ;  /* 0x0000003223217223 */ /* 0x000fe2000001083c */
[----:B------:R-:W-:Y:S02]  /*9310*/  HADD2.F32 R42, -RZ, R42.H0_H0 ;  /* 0x2000002aff2a7230 */ /* 0x000fe40000004100 */
[C---:B------:R-:W-:Y:S01]  /*9320*/  FMUL.FTZ R58, R47.reuse, R58 ;  /* 0x0000003a2f3a7220 */ /* 0x040fe20000410000 */
[----:B------:R-:W-:Y:S01]  /*9330*/  FFMA.FTZ R35, R48, R50, R51 ;  /* 0x0000003230237223 */ /* 0x000fe20000010033 */
[-C--:B------:R-:W-:Y:S01]  /*9340*/  FFMA.FTZ R62, R47, R56.reuse, -R62 ;  /* 0x000000382f3e7223 */ /* 0x080fe2000001083e */
[----:B------:R-:W-:Y:S02]  /*9350*/  HADD2.F32 R47, -RZ, R46.H0_H0 ;  /* 0x2000002eff2f7230 */ /* 0x000fe40000004100 */
[----:B------:R-:W-:Y:S01]  /*9360*/  FFMA.FTZ R58, R49, R56, R58 ;  /* 0x00000038313a7223 */ /* 0x000fe2000001003a */
[----:B------:R-:W-:-:S02]  /*9370*/  HADD2.F32 R48, -RZ, R44.H0_H0 ;  /* 0x2000002cff307230 */ /* 0x000fc40000004100 */
[----:B------:R-:W-:Y:S01]  /*9380*/  HADD2.F32 R46, -RZ, R46.H1_H1 ;  /* 0x3000002eff2e7230 */ /* 0x000fe20000004100 */
[----:B------:R-:W-:Y:S01]  /*9390*/  F2FP.F16.F32.PACK_AB R62, R62, R33 ;  /* 0x000000213e3e723e */ /* 0x000fe200000000ff */
[--C-:B------:R-:W-:Y:S01]  /*93a0*/  HADD2.F32 R44, -RZ, R45.reuse.H0_H0 ;  /* 0x2000002dff2c7230 */ /* 0x100fe20000004100 */
[----:B------:R-:W-:Y:S01]  /*93b0*/  F2FP.F16.F32.PACK_AB R33, R32, R29 ;  /* 0x0000001d2021723e */ /* 0x000fe200000000ff */
[----:B------:R-:W-:Y:S02]  /*93c0*/  HADD2.F32 R45, -RZ, R45.H1_H1 ;  /* 0x3000002dff2d7230 */ /* 0x000fe40000004100 */
[-C--:B------:R-:W-:Y:S01]  /*93d0*/  FMUL.FTZ R50, R46, R48.reuse ;  /* 0x000000302e327220 */ /* 0x080fe20000410000 */
[----:B------:R-:W-:Y:S01]  /*93e0*/  HADD2.F32 R214, -RZ, R214.H0_H0 ;  /* 0x200000d6ffd67230 */ /* 0x000fe20000004100 */
[----:B------:R-:W-:Y:S01]  /*93f0*/  F2FP.F16.F32.PACK_AB R35, R58, R35 ;  /* 0x000000233a23723e */ /* 0x000fe200000000ff */
[----:B------:R-:W-:Y:S02]  /*9400*/  HADD2.F32 R157, -RZ, R157.H0_H0 ;  /* 0x2000009dff9d7230 */ /* 0x000fe40000004100 */
[C---:B------:R-:W-:Y:S01]  /*9410*/  FMUL.FTZ R51, R45.reuse, R48 ;  /* 0x000000302d337220 */ /* 0x040fe20000410000 */
[----:B------:R-:W-:Y:S01]  /*9420*/  FFMA.FTZ R50, R45, R42, -R50 ;  /* 0x0000002a2d327223 */ /* 0x000fe20000010832 */
[----:B------:R-:W-:-:S02]  /*9430*/  HADD2.F32 R45, -RZ, R43.H0_H0 ;  /* 0x2000002bff2d7230 */ /* 0x000fc40000004100 */
[C---:B------:R-:W-:Y:S01]  /*9440*/  FMUL.FTZ R49, R47.reuse, R214 ;  /* 0x000000d62f317220 */ /* 0x040fe20000410000 */
[----:B------:R-:W-:Y:S01]  /*9450*/  FFMA.FTZ R51, R46, R42, R51 ;  /* 0x0000002a2e337223 */ /* 0x000fe20000010033 */
[----:B------:R-:W-:Y:S02]  /*9460*/  HADD2.F32 R43, -RZ, R34.H0_H0 ;  /* 0x20000022ff2b7230 */ /* 0x000fe40000004100 */
[C---:B------:R-:W-:Y:S01]  /*9470*/  FMUL.FTZ R214, R44.reuse, R214 ;  /* 0x000000d62cd67220 */ /* 0x040fe20000410000 */
[----:B------:R-:W-:Y:S02]  /*9480*/  HADD2.F32 R42, -RZ, R30.H0_H0 ;  /* 0x2000001eff2a7230 */ /* 0x000fe40000004100 */
[-C--:B------:R-:W-:Y:S01]  /*9490*/  FFMA.FTZ R49, R44, R157.reuse, -R49 ;  /* 0x0000009d2c317223 */ /* 0x080fe20000010831 */
[----:B------:R-:W-:Y:S02]  /*94a0*/  HADD2.F32 R34, -RZ, R34.H1_H1 ;  /* 0x30000022ff227230 */ /* 0x000fe40000004100 */
[----:B------:R-:W-:Y:S01]  /*94b0*/  FFMA.FTZ R214, R47, R157, R214 ;  /* 0x0000009d2fd67223 */ /* 0x000fe200000100d6 */
[----:B------:R-:W-:-:S02]  /*94c0*/  HADD2.F32 R213, -RZ, R213.H0_H0 ;  /* 0x200000d5ffd57230 */ /* 0x000fc40000004100 */
[----:B------:R-:W-:Y:S02]  /*94d0*/  HADD2.F32 R30, -RZ, R30.H1_H1 ;  /* 0x3000001eff1e7230 */ /* 0x000fe40000004100 */
[----:B------:R-:W-:Y:S01]  /*94e0*/  FMUL.FTZ R57, R34, R45 ;  /* 0x0000002d22397220 */ /* 0x000fe20000410000 */
[----:B------:R-:W-:Y:S02]  /*94f0*/  HADD2.F32 R156, -RZ, R156.H0_H0 ;  /* 0x2000009cff9c7230 */ /* 0x000fe40000004100 */
[-C--:B------:R-:W-:Y:S01]  /*9500*/  FMUL.FTZ R47, R43, R213.reuse ;  /* 0x000000d52b2f7220 */ /* 0x080fe20000410000 */
[----:B------:R-:W-:Y:S02]  /*9510*/  HADD2.F32 R41, -RZ, R41.H0_H0 ;  /* 0x20000029ff297230 */ /* 0x000fe40000004100 */
[----:B------:R-:W-:Y:S01]  /*9520*/  FMUL.FTZ R44, R42, R213 ;  /* 0x000000d52a2c7220 */ /* 0x000fe20000410000 */
[----:B------:R-:W-:Y:S01]  /*9530*/  FMUL.FTZ R45, R30, R45 ;  /* 0x0000002d1e2d7220 */ /* 0x000fe20000410000 */
[----:B------:R-:W-:Y:S01]  /*9540*/  FFMA.FTZ R47, R42, R156, -R47 ;  /* 0x0000009c2a2f7223 */ /* 0x000fe2000001082f */
[----:B------:R-:W-:-:S02]  /*9550*/  IMAD.MOV.U32 R29, RZ, RZ, R31 ;  /* 0x000000ffff1d7224 */ /* 0x000fc400078e001f */
[----:B------:R-:W-:Y:S01]  /*9560*/  FFMA.FTZ R44, R43, R156, R44 ;  /* 0x0000009c2b2c7223 */ /* 0x000fe2000001002c */
[-C--:B------:R-:W-:Y:S01]  /*9570*/  FFMA.FTZ R30, R30, R41.reuse, -R57 ;  /* 0x000000291e1e7223 */ /* 0x080fe20000010839 */
[----:B------:R-:W-:Y:S01]  /*9580*/  FFMA.FTZ R45, R34, R41, R45 ;  /* 0x00000029222d7223 */ /* 0x000fe2000001002d */
[----:B------:R-:W-:Y:S01]  /*9590*/  F2FP.F16.F32.PACK_AB R28, R50, R49 ;  /* 0x00000031321c723e */ /* 0x000fe200000000ff */
[----:B------:R-:W-:Y:S01]  /*95a0*/  IMAD.MOV.U32 R31, RZ, RZ, R62 ;  /* 0x000000ffff1f7224 */ /* 0x000fe200078e003e */
[----:B------:R-:W-:Y:S02]  /*95b0*/  F2FP.F16.F32.PACK_AB R32, R51, R214 ;  /* 0x000000d63320723e */ /* 0x000fe400000000ff */
[----:B------:R-:W-:Y:S02]  /*95c0*/  F2FP.F16.F32.PACK_AB R30, R30, R47 ;  /* 0x0000002f1e1e723e */ /* 0x000fe400000000ff */
[----:B------:R-:W-:-:S07]  /*95d0*/  F2FP.F16.F32.PACK_AB R34, R45, R44 ;  /* 0x0000002c2d22723e */ /* 0x000fce00000000ff */
.L_x_1754:
[----:B------:R-:W-:Y:S05]  /*95e0*/  BSYNC B2 ;  /* 0x0000000000027941 */ /* 0x000fea0003800000 */
.L_x_1753:
[----:B------:R-:W-:Y:S02]  /*95f0*/  ULDC.64 UR4, c[0x0][0x208] ;  /* 0x0000820000047ab9 */ /* 0x000fe40000000a00 */
[----:B0-----:R0:W-:Y:S04]  /*9600*/  STG.E.128 desc[UR4][R36.64], R28 ;  /* 0x0000001c24007986 */ /* 0x0011e8000c101d04 */
[----:B--2---:R0:W-:Y:S02]  /*9610*/  @!P0 STG.E.128 desc[UR4][R38.64], R32 ;  /* 0x0000002026008986 */ /* 0x0041e4000c101d04 */
.L_x_1752:
[----:B------:R-:W-:Y:S05]  /*9620*/  BSYNC B1 ;  /* 0x0000000000017941 */ /* 0x000fea0003800000 */
.L_x_1751:
        /* <DEDUP_REMOVED lines=13> */
[----:B------:R-:W-:Y:S02]  /*9700*/  SHF.R.S32.HI R28, RZ, 0x1f, R29 ;  /* 0x0000001fff1c7819 */ /* 0x000fe4000001141d */
[----:B------:R-:W-:Y:S02]  /*9710*/  SHF.L.U32 R39, R29, 0x3, RZ ;  /* 0x000000031d277819 */ /* 0x000fe400000006ff */
[----:B------:R-:W-:Y:S02]  /*9720*/  LEA.HI R28, R28, R29, RZ, 0x3 ;  /* 0x0000001d1c1c7211 */ /* 0x000fe400078f18ff */
[----:B------:R-:W-:-:S02]  /*9730*/  LOP3.LUT R29, R173, 0x38, R39, 0xf8, !PT ;  /* 0x00000038ad1d7812 */ /* 0x000fc400078ef827 */
[----:B------:R-:W-:Y:S02]  /*9740*/  SHF.R.S32.HI R31, RZ, 0x3, R28 ;  /* 0x00000003ff1f7819 */ /* 0x000fe4000001141c */
[----:B------:R-:W-:Y:S02]  /*9750*/  LOP3.LUT R29, R29, R208, RZ, 0x3c, !PT ;  /* 0x000000d01d1d7212 */ /* 0x000fe400078e3cff */
[----:B------:R-:W-:Y:S01]  /*9760*/  LEA.HI.X R37, R37, R115, R38, 0x1, P0 ;  /* 0x0000007325257211 */ /* 0x000fe200000f0c26 */
[----:B------:R-:W-:-:S04]  /*9770*/  IMAD R28, R31, 0x1800, R178 ;  /* 0x000018001f1c7824 */ /* 0x000fc800078e02b2 */
[----:B------:R-:W-:Y:S02]  /*9780*/  IMAD.IADD R28, R28, 0x1, R29 ;  /* 0x000000011c1c7824 */ /* 0x000fe400078e021d */
[C---:B------:R-:W-:Y:S02]  /*9790*/  IMAD R29, R17.reuse, 0x4800, R137 ;  /* 0x00004800111d7824 */ /* 0x040fe400078e0289 */
[----:B------:R-:W-:Y:S02]  /*97a0*/  IMAD R31, R17, 0x4800, R28 ;  /* 0x00004800111f7824 */ /* 0x000fe400078e021c */
[--C-:B------:R-:W-:Y:S02]  /*97b0*/  IMAD R29, R29, 0x2, R16.reuse ;  /* 0x000000021d1d7824 */ /* 0x100fe400078e0210 */
[----:B------:R-:W-:-:S04]  /*97c0*/  IMAD R32, R31, 0x2, R16 ;  /* 0x000000021f207824 */ /* 0x000fc800078e0210 */
[----:B------:R-:W0:Y:S04]  /*97d0*/  LDS.128 R28, [R29+0x18400] ;  /* 0x018400001d1c7984 */ /* 0x000e280000000c00 */
[----:B------:R-:W2:Y:S01]  /*97e0*/  LDS.128 R32, [R32+0x18400] ;  /* 0x0184000020207984 */ /* 0x000ea20000000c00 */
[----:B------:R-:W-:Y:S05]  /*97f0*/  @P4 BRA `(.L_x_1756) ;  /* 0x0000000400584947 */ /* 0x000fea0003800000 */
[----:B------:R-:W-:Y:S01]  /*9800*/  SHF.R.U32.HI R50, RZ, 0x10, R65 ;  /* 0x00000010ff327819 */ /* 0x000fe20000011641 */
[----:B--2---:R-:W-:Y:S01]  /*9810*/  IMAD.MOV.U32 R45, RZ, RZ, R35 ;  /* 0x000000ffff2d7224 */ /* 0x004fe200078e0023 */
[----:B------:R-:W-:Y:S01]  /*9820*/  MOV R44, R32 ;  /* 0x00000020002c7202 */ /* 0x000fe20000000f00 */
[--C-:B------:R-:W-:Y:S01]  /*9830*/  HADD2.F32 R35, -RZ, R33.reuse.H0_H0 ;  /* 0x20000021ff237230 */ /* 0x100fe20000004100 */
[----:B------:R-:W-:Y:S01]  /*9840*/  SHF.R.U32.HI R48, RZ, 0x10, R53 ;  /* 0x00000010ff307819 */ /* 0x000fe20000011635 */
[----:B0-----:R-:W-:Y:S01]  /*9850*/  IMAD.MOV.U32 R32, RZ, RZ, R31 ;  /* 0x000000ffff207224 */ /* 0x001fe200078e001f */
[----:B------:R-:W-:Y:S01]  /*9860*/  SHF.R.U64 R38, R54, 0x10, R55 ;  /* 0x0000001036267819 */ /* 0x000fe20000001237 */
[----:B------:R-:W-:Y:S01]  /*9870*/  HADD2.F32 R33, -RZ, R33.H1_H1 ;  /* 0x30000021ff217230 */ /* 0x000fe20000004100 */
[--C-:B------:R-:W-:Y:S01]  /*9880*/  SHF.R.U64 R41, R66, 0x10, R67.reuse ;  /* 0x0000001042297819 */ /* 0x100fe20000001243 */
[----:B------:R-:W-:Y:S01]  /*9890*/  HADD2.F32 R50, -RZ, R50.H0_H0 ;  /* 0x20000032ff327230 */ /* 0x000fe20000004100 */
[----:B------:R-:W-:Y:S01]  /*98a0*/  SHF.R.U32.HI R66, RZ, 0x10, R67 ;  /* 0x00000010ff427819 */ /* 0x000fe20000011643 */
[----:B------:R-:W-:Y:S01]  /*98b0*/  HADD2.F32 R31, -RZ, R29.H1_H1 ;  /* 0x3000001dff1f7230 */ /* 0x000fe20000004100 */
[----:B------:R-:W-:Y:S01]  /*98c0*/  SHF.R.U64 R42, R52, 0x10, R53 ;  /* 0x00000010342a7819 */ /* 0x000fe20000001235 */
[----:B------:R-:W-:-:S02]  /*98d0*/  IMAD.MOV.U32 R43, RZ, RZ, R28 ;  /* 0x000000ffff2b7224 */ /* 0x000fc400078e001c */
[-C--:B------:R-:W-:Y:S01]  /*98e0*/  FMUL.FTZ R54, R33, R50.reuse ;  /* 0x0000003221367220 */ /* 0x080fe20000410000 */
[----:B------:R-:W-:Y:S02]  /*98f0*/  HADD2.F32 R47, -RZ, R154.H1_H1 ;  /* 0x3000009aff2f7230 */ /* 0x000fe40000004100 */
[----:B------:R-:W-:Y:S01]  /*9900*/  FMUL.FTZ R50, R31, R50 ;  /* 0x000000321f327220 */ /* 0x000fe20000410000 */
[----:B------:R-:W-:Y:S01]  /*9910*/  HADD2.F32 R28, -RZ, R29.H0_H0 ;  /* 0x2000001dff1c7230 */ /* 0x000fe20000004100 */
[----:B------:R-:W-:Y:S01]  /*9920*/  SHF.R.U32.HI R55, RZ, 0x10, R55 ;  /* 0x00000010ff377819 */ /* 0x000fe20000011637 */
[----:B------:R-:W-:Y:S02]  /*9930*/  HADD2.F32 R48, -RZ, R48.H0_H0 ;  /* 0x20000030ff307230 */ /* 0x000fe40000004100 */
[-C--:B------:R-:W-:Y:S01]  /*9940*/  FMUL.FTZ R29, R35, R47.reuse ;  /* 0x0000002f231d7220 */ /* 0x080fe20000410000 */
[----:B------:R-:W-:Y:S02]  /*9950*/  HADD2.F32 R46, -RZ, R152.H1_H1 ;  /* 0x30000098ff2e7230 */ /* 0x000fe40000004100 */
[----:B------:R-:W-:Y:S01]  /*9960*/  FMUL.FTZ R52, R28, R47 ;  /* 0x0000002f1c347220 */ /* 0x000fe20000410000 */
[----:B------:R-:W-:-:S02]  /*9970*/  HADD2.F32 R47, -RZ, R66.H0_H0 ;  /* 0x20000042ff2f7230 */ /* 0x000fc40000004100 */
[-C--:B------:R-:W-:Y:S01]  /*9980*/  FFMA.FTZ R49, R31, R48.reuse, -R54 ;  /* 0x000000301f317223 */ /* 0x080fe20000010836 */
[----:B------:R-:W-:Y:S01]  /*9990*/  FFMA.FTZ R50, R33, R48, R50 ;  /* 0x0000003021327223 */ /* 0x000fe20000010032 */
[----:B------:R-:W-:Y:S02]  /*99a0*/  HADD2.F32 R48, -RZ, R153.H1_H1 ;  /* 0x30000099ff307230 */ /* 0x000fe40000004100 */
[-C--:B------:R-:W-:Y:S01]  /*99b0*/  FFMA.FTZ R28, R28, R46.reuse, -R29 ;  /* 0x0000002e1c1c7223 */ /* 0x080fe2000001081d */
[--C-:B------:R-:W-:Y:S02]  /*99c0*/  HADD2.F32 R33, -RZ, R45.reuse.H0_H0 ;  /* 0x2000002dff217230 */ /* 0x100fe40000004100 */
[----:B------:R-:W-:Y:S01]  /*99d0*/  FFMA.FTZ R29, R35, R46, R52 ;  /* 0x0000002e231d7223 */ /* 0x000fe20000010034 */
[----:B------:R-:W-:Y:S01]  /*99e0*/  HADD2.F32 R45, -RZ, R45.H1_H1 ;  /* 0x3000002dff2d7230 */ /* 0x000fe20000004100 */
[----:B------:R-:W-:Y:S01]  /*99f0*/  SHF.R.U64 R53, R64, 0x10, R65 ;  /* 0x0000001040357819 */ /* 0x000fe20000001241 */
[----:B------:R-:W-:-:S02]  /*9a00*/  HADD2.F32 R46, -RZ, R151.H1_H1 ;  /* 0x30000097ff2e7230 */ /* 0x000fc40000004100 */
[----:B------:R-:W-:Y:S01]  /*9a10*/  FMUL.FTZ R52, R33, R48 ;  /* 0x0000003021347220 */ /* 0x000fe20000410000 */
[--C-:B------:R-:W-:Y:S02]  /*9a20*/  HADD2.F32 R31, -RZ, R32.reuse.H0_H0 ;  /* 0x20000020ff1f7230 */ /* 0x100fe40000004100 */
[-C--:B------:R-:W-:Y:S01]  /*9a30*/  FMUL.FTZ R51, R45, R47.reuse ;  /* 0x0000002f2d337220 */ /* 0x080fe20000410000 */
[----:B------:R-:W-:Y:S01]  /*9a40*/  HADD2.F32 R32, -RZ, R32.H1_H1 ;  /* 0x30000020ff207230 */ /* 0x000fe20000004100 */
[----:B------:R-:W-:Y:S01]  /*9a50*/  F2FP.F16.F32.PACK_AB R49, R49, R28 ;  /* 0x0000001c3131723e */ /* 0x000fe200000000ff */
[----:B------:R-:W-:Y:S02]  /*9a60*/  HADD2.F32 R35, -RZ, R55.H0_H0 ;  /* 0x20000037ff237230 */ /* 0x000fe40000004100 */
[C---:B------:R-:W-:Y:S01]  /*9a70*/  FMUL.FTZ R48, R31.reuse, R48 ;  /* 0x000000301f307220 */ /* 0x040fe20000410000 */
[----:B------:R-:W-:Y:S01]  /*9a80*/  FFMA.FTZ R52, R31, R46, -R52 ;  /* 0x0000002e1f347223 */ /* 0x000fe20000010834 */
[----:B------:R-:W-:Y:S01]  /*9a90*/  FMUL.FTZ R54, R32, R47 ;  /* 0x0000002f20367220 */ /* 0x000fe20000410000 */
[----:B------:R-:W-:-:S02]  /*9aa0*/  HADD2.F32 R154, -RZ, R154.H0_H0 ;  /* 0x2000009aff9a7230 */ /* 0x000fc40000004100 */
[-C--:B------:R-:W-:Y:S01]  /*9ab0*/  FFMA.FTZ R51, R32, R35.reuse, -R51 ;  /* 0x0000002320337223 */ /* 0x080fe20000010833 */
[----:B------:R-:W-:Y:S02]  /*9ac0*/  HADD2.F32 R31, -RZ, R43.H0_H0 ;  /* 0x2000002bff1f7230 */ /* 0x000fe40000004100 */
[----:B------:R-:W-:Y:S01]  /*9ad0*/  FFMA.FTZ R47, R33, R46, R48 ;  /* 0x0000002e212f7223 */ /* 0x000fe20000010030 */
[----:B------:R-:W-:Y:S02]  /*9ae0*/  HADD2.F32 R32, -RZ, R44.H0_H0 ;  /* 0x2000002cff207230 */ /* 0x000fe40000004100 */
[----:B------:R-:W-:Y:S01]  /*9af0*/  FFMA.FTZ R54, R45, R35, R54 ;  /* 0x000000232d367223 */ /* 0x000fe20000010036 */
[----:B------:R-:W-:Y:S02]  /*9b00*/  HADD2.F32 R152, -RZ, R152.H0_H0 ;  /* 0x20000098ff987230 */ /* 0x000fe40000004100 */
[----:B------:R-:W-:Y:S01]  /*9b10*/  FMUL.FTZ R35, R31, R154 ;  /* 0x0000009a1f237220 */ /* 0x000fe20000410000 */
[----:B------:R-:W-:-:S02]  /*9b20*/  HADD2.F32 R33, -RZ, R53.H0_H0 ;  /* 0x20000035ff217230 */ /* 0x000fc40000004100 */
[C---:B------:R-:W-:Y:S01]  /*9b30*/  FMUL.FTZ R46, R32.reuse, R154 ;  /* 0x0000009a202e7220 */ /* 0x040fe20000410000 */
[----:B------:R-:W-:Y:S02]  /*9b40*/  HADD2.F32 R44, -RZ, R44.H1_H1 ;  /* 0x3000002cff2c7230 */ /* 0x000fe40000004100 */
[-C--:B------:R-:W-:Y:S01]  /*9b50*/  FFMA.FTZ R35, R32, R152.reuse, R35 ;  /* 0x0000009820237223 */ /* 0x080fe20000010023 */
[----:B------:R-:W-:Y:S02]  /*9b60*/  HADD2.F32 R43, -RZ, R43.H1_H1 ;  /* 0x3000002bff2b7230 */ /* 0x000fe40000004100 */
[----:B------:R-:W-:Y:S01]  /*9b70*/  FFMA.FTZ R46, R31, R152, -R46 ;  /* 0x000000981f2e7223 */ /* 0x000fe2000001082e */
        /* <DEDUP_REMOVED lines=8> */
[----:B------:R-:W-:Y:S01]  /*9c00*/  HADD2.F32 R31, -RZ, R30.H0_H0 ;  /* 0x2000001eff1f7230 */ /* 0x000fe20000004100 */
[----:B------:R-:W-:Y:S01]  /*9c10*/  F2FP.F16.F32.PACK_AB R47, R54, R47 ;  /* 0x0000002f362f723e */ /* 0x000fe200000000ff */
[----:B------:R-:W-:Y:S01]  /*9c20*/  HADD2.F32 R34, -RZ, R34.H1_H1 ;  /* 0x30000022ff227230 */ /* 0x000fe20000004100 */
[----:B------:R-:W-:Y:S01]  /*9c30*/  F2FP.F16.F32.PACK_AB R28, R43, R46 ;  /* 0x0000002e2b1c723e */ /* 0x000fe200000000ff */
[----:B------:R-:W-:-:S02]  /*9c40*/  HADD2.F32 R30, -RZ, R30.H1_H1 ;  /* 0x3000001eff1e7230 */ /* 0x000fc40000004100 */
[----:B------:R-:W-:Y:S02]  /*9c50*/  HADD2.F32 R33, -RZ, R38.H0_H0 ;  /* 0x20000026ff217230 */ /* 0x000fe40000004100 */
[----:B------:R-:W-:Y:S01]  /*9c60*/  FMUL.FTZ R38, R32, R153 ;  /* 0x0000009920267220 */ /* 0x000fe20000410000 */
[----:B------:R-:W-:Y:S02]  /*9c70*/  HADD2.F32 R151, -RZ, R151.H0_H0 ;  /* 0x20000097ff977230 */ /* 0x000fe40000004100 */
[----:B------:R-:W-:Y:S01]  /*9c80*/  FMUL.FTZ R45, R34, R41 ;  /* 0x00000029222d7220 */ /* 0x000fe20000410000 */
[C---:B------:R-:W-:Y:S01]  /*9c90*/  FMUL.FTZ R153, R31.reuse, R153 ;  /* 0x000000991f997220 */ /* 0x040fe20000410000 */
[----:B------:R-:W-:Y:S01]  /*9ca0*/  FMUL.FTZ R41, R30, R41 ;  /* 0x000000291e297220 */ /* 0x000fe20000410000 */
[-C--:B------:R-:W-:Y:S02]  /*9cb0*/  FFMA.FTZ R38, R31, R151.reuse, -R38 ;  /* 0x000000971f267223 */ /* 0x080fe40000010826 */
[----:B------:R-:W-:Y:S01]  /*9cc0*/  FFMA.FTZ R153, R32, R151, R153 ;  /* 0x0000009720997223 */ /* 0x000fe20000010099 */
[-C--:B------:R-:W-:Y:S01]  /*9cd0*/  FFMA.FTZ R45, R30, R33.reuse, -R45 ;  /* 0x000000211e2d7223 */ /* 0x080fe2000001082d */
[----:B------:R-:W-:Y:S01]  /*9ce0*/  FFMA.FTZ R34, R34, R33, R41 ;  /* 0x0000002122227223 */ /* 0x000fe20000010029 */
[----:B------:R-:W-:Y:S01]  /*9cf0*/  F2FP.F16.F32.PACK_AB R33, R50, R29 ;  /* 0x0000001d3221723e */ /* 0x000fe200000000ff */
[----:B------:R-:W-:Y:S01]  /*9d00*/  IMAD.MOV.U32 R29, RZ, RZ, R49 ;  /* 0x000000ffff1d7224 */ /* 0x000fe200078e0031 */
[----:B------:R-:W-:Y:S01]  /*9d10*/  F2FP.F16.F32.PACK_AB R32, R42, R35 ;  /* 0x000000232a20723e */ /* 0x000fe200000000ff */
[----:B------:R-:W-:Y:S01]  /*9d20*/  IMAD.MOV.U32 R35, RZ, RZ, R47 ;  /* 0x000000ffff237224 */ /* 0x000fe200078e002f */
[----:B------:R-:W-:-:S02]  /*9d30*/  F2FP.F16.F32.PACK_AB R31, R51, R52 ;  /* 0x00000034331f723e */ /* 0x000fc400000000ff */
[----:B------:R-:W-:Y:S02]  /*9d40*/  F2FP.F16.F32.PACK_AB R30, R45, R38 ;  /* 0x000000262d1e723e */ /* 0x000fe400000000ff */
[----:B------:R-:W-:-:S07]  /*9d50*/  F2FP.F16.F32.PACK_AB R34, R34, R153 ;  /* 0x000000992222723e */ /* 0x000fce00000000ff */
.L_x_1756:
[----:B------:R-:W-:Y:S05]  /*9d60*/  BSYNC B1 ;  /* 0x0000000000017941 */ /* 0x000fea0003800000 */
.L_x_1755:
[----:B------:R-:W-:Y:S01]  /*9d70*/  ISETP.GE.AND P0, PT, R39, R144, PT ;  /* 0x000000902700720c */ /* 0x000fe20003f06270 */
[----:B------:R-:W-:Y:S02]  /*9d80*/  ULDC.64 UR4, c[0x0][0x208] ;  /* 0x0000820000047ab9 */ /* 0x000fe40000000a00 */
[----:B0-----:R0:W-:Y:S10]  /*9d90*/  STG.E.128 desc[UR4][R36.64], R28 ;  /* 0x0000001c24007986 */ /* 0x0011f4000c101d04 */
[----:B------:R-:W-:Y:S05]  /*9da0*/  @P0 BRA `(.L_x_1705) ;  /* 0x0000000400040947 */ /* 0x000fea0003800000 */
[--C-:B------:R-:W-:Y:S01]  /*9db0*/  IADD3 R124, P0, P4, R86, R124, R39.reuse ;  /* 0x0000007c567c7210 */ /* 0x100fe20007c1e027 */
[----:B------:R-:W-:Y:S01]  /*9dc0*/  ULDC.64 UR4, c[0x0][0x208] ;  /* 0x0000820000047ab9 */ /* 0x000fe20000000a00 */
[----:B------:R-:W-:-:S04]  /*9dd0*/  SHF.R.S32.HI R39, RZ, 0x1f, R39 ;  /* 0x0000001fff277819 */ /* 0x000fc80000011427 */
[----:B------:R-:W-:Y:S02]  /*9de0*/  IADD3.X R40, R84, R40, R39, P0, P4 ;  /* 0x0000002854287210 */ /* 0x000fe400007e8427 */
[----:B------:R-:W-:-:S04]  /*9df0*/  LEA R114, P0, R124, R114, 0x1 ;  /* 0x000000727c727211 */ /* 0x000fc800078008ff */
[----:B------:R-:W-:-:S05]  /*9e00*/  LEA.HI.X R115, R124, R115, R40, 0x1, P0 ;  /* 0x000000737c737211 */ /* 0x000fca00000f0c28 */
[----:B--2---:R2:W-:Y:S01]  /*9e10*/  STG.E.128 desc[UR4][R114.64], R32 ;  /* 0x0000002072007986 */ /* 0x0045e2000c101d04 */
[----:B------:R-:W-:Y:S05]  /*9e20*/  BRA `(.L_x_1705) ;  /* 0x0000000000e47947 */ /* 0x000fea0003800000 */
.L_x_1672:
[----:B------:R-:W-:-:S04]  /*9e30*/  ULOP3.LUT UR4, UR60, 0x1, URZ, 0xfc, !UPT ;  /* 0x000000013c047892 */ /* 0x000fc8000f8efc3f */
[----:B------:R-:W-:-:S06]  /*9e40*/  UISETP.NE.AND UP0, UPT, UR4, 0x3, UPT ;  /* 0x000000030400788c */ /* 0x000fcc000bf05270 */
[----:B------:R-:W-:-:S13]  /*9e50*/  PLOP3.LUT P1, PT, PT, PT, UP0, 0x80, 0x0 ;  /* 0x000000000000781c */ /* 0x000fda0003f2f008 */
[----:B------:R-:W-:Y:S05]  /*9e60*/  @!P1 BRA `(.L_x_1757) ;  /* 0x0000000000049947 */ /* 0x000fea0003800000 */
[----:B------:R-:W-:Y:S01]  /*9e70*/  BPT.TRAP 0x1 ;  /* 0x000000040000795c */ /* 0x000fe20000300000 */
.L_x_1757:
[----:B------:R-:W-:Y:S01]  /*9e80*/  LEA R3, R17, R16, 0x3 ;  /* 0x0000001011037211 */ /* 0x000fe200078e18ff */
[----:B------:R-:W-:Y:S01]  /*9e90*/  IMAD R4, R2, -0x60, R24 ;  /* 0xffffffa002047824 */ /* 0x000fe200078e0218 */
[----:B------:R-:W-:Y:S01]  /*9ea0*/  SHF.L.U32 R0, R167, 0x1f, RZ ;  /* 0x0000001fa7007819 */ /* 0x000fe200000006ff */
[----:B------:R-:W-:Y:S03]  /*9eb0*/  BSSY B1, `(.L_x_1758) ;  /* 0x0000005000017945 */ /* 0x000fe60003800000 */
[----:B------:R-:W1:Y:S01]  /*9ec0*/  SYNCS.PHASECHK.TRANS64.TRYWAIT P4, [R3+URZ+0x2a890], R0 ;  /* 0x02a89000030075a7 */ /* 0x000e62000808017f */
[----:B------:R-:W-:-:S04]  /*9ed0*/  VIMNMX R4, R4, 0x60, PT ;  /* 0x0000006004047848 */ /* 0x000fc80003fe0100 */
[----:B------:R-:W-:Y:S01]  /*9ee0*/  ISETP.GE.AND P0, PT, R162, R4, PT ;  /* 0x00000004a200720c */ /* 0x000fe20003f06270 */
[----:B-1----:R-:W-:-:S12]  /*9ef0*/  @!P4 BRA `(.L_x_1759) ;  /* 0x000001fc0080c947 */ /* 0x002fd80003800000 */
.L_x_2119:
[----:B------:R-:W-:Y:S05]  /*9f00*/  BSYNC B1 ;  /* 0x0000000000017941 */ /* 0x000fea0003800000 */
.L_x_1758:
[----:B------:R-:W-:Y:S04]  /*9f10*/  BSSY B1, `(.L_x_1760) ;  /* 0x0000015000017945 */ /* 0x000fe80003800000 */
[----:B------:R-:W-:Y:S05]  /*9f20*/  @P0 BRA `(.L_x_1761) ;  /* 0x00000000004c0947 */ /* 0x000fea0003800000 */
[----:B------:R-:W-:Y:S01]  /*9f30*/  ISETP.NE.AND P4, PT, R11, RZ, PT ;  /* 0x000000ff0b00720c */ /* 0x000fe20003f85270 */
[----:B------:R-:W-:Y:S01]  /*9f40*/  ULDC.64 UR4, c[0x0][0x208] ;  /* 0x0000820000047ab9 */ /* 0x000fe20000000a00 */
        /* <DEDUP_REMOVED lines=17> */
.L_x_1761:
[----:B------:R-:W-:Y:S05]  /*a060*/  BSYNC B1 ;  /* 0x0000000000017941 */ /* 0x000fea0003800000 */
.L_x_1760:
[----:B------:R-:W-:-:S13]  /*a070*/  ISETP.GE.AND P0, PT, R188, R4, PT ;  /* 0x00000004bc00720c */ /* 0x000fda0003f06270 */
[----:B------:R-:W-:Y:S05]  /*a080*/  @P0 BRA `(.L_x_1705) ;  /* 0x00000000004c0947 */ /* 0x000fea0003800000 */
[----:B------:R-:W-:Y:S01]  /*a090*/  ISETP.NE.AND P4, PT, R11, RZ, PT ;  /* 0x000000ff0b00720c */ /* 0x000fe20003f85270 */
[----:B------:R-:W-:Y:S01]  /*a0a0*/  ULDC.64 UR4, c[0x0][0x208] ;  /* 0x0000820000047ab9 */ /* 0x000fe20000000a00 */
        /* <DEDUP_REMOVED lines=17> */
.L_x_1705:
[----:B------:R-:W-:Y:S05]  /*a1c0*/  BSYNC B0 ;  /* 0x0000000000007941 */ /* 0x000fea0003800000 */
.L_x_1671:
        /* <DEDUP_REMOVED lines=17> */
.L_x_1763:
[----:B------:R-:W-:Y:S05]  /*a2e0*/  BSYNC B0 ;  /* 0x0000000000007941 */ /* 0x000fea0003800000 */
.L_x_1762:
[----:B------:R-:W2:Y:S01]  /*a2f0*/  SYNCS.PHASECHK.TRANS64.TRYWAIT P4, [R3+URZ+0x2a8b0], R0 ;  /* 0x02a8b000030075a7 */ /* 0x000ea2000808017f */
[----:B0-----:R-:W-:Y:S01]  /*a300*/  IMAD R28, R17, 0x3000, R25 ;  /* 0x00003000111c7824 */ /* 0x001fe200078e0219 */
[----:B------:R-:W-:Y:S01]  /*a310*/  ULDC UR61, c[0x0][0x320] ;  /* 0x0000c800003d7ab9 */ /* 0x000fe20000000800 */
[----:B------:R-:W-:Y:S01]  /*a320*/  ULDC.64 UR56, c[0x0][0x328] ;  /* 0x0000ca0000387ab9 */ /* 0x000fe20000000a00 */
[----:B------:R-:W-:Y:S01]  /*a330*/  ULDC.64 UR58, c[0x0][0x318] ;  /* 0x0000c600003a7ab9 */ /* 0x000fe20000000a00 */
[----:B------:R-:W-:Y:S01]  /*a340*/  BSSY B0, `(.L_x_1764) ;  /* 0x0000004000007945 */ /* 0x000fe20003800000 */
[----:B------:R-:W-:Y:S01]  /*a350*/  ISETP.GE.AND P1, PT, R162, R4, PT ;  /* 0x00000004a200720c */ /* 0x000fe20003f26270 */
[----:B------:R-:W-:Y:S02]  /*a360*/  IMAD.IADD R30, R128, 0x1, R28 ;  /* 0x00000001801e7824 */ /* 0x000fe400078e021c */
[----:B--2---:R-:W-:Y:S10]  /*a370*/  @!P4 BRA `(.L_x_1765) ;  /* 0x000001f80074c947 */ /* 0x004ff40003800000 */
.L_x_2120:
[----:B------:R-:W-:Y:S05]  /*a380*/  BSYNC B0 ;  /* 0x0000000000007941 */ /* 0x000fea0003800000 */
.L_x_1764:
[----:B------:R-:W-:Y:S01]  /*a390*/  BSSY B0, `(.L_x_1766) ;  /* 0x000001a000007945 */ /* 0x000fe20003800000 */
[----:B01----:R-:W-:Y:S02]  /*a3a0*/  IMAD R0, R28, 0x2, R117 ;  /* 0x000000021c007824 */ /* 0x003fe400078e0275 */
[----:B------:R-:W-:-:S04]  /*a3b0*/  IMAD.WIDE R36, R2, 0x60, R120 ;  /* 0x0000006002247825 */ /* 0x000fc800078e0278 */
[----:B------:R-:W-:Y:S01]  /*a3c0*/  IMAD R40, R30, 0x2, R117 ;  /* 0x000000021e287824 */ /* 0x000fe200078e0275 */
[----:B------:R-:W-:Y:S06]  /*a3d0*/  @P1 BRA `(.L_x_1767) ;  /* 0x0000000000541947 */ /* 0x000fec0003800000 */
[----:B------:R-:W-:Y:S01]  /*a3e0*/  MOV R28, R88 ;  /* 0x00000058001c7202 */ /* 0x000fe20000000f00 */
[----:B------:R-:W-:Y:S01]  /*a3f0*/  IMAD R31, R37, UR56, RZ ;  /* 0x00000038251f7c24 */ /* 0x000fe2000f8e02ff */
[----:B------:R-:W-:Y:S01]  /*a400*/  ISETP.GE.AND P4, PT, R18, UR61, PT ;  /* 0x0000003d12007c0c */ /* 0x000fe2000bf86270 */
[----:B------:R-:W-:Y:S01]  /*a410*/  IMAD.MOV.U32 R29, RZ, RZ, R5 ;  /* 0x000000ffff1d7224 */ /* 0x000fe200078e0005 */
[----:B------:R-:W-:Y:S01]  /*a420*/  ULDC.64 UR4, c[0x0][0x208] ;  /* 0x0000820000047ab9 */ /* 0x000fe20000000a00 */
[C---:B------:R-:W-:Y:S02]  /*a430*/  IMAD R31, R36.reuse, UR57, R31 ;  /* 0x00000039241f7c24 */ /* 0x040fe4000f8e021f */
[----:B------:R-:W-:-:S04]  /*a440*/  IMAD.WIDE.U32 R28, R36, UR56, R28 ;  /* 0x00000038241c7c25 */ /* 0x000fc8000f8e001c */
[----:B------:R-:W-:Y:S01]  /*a450*/  IMAD.IADD R29, R29, 0x1, R31 ;  /* 0x000000011d1d7824 */ /* 0x000fe200078e021f */
        /* <DEDUP_REMOVED lines=13> */
.L_x_1767:
[----:B------:R-:W-:Y:S05]  /*a530*/  BSYNC B0 ;  /* 0x0000000000007941 */ /* 0x000fea0003800000 */
.L_x_1766:
[----:B------:R-:W-:Y:S01]  /*a540*/  ISETP.GE.AND P1, PT, R188, R4, PT ;  /* 0x00000004bc00720c */ /* 0x000fe20003f26270 */
[----:B------:R-:W-:-:S12]  /*a550*/  BSSY B0, `(.L_x_1768) ;  /* 0x0000018000007945 */ /* 0x000fd80003800000 */
[----:B------:R-:W-:Y:S05]  /*a560*/  @P1 BRA `(.L_x_1769) ;  /* 0x0000000000581947 */ /* 0x000fea0003800000 */
[----:B0-----:R-:W-:Y:S01]  /*a570*/  IADD3 R31, P1, R36, 0x40, RZ ;  /* 0x00000040241f7810 */ /* 0x001fe20007f3e0ff */
[----:B------:R-:W-:Y:S01]  /*a580*/  IMAD.MOV.U32 R4, RZ, RZ, R88 ;  /* 0x000000ffff047224 */ /* 0x000fe200078e0058 */
[----:B------:R-:W-:Y:S01]  /*a590*/  ISETP.GE.AND P4, PT, R18, UR61, PT ;  /* 0x0000003d12007c0c */ /* 0x000fe2000bf86270 */
[----:B------:R-:W-:Y:S02]  /*a5a0*/  ULDC.64 UR4, c[0x0][0x208] ;  /* 0x0000820000047ab9 */ /* 0x000fe40000000a00 */
        /* <DEDUP_REMOVED lines=18> */
.L_x_1769:
[----:B------:R-:W-:Y:S05]  /*a6d0*/  BSYNC B0 ;  /* 0x0000000000007941 */ /* 0x000fea0003800000 */
.L_x_1768:
[----:B------:R-:W3:Y:S01]  /*a6e0*/  LDL R0, [R1+0xc] ;  /* 0x00000c0001007983 */ /* 0x000ee20000100800 */
[----:B------:R-:W-:Y:S02]  /*a6f0*/  VIADD R17, R17, 0x1 ;  /* 0x0000000111117836 */ /* 0x000fe40000000000 */
[----:B------:R-:W-:Y:S01]  /*a700*/  @!P0 VIADD R3, R3, 0x2a8c0 ;  /* 0x0002a8c003038836 */ /* 0x000fe20000000000 */
[----:B------:R-:W-:Y:S01]  /*a710*/  @!PT LDS RZ, [RZ] ;  /* 0x00000000fffff984 */ /* 0x000fe20000000800 */
[----:B------:R-:W-:Y:S01]  /*a720*/  @!PT LDS RZ, [RZ] ;  /* 0x00000000fffff984 */ /* 0x000fe20000000800 */
[----:B------:R-:W-:Y:S01]  /*a730*/  @!PT LDS RZ, [RZ] ;  /* 0x00000000fffff984 */ /* 0x000fe20000000800 */
[----:B------:R-:W-:Y:S01]  /*a740*/  @!PT LDS RZ, [RZ] ;  /* 0x00000000fffff984 */ /* 0x000fe20000000800 */
[----:B------:R1:W-:Y:S06]  /*a750*/  MEMBAR.ALL.CTA ;  /* 0x0000000000007992 */ /* 0x0003ec0000008000 */
[----:B-1----:R-:W1:Y:S02]  /*a760*/  FENCE.VIEW.ASYNC.S ;  /* 0x00000000000073c6 */ /* 0x002e640000000000 */
[----:B-1----:R1:W-:Y:S01]  /*a770*/  BAR.SYNC.DEFER_BLOCKING R150, 0x80 ;  /* 0x000200960000751d */ /* 0x0023e20000010000 */
[----:B------:R-:W-:-:S02]  /*a780*/  ISETP.NE.AND P1, PT, R17, 0x2, PT ;  /* 0x000000021100780c */ /* 0x000fc40003f25270 */
[----:B------:R-:W-:Y:S02]  /*a790*/  @!P0 PRMT R3, RZ, 0x654, R3 ;  /* 0x00000654ff038816 */ /* 0x000fe40000000003 */
[----:B------:R-:W-:Y:S02]  /*a7a0*/  SEL R17, R17, RZ, P1 ;  /* 0x000000ff11117207 */ /* 0x000fe40000800000 */
[----:B------:R1:W-:Y:S01]  /*a7b0*/  @!P0 SYNCS.ARRIVE.TRANS64.RED.A1T0 RZ, [R3+URZ], RZ ;  /* 0x000000ff03ff89a7 */ /* 0x0003e2000810043f */
[----:B------:R-:W-:Y:S02]  /*a7c0*/  PLOP3.LUT P0, PT, PT, PT, PT, 0x8, 0x0 ;  /* 0x000000000000781c */ /* 0x000fe40003f0e170 */
[----:B---3--:R-:W-:Y:S02]  /*a7d0*/  LOP3.LUT P4, RZ, R0, 0x2, RZ, 0xc0, !PT ;  /* 0x0000000200ff7812 */ /* 0x008fe4000788c0ff */
[----:B------:R-:W-:-:S04]  /*a7e0*/  SEL R0, RZ, 0x1, P1 ;  /* 0x00000001ff007807 */ /* 0x000fc80000800000 */
[----:B------:R-:W-:-:S07]  /*a7f0*/  LOP3.LUT R167, R167, R0, RZ, 0x3c, !PT ;  /* 0x00000000a7a77212 */ /* 0x000fce00078e3cff */
[----:B-1----:R-:W-:Y:S05]  /*a800*/  @P4 BRA `(.L_x_1770) ;  /* 0xffffff8000c44947 */ /* 0x002fea000383ffff */
.L_x_1666:
[----:B------:R-:W1:Y:S01]  /*a810*/  LDC R0, c[0x0][0x448] ;  /* 0x00011200ff007b82 */ /* 0x000e620000000800 */
[----:B------:R-:W-:Y:S01]  /*a820*/  IADD3 R5, R164, 0x1, -R163 ;  /* 0x00000001a4057810 */ /* 0x000fe20007ffe8a3 */
[----:B------:R-:W-:Y:S06]  /*a830*/  BSSY B0, `(.L_x_1771) ;  /* 0x000000d000007945 */ /* 0x000fec0003800000 */
[----:B------:R-:W3:Y:S01]  /*a840*/  LDC.64 R6, c[0x0][0x9e0] ;  /* 0x00027800ff067b82 */ /* 0x000ee20000000a00 */
[----:B-1----:R-:W-:Y:S01]  /*a850*/  ISETP.NE.AND P1, PT, R0, 0x1, PT ;  /* 0x000000010000780c */ /* 0x002fe20003f25270 */
[----:B------:R-:W-:Y:S01]  /*a860*/  VIADD R0, R177, 0x7f ;  /* 0x0000007fb1007836 */ /* 0x000fe20000000000 */
[----:B---3--:R-:W-:-:S11]  /*a870*/  ISETP.GE.AND P2, PT, R7, 0x1, PT ;  /* 0x000000010700780c */ /* 0x008fd60003f46270 */
[----:B------:R-:W1:Y:S08]  /*a880*/  @P1 LDC R3, c[0x0][0x44c] ;  /* 0x00011300ff031b82 */ /* 0x000e700000000800 */
[----:B------:R-:W3:Y:S01]  /*a890*/  @P1 LDC R2, c[0x0][0x450] ;  /* 0x00011400ff021b82 */ /* 0x000ee20000000800 */
[----:B-1----:R-:W-:-:S05]  /*a8a0*/  @P1 IMAD.HI.U32 R3, R0, R3, RZ ;  /* 0x0000000300031227 */ /* 0x002fca00078e00ff */
[----:B---3--:R-:W-:-:S05]  /*a8b0*/  @P1 SHF.R.U32.HI R0, RZ, R2, R3 ;  /* 0x00000002ff001219 */ /* 0x008fca0000011603 */
[----:B------:R-:W-:Y:S01]  /*a8c0*/  IMAD.IADD R3, R5, 0x1, R0 ;  /* 0x0000000105037824 */ /* 0x000fe200078e0200 */
[----:B------:R-:W-:Y:S06]  /*a8d0*/  @P0 BRA `(.L_x_1772) ;  /* 0x0000000000080947 */ /* 0x000fec0003800000 */
[----:B------:R-:W1:Y:S02]  /*a8e0*/  FENCE.VIEW.ASYNC.G ;  /* 0x00000000000073c6 */ /* 0x000e640000000100 */
[----:B-1----:R-:W-:Y:S06]  /*a8f0*/  BAR.ARV 0xc, 0x180 ;  /* 0x0306000000007b1d */ /* 0x002fec0000002000 */
.L_x_1772:
[----:B------:R-:W-:Y:S05]  /*a900*/  BSYNC B0 ;  /* 0x0000000000007941 */ /* 0x000fea0003800000 */
.L_x_1771:
[----:B------:R-:W-:Y:S01]  /*a910*/  IADD3 R0, R3, R6, RZ ;  /* 0x0000000603007210 */ /* 0x000fe20007ffe0ff */
[----:B------:R-:W-:Y:S06]  /*a920*/  @!P2 BRA `(.L_x_1773) ;  /* 0x000000000048a947 */ /* 0x000fec0003800000 */
[C---:B------:R-:W-:Y:S01]  /*a930*/  ISETP.GT.AND P0, PT, R3.reuse, RZ, PT ;  /* 0x000000ff0300720c */ /* 0x040fe20003f04270 */
[----:B------:R-:W-:Y:S01]  /*a940*/  BSSY B0, `(.L_x_1774) ;  /* 0x000000e000007945 */ /* 0x000fe20003800000 */
[----:B------:R-:W-:-:S11]  /*a950*/  VIADD R2, R3, 0xffffffff ;  /* 0xffffffff03027836 */ /* 0x000fd60000000000 */
[----:B------:R-:W-:Y:S05]  /*a960*/  @P0 BRA `(.L_x_1775) ;  /* 0x00000000001c0947 */ /* 0x000fea0003800000 */
[----:B------:R-:W-:Y:S01]  /*a970*/  ISETP.NE.AND P0, PT, R7, 0x1, PT ;  /* 0x000000010700780c */ /* 0x000fe20003f05270 */
[----:B------:R-:W-:-:S12]  /*a980*/  IMAD.MOV R3, RZ, RZ, -R3 ;  /* 0x000000ffff037224 */ /* 0x000fd800078e0a03 */
[----:B------:R-:W1:Y:S02]  /*a990*/  @P0 LDC.64 R4, c[0x0][0x9e8] ;  /* 0x00027a00ff040b82 */ /* 0x000e640000000a00 */
[----:B-1----:R-:W-:-:S05]  /*a9a0*/  @P0 IMAD.HI.U32 R2, R3, R4, RZ ;  /* 0x0000000403020227 */ /* 0x002fca00078e00ff */
[----:B------:R-:W-:-:S04]  /*a9b0*/  @P0 SHF.R.U32.HI R3, RZ, R5, R2 ;  /* 0x00000005ff030219 */ /* 0x000fc80000011602 */
[----:B------:R-:W-:Y:S01]  /*a9c0*/  LOP3.LUT R2, RZ, R3, RZ, 0x33, !PT ;  /* 0x00000003ff027212 */ /* 0x000fe200078e33ff */
[----:B------:R-:W-:Y:S06]  /*a9d0*/  BRA `(.L_x_1776) ;  /* 0x0000000000107947 */ /* 0x000fec0003800000 */
.L_x_1775:
[----:B------:R-:W-:-:S13]  /*a9e0*/  ISETP.NE.AND P0, PT, R7, 0x1, PT ;  /* 0x000000010700780c */ /* 0x000fda0003f05270 */
[----:B------:R-:W1:Y:S02]  /*a9f0*/  @P0 LDC.64 R4, c[0x0][0x9e8] ;  /* 0x00027a00ff040b82 */ /* 0x000e640000000a00 */
[----:B-1----:R-:W-:-:S05]  /*aa00*/  @P0 IMAD.HI.U32 R4, R2, R4, RZ ;  /* 0x0000000402040227 */ /* 0x002fca00078e00ff */
[----:B------:R-:W-:-:S07]  /*aa10*/  @P0 SHF.R.U32.HI R2, RZ, R5, R4 ;  /* 0x00000005ff020219 */ /* 0x000fce0000011604 */
.L_x_1776:
[----:B------:R-:W-:Y:S05]  /*aa20*/  BSYNC B0 ;  /* 0x0000000000007941 */ /* 0x000fea0003800000 */
.L_x_1774:
[----:B------:R-:W-:-:S05]  /*aa30*/  IMAD R3, R2, R7, R7 ;  /* 0x0000000702037224 */ /* 0x000fca00078e0207 */
[----:B------:R-:W-:-:S07]  /*aa40*/  VIMNMX R0, R0, R3, PT ;  /* 0x0000000300007248 */ /* 0x000fce0003fe0100 */
.L_x_1773:
[----:B------:R-:W1:Y:S01]  /*aa50*/  @P1 LDC R2, c[0x0][0x44c] ;  /* 0x00011300ff021b82 */ /* 0x000e620000000800 */
[----:B------:R-:W-:Y:S01]  /*aa60*/  VIADD R0, R0, 0x5f ;  /* 0x0000005f00007836 */ /* 0x000fe20000000000 */
[----:B------:R-:W-:Y:S01]  /*aa70*/  ULDC UR4, c[0x0][0x9dc] ;  /* 0x0002770000047ab9 */ /* 0x000fe20000000800 */
[----:B------:R-:W-:Y:S02]  /*aa80*/  IMAD.MOV.U32 R5, RZ, RZ, R177 ;  /* 0x000000ffff057224 */ /* 0x000fe400078e00b1 */
[----:B------:R-:W-:-:S03]  /*aa90*/  IMAD.HI R0, R0, 0x2aaaaaab, RZ ;  /* 0x2aaaaaab00007827 */ /* 0x000fc600078e02ff */
[----:B------:R-:W3:Y:S02]  /*aaa0*/  @P1 LDC R9, c[0x0][0x450] ;  /* 0x00011400ff091b82 */ /* 0x000ee40000000800 */
[----:B------:R-:W-:Y:S01]  /*aab0*/  SHF.R.U32.HI R3, RZ, 0x1f, R0 ;  /* 0x0000001fff037819 */ /* 0x000fe20000011600 */
[----:B-1----:R-:W-:-:S05]  /*aac0*/  @P1 IMAD.HI.U32 R2, R177, R2, RZ ;  /* 0x00000002b1021227 */ /* 0x002fca00078e00ff */
[----:B---3--:R-:W-:Y:S02]  /*aad0*/  @P1 SHF.R.U32.HI R5, RZ, R9, R2 ;  /* 0x00000009ff051219 */ /* 0x008fe40000011602 */
[----:B------:R-:W-:Y:S02]  /*aae0*/  LEA.HI.SX32 R2, R0, R3, 0x1c ;  /* 0x0000000300027211 */ /* 0x000fe400078fe2ff */
[----:B------:R-:W-:Y:S02]  /*aaf0*/  IADD3 R0, R148, R5, RZ ;  /* 0x0000000594007210 */ /* 0x000fe40007ffe0ff */
[----:B------:R-:W-:-:S03]  /*ab00*/  VIMNMX R2, R149, R2, PT ;  /* 0x0000000295027248 */ /* 0x000fc60003fe0100 */
[----:B------:R-:W-:Y:S01]  /*ab10*/  VIADD R3, R0, -UR4 ;  /* 0x8000000400037c36 */ /* 0x000fe20008000000 */
[----:B------:R-:W-:Y:S06]  /*ab20*/  @!P2 BRA `(.L_x_1777) ;  /* 0x000000000044a947 */ /* 0x000fec0003800000 */
[----:B------:R-:W-:Y:S01]  /*ab30*/  ISETP.GT.AND P0, PT, R0, -0x1, PT ;  /* 0xffffffff0000780c */ /* 0x000fe20003f04270 */
[----:B------:R-:W-:-:S12]  /*ab40*/  BSSY B0, `(.L_x_1778) ;  /* 0x000000d000007945 */ /* 0x000fd80003800000 */
        /* <DEDUP_REMOVED lines=8> */
.L_x_1779:
[----:B------:R-:W-:-:S13]  /*abd0*/  ISETP.NE.AND P0, PT, R7, 0x1, PT ;  /* 0x000000010700780c */ /* 0x000fda0003f05270 */
[----:B------:R-:W1:Y:S02]  /*abe0*/  @P0 LDC.64 R4, c[0x0][0x9e8] ;  /* 0x00027a00ff040b82 */ /* 0x000e640000000a00 */
[----:B-1----:R-:W-:-:S05]  /*abf0*/  @P0 IMAD.HI.U32 R4, R0, R4, RZ ;  /* 0x0000000400040227 */ /* 0x002fca00078e00ff */
[----:B------:R-:W-:-:S07]  /*ac00*/  @P0 SHF.R.U32.HI R0, RZ, R5, R4 ;  /* 0x00000005ff000219 */ /* 0x000fce0000011604 */
.L_x_1780:
[----:B------:R-:W-:Y:S05]  /*ac10*/  BSYNC B0 ;  /* 0x0000000000007941 */ /* 0x000fea0003800000 */
.L_x_1778:
[----:B------:R-:W-:-:S05]  /*ac20*/  IMAD R0, R0, R7, RZ ;  /* 0x0000000700007224 */ /* 0x000fca00078e02ff */
[----:B------:R-:W-:-:S07]  /*ac30*/  VIMNMX R3, R3, R0, !PT ;  /* 0x0000000003037248 */ /* 0x000fce0007fe0100 */
.L_x_1777:
        /* <DEDUP_REMOVED lines=9> */
[----:B------:R-:W-:Y:S01]  /*acd0*/  LEA.HI.SX32 R179, R3, R0, 0x1c ;  /* 0x0000000003b37211 */ /* 0x000fe200078fe2ff */
[----:B------:R-:W-:Y:S01]  /*ace0*/  IMAD.MOV.U32 R0, RZ, RZ, RZ ;  /* 0x000000ffff007224 */ /* 0x000fe200078e00ff */
[----:B0-----:R-:W-:Y:S02]  /*acf0*/  CS2R R38, SRZ ;  /* 0x0000000000267805 */ /* 0x001fe4000001ff00 */
[----:B------:R-:W-:Y:S02]  /*ad00*/  CS2R R76, SRZ ;  /* 0x00000000004c7805 */ /* 0x000fe4000001ff00 */
[----:B------:R-:W-:-:S02]  /*ad10*/  VIMNMX R179, RZ, R179, !PT ;  /* 0x000000b3ffb37248 */ /* 0x000fc40007fe0100 */
[----:B--2---:R-:W-:Y:S02]  /*ad20*/  CS2R R36, SRZ ;  /* 0x0000000000247805 */ /* 0x004fe4000001ff00 */
[----:B------:R-:W-:Y:S02]  /*ad30*/  CS2R R72, SRZ ;  /* 0x0000000000487805 */ /* 0x000fe4000001ff00 */
[----:B------:R-:W-:Y:S02]  /*ad40*/  CS2R R46, SRZ ;  /* 0x00000000002e7805 */ /* 0x000fe4000001ff00 */
[----:B------:R-:W-:Y:S02]  /*ad50*/  ISETP.GT.AND P1, PT, R2, R179, PT ;  /* 0x000000b30200720c */ /* 0x000fe40003f24270 */
        /* <DEDUP_REMOVED lines=21> */
[----:B------:R-:W-:Y:S01]  /*aeb0*/  MOV R28, RZ ;  /* 0x000000ff001c7202 */ /* 0x000fe20000000f00 */
[----:B------:R-:W-:-:S02]  /*aec0*/  IMAD.MOV.U32 R32, RZ, RZ, RZ ;  /* 0x000000ffff207224 */ /* 0x000fc400078e00ff */
[----:B------:R-:W-:Y:S01]  /*aed0*/  IMAD.MOV.U32 R99, RZ, RZ, RZ ;  /* 0x000000ffff637224 */ /* 0x000fe200078e00ff */
[----:B------:R-:W-:Y:S06]  /*aee0*/  @!P1 BRA `(.L_x_1781) ;  /* 0x0000014800689947 */ /* 0x000fec0003800000 */
[----:B------:R-:W2:Y:S04]  /*aef0*/  LDL R4, [R1+0x40] ;  /* 0x0000400001047983 */ /* 0x000ea80000100800 */
[----:B------:R-:W0:Y:S02]  /*af00*/  SHFL.IDX PT, R0, R223, RZ, 0x1f ;  /* 0x00001fffdf007589 */ /* 0x000e2400000e0000 */
[----:B0-----:R-:W-:-:S04]  /*af10*/  LEA.HI R3, R0, R0, RZ, 0x1 ;  /* 0x0000000000037211 */ /* 0x001fc800078f08ff */
[----:B------:R-:W-:-:S05]  /*af20*/  LOP3.LUT R3, R3, 0x1e, RZ, 0xc0, !PT ;  /* 0x0000001e03037812 */ /* 0x000fca00078ec0ff */
[----:B------:R-:W-:Y:S01]  /*af30*/  IMAD.IADD R3, R0, 0x1, -R3 ;  /* 0x0000000100037824 */ /* 0x000fe200078e0a03 */
[----:B--2---:R-:W-:-:S13]  /*af40*/  R2UR UR4, R4 ;  /* 0x00000000040472ca */ /* 0x004fda00000e0000 */
[----:B------:R-:W-:Y:S02]  /*af50*/  ULOP3.LUT UP0, URZ, UR4, 0x1bf, URZ, 0xc0, !UPT ;  /* 0x000001bf043f7892 */ /* 0x000fe4000f80c03f */
[----:B------:R-:W-:-:S04]  /*af60*/  LEA R3, R3, UR4, 0xd ;  /* 0x0000000403037c11 */ /* 0x000fc8000f8e68ff */
[----:B------:R-:W-:Y:S02]  /*af70*/  SHF.R.U32.HI R3, RZ, 0x4, R3 ;  /* 0x00000004ff037819 */ /* 0x000fe40000011603 */
[----:B------:R-:W-:Y:S02]  /*af80*/  PLOP3.LUT P0, PT, PT, PT, UP0, 0x80, 0x0 ;  /* 0x000000000000781c */ /* 0x000fe40003f0f008 */
[----:B------:R-:W-:-:S11]  /*af90*/  LOP3.LUT R68, R3, 0x3fff, RZ, 0xc0, !PT ;  /* 0x00003fff03447812 */ /* 0x000fd600078ec0ff */
        /* <DEDUP_REMOVED lines=16> */
[----:B-1---5:R-:W-:Y:S05]  /*b0a0*/  CALL.ABS.NOINC R14 ;  /* 0x000000000e007343 */ /* 0x022fea0003c00000 */
.L_x_1782:
[----:B------:R-:W-:Y:S02]  /*b0b0*/  ULDC UR4, c[0x0][0x3f4] ;  /* 0x0000fd0000047ab9 */ /* 0x000fe40000000800 */
[----:B------:R-:W-:-:S13]  /*b0c0*/  ISETP.LT.AND P0, PT, RZ, UR4, PT ;  /* 0x00000004ff007c0c */ /* 0x000fda000bf01270 */
[----:B------:R-:W-:Y:S05]  /*b0d0*/  @P0 BRA `(.L_x_1783) ;  /* 0x00000000003c0947 */ /* 0x000fea0003800000 */
[----:B------:R-:W-:-:S04]  /*b0e0*/  LEA.HI R0, R187, R187, RZ, 0x1 ;  /* 0x000000bbbb007211 */ /* 0x000fc800078f08ff */
[----:B------:R-:W-:-:S05]  /*b0f0*/  LOP3.LUT R0, R0, 0xfffffffe, RZ, 0xc0, !PT ;  /* 0xfffffffe00007812 */ /* 0x000fca00078ec0ff */
[----:B------:R-:W-:-:S05]  /*b100*/  IMAD.IADD R0, R187, 0x1, -R0 ;  /* 0x00000001bb007824 */ /* 0x000fca00078e0a00 */
[----:B------:R-:W-:-:S04]  /*b110*/  SHF.L.U32 R3, R0, 0x1f, RZ ;  /* 0x0000001f00037819 */ /* 0x000fc800000006ff */
[----:B------:R0:W1:Y:S03]  /*b120*/  SYNCS.PHASECHK.TRANS64.TRYWAIT P0, [R16+URZ+0x2a800], R3 ;  /* 0x02a80003100075a7 */ /* 0x000066000800017f */
[----:B-1----:R-:W-:Y:S05]  /*b130*/  @!P0 NANOSLEEP.SYNCS 0x989680 ;  /* 0x009896800000895d */ /* 0x002fea0003900000 */
[----:B------:R-:W1:Y:S01]  /*b140*/  @!P0 SYNCS.PHASECHK.TRANS64 P0, [R16+URZ+0x2a800], R3 ;  /* 0x02a80003100085a7 */ /* 0x000e62000800007f */
[----:B------:R-:W-:Y:S04]  /*b150*/  BSSY B0, `(.L_x_1784) ;  /* 0x0000006000007945 */ /* 0x000fe80003800000 */
[----:B-1----:R-:W-:Y:S05]  /*b160*/  @P0 BRA `(.L_x_1785) ;  /* 0x0000000000100947 */ /* 0x002fea0003800000 */
.L_x_1786:
[----:B-1----:R1:W2:Y:S02]  /*b170*/  SYNCS.PHASECHK.TRANS64.TRYWAIT P0, [R16+URZ+0x2a800], R3 ;  /* 0x02a80003100075a7 */ /* 0x0022a4000800017f */
[----:B--2---:R-:W-:Y:S05]  /*b180*/  @!P0 NANOSLEEP.SYNCS 0x989680 ;  /* 0x009896800000895d */ /* 0x004fea0003900000 */
[----:B------:R-:W2:Y:S02]  /*b190*/  @!P0 SYNCS.PHASECHK.TRANS64 P0, [R16+URZ+0x2a800], R3 ;  /* 0x02a80003100085a7 */ /* 0x000ea4000800007f */
[----:B--2---:R-:W-:Y:S05]  /*b1a0*/  @!P0 BRA `(.L_x_1786) ;  /* 0xfffffffc00f08947 */ /* 0x004fea000383ffff */
.L_x_1785:
[----:B------:R-:W-:Y:S05]  /*b1b0*/  BSYNC B0 ;  /* 0x0000000000007941 */ /* 0x000fea0003800000 */
.L_x_1784:
[----:B------:R-:W-:Y:S05]  /*b1c0*/  BRA `(.L_x_1787) ;  /* 0x0000006c00147947 */ /* 0x000fea0003800000 */
.L_x_1783:
[----:B------:R-:W2:Y:S01]  /*b1d0*/  LDL R0, [R1+0x40] ;  /* 0x0000400001007983 */ /* 0x000ea20000100800 */
[----:B------:R-:W-:Y:S02]  /*b1e0*/  ULDC.64 UR6, c[0x0][0x408] ;  /* 0x0001020000067ab9 */ /* 0x000fe40000000a00 */
[----:B-----5:R-:W-:Y:S01]  /*b1f0*/  IMAD.WIDE.U32 R26, R143, UR6, RZ ;  /* 0x000000068f1a7c25 */ /* 0x020fe2000f8e00ff */
[----:B--2---:R-:W-:Y:S02]  /*b200*/  R2UR UR4, R0 ;  /* 0x00000000000472ca */ /* 0x004fe400000e0000 */
[----:B------:R-:W-:-:S11]  /*b210*/  SHF.R.S32.HI R0, RZ, 0x1f, R143 ;  /* 0x0000001fff007819 */ /* 0x000fd6000001148f */
[----:B------:R-:W-:-:S03]  /*b220*/  ULOP3.LUT UP0, URZ, UR4, 0x3ff, URZ, 0xc0, !UPT ;  /* 0x000003ff043f7892 */ /* 0x000fc6000f80c03f */
[----:B------:R-:W-:Y:S02]  /*b230*/  ULDC.64 UR4, c[0x0][0x3f8] ;  /* 0x0000fe0000047ab9 */ /* 0x000fe40000000a00 */
[C---:B------:R-:W-:Y:S01]  /*b240*/  IMAD R4, R0.reuse, UR4, RZ ;  /* 0x0000000400047c24 */ /* 0x040fe2000f8e02ff */
[----:B------:R-:W-:Y:S01]  /*b250*/  PLOP3.LUT P0, PT, PT, PT, UP0, 0x80, 0x0 ;  /* 0x000000000000781c */ /* 0x000fe20003f0f008 */
[----:B------:R-:W-:Y:S02]  /*b260*/  IMAD R0, R0, UR6, RZ ;  /* 0x0000000600007c24 */ /* 0x000fe4000f8e02ff */
[----:B------:R-:W-:-:S04]  /*b270*/  IMAD.WIDE.U32 R24, R143, UR4, RZ ;  /* 0x000000048f187c25 */ /* 0x000fc8000f8e00ff */
[C---:B------:R-:W-:Y:S02]  /*b280*/  IMAD R31, R143.reuse, UR7, R0 ;  /* 0x000000078f1f7c24 */ /* 0x040fe4000f8e0200 */
[----:B------:R-:W-:-:S03]  /*b290*/  IMAD R29, R143, UR5, R4 ;  /* 0x000000058f1d7c24 */ /* 0x000fc6000f8e0204 */
[----:B------:R-:W-:Y:S01]  /*b2a0*/  IADD3 R31, R31, R27, RZ ;  /* 0x0000001b1f1f7210 */ /* 0x000fe20007ffe0ff */
[----:B------:R-:W-:Y:S01]  /*b2b0*/  IMAD.IADD R29, R29, 0x1, R25 ;  /* 0x000000011d1d7824 */ /* 0x000fe200078e0219 */
[----:B------:R-:W-:Y:S06]  /*b2c0*/  @!P0 BRA `(.L_x_1788) ;  /* 0x0000000000408947 */ /* 0x000fec0003800000 */
        /* <DEDUP_REMOVED lines=16> */
.L_x_1788:
[----:B------:R-:W-:Y:S01]  /*b3d0*/  ULDC.U8 UR4, c[0x0][0x410] ;  /* 0x0001040000047ab9 */ /* 0x000fe20000000000 */
[----:B------:R-:W-:Y:S01]  /*b3e0*/  BSSY B0, `(.L_x_1789) ;  /* 0x000069b000007945 */ /* 0x000fe20003800000 */
[----:B------:R-:W-:Y:S02]  /*b3f0*/  ISETP.NE.AND P0, PT, RZ, UR4, PT ;  /* 0x00000004ff007c0c */ /* 0x000fe4000bf05270 */
[----:B------:R-:W-:-:S11]  /*b400*/  IADD3 R10, R162, R177, RZ ;  /* 0x000000b1a20a7210 */ /* 0x000fd60007ffe0ff */
[----:B------:R-:W-:Y:S05]  /*b410*/  @!P0 BRA `(.L_x_1790) ;  /* 0x00000034006c8947 */ /* 0x000fea0003800000 */
[----:B------:R-:W0:Y:S01]  /*b420*/  LDC R20, c[0x0][0x448] ;  /* 0x00011200ff147b82 */ /* 0x000e220000000800 */
[----:B------:R-:W-:Y:S01]  /*b430*/  IMAD R3, R189, 0x40, R10 ;  /* 0x00000040bd037824 */ /* 0x000fe200078e020a */
[----:B------:R-:W-:Y:S01]  /*b440*/  ULDC.64 UR4, c[0x0][0x3f8] ;  /* 0x0000fe0000047ab9 */ /* 0x000fe20000000a00 */
[----:B------:R-:W-:Y:S01]  /*b450*/  ULDC.64 UR6, c[0x0][0x408] ;  /* 0x0001020000067ab9 */ /* 0x000fe20000000a00 */
[----:B------:R-:W-:Y:S01]  /*b460*/  MOV R13, R31 ;  /* 0x0000001f000d7202 */ /* 0x000fe20000000f00 */
[----:B------:R-:W-:Y:S02]  /*b470*/  IMAD.MOV.U32 R8, RZ, RZ, R24 ;  /* 0x000000ffff087224 */ /* 0x000fe400078e0018 */
[----:B------:R-:W-:Y:S02]  /*b480*/  IMAD.MOV.U32 R9, RZ, RZ, R29 ;  /* 0x000000ffff097224 */ /* 0x000fe400078e001d */
[----:B------:R-:W-:Y:S01]  /*b490*/  IMAD.MOV.U32 R12, RZ, RZ, R26 ;  /* 0x000000ffff0c7224 */ /* 0x000fe200078e001a */
[----:B0-----:R-:W-:-:S13]  /*b4a0*/  ISETP.NE.AND P0, PT, R20, 0x1, PT ;  /* 0x000000011400780c */ /* 0x001fda0003f05270 */
[----:B------:R-:W0:Y:S08]  /*b4b0*/  @P0 LDC R0, c[0x0][0x44c] ;  /* 0x00011300ff000b82 */ /* 0x000e300000000800 */
[----:B------:R-:W1:Y:S01]  /*b4c0*/  @P0 LDC R5, c[0x0][0x450] ;  /* 0x00011400ff050b82 */ /* 0x000e620000000800 */
[----:B0-----:R-:W-:-:S05]  /*b4d0*/  @P0 IMAD.HI.U32 R0, R3, R0, RZ ;  /* 0x0000000003000227 */ /* 0x001fca00078e00ff */
[----:B-1----:R-:W-:-:S04]  /*b4e0*/  @P0 SHF.R.U32.HI R3, RZ, R5, R0 ;  /* 0x00000005ff030219 */ /* 0x002fc80000011600 */
[----:B------:R-:W-:Y:S01]  /*b4f0*/  SHF.R.S32.HI R0, RZ, 0x1f, R3 ;  /* 0x0000001fff007819 */ /* 0x000fe20000011403 */
[----:B------:R-:W-:-:S04]  /*b500*/  IMAD.WIDE.U32 R8, R3, UR4, R8 ;  /* 0x0000000403087c25 */ /* 0x000fc8000f8e0008 */
[C---:B------:R-:W-:Y:S02]  /*b510*/  IMAD R4, R0.reuse, UR4, RZ ;  /* 0x0000000400047c24 */ /* 0x040fe4000f8e02ff */
[----:B------:R-:W-:Y:S02]  /*b520*/  IMAD R0, R0, UR6, RZ ;  /* 0x0000000600007c24 */ /* 0x000fe4000f8e02ff */
[C---:B------:R-:W-:Y:S01]  /*b530*/  IMAD R7, R3.reuse, UR5, R4 ;  /* 0x0000000503077c24 */ /* 0x040fe2000f8e0204 */
[----:B------:R-:W-:Y:S01]  /*b540*/  ULDC.64 UR4, c[0x0][0x3e8] ;  /* 0x0000fa0000047ab9 */ /* 0x000fe20000000a00 */
[C---:B------:R-:W-:Y:S01]  /*b550*/  IMAD.WIDE.U32 R12, R3.reuse, UR6, R12 ;  /* 0x00000006030c7c25 */ /* 0x040fe2000f8e000c */
[----:B------:R-:W-:Y:S01]  /*b560*/  LEA R6, P0, R8, UR4, 0x1 ;  /* 0x0000000408067c11 */ /* 0x000fe2000f8008ff */
[----:B------:R-:W-:Y:S02]  /*b570*/  UMOV UR4, 0xffffffff ;  /* 0xffffffff00047882 */ /* 0x000fe40000000000 */
[----:B------:R-:W-:Y:S01]  /*b580*/  IMAD R3, R3, UR7, R0 ;  /* 0x0000000703037c24 */ /* 0x000fe2000f8e0200 */
[----:B------:R-:W-:Y:S01]  /*b590*/  ULDC.64 UR6, c[0x0][0x400] ;  /* 0x0001000000067ab9 */ /* 0x000fe20000000a00 */
[----:B------:R-:W-:Y:S01]  /*b5a0*/  IMAD.IADD R7, R9, 0x1, R7 ;  /* 0x0000000109077824 */ /* 0x000fe200078e0207 */
[----:B------:R-:W-:Y:S01]  /*b5b0*/  LEA R4, P1, R12, UR6, 0x1 ;  /* 0x000000060c047c11 */ /* 0x000fe2000f8208ff */
[----:B------:R-:W-:-:S03]  /*b5c0*/  IMAD.IADD R3, R13, 0x1, R3 ;  /* 0x000000010d037824 */ /* 0x000fc600078e0203 */
[----:B------:R-:W-:Y:S02]  /*b5d0*/  LEA.HI.X R7, R8, UR5, R7, 0x1, P0 ;  /* 0x0000000508077c11 */ /* 0x000fe400080f0c07 */
[----:B------:R-:W-:Y:S01]  /*b5e0*/  LEA.HI.X R8, R12, UR7, R3, 0x1, P1 ;  /* 0x000000070c087c11 */ /* 0x000fe200088f0c03 */
[----:B------:R-:W-:Y:S06]  /*b5f0*/  BRA.DIV UR4, `(.L_x_1791) ;  /* 0x000001e604e87947 */ /* 0x000fec000b800000 */
[----:B------:R0:W1:Y:S04]  /*b600*/  SHFL.IDX PT, R3, R7, RZ, 0x1c1f ;  /* 0x001c1fff07037589 */ /* 0x00006800000e0000 */
[----:B------:R0:W2:Y:S04]  /*b610*/  SHFL.IDX PT, R0, R6, RZ, 0x1c1f ;  /* 0x001c1fff06007589 */ /* 0x0000a800000e0000 */
[----:B------:R0:W3:Y:S04]  /*b620*/  SHFL.IDX PT, R5, R8, RZ, 0x1c1f ;  /* 0x001c1fff08057589 */ /* 0x0000e800000e0000 */
[----:B------:R0:W4:Y:S02]  /*b630*/  SHFL.IDX PT, R14, R4, RZ, 0x1c1f ;  /* 0x001c1fff040e7589 */ /* 0x00012400000e0000 */
.L_x_2126:
[----:B------:R-:W-:Y:S01]  /*b640*/  IMAD R63, R163, R20, RZ ;  /* 0x00000014a33f7224 */ /* 0x000fe200078e02ff */
[----:B------:R-:W-:Y:S01]  /*b650*/  BSSY B1, `(.L_x_1792) ;  /* 0x0000052000017945 */ /* 0x000fe20003800000 */
[----:B------:R-:W-:Y:S02]  /*b660*/  CS2R R58, SRZ ;  /* 0x00000000003a7805 */ /* 0x000fe4000001ff00 */
[----:B------:R-:W-:Y:S02]  /*b670*/  CS2R R56, SRZ ;  /* 0x0000000000387805 */ /* 0x000fe4000001ff00 */
[----:B------:R-:W-:Y:S02]  /*b680*/  CS2R R50, SRZ ;  /* 0x0000000000327805 */ /* 0x000fe4000001ff00 */
[----:B------:R-:W-:Y:S02]  /*b690*/  ISETP.GE.AND P0, PT, R10, R63, PT ;  /* 0x0000003f0a00720c */ /* 0x000fe40003f06270 */
        /* <DEDUP_REMOVED lines=10> */
[----:B------:R-:W-:Y:S01]  /*b740*/  ULDC UR4, c[0x0][0x3f4] ;  /* 0x0000fd0000047ab9 */ /* 0x000fe20000000800 */
[----:B------:R-:W-:Y:S02]  /*b750*/  CS2R R60, SRZ ;  /* 0x00000000003c7805 */ /* 0x000fe4000001ff00 */
[----:B------:R-:W-:Y:S02]  /*b760*/  ISETP.GE.AND P3, PT, R171, UR4, PT ;  /* 0x00000004ab007c0c */ /* 0x000fe4000bf66270 */
[----:B------:R-:W-:Y:S02]  /*b770*/  CS2R R58, SRZ ;  /* 0x00000000003a7805 */ /* 0x000fe4000001ff00 */
[----:B------:R-:W-:Y:S01]  /*b780*/  ISETP.GE.AND P2, PT, R169, UR4, PT ;  /* 0x00000004a9007c0c */ /* 0x000fe2000bf46270 */
[----:B------:R-:W-:Y:S01]  /*b790*/  ULDC.64 UR6, c[0x0][0x208] ;  /* 0x0000820000067ab9 */ /* 0x000fe20000000a00 */
[----:B------:R-:W-:Y:S02]  /*b7a0*/  ISETP.GE.AND P1, PT, R170, UR4, PT ;  /* 0x00000004aa007c0c */ /* 0x000fe4000bf26270 */
[----:B------:R-:W-:-:S02]  /*b7b0*/  ISETP.GE.AND P0, PT, R168, UR4, PT ;  /* 0x00000004a8007c0c */ /* 0x000fc4000bf06270 */
[----:B------:R-:W-:-:S03]  /*b7c0*/  ISETP.GE.AND P4, PT, R160, UR4, PT ;  /* 0x00000004a0007c0c */ /* 0x000fc6000bf86270 */
[C---:B------:R-:W-:Y:S01]  /*b7d0*/  @!P3 IMAD.SHL.U32 R27, R171.reuse, 0x2, RZ ;  /* 0x00000002ab1bb824 */ /* 0x040fe200078e00ff */
[----:B------:R-:W-:-:S03]  /*b7e0*/  @!P3 SHF.L.U64.HI R20, R171, 0x1, R197 ;  /* 0x00000001ab14b819 */ /* 0x000fc600000102c5 */
[C---:B------:R-:W-:Y:S01]  /*b7f0*/  @!P2 IMAD.SHL.U32 R31, R169.reuse, 0x2, RZ ;  /* 0x00000002a91fa824 */ /* 0x040fe200078e00ff */
[----:B------:R-:W-:Y:S02]  /*b800*/  @!P2 SHF.L.U64.HI R12, R169, 0x1, R196 ;  /* 0x00000001a90ca819 */ /* 0x000fe400000102c4 */
[-C--:B--2---:R-:W-:Y:S01]  /*b810*/  @!P3 IADD3 R24, P6, R0, R27.reuse, RZ ;  /* 0x0000001b0018b210 */ /* 0x084fe20007fde0ff */
[----:B------:R-:W-:Y:S01]  /*b820*/  @!P0 IMAD.SHL.U32 R65, R168, 0x2, RZ ;  /* 0x00000002a8418824 */ /* 0x000fe200078e00ff */
[----:B----4-:R-:W-:Y:S01]  /*b830*/  @!P3 IADD3 R26, P5, R14, R27, RZ ;  /* 0x0000001b0e1ab210 */ /* 0x010fe20007fbe0ff */
[----:B-1----:R-:W-:Y:S01]  /*b840*/  @!P4 IMAD.MOV.U32 R13, RZ, RZ, R3 ;  /* 0x000000ffff0dc224 */ /* 0x002fe200078e0003 */
[----:B------:R-:W-:Y:S01]  /*b850*/  @!P1 SHF.L.U32 R39, R170, 0x1, RZ ;  /* 0x00000001aa279819 */ /* 0x000fe200000006ff */
[--C-:B------:R-:W-:Y:S01]  /*b860*/  @!P3 IMAD.X R25, R3, 0x1, R20.reuse, P6 ;  /* 0x000000010319b824 */ /* 0x100fe200030e0614 */
[-C--:B------:R-:W-:Y:S01]  /*b870*/  @!P2 IADD3 R28, P6, R0, R31.reuse, RZ ;  /* 0x0000001f001ca210 */ /* 0x080fe20007fde0ff */
[----:B---3--:R-:W-:Y:S01]  /*b880*/  @!P3 IMAD.X R27, R5, 0x1, R20, P5 ;  /* 0x00000001051bb824 */ /* 0x008fe200028e0614 */
[----:B------:R-:W-:-:S02]  /*b890*/  @!P2 IADD3 R30, P5, R14, R31, RZ ;  /* 0x0000001f0e1ea210 */ /* 0x000fc40007fbe0ff */
[----:B------:R-:W-:Y:S01]  /*b8a0*/  @!P1 SHF.L.U64.HI R20, R170, 0x1, R195 ;  /* 0x00000001aa149819 */ /* 0x000fe200000102c3 */
[--C-:B------:R-:W-:Y:S01]  /*b8b0*/  @!P2 IMAD.X R29, R3, 0x1, R12.reuse, P6 ;  /* 0x00000001031da824 */ /* 0x100fe200030e060c */
[-C--:B------:R-:W-:Y:S01]  /*b8c0*/  @!P1 IADD3 R36, P6, R0, R39.reuse, RZ ;  /* 0x0000002700249210 */ /* 0x080fe20007fde0ff */
[----:B------:R-:W-:Y:S01]  /*b8d0*/  @!P2 IMAD.X R31, R5, 0x1, R12, P5 ;  /* 0x00000001051fa824 */ /* 0x000fe200028e060c */
[----:B------:R-:W-:Y:S01]  /*b8e0*/  ISETP.GE.AND P5, PT, R172, UR4, PT ;  /* 0x00000004ac007c0c */ /* 0x000fe2000bfa6270 */
[----:B------:R-:W-:Y:S01]  /*b8f0*/  @!P4 IMAD.MOV.U32 R12, RZ, RZ, R0 ;  /* 0x000000ffff0cc224 */ /* 0x000fe200078e0000 */
[----:B------:R-:W-:Y:S02]  /*b900*/  @!P1 IADD3.X R37, R3, R20, RZ, P6, !PT ;  /* 0x0000001403259210 */ /* 0x000fe400037fe4ff */
[----:B------:R-:W-:Y:S01]  /*b910*/  @!P1 IADD3 R38, P6, R14, R39, RZ ;  /* 0x000000270e269210 */ /* 0x000fe20007fde0ff */
[----:B------:R-:W-:Y:S01]  /*b920*/  @!P4 IMAD.WIDE R12, R160, 0x2, R12 ;  /* 0x00000002a00cc825 */ /* 0x000fe200078e020c */
[----:B------:R-:W-:-:S02]  /*b930*/  @!P0 SHF.L.U64.HI R34, R168, 0x1, R194 ;  /* 0x00000001a8228819 */ /* 0x000fc400000102c2 */
[----:B------:R-:W-:Y:S01]  /*b940*/  @!P4 MOV R15, R5 ;  /* 0x00000005000fc202 */ /* 0x000fe20000000f00 */
[----:B------:R-:W-:Y:S01]  /*b950*/  @!P1 IMAD.X R39, R5, 0x1, R20, P6 ;  /* 0x0000000105279824 */ /* 0x000fe200030e0614 */
[----:B------:R-:W-:Y:S01]  /*b960*/  @!P0 IADD3 R48, P6, R0, R65, RZ ;  /* 0x0000004100308210 */ /* 0x000fe20007fde0ff */
[----:B------:R1:W5:Y:S01]  /*b970*/  @!P4 LD.E.64 R60, desc[UR6][R12.64] ;  /* 0x000000060c3cc980 */ /* 0x000362000c101b00 */
[----:B------:R-:W-:-:S04]  /*b980*/  @!P4 IMAD.WIDE R20, R160, 0x2, R14 ;  /* 0x00000002a014c825 */ /* 0x000fc800078e020e */
[--C-:B------:R-:W-:Y:S01]  /*b990*/  @!P0 IMAD.X R49, R3, 0x1, R34.reuse, P6 ;  /* 0x0000000103318824 */ /* 0x100fe200030e0622 */
[----:B------:R-:W-:Y:S01]  /*b9a0*/  @!P0 IADD3 R64, P6, R14, R65, RZ ;  /* 0x000000410e408210 */ /* 0x000fe20007fde0ff */
[C---:B------:R-:W-:Y:S01]  /*b9b0*/  @!P5 IMAD.SHL.U32 R15, R172.reuse, 0x2, RZ ;  /* 0x00000002ac0fd824 */ /* 0x040fe200078e00ff */
[----:B------:R1:W5:Y:S01]  /*b9c0*/  @!P4 LD.E.64 R58, desc[UR6][R20.64] ;  /* 0x00000006143ac980 */ /* 0x000362000c101b00 */
[----:B------:R-:W-:Y:S02]  /*b9d0*/  @!P5 SHF.L.U64.HI R32, R172, 0x1, R193 ;  /* 0x00000001ac20d819 */ /* 0x000fe400000102c1 */
[----:B------:R-:W-:Y:S01]  /*b9e0*/  @!P0 IMAD.X R65, R5, 0x1, R34, P6 ;  /* 0x0000000105418824 */ /* 0x000fe200030e0622 */
[-C--:B------:R-:W-:Y:S02]  /*b9f0*/  @!P5 IADD3 R66, P4, R0, R15.reuse, RZ ;  /* 0x0000000f0042d210 */ /* 0x080fe40007f9e0ff */
[----:B------:R-:W-:Y:S02]  /*ba00*/  @!P5 IADD3 R14, P6, R14, R15, RZ ;  /* 0x0000000f0e0ed210 */ /* 0x000fe40007fde0ff */
[----:B------:R-:W-:-:S02]  /*ba10*/  CS2R R54, SRZ ;  /* 0x0000000000367805 */ /* 0x000fc4000001ff00 */
[----:B------:R-:W-:Y:S01]  /*ba20*/  CS2R R56, SRZ ;  /* 0x0000000000387805 */ /* 0x000fe2000001ff00 */
[----:B------:R-:W-:Y:S01]  /*ba30*/  @!P5 IMAD.X R67, R3, 0x1, R32, P4 ;  /* 0x000000010343d824 */ /* 0x000fe200020e0620 */
[----:B------:R-:W-:Y:S02]  /*ba40*/  @!P5 IADD3.X R15, R5, R32, RZ, P6, !PT ;  /* 0x00000020050fd210 */ /* 0x000fe400037fe4ff */
        /* <DEDUP_REMOVED lines=8> */
[----:B------:R1:W5:Y:S04]  /*bad0*/  @!P3 LD.E.64 R54, desc[UR6][R24.64] ;  /* 0x000000061836b980 */ /* 0x000368000c101b00 */
        /* <DEDUP_REMOVED lines=8> */
[----:B------:R1:W5:Y:S02]  /*bb60*/  @!P5 LD.E.64 R34, desc[UR6][R14.64] ;  /* 0x000000060e22d980 */ /* 0x000364000c101b00 */
.L_x_1793:
[----:B------:R-:W-:Y:S05]  /*bb70*/  BSYNC B1 ;  /* 0x0000000000017941 */ /* 0x000fea0003800000 */
.L_x_1792:
[----:B-1---5:R-:W-:Y:S01]  /*bb80*/  IMAD.MOV.U32 R3, RZ, RZ, R59 ;  /* 0x000000ffff037224 */ /* 0x022fe200078e003b */
[----:B------:R-:W-:Y:S01]  /*bb90*/  UMOV UR4, 0xffffffff ;  /* 0xffffffff00047882 */ /* 0x000fe20000000000 */
[----:B---3--:R-:W-:Y:S01]  /*bba0*/  IMAD.MOV.U32 R5, RZ, RZ, R56 ;  /* 0x000000ffff057224 */ /* 0x008fe200078e0038 */
[----:B------:R-:W-:Y:S01]  /*bbb0*/  CS2R R30, SRZ ;  /* 0x00000000001e7805 */ /* 0x000fe2000001ff00 */
[----:B------:R-:W-:Y:S01]  /*bbc0*/  IMAD.MOV.U32 R9, RZ, RZ, R57 ;  /* 0x000000ffff097224 */ /* 0x000fe200078e0039 */
[----:B------:R-:W-:Y:S01]  /*bbd0*/  PRMT R87, R87, 0x5410, R3 ;  /* 0x0000541057577816 */ /* 0x000fe20000000003 */
[----:B--2---:R-:W-:Y:S02]  /*bbe0*/  IMAD.MOV.U32 R0, RZ, RZ, R58 ;  /* 0x000000ffff007224 */ /* 0x004fe400078e003a */
[----:B------:R-:W-:Y:S01]  /*bbf0*/  IMAD.MOV.U32 R3, RZ, RZ, R51 ;  /* 0x000000ffff037224 */ /* 0x000fe200078e0033 */
[----:B------:R-:W-:Y:S01]  /*bc00*/  PRMT R85, R5, 0x5410, R9 ;  /* 0x0000541005557816 */ /* 0x000fe20000000009 */
[----:B------:R-:W-:Y:S01]  /*bc10*/  IMAD.MOV.U32 R5, RZ, RZ, R46 ;  /* 0x000000ffff057224 */ /* 0x000fe200078e002e */
[----:B------:R-:W-:Y:S01]  /*bc20*/  PRMT R88, R0, 0x7610, R88 ;  /* 0x0000761000587816 */ /* 0x000fe20000000058 */
[----:B------:R-:W-:Y:S01]  /*bc30*/  IMAD.MOV.U32 R9, RZ, RZ, R47 ;  /* 0x000000ffff097224 */ /* 0x000fe200078e002f */
[----:B------:R-:W-:-:S04]  /*bc40*/  MOV R0, R50 ;  /* 0x0000003200007202 */ /* 0x000fc80000000f00 */
[----:B------:R-:W-:Y:S01]  /*bc50*/  PRMT R83, R0, 0x5410, R3 ;  /* 0x0000541000537816 */ /* 0x000fe20000000003 */
[----:B------:R-:W-:Y:S01]  /*bc60*/  IMAD.MOV.U32 R0, RZ, RZ, R40 ;  /* 0x000000ffff007224 */ /* 0x000fe200078e0028 */
[----:B------:R-:W-:Y:S01]  /*bc70*/  PRMT R81, R5, 0x5410, R9 ;  /* 0x0000541005517816 */ /* 0x000fe20000000009 */
[----:B------:R-:W-:Y:S01]  /*bc80*/  IMAD.MOV.U32 R5, RZ, RZ, R34 ;  /* 0x000000ffff057224 */ /* 0x000fe200078e0022 */
[----:B------:R-:W-:Y:S01]  /*bc90*/  MOV R3, R41 ;  /* 0x0000002900037202 */ /* 0x000fe20000000f00 */
[----:B------:R-:W-:-:S03]  /*bca0*/  IMAD.MOV.U32 R9, RZ, RZ, R35 ;  /* 0x000000ffff097224 */ /* 0x000fc600078e0023 */
[----:B------:R-:W-:Y:S01]  /*bcb0*/  PRMT R79, R0, 0x5410, R3 ;  /* 0x00005410004f7816 */ /* 0x000fe20000000003 */
[----:B------:R-:W-:Y:S01]  /*bcc0*/  IMAD.MOV.U32 R0, RZ, RZ, R60 ;  /* 0x000000ffff007224 */ /* 0x000fe200078e003c */
        /* <DEDUP_REMOVED lines=14> */
[----:B------:R-:W-:Y:S02]  /*bdb0*/  IMAD.MOV.U32 R3, RZ, RZ, R43 ;  /* 0x000000ffff037224 */ /* 0x000fe400078e002b */
[----:B------:R-:W-:Y:S02]  /*bdc0*/  IMAD.MOV.U32 R5, RZ, RZ, R32 ;  /* 0x000000ffff057224 */ /* 0x000fe400078e0020 */
[----:B------:R-:W-:Y:S01]  /*bdd0*/  IMAD.MOV.U32 R9, RZ, RZ, R33 ;  /* 0x000000ffff097224 */ /* 0x000fe200078e0021 */
[----:B------:R-:W-:-:S04]  /*bde0*/  PRMT R80, R0, 0x5410, R3 ;  /* 0x0000541000507816 */ /* 0x000fc80000000003 */
[----:B------:R-:W-:Y:S01]  /*bdf0*/  PRMT R78, R5, 0x5410, R9 ;  /* 0x00005410054e7816 */ /* 0x000fe20000000009 */
[----:B------:R-:W-:Y:S06]  /*be00*/  BRA.DIV UR4, `(.L_x_1794) ;  /* 0x000001e204547947 */ /* 0x000fec000b800000 */
[----:B------:R1:W2:Y:S04]  /*be10*/  SHFL.IDX PT, R3, R7, 0x1, 0x1c1f ;  /* 0x003c1f0007037f89 */ /* 0x0002a800000e0000 */
[----:B------:R1:W3:Y:S04]  /*be20*/  SHFL.IDX PT, R0, R6, 0x1, 0x1c1f ;  /* 0x003c1f0006007f89 */ /* 0x0002e800000e0000 */
[----:B------:R1:W1:Y:S04]  /*be30*/  SHFL.IDX PT, R5, R8, 0x1, 0x1c1f ;  /* 0x003c1f0008057f89 */ /* 0x00026800000e0000 */
[----:B0-----:R-:W0:Y:S02]  /*be40*/  SHFL.IDX PT, R4, R4, 0x1, 0x1c1f ;  /* 0x003c1f0004047f89 */ /* 0x001e2400000e0000 */
.L_x_2132:
[----:B------:R-:W-:Y:S01]  /*be50*/  IADD3 R10, R10, 0x40, RZ ;  /* 0x000000400a0a7810 */ /* 0x000fe20007ffe0ff */
[----:B------:R-:W-:Y:S01]  /*be60*/  BSSY B1, `(.L_x_1795) ;  /* 0x0000055000017945 */ /* 0x000fe20003800000 */
[----:B-1----:R-:W-:Y:S02]  /*be70*/  LOP3.LUT R6, R174, 0x18, R18, 0xf8, !PT ;  /* 0x00000018ae067812 */ /* 0x002fe400078ef812 */
[----:B------:R-:W-:Y:S02]  /*be80*/  CS2R R36, SRZ ;  /* 0x0000000000247805 */ /* 0x000fe4000001ff00 */
[----:B------:R-:W-:Y:S02]  /*be90*/  ISETP.GE.AND P1, PT, R10, R63, PT ;  /* 0x0000003f0a00720c */ /* 0x000fe40003f26270 */
[----:B------:R-:W-:Y:S02]  /*bea0*/  CS2R R26, SRZ ;  /* 0x00000000001a7805 */ /* 0x000fe4000001ff00 */
[----:B------:R-:W-:-:S02]  /*beb0*/  LOP3.LUT R7, R6, R175, RZ, 0x3c, !PT ;  /* 0x000000af06077212 */ /* 0x000fc400078e3cff */
[----:B------:R-:W-:Y:S02]  /*bec0*/  CS2R R20, SRZ ;  /* 0x0000000000147805 */ /* 0x000fe4000001ff00 */
[----:B------:R-:W-:Y:S02]  /*bed0*/  LOP3.LUT P0, RZ, R200, 0x4, RZ, 0xc0, !PT ;  /* 0x00000004c8ff7812 */ /* 0x000fe4000780c0ff */
[----:B------:R-:W-:Y:S02]  /*bee0*/  CS2R R12, SRZ ;  /* 0x00000000000c7805 */ /* 0x000fe4000001ff00 */
[----:B------:R-:W-:Y:S01]  /*bef0*/  CS2R R8, SRZ ;  /* 0x0000000000087805 */ /* 0x000fe2000001ff00 */
[----:B------:R-:W-:Y:S01]  /*bf00*/  IMAD.IADD R7, R176, 0x1, R7 ;  /* 0x00000001b0077824 */ /* 0x000fe200078e0207 */
[----:B------:R-:W-:Y:S02]  /*bf10*/  CS2R R48, SRZ ;  /* 0x0000000000307805 */ /* 0x000fe4000001ff00 */
[----:B------:R-:W-:-:S02]  /*bf20*/  CS2R R38, SRZ ;  /* 0x0000000000267805 */ /* 0x000fc4000001ff00 */
[----:B------:R-:W-:Y:S02]  /*bf30*/  CS2R R28, SRZ ;  /* 0x00000000001c7805 */ /* 0x000fe4000001ff00 */
[----:B------:R-:W-:Y:S02]  /*bf40*/  CS2R R24, SRZ ;  /* 0x0000000000187805 */ /* 0x000fe4000001ff00 */
[----:B----4-:R-:W-:Y:S01]  /*bf50*/  CS2R R14, SRZ ;  /* 0x00000000000e7805 */ /* 0x010fe2000001ff00 */
[----:B------:R-:W-:Y:S01]  /*bf60*/  IMAD R62, R7, 0x2, R16 ;  /* 0x00000002073e7824 */ /* 0x000fe200078e0210 */
        /* <DEDUP_REMOVED lines=9> */
[----:B------:R-:W-:-:S05]  /*c000*/  ISETP.GE.AND P1, PT, R168, UR4, PT ;  /* 0x00000004a8007c0c */ /* 0x000fca000bf26270 */
[C---:B------:R-:W-:Y:S01]  /*c010*/  @!P4 IMAD.SHL.U32 R9, R171.reuse, 0x2, RZ ;  /* 0x00000002ab09c824 */ /* 0x040fe200078e00ff */
[----:B------:R-:W-:-:S03]  /*c020*/  @!P4 SHF.L.U64.HI R6, R171, 0x1, R197 ;  /* 0x00000001ab06c819 */ /* 0x000fc600000102c5 */
[C---:B------:R-:W-:Y:S01]  /*c030*/  @!P3 IMAD.SHL.U32 R73, R169.reuse, 0x2, RZ ;  /* 0x00000002a949b824 */ /* 0x040fe200078e00ff */
[----:B------:R-:W-:Y:S02]  /*c040*/  @!P3 SHF.L.U64.HI R12, R169, 0x1, R196 ;  /* 0x00000001a90cb819 */ /* 0x000fe400000102c4 */
[-C--:B---3--:R-:W-:Y:S01]  /*c050*/  @!P4 IADD3 R10, P5, R0, R9.reuse, RZ ;  /* 0x00000009000ac210 */ /* 0x088fe20007fbe0ff */
[----:B------:R-:W-:Y:S01]  /*c060*/  @!P1 IMAD.SHL.U32 R7, R168, 0x2, RZ ;  /* 0x00000002a8079824 */ /* 0x000fe200078e00ff */
[----:B0-----:R-:W-:Y:S02]  /*c070*/  @!P4 IADD3 R8, P6, R4, R9, RZ ;  /* 0x000000090408c210 */ /* 0x001fe40007fde0ff */
[----:B------:R-:W-:Y:S01]  /*c080*/  @!P2 SHF.L.U32 R67, R170, 0x1, RZ ;  /* 0x00000001aa43a819 */ /* 0x000fe200000006ff */
[--C-:B--2---:R-:W-:Y:S01]  /*c090*/  @!P4 IMAD.X R11, R3, 0x1, R6.reuse, P5 ;  /* 0x00000001030bc824 */ /* 0x104fe200028e0606 */
[----:B------:R-:W-:Y:S01]  /*c0a0*/  @!P3 IADD3 R76, P5, R0, R73, RZ ;  /* 0x00000049004cb210 */ /* 0x000fe20007fbe0ff */
[----:B------:R-:W-:Y:S01]  /*c0b0*/  @!P4 IMAD.X R9, R5, 0x1, R6, P6 ;  /* 0x000000010509c824 */ /* 0x000fe200030e0606 */
[----:B------:R-:W-:-:S02]  /*c0c0*/  @!P2 SHF.L.U64.HI R14, R170, 0x1, R195 ;  /* 0x00000001aa0ea819 */ /* 0x000fc400000102c3 */
[----:B------:R-:W-:Y:S01]  /*c0d0*/  @!P3 IADD3 R72, P6, R4, R73, RZ ;  /* 0x000000490448b210 */ /* 0x000fe20007fde0ff */
[----:B------:R-:W-:Y:S01]  /*c0e0*/  @!P3 IMAD.X R77, R3, 0x1, R12, P5 ;  /* 0x00000001034db824 */ /* 0x000fe200028e060c */
[-C--:B------:R-:W-:Y:S02]  /*c0f0*/  @!P2 IADD3 R70, P5, R0, R67.reuse, RZ ;  /* 0x000000430046a210 */ /* 0x080fe40007fbe0ff */
[----:B------:R-:W-:Y:S02]  /*c100*/  @!P3 IADD3.X R73, R5, R12, RZ, P6, !PT ;  /* 0x0000000c0549b210 */ /* 0x000fe400037fe4ff */
[----:B------:R-:W-:Y:S01]  /*c110*/  @!P1 SHF.L.U64.HI R20, R168, 0x1, R194 ;  /* 0x00000001a8149819 */ /* 0x000fe200000102c2 */
[----:B------:R-:W-:Y:S01]  /*c120*/  @!P2 IMAD.X R71, R3, 0x1, R14, P5 ;  /* 0x000000010347a824 */ /* 0x000fe200028e060e */
[----:B------:R-:W-:Y:S02]  /*c130*/  @!P2 IADD3 R66, P6, R4, R67, RZ ;  /* 0x000000430442a210 */ /* 0x000fe40007fde0ff */
[----:B------:R-:W-:-:S03]  /*c140*/  @!P1 IADD3 R64, P5, R0, R7, RZ ;  /* 0x0000000700409210 */ /* 0x000fc60007fbe0ff */
[----:B------:R-:W-:Y:S01]  /*c150*/  @!P2 IMAD.X R67, R5, 0x1, R14, P6 ;  /* 0x000000010543a824 */ /* 0x000fe200030e060e */
[----:B------:R-:W-:Y:S01]  /*c160*/  ISETP.GE.AND P6, PT, R160, UR4, PT ;  /* 0x00000004a0007c0c */ /* 0x000fe2000bfc6270 */
[----:B------:R-:W-:Y:S01]  /*c170*/  @!P1 IMAD.X R65, R3, 0x1, R20, P5 ;  /* 0x0000000103419824 */ /* 0x000fe200028e0614 */
[----:B------:R-:W-:-:S05]  /*c180*/  @!P1 IADD3 R6, P5, R4, R7, RZ ;  /* 0x0000000704069210 */ /* 0x000fca0007fbe0ff */
[----:B------:R-:W-:Y:S01]  /*c190*/  @!P1 IMAD.X R7, R5, 0x1, R20, P5 ;  /* 0x0000000105079824 */ /* 0x000fe200028e0614 */
[----:B------:R-:W-:-:S05]  /*c1a0*/  ISETP.GE.AND P5, PT, R172, UR4, PT ;  /* 0x00000004ac007c0c */ /* 0x000fca000bfa6270 */
[----:B------:R-:W-:Y:S01]  /*c1b0*/  @!P6 MOV R12, R0 ;  /* 0x00000000000ce202 */ /* 0x000fe20000000f00 */
[----:B------:R-:W-:Y:S02]  /*c1c0*/  @!P6 IMAD.MOV.U32 R13, RZ, RZ, R3 ;  /* 0x000000ffff0de224 */ /* 0x000fe400078e0003 */
[----:B------:R-:W-:-:S04]  /*c1d0*/  @!P6 IMAD.WIDE R14, R160, 0x2, R4 ;  /* 0x00000002a00ee825 */ /* 0x000fc800078e0204 */
[----:B------:R-:W-:Y:S01]  /*c1e0*/  @!P6 IMAD.WIDE R12, R160, 0x2, R12 ;  /* 0x00000002a00ce825 */ /* 0x000fe200078e020c */
[----:B------:R0:W5:Y:S03]  /*c1f0*/  @!P6 LD.E.64 R30, desc[UR6][R14.64] ;  /* 0x000000060e1ee980 */ /* 0x000166000c101b00 */
[C---:B------:R-:W-:Y:S01]  /*c200*/  @!P5 IMAD.SHL.U32 R21, R172.reuse, 0x2, RZ ;  /* 0x00000002ac15d824 */ /* 0x040fe200078e00ff */
[----:B------:R1:W5:Y:S01]  /*c210*/  @!P6 LD.E.64 R48, desc[UR6][R12.64] ;  /* 0x000000060c30e980 */ /* 0x000362000c101b00 */
[----:B------:R-:W-:-:S03]  /*c220*/  @!P5 SHF.L.U64.HI R20, R172, 0x1, R193 ;  /* 0x00000001ac14d819 */ /* 0x000fc600000102c1 */
[-C--:B------:R-:W-:Y:S02]  /*c230*/  @!P5 IADD3 R74, P6, R0, R21.reuse, RZ ;  /* 0x00000015004ad210 */ /* 0x080fe40007fde0ff */
[----:B------:R-:W-:Y:S02]  /*c240*/  CS2R R38, SRZ ;  /* 0x0000000000267805 */ /* 0x000fe4000001ff00 */
[----:B------:R-:W-:Y:S01]  /*c250*/  CS2R R36, SRZ ;  /* 0x0000000000247805 */ /* 0x000fe2000001ff00 */
[----:B------:R-:W-:Y:S01]  /*c260*/  @!P5 IMAD.X R75, R3, 0x1, R20, P6 ;  /* 0x00000001034bd824 */ /* 0x000fe200030e0614 */
[----:B------:R-:W-:Y:S02]  /*c270*/  @!P5 IADD3 R4, P6, R4, R21, RZ ;  /* 0x000000150404d210 */ /* 0x000fe40007fde0ff */
[----:B------:R2:W5:Y:S01]  /*c280*/  @!P4 LD.E.64 R38, desc[UR6][R10.64] ;  /* 0x000000060a26c980 */ /* 0x000562000c101b00 */
[----:B------:R-:W-:Y:S02]  /*c290*/  CS2R R28, SRZ ;  /* 0x00000000001c7805 */ /* 0x000fe4000001ff00 */
[----:B------:R-:W-:-:S02]  /*c2a0*/  CS2R R26, SRZ ;  /* 0x00000000001a7805 */ /* 0x000fc4000001ff00 */
[----:B------:R-:W-:Y:S01]  /*c2b0*/  CS2R R24, SRZ ;  /* 0x0000000000187805 */ /* 0x000fe2000001ff00 */
[----:B------:R-:W-:Y:S01]  /*c2c0*/  @!P5 IMAD.X R5, R5, 0x1, R20, P6 ;  /* 0x000000010505d824 */ /* 0x000fe200030e0614 */
[----:B------:R3:W5:Y:S01]  /*c2d0*/  @!P4 LD.E.64 R36, desc[UR6][R8.64] ;  /* 0x000000060824c980 */ /* 0x000762000c101b00 */
[----:B------:R-:W-:Y:S02]  /*c2e0*/  CS2R R20, SRZ ;  /* 0x0000000000147805 */ /* 0x000fe4000001ff00 */
[----:B0-----:R-:W-:Y:S02]  /*c2f0*/  CS2R R14, SRZ ;  /* 0x00000000000e7805 */ /* 0x001fe4000001ff00 */
[----:B-1----:R-:W-:Y:S01]  /*c300*/  CS2R R12, SRZ ;  /* 0x00000000000c7805 */ /* 0x002fe2000001ff00 */
[----:B------:R1:W5:Y:S01]  /*c310*/  @!P3 LD.E.64 R28, desc[UR6][R76.64] ;  /* 0x000000064c1cb980 */ /* 0x000362000c101b00 */
[----:B--2---:R-:W-:-:S03]  /*c320*/  CS2R R10, SRZ ;  /* 0x00000000000a7805 */ /* 0x004fc6000001ff00 */
[----:B------:R1:W5:Y:S01]  /*c330*/  @!P3 LD.E.64 R26, desc[UR6][R72.64] ;  /* 0x00000006481ab980 */ /* 0x000362000c101b00 */
[----:B---3--:R-:W-:-:S03]  /*c340*/  CS2R R8, SRZ ;  /* 0x0000000000087805 */ /* 0x008fc6000001ff00 */
[----:B------:R1:W5:Y:S04]  /*c350*/  @!P2 LD.E.64 R24, desc[UR6][R70.64] ;  /* 0x000000064618a980 */ /* 0x000368000c101b00 */
[----:B------:R1:W5:Y:S04]  /*c360*/  @!P2 LD.E.64 R20, desc[UR6][R66.64] ;  /* 0x000000064214a980 */ /* 0x000368000c101b00 */
[----:B------:R1:W5:Y:S04]  /*c370*/  @!P1 LD.E.64 R14, desc[UR6][R64.64] ;  /* 0x00000006400e9980 */ /* 0x000368000c101b00 */
[----:B------:R1:W5:Y:S04]  /*c380*/  @!P1 LD.E.64 R12, desc[UR6][R6.64] ;  /* 0x00000006060c9980 */ /* 0x000368000c101b00 */
[----:B------:R1:W5:Y:S04]  /*c390*/  @!P5 LD.E.64 R10, desc[UR6][R74.64] ;  /* 0x000000064a0ad980 */ /* 0x000368000c101b00 */
[----:B------:R1:W5:Y:S02]  /*c3a0*/  @!P5 LD.E.64 R8, desc[UR6][R4.64] ;  /* 0x000000060408d980 */ /* 0x000364000c101b00 */
.L_x_1796:
[----:B------:R-:W-:Y:S05]  /*c3b0*/  BSYNC B1 ;  /* 0x0000000000017941 */ /* 0x000fea0003800000 */
.L_x_1795:
[----:B01---5:R-:W-:Y:S01]  /*c3c0*/  IMAD.MOV.U32 R4, RZ, RZ, R30 ;  /* 0x000000ffff047224 */ /* 0x023fe200078e001e */
[----:B--2---:R-:W-:Y:S01]  /*c3d0*/  LEA.HI R3, R187, R187, RZ, 0x1 ;  /* 0x000000bbbb037211 */ /* 0x004fe200078f08ff */
[C---:B---3--:R-:W-:Y:S01]  /*c3e0*/  VIADD R0, R62.reuse, 0xc440 ;  /* 0x0000c4403e007836 */ /* 0x048fe20000000000 */
[----:B------:R-:W-:Y:S01]  /*c3f0*/  IADD3 R5, R62, 0xc400, RZ ;  /* 0x0000c4003e057810 */ /* 0x000fe20007ffe0ff */
[----:B------:R-:W-:Y:S01]  /*c400*/  IMAD.MOV.U32 R7, RZ, RZ, R37 ;  /* 0x000000ffff077224 */ /* 0x000fe200078e0025 */
[----:B------:R-:W-:Y:S01]  /*c410*/  PRMT R75, R4, 0x7610, R75 ;  /* 0x00007610044b7816 */ /* 0x000fe2000000004b */
[----:B------:R-:W-:Y:S01]  /*c420*/  IMAD.MOV.U32 R65, RZ, RZ, R38 ;  /* 0x000000ffff417224 */ /* 0x000fe200078e0026 */
[----:B------:R-:W-:Y:S01]  /*c430*/  LOP3.LUT R4, R3, 0xfffffffe, RZ, 0xc0, !PT ;  /* 0xfffffffe03047812 */ /* 0x000fe200078ec0ff */
[----:B------:R-:W-:Y:S01]  /*c440*/  @P0 VIADD R0, R5, 0xffffffc0 ;  /* 0xffffffc005000836 */ /* 0x000fe20000000000 */
[----:B------:R-:W-:Y:S01]  /*c450*/  MOV R6, R36 ;  /* 0x0000002400067202 */ /* 0x000fe20000000f00 */
[----:B------:R-:W-:Y:S01]  /*c460*/  IMAD.MOV.U32 R5, RZ, RZ, R31 ;  /* 0x000000ffff057224 */ /* 0x000fe200078e001f */
[----:B------:R-:W-:Y:S01]  /*c470*/  PRMT R74, R65, 0x7610, R74 ;  /* 0x00007610414a7816 */ /* 0x000fe2000000004a */
[----:B------:R-:W-:Y:S01]  /*c480*/  IMAD.IADD R4, R187, 0x1, -R4 ;  /* 0x00000001bb047824 */ /* 0x000fe200078e0a04 */
[----:B------:R-:W-:Y:S01]  /*c490*/  PRMT R73, R6, 0x5410, R7 ;  /* 0x0000541006497816 */ /* 0x000fe20000000007 */
[----:B------:R-:W-:Y:S01]  /*c4a0*/  IMAD.MOV.U32 R3, RZ, RZ, R26 ;  /* 0x000000ffff037224 */ /* 0x000fe200078e001a */
[----:B------:R-:W-:Y:S01]  /*c4b0*/  PRMT R75, R75, 0x5410, R5 ;  /* 0x000054104b4b7816 */ /* 0x000fe20000000005 */
[----:B------:R-:W-:Y:S01]  /*c4c0*/  IMAD.MOV.U32 R6, RZ, RZ, R27 ;  /* 0x000000ffff067224 */ /* 0x000fe200078e001b */
[----:B------:R-:W-:Y:S01]  /*c4d0*/  SHF.L.U32 R5, R4, 0x1f, RZ ;  /* 0x0000001f04057819 */ /* 0x000fe200000006ff */
[----:B------:R-:W-:Y:S01]  /*c4e0*/  IMAD.MOV.U32 R4, RZ, RZ, R12 ;  /* 0x000000ffff047224 */ /* 0x000fe200078e000c */
[----:B------:R-:W-:Y:S01]  /*c4f0*/  MOV R7, R20 ;  /* 0x0000001400077202 */ /* 0x000fe20000000f00 */
[----:B------:R-:W-:Y:S01]  /*c500*/  BSSY B1, `(.L_x_1797) ;  /* 0x000001f000017945 */ /* 0x000fe20003800000 */
[----:B------:R-:W0:Y:S01]  /*c510*/  SYNCS.PHASECHK.TRANS64.TRYWAIT P0, [R16+URZ+0x2a800], R5 ;  /* 0x02a80005100075a7 */ /* 0x000e22000800017f */
[----:B------:R-:W-:Y:S01]  /*c520*/  PRMT R70, R3, 0x5410, R6 ;  /* 0x0000541003467816 */ /* 0x000fe20000000006 */
[----:B------:R-:W-:Y:S01]  /*c530*/  IMAD.MOV.U32 R3, RZ, RZ, R21 ;  /* 0x000000ffff037224 */ /* 0x000fe200078e0015 */
[----:B------:R-:W-:Y:S01]  /*c540*/  PRMT R66, R7, 0x7610, R66 ;  /* 0x0000761007427816 */ /* 0x000fe20000000042 */
[----:B------:R-:W-:Y:S01]  /*c550*/  IMAD.MOV.U32 R6, RZ, RZ, R13 ;  /* 0x000000ffff067224 */ /* 0x000fe200078e000d */
[----:B------:R-:W-:Y:S01]  /*c560*/  VIADDMNMX R71, R63, -R177, 0x80, PT ;  /* 0x000000803f477446 */ /* 0x000fe200038009b1 */
[----:B------:R-:W-:Y:S01]  /*c570*/  IMAD.MOV.U32 R7, RZ, RZ, R8 ;  /* 0x000000ffff077224 */ /* 0x000fe200078e0008 */
[----:B------:R-:W-:-:S02]  /*c580*/  PRMT R66, R66, 0x5410, R3 ;  /* 0x0000541042427816 */ /* 0x000fc40000000003 */
        /* <DEDUP_REMOVED lines=15> */
[----:B------:R-:W-:Y:S01]  /*c680*/  ISETP.GE.AND P1, PT, R162, R71, PT ;  /* 0x00000047a200720c */ /* 0x000fe20003f26270 */
[----:B------:R-:W-:-:S03]  /*c690*/  IMAD.MOV.U32 R7, RZ, RZ, R14 ;  /* 0x000000ffff077224 */ /* 0x000fc600078e000e */
[----:B------:R-:W-:Y:S01]  /*c6a0*/  PRMT R67, R4, 0x5410, R6 ;  /* 0x0000541004437816 */ /* 0x000fe20000000006 */
[----:B------:R-:W-:Y:S01]  /*c6b0*/  IMAD.MOV.U32 R4, RZ, RZ, R10 ;  /* 0x000000ffff047224 */ /* 0x000fe200078e000a */
[----:B------:R-:W-:Y:S01]  /*c6c0*/  PRMT R65, R7, 0x5410, R63 ;  /* 0x0000541007417816 */ /* 0x000fe2000000003f */
[----:B------:R-:W-:Y:S01]  /*c6d0*/  IMAD.MOV.U32 R6, RZ, RZ, R11 ;  /* 0x000000ffff067224 */ /* 0x000fe200078e000b */
[----:B0-----:R-:W-:Y:S06]  /*c6e0*/  @!P0 BRA `(.L_x_1798) ;  /* 0x000001d800908947 */ /* 0x001fec0003800000 */
.L_x_2133:
[----:B------:R-:W-:Y:S05]  /*c6f0*/  BSYNC B1 ;  /* 0x0000000000017941 */ /* 0x000fea0003800000 */
.L_x_1797:
        /* <DEDUP_REMOVED lines=13> */
[----:B------:R-:W-:Y:S01]  /*c7d0*/  SHF.R.U32.HI R90, RZ, 0x10, R59 ;  /* 0x00000010ff5a7819 */ /* 0x000fe2000001163b */
[--C-:B------:R-:W-:Y:S01]  /*c7e0*/  HADD2.F32 R77, -RZ, R88.reuse.H1_H1 ;  /* 0x30000058ff4d7230 */ /* 0x100fe20000004100 */
[--C-:B------:R-:W-:Y:S01]  /*c7f0*/  SHF.R.U32.HI R91, RZ, 0x10, R61.reuse ;  /* 0x00000010ff5b7819 */ /* 0x100fe2000001163d */
[----:B------:R-:W-:Y:S01]  /*c800*/  HADD2.F32 R89, -RZ, R88.H0_H0 ;  /* 0x20000058ff597230 */ /* 0x000fe20000004100 */
[----:B------:R-:W-:Y:S01]  /*c810*/  SHF.R.U64 R94, R60, 0x10, R61 ;  /* 0x000000103c5e7819 */ /* 0x000fe2000000123d */
[----:B------:R-:W-:Y:S01]  /*c820*/  HADD2.F32 R90, -RZ, R90.H0_H0 ;  /* 0x2000005aff5a7230 */ /* 0x000fe20000004100 */
[----:B------:R-:W-:Y:S01]  /*c830*/  SHF.R.U64 R93, R58, 0x10, R59 ;  /* 0x000000103a5d7819 */ /* 0x000fe2000000123b */
[----:B------:R-:W-:Y:S02]  /*c840*/  HADD2.F32 R88, -RZ, R91.H0_H0 ;  /* 0x2000005bff587230 */ /* 0x000fe40000004100 */
[----:B0-----:R-:W-:-:S02]  /*c850*/  HADD2.F32 R61, -RZ, R7.H1_H1 ;  /* 0x30000007ff3d7230 */ /* 0x001fc40000004100 */
[----:B------:R-:W-:Y:S02]  /*c860*/  HADD2.F32 R60, -RZ, R7.H0_H0 ;  /* 0x20000007ff3c7230 */ /* 0x000fe40000004100 */
[--C-:B------:R-:W-:Y:S02]  /*c870*/  HADD2.F32 R7, -RZ, R4.reuse.H0_H0 ;  /* 0x20000004ff077230 */ /* 0x100fe40000004100 */
[C---:B------:R-:W-:Y:S01]  /*c880*/  FMUL.FTZ R91, R61.reuse, R90 ;  /* 0x0000005a3d5b7220 */ /* 0x040fe20000410000 */
[----:B------:R-:W-:Y:S01]  /*c890*/  FMUL.FTZ R61, R61, R88 ;  /* 0x000000583d3d7220 */ /* 0x000fe20000410000 */
[----:B------:R-:W-:Y:S02]  /*c8a0*/  HADD2.F32 R4, -RZ, R4.H1_H1 ;  /* 0x30000004ff047230 */ /* 0x000fe40000004100 */
[--C-:B------:R-:W-:Y:S02]  /*c8b0*/  HADD2.F32 R58, -RZ, R6.reuse.H0_H0 ;  /* 0x20000006ff3a7230 */ /* 0x100fe40000004100 */
[----:B------:R-:W-:Y:S01]  /*c8c0*/  FFMA.FTZ R90, R60, R90, R61 ;  /* 0x0000005a3c5a7223 */ /* 0x000fe2000001003d */
[----:B------:R-:W-:-:S02]  /*c8d0*/  HADD2.F32 R59, -RZ, R6.H1_H1 ;  /* 0x30000006ff3b7230 */ /* 0x000fc40000004100 */
[----:B------:R-:W-:Y:S01]  /*c8e0*/  FFMA.FTZ R91, R60, R88, -R91 ;  /* 0x000000583c5b7223 */ /* 0x000fe2000001085b */
[----:B------:R-:W-:Y:S02]  /*c8f0*/  HADD2.F32 R61, -RZ, R87.H1_H1 ;  /* 0x30000057ff3d7230 */ /* 0x000fe40000004100 */
[C---:B------:R-:W-:Y:S01]  /*c900*/  FMUL.FTZ R92, R4.reuse, R89 ;  /* 0x00000059045c7220 */ /* 0x040fe20000410000 */
[----:B------:R-:W-:Y:S02]  /*c910*/  HADD2.F32 R6, -RZ, R5.H0_H0 ;  /* 0x20000005ff067230 */ /* 0x000fe40000004100 */
[-C--:B------:R-:W-:Y:S01]  /*c920*/  FMUL.FTZ R88, R4, R77.reuse ;  /* 0x0000004d04587220 */ /* 0x080fe20000410000 */
[----:B------:R-:W-:Y:S02]  /*c930*/  HADD2.F32 R87, -RZ, R87.H0_H0 ;  /* 0x20000057ff577230 */ /* 0x000fe40000004100 */
[----:B------:R-:W-:Y:S01]  /*c940*/  FFMA.FTZ R92, R7, R77, -R92 ;  /* 0x0000004d075c7223 */ /* 0x000fe2000001085c */
[----:B------:R-:W-:-:S02]  /*c950*/  HADD2.F32 R5, -RZ, R5.H1_H1 ;  /* 0x30000005ff057230 */ /* 0x000fc40000004100 */
[----:B------:R-:W-:Y:S01]  /*c960*/  FFMA.FTZ R89, R7, R89, R88 ;  /* 0x0000005907597223 */ /* 0x000fe20000010058 */
[----:B------:R-:W-:Y:S02]  /*c970*/  HADD2.F32 R60, -RZ, R93.H0_H0 ;  /* 0x2000005dff3c7230 */ /* 0x000fe40000004100 */
[C---:B------:R-:W-:Y:S01]  /*c980*/  FMUL.FTZ R77, R59.reuse, R61 ;  /* 0x0000003d3b4d7220 */ /* 0x040fe20000410000 */
[----:B------:R-:W-:Y:S02]  /*c990*/  HADD2.F32 R4, -RZ, R94.H0_H0 ;  /* 0x2000005eff047230 */ /* 0x000fe40000004100 */
[-C--:B------:R-:W-:Y:S01]  /*c9a0*/  FMUL.FTZ R88, R59, R87.reuse ;  /* 0x000000573b587220 */ /* 0x080fe20000410000 */
[C---:B------:R-:W-:Y:S01]  /*c9b0*/  FMUL.FTZ R7, R5.reuse, R60 ;  /* 0x0000003c05077220 */ /* 0x040fe20000410000 */
[C---:B------:R-:W-:Y:S01]  /*c9c0*/  FFMA.FTZ R77, R58.reuse, R87, -R77 ;  /* 0x000000573a4d7223 */ /* 0x040fe2000001084d */
[-C--:B------:R-:W-:Y:S01]  /*c9d0*/  FMUL.FTZ R59, R5, R4.reuse ;  /* 0x00000004053b7220 */ /* 0x080fe20000410000 */
[----:B------:R-:W-:Y:S01]  /*c9e0*/  FFMA.FTZ R88, R58, R61, R88 ;  /* 0x0000003d3a587223 */ /* 0x000fe20000010058 */
[----:B------:R-:W-:Y:S01]  /*c9f0*/  FFMA.FTZ R5, R6, R4, -R7 ;  /* 0x0000000406057223 */ /* 0x000fe20000010807 */
[----:B------:R-:W-:Y:S01]  /*ca00*/  F2FP.F16.F32.PACK_AB R7, R90, R91 ;  /* 0x0000005b5a07723e */ /* 0x000fe200000000ff */
[----:B------:R-:W-:Y:S01]  /*ca10*/  FFMA.FTZ R60, R6, R60, R59 ;  /* 0x0000003c063c7223 */ /* 0x000fe2000001003b */
[----:B------:R-:W-:-:S02]  /*ca20*/  F2FP.F16.F32.PACK_AB R4, R89, R92 ;  /* 0x0000005c5904723e */ /* 0x000fc400000000ff */
[----:B------:R-:W-:Y:S02]  /*ca30*/  F2FP.F16.F32.PACK_AB R6, R88, R77 ;  /* 0x0000004d5806723e */ /* 0x000fe400000000ff */
[----:B------:R-:W-:-:S05]  /*ca40*/  F2FP.F16.F32.PACK_AB R5, R60, R5 ;  /* 0x000000053c05723e */ /* 0x000fca00000000ff */
[----:B------:R0:W-:Y:S02]  /*ca50*/  STS.128 [R62+0xc400], R4 ;  /* 0x00c400043e007388 */ /* 0x0001e40000000c00 */
.L_x_1802:
[----:B------:R-:W-:Y:S05]  /*ca60*/  BSYNC B2 ;  /* 0x0000000000027941 */ /* 0x000fea0003800000 */
.L_x_1801:
[----:B------:R-:W-:Y:S04]  /*ca70*/  BSSY B2, `(.L_x_1803) ;  /* 0x000002c000027945 */ /* 0x000fe80003800000 */
[----:B------:R-:W-:Y:S05]  /*ca80*/  @P1 BRA `(.L_x_1804) ;  /* 0x0000000000a81947 */ /* 0x000fea0003800000 */
[----:B0-----:R-:W0:Y:S01]  /*ca90*/  LDS.128 R4, [R0] ;  /* 0x0000000000047984 */ /* 0x001e220000000c00 */
[----:B------:R-:W-:Y:S01]  /*caa0*/  SHF.R.U32.HI R59, RZ, 0x10, R55 ;  /* 0x00000010ff3b7819 */ /* 0x000fe20000011637 */
[----:B------:R-:W-:Y:S01]  /*cab0*/  HADD2.F32 R58, -RZ, R86.H0_H0 ;  /* 0x20000056ff3a7230 */ /* 0x000fe20000004100 */
[--C-:B------:R-:W-:Y:S01]  /*cac0*/  SHF.R.U32.HI R61, RZ, 0x10, R57.reuse ;  /* 0x00000010ff3d7819 */ /* 0x100fe20000011639 */
[----:B------:R-:W-:Y:S01]  /*cad0*/  HADD2.F32 R60, -RZ, R85.H0_H0 ;  /* 0x20000055ff3c7230 */ /* 0x000fe20000004100 */
[----:B------:R-:W-:Y:S01]  /*cae0*/  SHF.R.U64 R87, R56, 0x10, R57 ;  /* 0x0000001038577819 */ /* 0x000fe20000001239 */
[----:B------:R-:W-:Y:S01]  /*caf0*/  HADD2.F32 R59, -RZ, R59.H0_H0 ;  /* 0x2000003bff3b7230 */ /* 0x000fe20000004100 */
[----:B------:R-:W-:Y:S01]  /*cb00*/  SHF.R.U64 R89, R54, 0x10, R55 ;  /* 0x0000001036597819 */ /* 0x000fe20000001237 */
[----:B------:R-:W-:Y:S02]  /*cb10*/  HADD2.F32 R61, -RZ, R61.H0_H0 ;  /* 0x2000003dff3d7230 */ /* 0x000fe40000004100 */
[----:B------:R-:W-:-:S02]  /*cb20*/  HADD2.F32 R85, -RZ, R85.H1_H1 ;  /* 0x30000055ff557230 */ /* 0x000fc40000004100 */
[----:B------:R-:W-:Y:S02]  /*cb30*/  HADD2.F32 R86, -RZ, R86.H1_H1 ;  /* 0x30000056ff567230 */ /* 0x000fe40000004100 */
[--C-:B0-----:R-:W-:Y:S02]  /*cb40*/  HADD2.F32 R57, -RZ, R7.reuse.H1_H1 ;  /* 0x30000007ff397230 */ /* 0x101fe40000004100 */
[----:B------:R-:W-:Y:S02]  /*cb50*/  HADD2.F32 R56, -RZ, R7.H0_H0 ;  /* 0x20000007ff387230 */ /* 0x000fe40000004100 */
[--C-:B------:R-:W-:Y:S02]  /*cb60*/  HADD2.F32 R7, -RZ, R4.reuse.H0_H0 ;  /* 0x20000004ff077230 */ /* 0x100fe40000004100 */
[C---:B------:R-:W-:Y:S01]  /*cb70*/  FMUL.FTZ R90, R57.reuse, R59 ;  /* 0x0000003b395a7220 */ /* 0x040fe20000410000 */
[----:B------:R-:W-:Y:S02]  /*cb80*/  HADD2.F32 R4, -RZ, R4.H1_H1 ;  /* 0x30000004ff047230 */ /* 0x000fe40000004100 */
[----:B------:R-:W-:Y:S01]  /*cb90*/  FMUL.FTZ R77, R57, R61 ;  /* 0x0000003d394d7220 */ /* 0x000fe20000410000 */
[----:B------:R-:W-:-:S02]  /*cba0*/  HADD2.F32 R54, -RZ, R6.H0_H0 ;  /* 0x20000006ff367230 */ /* 0x000fc40000004100 */
[----:B------:R-:W-:Y:S01]  /*cbb0*/  FFMA.FTZ R92, R56, R61, R90 ;  /* 0x0000003d385c7223 */ /* 0x000fe2000001005a */
[----:B------:R-:W-:Y:S02]  /*cbc0*/  HADD2.F32 R55, -RZ, R6.H1_H1 ;  /* 0x30000006ff377230 */ /* 0x000fe40000004100 */
[----:B------:R-:W-:Y:S01]  /*cbd0*/  FMUL.FTZ R88, R4, R60 ;  /* 0x0000003c04587220 */ /* 0x000fe20000410000 */
[--C-:B------:R-:W-:Y:S02]  /*cbe0*/  HADD2.F32 R6, -RZ, R5.reuse.H0_H0 ;  /* 0x20000005ff067230 */ /* 0x100fe40000004100 */
[----:B------:R-:W-:Y:S01]  /*cbf0*/  FFMA.FTZ R77, R56, R59, -R77 ;  /* 0x0000003b384d7223 */ /* 0x000fe2000001084d */
[-C--:B------:R-:W-:Y:S01]  /*cc00*/  FMUL.FTZ R90, R4, R58.reuse ;  /* 0x0000003a045a7220 */ /* 0x080fe20000410000 */
[----:B------:R-:W-:Y:S02]  /*cc10*/  HADD2.F32 R5, -RZ, R5.H1_H1 ;  /* 0x30000005ff057230 */ /* 0x000fe40000004100 */
[----:B------:R-:W-:Y:S01]  /*cc20*/  FFMA.FTZ R88, R7, R58, -R88 ;  /* 0x0000003a07587223 */ /* 0x000fe20000010858 */
[----:B------:R-:W-:-:S02]  /*cc30*/  HADD2.F32 R56, -RZ, R87.H0_H0 ;  /* 0x20000057ff387230 */ /* 0x000fc40000004100 */
[----:B------:R-:W-:Y:S01]  /*cc40*/  FFMA.FTZ R57, R7, R60, R90 ;  /* 0x0000003c07397223 */ /* 0x000fe2000001005a */
[----:B------:R-:W-:Y:S02]  /*cc50*/  HADD2.F32 R4, -RZ, R89.H0_H0 ;  /* 0x20000059ff047230 */ /* 0x000fe40000004100 */
[CC--:B------:R-:W-:Y:S01]  /*cc60*/  FMUL.FTZ R59, R55.reuse, R85.reuse ;  /* 0x00000055373b7220 */ /* 0x0c0fe20000410000 */
[----:B------:R-:W-:Y:S01]  /*cc70*/  FMUL.FTZ R58, R55, R86 ;  /* 0x00000056373a7220 */ /* 0x000fe20000410000 */
[C---:B------:R-:W-:Y:S01]  /*cc80*/  FMUL.FTZ R7, R5.reuse, R56 ;  /* 0x0000003805077220 */ /* 0x040fe20000410000 */
[----:B------:R-:W-:Y:S01]  /*cc90*/  FMUL.FTZ R55, R5, R4 ;  /* 0x0000000405377220 */ /* 0x000fe20000410000 */
[C---:B------:R-:W-:Y:S01]  /*cca0*/  FFMA.FTZ R59, R54.reuse, R86, -R59 ;  /* 0x00000056363b7223 */ /* 0x040fe2000001083b */
[----:B------:R-:W-:Y:S01]  /*ccb0*/  FFMA.FTZ R58, R54, R85, R58 ;  /* 0x00000055363a7223 */ /* 0x000fe2000001003a */
[C---:B------:R-:W-:Y:S01]  /*ccc0*/  FFMA.FTZ R5, R6.reuse, R4, -R7 ;  /* 0x0000000406057223 */ /* 0x040fe20000010807 */
[----:B------:R-:W-:Y:S01]  /*ccd0*/  FFMA.FTZ R56, R6, R56, R55 ;  /* 0x0000003806387223 */ /* 0x000fe20000010037 */
[----:B------:R-:W-:-:S02]  /*cce0*/  F2FP.F16.F32.PACK_AB R7, R92, R77 ;  /* 0x0000004d5c07723e */ /* 0x000fc400000000ff */
[----:B------:R-:W-:Y:S02]  /*ccf0*/  F2FP.F16.F32.PACK_AB R6, R58, R59 ;  /* 0x0000003b3a06723e */ /* 0x000fe400000000ff */
[----:B------:R-:W-:Y:S02]  /*cd00*/  F2FP.F16.F32.PACK_AB R4, R57, R88 ;  /* 0x000000583904723e */ /* 0x000fe400000000ff */
[----:B------:R-:W-:-:S05]  /*cd10*/  F2FP.F16.F32.PACK_AB R5, R56, R5 ;  /* 0x000000053805723e */ /* 0x000fca00000000ff */
[----:B------:R1:W-:Y:S02]  /*cd20*/  STS.128 [R0], R4 ;  /* 0x0000000400007388 */ /* 0x0003e40000000c00 */
.L_x_1804:
[----:B------:R-:W-:Y:S05]  /*cd30*/  BSYNC B2 ;  /* 0x0000000000027941 */ /* 0x000fea0003800000 */
.L_x_1803:
[----:B------:R-:W-:Y:S04]  /*cd40*/  BSSY B2, `(.L_x_1805) ;  /* 0x000002c000027945 */ /* 0x000fe80003800000 */
[----:B------:R-:W-:Y:S05]  /*cd50*/  @P2 BRA `(.L_x_1806) ;  /* 0x0000000000a82947 */ /* 0x000fea0003800000 */
[----:B01----:R-:W0:Y:S01]  /*cd60*/  LDS.128 R4, [R62+0x10400] ;  /* 0x010400003e047984 */ /* 0x003e220000000c00 */
[----:B------:R-:W-:Y:S01]  /*cd70*/  SHF.R.U32.HI R55, RZ, 0x10, R53 ;  /* 0x00000010ff377819 */ /* 0x000fe20000011635 */
[----:B------:R-:W-:Y:S01]  /*cd80*/  HADD2.F32 R54, -RZ, R84.H0_H0 ;  /* 0x20000054ff367230 */ /* 0x000fe20000004100 */
[----:B------:R-:W-:Y:S01]  /*cd90*/  SHF.R.U32.HI R57, RZ, 0x10, R51 ;  /* 0x00000010ff397819 */ /* 0x000fe20000011633 */
        /* <DEDUP_REMOVED lines=37> */
[----:B------:R2:W-:Y:S02]  /*cff0*/  STS.128 [R62+0x10400], R4 ;  /* 0x010400043e007388 */ /* 0x0005e40000000c00 */
.L_x_1806:
[----:B------:R-:W-:Y:S05]  /*d000*/  BSYNC B2 ;  /* 0x0000000000027941 */ /* 0x000fea0003800000 */
.L_x_1805:
[----:B------:R-:W-:Y:S04]  /*d010*/  BSSY B2, `(.L_x_1807) ;  /* 0x000002c000027945 */ /* 0x000fe80003800000 */
[----:B------:R-:W-:Y:S05]  /*d020*/  @P3 BRA `(.L_x_1808) ;  /* 0x0000000000a83947 */ /* 0x000fea0003800000 */
[----:B012---:R-:W0:Y:S01]  /*d030*/  LDS.128 R4, [R0+0x4000] ;  /* 0x0040000000047984 */ /* 0x007e220000000c00 */
        /* <DEDUP_REMOVED lines=41> */
.L_x_1808:
[----:B------:R-:W-:Y:S05]  /*d2d0*/  BSYNC B2 ;  /* 0x0000000000027941 */ /* 0x000fea0003800000 */
.L_x_1807:
[----:B------:R-:W-:Y:S04]  /*d2e0*/  BSSY B2, `(.L_x_1809) ;  /* 0x000002c000027945 */ /* 0x000fe80003800000 */
[----:B------:R-:W-:Y:S05]  /*d2f0*/  @P4 BRA `(.L_x_1810) ;  /* 0x0000000000a84947 */ /* 0x000fea0003800000 */
[----:B0123--:R-:W0:Y:S01]  /*d300*/  LDS.128 R4, [R62+0x14400] ;  /* 0x014400003e047984 */ /* 0x00fe220000000c00 */
        /* <DEDUP_REMOVED lines=41> */
.L_x_1810:
[----:B------:R-:W-:Y:S05]  /*d5a0*/  BSYNC B2 ;  /* 0x0000000000027941 */ /* 0x000fea0003800000 */
.L_x_1809:
[----:B------:R-:W-:Y:S05]  /*d5b0*/  @P5 BRA `(.L_x_1800) ;  /* 0x0000000000a85947 */ /* 0x000fea0003800000 */
[----:B01234-:R-:W0:Y:S01]  /*d5c0*/  LDS.128 R4, [R0+0x8000] ;  /* 0x0080000000047984 */ /* 0x01fe220000000c00 */
[----:B------:R-:W-:Y:S01]  /*d5d0*/  SHF.R.U32.HI R41, RZ, 0x10, R33 ;  /* 0x00000010ff297819 */ /* 0x000fe20000011621 */
[----:B------:R-:W-:Y:S01]  /*d5e0*/  HADD2.F32 R40, -RZ, R78.H0_H0 ;  /* 0x2000004eff287230 */ /* 0x000fe20000004100 */
[--C-:B------:R-:W-:Y:S01]  /*d5f0*/  SHF.R.U32.HI R43, RZ, 0x10, R35.reuse ;  /* 0x00000010ff2b7819 */ /* 0x100fe20000011623 */
[----:B------:R-:W-:Y:S01]  /*d600*/  HADD2.F32 R42, -RZ, R69.H1_H1 ;  /* 0x30000045ff2a7230 */ /* 0x000fe20000004100 */
[----:B------:R-:W-:Y:S01]  /*d610*/  SHF.R.U64 R47, R34, 0x10, R35 ;  /* 0x00000010222f7819 */ /* 0x000fe20000001223 */
[----:B------:R-:W-:Y:S01]  /*d620*/  HADD2.F32 R41, -RZ, R41.H0_H0 ;  /* 0x20000029ff297230 */ /* 0x000fe20000004100 */
[----:B------:R-:W-:Y:S01]  /*d630*/  SHF.R.U64 R51, R32, 0x10, R33 ;  /* 0x0000001020337819 */ /* 0x000fe20000001221 */
[----:B------:R-:W-:Y:S02]  /*d640*/  HADD2.F32 R43, -RZ, R43.H0_H0 ;  /* 0x2000002bff2b7230 */ /* 0x000fe40000004100 */
[----:B------:R-:W-:-:S02]  /*d650*/  HADD2.F32 R69, -RZ, R69.H0_H0 ;  /* 0x20000045ff457230 */ /* 0x000fc40000004100 */
        /* <DEDUP_REMOVED lines=32> */
.L_x_1800:
[----:B------:R-:W-:Y:S05]  /*d860*/  BSYNC B1 ;  /* 0x0000000000017941 */ /* 0x000fea0003800000 */
.L_x_1799:
        /* <DEDUP_REMOVED lines=53> */
.L_x_1813:
[----:B------:R-:W-:Y:S05]  /*dbc0*/  BSYNC B1 ;  /* 0x0000000000017941 */ /* 0x000fea0003800000 */
.L_x_1812:
[----:B------:R-:W-:Y:S04]  /*dbd0*/  BSSY B1, `(.L_x_1814) ;  /* 0x000002c000017945 */ /* 0x000fe80003800000 */
[----:B------:R-:W-:Y:S05]  /*dbe0*/  @P1 BRA `(.L_x_1815) ;  /* 0x0000000000a81947 */ /* 0x000fea0003800000 */
[----:B0-----:R-:W0:Y:S01]  /*dbf0*/  LDS.128 R4, [R0+0x2000] ;  /* 0x0020000000047984 */ /* 0x001e220000000c00 */
[----:B------:R-:W-:Y:S01]  /*dc00*/  SHF.R.U32.HI R35, RZ, 0x10, R39 ;  /* 0x00000010ff237819 */ /* 0x000fe20000011627 */
[----:B------:R-:W-:Y:S01]  /*dc10*/  HADD2.F32 R34, -RZ, R74.H0_H0 ;  /* 0x2000004aff227230 */ /* 0x000fe20000004100 */
[--C-:B------:R-:W-:Y:S01]  /*dc20*/  SHF.R.U64 R41, R36, 0x10, R37.reuse ;  /* 0x0000001024297819 */ /* 0x100fe20000001225 */
[----:B------:R-:W-:Y:S01]  /*dc30*/  HADD2.F32 R36, -RZ, R73.H0_H0 ;  /* 0x20000049ff247230 */ /* 0x000fe20000004100 */
[----:B------:R-:W-:Y:S01]  /*dc40*/  SHF.R.U32.HI R37, RZ, 0x10, R37 ;  /* 0x00000010ff257819 */ /* 0x000fe20000011625 */
[----:B------:R-:W-:Y:S01]  /*dc50*/  HADD2.F32 R35, -RZ, R35.H0_H0 ;  /* 0x20000023ff237230 */ /* 0x000fe20000004100 */
[----:B------:R-:W-:Y:S01]  /*dc60*/  SHF.R.U64 R43, R38, 0x10, R39 ;  /* 0x00000010262b7819 */ /* 0x000fe20000001227 */
[----:B------:R-:W-:Y:S02]  /*dc70*/  HADD2.F32 R73, -RZ, R73.H1_H1 ;  /* 0x30000049ff497230 */ /* 0x000fe40000004100 */
        /* <DEDUP_REMOVED lines=33> */
.L_x_1815:
[----:B------:R-:W-:Y:S05]  /*de90*/  BSYNC B1 ;  /* 0x0000000000017941 */ /* 0x000fea0003800000 */
.L_x_1814:
[----:B------:R-:W-:Y:S04]  /*dea0*/  BSSY B1, `(.L_x_1816) ;  /* 0x000002c000017945 */ /* 0x000fe80003800000 */
[----:B------:R-:W-:Y:S05]  /*deb0*/  @P2 BRA `(.L_x_1817) ;  /* 0x0000000000a82947 */ /* 0x000fea0003800000 */
[----:B01----:R-:W0:Y:S01]  /*dec0*/  LDS.128 R4, [R62+0x12400] ;  /* 0x012400003e047984 */ /* 0x003e220000000c00 */
[----:B------:R-:W-:Y:S01]  /*ded0*/  SHF.R.U32.HI R31, RZ, 0x10, R29 ;  /* 0x00000010ff1f7819 */ /* 0x000fe2000001161d */
[----:B------:R-:W-:Y:S01]  /*dee0*/  HADD2.F32 R30, -RZ, R72.H0_H0 ;  /* 0x20000048ff1e7230 */ /* 0x000fe20000004100 */
[----:B------:R-:W-:Y:S01]  /*def0*/  SHF.R.U32.HI R33, RZ, 0x10, R27 ;  /* 0x00000010ff217819 */ /* 0x000fe2000001161b */
[--C-:B------:R-:W-:Y:S01]  /*df00*/  HADD2.F32 R32, -RZ, R70.reuse.H0_H0 ;  /* 0x20000046ff207230 */ /* 0x100fe20000004100 */
        /* <DEDUP_REMOVED lines=24> */
[C---:B------:R-:W-:Y:S01]  /*e090*/  FMUL.FTZ R31, R27.reuse, R70 ;  /* 0x000000461b1f7220 */ /* 0x040fe20000410000 */
        /* <DEDUP_REMOVED lines=12> */
.L_x_1817:
[----:B------:R-:W-:Y:S05]  /*e160*/  BSYNC B1 ;  /* 0x0000000000017941 */ /* 0x000fea0003800000 */
.L_x_1816:
[----:B------:R-:W-:Y:S04]  /*e170*/  BSSY B1, `(.L_x_1818) ;  /* 0x000002c000017945 */ /* 0x000fe80003800000 */
[----:B------:R-:W-:Y:S05]  /*e180*/  @P3 BRA `(.L_x_1819) ;  /* 0x0000000000a83947 */ /* 0x000fea0003800000 */
[----:B012---:R-:W0:Y:S01]  /*e190*/  LDS.128 R4, [R0+0x6000] ;  /* 0x0060000000047984 */ /* 0x007e220000000c00 */
        /* <DEDUP_REMOVED lines=29> */
[-C--:B------:R-:W-:Y:S01]  /*e370*/  FMUL.FTZ R29, R21, R67.reuse ;  /* 0x00000043151d7220 */ /* 0x080fe20000410000 */
        /* <DEDUP_REMOVED lines=11> */
.L_x_1819:
[----:B------:R-:W-:Y:S05]  /*e430*/  BSYNC B1 ;  /* 0x0000000000017941 */ /* 0x000fea0003800000 */
.L_x_1818:
[----:B------:R-:W-:Y:S04]  /*e440*/  BSSY B1, `(.L_x_1820) ;  /* 0x000002c000017945 */ /* 0x000fe80003800000 */
[----:B------:R-:W-:Y:S05]  /*e450*/  @P4 BRA `(.L_x_1821) ;  /* 0x0000000000a84947 */ /* 0x000fea0003800000 */
[----:B0123--:R-:W0:Y:S01]  /*e460*/  LDS.128 R4, [R62+0x16400] ;  /* 0x016400003e047984 */ /* 0x00fe220000000c00 */
        /* <DEDUP_REMOVED lines=41> */
.L_x_1821:
[----:B------:R-:W-:Y:S05]  /*e700*/  BSYNC B1 ;  /* 0x0000000000017941 */ /* 0x000fea0003800000 */
.L_x_1820:
[----:B------:R-:W-:Y:S05]  /*e710*/  @P5 BRA `(.L_x_1811) ;  /* 0x00000034009c5947 */ /* 0x000fea0003800000 */
[----:B01234-:R-:W0:Y:S01]  /*e720*/  LDS.128 R4, [R0+0xa000] ;  /* 0x00a0000000047984 */ /* 0x01fe220000000c00 */
        /* <DEDUP_REMOVED lines=9> */
[--C-:B0-----:R-:W-:Y:S02]  /*e7c0*/  HADD2.F32 R11, -RZ, R7.reuse.H1_H1 ;  /* 0x30000007ff0b7230 */ /* 0x101fe40000004100 */
[----:B------:R-:W-:Y:S02]  /*e7d0*/  HADD2.F32 R10, -RZ, R7.H0_H0 ;  /* 0x20000007ff0a7230 */ /* 0x000fe40000004100 */
[--C-:B------:R-:W-:Y:S02]  /*e7e0*/  HADD2.F32 R7, -RZ, R4.reuse.H0_H0 ;  /* 0x20000004ff077230 */ /* 0x100fe40000004100 */
[C---:B------:R-:W-:Y:S01]  /*e7f0*/  FMUL.FTZ R21, R11.reuse, R15 ;  /* 0x0000000f0b157220 */ /* 0x040fe20000410000 */
[----:B------:R-:W-:Y:S02]  /*e800*/  HADD2.F32 R4, -RZ, R4.H1_H1 ;  /* 0x30000004ff047230 */ /* 0x000fe40000004100 */
[----:B------:R-:W-:Y:S01]  /*e810*/  FMUL.FTZ R24, R11, R13 ;  /* 0x0000000d0b187220 */ /* 0x000fe20000410000 */
[----:B------:R-:W-:-:S02]  /*e820*/  HADD2.F32 R8, -RZ, R6.H0_H0 ;  /* 0x20000006ff087230 */ /* 0x000fc40000004100 */
[C---:B------:R-:W-:Y:S01]  /*e830*/  FFMA.FTZ R21, R10.reuse, R13, -R21 ;  /* 0x0000000d0a157223 */ /* 0x040fe20000010815 */
[----:B------:R-:W-:Y:S02]  /*e840*/  HADD2.F32 R9, -RZ, R6.H1_H1 ;  /* 0x30000006ff097230 */ /* 0x000fe40000004100 */
[----:B------:R-:W-:Y:S01]  /*e850*/  FFMA.FTZ R26, R10, R15, R24 ;  /* 0x0000000f0a1a7223 */ /* 0x000fe20000010018 */
[----:B------:R-:W-:Y:S02]  /*e860*/  HADD2.F32 R6, -RZ, R5.H0_H0 ;  /* 0x20000005ff067230 */ /* 0x000fe40000004100 */
[C---:B------:R-:W-:Y:S01]  /*e870*/  FMUL.FTZ R20, R4.reuse, R14 ;  /* 0x0000000e04147220 */ /* 0x040fe20000410000 */
[----:B------:R-:W-:Y:S01]  /*e880*/  FMUL.FTZ R24, R4, R12 ;  /* 0x0000000c04187220 */ /* 0x000fe20000410000 */
[----:B------:R-:W-:Y:S02]  /*e890*/  HADD2.F32 R10, -RZ, R3.H1_H1 ;  /* 0x30000003ff0a7230 */ /* 0x000fe40000004100 */
[----:B------:R-:W-:Y:S01]  /*e8a0*/  FMUL.FTZ R15, R9, R63 ;  /* 0x0000003f090f7220 */ /* 0x000fe20000410000 */
[----:B------:R-:W-:-:S02]  /*e8b0*/  HADD2.F32 R5, -RZ, R5.H1_H1 ;  /* 0x30000005ff057230 */ /* 0x000fc40000004100 */
[C---:B------:R-:W-:Y:S01]  /*e8c0*/  FFMA.FTZ R20, R7.reuse, R12, -R20 ;  /* 0x0000000c07147223 */ /* 0x040fe20000010814 */
[----:B------:R-:W-:Y:S02]  /*e8d0*/  HADD2.F32 R4, -RZ, R25.H0_H0 ;  /* 0x20000019ff047230 */ /* 0x000fe40000004100 */
[----:B------:R-:W-:Y:S01]  /*e8e0*/  FFMA.FTZ R11, R7, R14, R24 ;  /* 0x0000000e070b7223 */ /* 0x000fe20000010018 */
[----:B------:R-:W-:Y:S02]  /*e8f0*/  HADD2.F32 R3, -RZ, R27.H0_H0 ;  /* 0x2000001bff037230 */ /* 0x000fe40000004100 */
[-C--:B------:R-:W-:Y:S01]  /*e900*/  FMUL.FTZ R13, R9, R10.reuse ;  /* 0x0000000a090d7220 */ /* 0x080fe20000410000 */
[C---:B------:R-:W-:Y:S01]  /*e910*/  FFMA.FTZ R10, R8.reuse, R10, R15 ;  /* 0x0000000a080a7223 */ /* 0x040fe2000001000f */
[C---:B------:R-:W-:Y:S01]  /*e920*/  FMUL.FTZ R7, R5.reuse, R4 ;  /* 0x0000000405077220 */ /* 0x040fe20000410000 */
[----:B------:R-:W-:Y:S01]  /*e930*/  FMUL.FTZ R9, R5, R3 ;  /* 0x0000000305097220 */ /* 0x000fe20000410000 */
[----:B------:R-:W-:-:S02]  /*e940*/  FFMA.FTZ R13, R8, R63, -R13 ;  /* 0x0000003f080d7223 */ /* 0x000fc4000001080d */
[----:B------:R-:W-:Y:S01]  /*e950*/  FFMA.FTZ R5, R6, R3, -R7 ;  /* 0x0000000306057223 */ /* 0x000fe20000010807 */
[----:B------:R-:W-:Y:S01]  /*e960*/  F2FP.F16.F32.PACK_AB R7, R26, R21 ;  /* 0x000000151a07723e */ /* 0x000fe200000000ff */
[----:B------:R-:W-:Y:S01]  /*e970*/  FFMA.FTZ R8, R6, R4, R9 ;  /* 0x0000000406087223 */ /* 0x000fe20000010009 */
[----:B------:R-:W-:Y:S02]  /*e980*/  F2FP.F16.F32.PACK_AB R4, R11, R20 ;  /* 0x000000140b04723e */ /* 0x000fe400000000ff */
[----:B------:R-:W-:Y:S02]  /*e990*/  F2FP.F16.F32.PACK_AB R6, R10, R13 ;  /* 0x0000000d0a06723e */ /* 0x000fe400000000ff */
[----:B------:R-:W-:-:S05]  /*e9a0*/  F2FP.F16.F32.PACK_AB R5, R8, R5 ;  /* 0x000000050805723e */ /* 0x000fca00000000ff */
[----:B------:R0:W-:Y:S01]  /*e9b0*/  STS.128 [R0+0xa000], R4 ;  /* 0x00a0000400007388 */ /* 0x0001e20000000c00 */
[----:B------:R-:W-:Y:S05]  /*e9c0*/  BRA `(.L_x_1811) ;  /* 0x0000003000f07947 */ /* 0x000fea0003800000 */
.L_x_1790:
[----:B------:R-:W0:Y:S01]  /*e9d0*/  LDC R28, c[0x0][0x448] ;  /* 0x00011200ff1c7b82 */ /* 0x000e220000000800 */
[----:B------:R-:W-:Y:S01]  /*e9e0*/  IMAD R3, R189, 0x40, R10 ;  /* 0x00000040bd037824 */ /* 0x000fe200078e020a */
[----:B------:R-:W-:Y:S01]  /*e9f0*/  ULDC.64 UR4, c[0x0][0x3f8] ;  /* 0x0000fe0000047ab9 */ /* 0x000fe20000000a00 */
[----:B------:R-:W-:Y:S01]  /*ea00*/  MOV R9, R29 ;  /* 0x0000001d00097202 */ /* 0x000fe20000000f00 */
[----:B------:R-:W-:Y:S01]  /*ea10*/  ULDC.64 UR6, c[0x0][0x408] ;  /* 0x0001020000067ab9 */ /* 0x000fe20000000a00 */
[----:B------:R-:W-:Y:S02]  /*ea20*/  IMAD.MOV.U32 R8, RZ, RZ, R24 ;  /* 0x000000ffff087224 */ /* 0x000fe400078e0018 */
[----:B------:R-:W-:Y:S01]  /*ea30*/  IMAD.MOV.U32 R4, RZ, RZ, R26 ;  /* 0x000000ffff047224 */ /* 0x000fe200078e001a */
[----:B0-----:R-:W-:-:S13]  /*ea40*/  ISETP.NE.AND P0, PT, R28, 0x1, PT ;  /* 0x000000011c00780c */ /* 0x001fda0003f05270 */
[----:B------:R-:W0:Y:S08]  /*ea50*/  @P0 LDC R0, c[0x0][0x44c] ;  /* 0x00011300ff000b82 */ /* 0x000e300000000800 */
[----:B------:R-:W1:Y:S01]  /*ea60*/  @P0 LDC R5, c[0x0][0x450] ;  /* 0x00011400ff050b82 */ /* 0x000e620000000800 */
[----:B0-----:R-:W-:-:S05]  /*ea70*/  @P0 IMAD.HI.U32 R0, R3, R0, RZ ;  /* 0x0000000003000227 */ /* 0x001fca00078e00ff */
[----:B-1----:R-:W-:Y:S01]  /*ea80*/  @P0 SHF.R.U32.HI R3, RZ, R5, R0 ;  /* 0x00000005ff030219 */ /* 0x002fe20000011600 */
[----:B------:R-:W-:-:S03]  /*ea90*/  IMAD.MOV.U32 R5, RZ, RZ, R31 ;  /* 0x000000ffff057224 */ /* 0x000fc600078e001f */
        /* <DEDUP_REMOVED lines=17> */
[----:B------:R-:W0:Y:S04]  /*ebb0*/  SHFL.IDX PT, R3, R8, RZ, 0x1c1f ;  /* 0x001c1fff08037589 */ /* 0x000e2800000e0000 */
[----:B------:R-:W1:Y:S04]  /*ebc0*/  SHFL.IDX PT, R0, R6, RZ, 0x1c1f ;  /* 0x001c1fff06007589 */ /* 0x000e6800000e0000 */
[----:B------:R2:W3:Y:S04]  /*ebd0*/  SHFL.IDX PT, R5, R7, RZ, 0x1c1f ;  /* 0x001c1fff07057589 */ /* 0x0004e800000e0000 */
[----:B------:R2:W4:Y:S01]  /*ebe0*/  SHFL.IDX PT, R14, R9, RZ, 0x1c1f ;  /* 0x001c1fff090e7589 */ /* 0x00052200000e0000 */
[----:B0-----:R-:W-:Y:S01]  /*ebf0*/  IMAD.MOV.U32 R21, RZ, RZ, R3 ;  /* 0x000000ffff157224 */ /* 0x001fe200078e0003 */
[----:B-12---:R-:W-:-:S07]  /*ec00*/  MOV R20, R0 ;  /* 0x0000000000147202 */ /* 0x006fce0000000f00 */
.L_x_2139:
[----:B------:R-:W-:Y:S01]  /*ec10*/  IMAD R73, R163, R28, RZ ;  /* 0x0000001ca3497224 */ /* 0x000fe200078e02ff */
[----:B------:R-:W-:Y:S01]  /*ec20*/  BSSY B1, `(.L_x_1823) ;  /* 0x0000030000017945 */ /* 0x000fe20003800000 */
[----:B----4-:R-:W-:Y:S01]  /*ec30*/  IMAD.MOV.U32 R50, RZ, RZ, R14 ;  /* 0x000000ffff327224 */ /* 0x010fe200078e000e */
[----:B------:R-:W-:Y:S01]  /*ec40*/  CS2R R44, SRZ ;  /* 0x00000000002c7805 */ /* 0x000fe2000001ff00 */
[----:B---3--:R-:W-:Y:S01]  /*ec50*/  IMAD.MOV.U32 R51, RZ, RZ, R5 ;  /* 0x000000ffff337224 */ /* 0x008fe200078e0005 */
        /* <DEDUP_REMOVED lines=20> */
[----:B------:R-:W-:-:S02]  /*eda0*/  CS2R R44, SRZ ;  /* 0x00000000002c7805 */ /* 0x000fc4000001ff00 */
[----:B------:R-:W-:Y:S02]  /*edb0*/  CS2R R46, SRZ ;  /* 0x00000000002e7805 */ /* 0x000fe4000001ff00 */
[----:B------:R-:W-:Y:S02]  /*edc0*/  CS2R R28, SRZ ;  /* 0x00000000001c7805 */ /* 0x000fe4000001ff00 */
[----:B------:R-:W-:Y:S01]  /*edd0*/  CS2R R30, SRZ ;  /* 0x00000000001e7805 */ /* 0x000fe2000001ff00 */
[----:B------:R-:W-:-:S04]  /*ede0*/  @!P0 IMAD.WIDE R4, R18, 0x2, R20 ;  /* 0x0000000212048825 */ /* 0x000fc800078e0214 */
[----:B------:R-:W-:Y:S01]  /*edf0*/  @!P1 IMAD.SHL.U32 R15, R191, 0x8, RZ ;  /* 0x00000008bf0f9824 */ /* 0x000fe200078e00ff */
[----:B------:R-:W-:Y:S01]  /*ee00*/  @!P2 SHF.L.U32 R49, R192, 0x3, RZ ;  /* 0x00000003c031a819 */ /* 0x000fe200000006ff */
        /* <DEDUP_REMOVED lines=10> */
[----:B------:R-:W-:-:S03]  /*eeb0*/  @!P1 IMAD.WIDE R14, R15, 0x2, R50 ;  /* 0x000000020f0e9825 */ /* 0x000fc600078e0232 */
[----:B------:R1:W5:Y:S01]  /*eec0*/  @!P2 LD.E.128 R24, desc[UR6][R20.64] ;  /* 0x000000061418a980 */ /* 0x000362000c101d00 */
[----:B------:R-:W-:-:S03]  /*eed0*/  @!P2 IMAD.WIDE R48, R49, 0x2, R50 ;  /* 0x000000023130a825 */ /* 0x000fc600078e0232 */
[----:B------:R1:W5:Y:S01]  /*eee0*/  @!P1 LD.E.128 R40, desc[UR6][R14.64] ;  /* 0x000000060e289980 */ /* 0x000362000c101d00 */
[----:B0-----:R-:W-:-:S03]  /*eef0*/  @!P0 IMAD.WIDE R4, R18, 0x2, R50 ;  /* 0x0000000212048825 */ /* 0x001fc600078e0232 */
[----:B------:R1:W5:Y:S04]  /*ef00*/  @!P2 LD.E.128 R36, desc[UR6][R48.64] ;  /* 0x000000063024a980 */ /* 0x000368000c101d00 */
[----:B------:R1:W5:Y:S02]  /*ef10*/  @!P0 LD.E.128 R44, desc[UR6][R4.64] ;  /* 0x00000006042c8980 */ /* 0x000364000c101d00 */
.L_x_1824:
[----:B------:R-:W-:Y:S05]  /*ef20*/  BSYNC B1 ;  /* 0x0000000000017941 */ /* 0x000fea0003800000 */
.L_x_1823:
[----:B-----5:R-:W-:Y:S01]  /*ef30*/  IMAD.MOV.U32 R3, RZ, RZ, R45 ;  /* 0x000000ffff037224 */ /* 0x020fe200078e002d */
[----:B------:R-:W-:Y:S01]  /*ef40*/  UMOV UR4, 0xffffffff ;  /* 0xffffffff00047882 */ /* 0x000fe20000000000 */
[----:B-1----:R-:W-:Y:S02]  /*ef50*/  IMAD.MOV.U32 R4, RZ, RZ, R46 ;  /* 0x000000ffff047224 */ /* 0x002fe400078e002e */
        /* <DEDUP_REMOVED lines=30> */
[----:B------:R-:W-:Y:S01]  /*f140*/  PRMT R85, R0, 0x5410, R3 ;  /* 0x0000541000557816 */ /* 0x000fe20000000003 */
[----:B------:R-:W-:Y:S01]  /*f150*/  IMAD.MOV.U32 R0, RZ, RZ, R24 ;  /* 0x000000ffff007224 */ /* 0x000fe200078e0018 */
[----:B------:R-:W-:Y:S01]  /*f160*/  PRMT R86, R4, 0x5410, R5 ;  /* 0x0000541004567816 */ /* 0x000fe20000000005 */
[----:B------:R-:W-:Y:S02]  /*f170*/  IMAD.MOV.U32 R4, RZ, RZ, R26 ;  /* 0x000000ffff047224 */ /* 0x000fe400078e001a */
[----:B------:R-:W-:Y:S02]  /*f180*/  IMAD.MOV.U32 R5, RZ, RZ, R27 ;  /* 0x000000ffff057224 */ /* 0x000fe400078e001b */
[----:B------:R-:W-:-:S03]  /*f190*/  IMAD.MOV.U32 R3, RZ, RZ, R25 ;  /* 0x000000ffff037224 */ /* 0x000fc600078e0019 */
[----:B------:R-:W-:Y:S02]  /*f1a0*/  PRMT R77, R4, 0x5410, R5 ;  /* 0x00005410044d7816 */ /* 0x000fe40000000005 */
[----:B------:R-:W-:Y:S02]  /*f1b0*/  CS2R R4, SRZ ;  /* 0x0000000000047805 */ /* 0x000fe4000001ff00 */
[----:B------:R-:W-:Y:S01]  /*f1c0*/  PRMT R76, R0, 0x5410, R3 ;  /* 0x00005410004c7816 */ /* 0x000fe20000000003 */
[----:B------:R-:W-:Y:S06]  /*f1d0*/  BRA.DIV UR4, `(.L_x_1825) ;  /* 0x000001b204607947 */ /* 0x000fec000b800000 */
[----:B------:R-:W0:Y:S04]  /*f1e0*/  SHFL.IDX PT, R3, R8, 0x1, 0x1c1f ;  /* 0x003c1f0008037f89 */ /* 0x000e2800000e0000 */
[----:B------:R-:W1:Y:S04]  /*f1f0*/  SHFL.IDX PT, R0, R6, 0x1, 0x1c1f ;  /* 0x003c1f0006007f89 */ /* 0x000e6800000e0000 */
[----:B------:R-:W2:Y:S04]  /*f200*/  SHFL.IDX PT, R7, R7, 0x1, 0x1c1f ;  /* 0x003c1f0007077f89 */ /* 0x000ea800000e0000 */
[----:B------:R3:W4:Y:S01]  /*f210*/  SHFL.IDX PT, R14, R9, 0x1, 0x1c1f ;  /* 0x003c1f00090e7f89 */ /* 0x00072200000e0000 */
[----:B0-----:R-:W-:Y:S01]  /*f220*/  IMAD.MOV.U32 R61, RZ, RZ, R3 ;  /* 0x000000ffff3d7224 */ /* 0x001fe200078e0003 */
[----:B-1-3--:R-:W-:-:S07]  /*f230*/  MOV R60, R0 ;  /* 0x00000000003c7202 */ /* 0x00afce0000000f00 */
.L_x_2145:
[----:B------:R-:W-:Y:S01]  /*f240*/  VIADD R10, R10, 0x40 ;  /* 0x000000400a0a7836 */ /* 0x000fe20000000000 */
[----:B------:R-:W-:Y:S01]  /*f250*/  BSSY B1, `(.L_x_1826) ;  /* 0x000002f000017945 */ /* 0x000fe20003800000 */
[----:B----4-:R-:W-:Y:S01]  /*f260*/  IMAD.MOV.U32 R62, RZ, RZ, R14 ;  /* 0x000000ffff3e7224 */ /* 0x010fe200078e000e */
[----:B------:R-:W-:Y:S01]  /*f270*/  CS2R R8, SRZ ;  /* 0x0000000000087805 */ /* 0x000fe2000001ff00 */
[----:B--2---:R-:W-:Y:S01]  /*f280*/  IMAD.MOV.U32 R63, RZ, RZ, R7 ;  /* 0x000000ffff3f7224 */ /* 0x004fe200078e0007 */
        /* <DEDUP_REMOVED lines=20> */
[----:B------:R-:W-:-:S03]  /*f3d0*/  CS2R R6, SRZ ;  /* 0x0000000000067805 */ /* 0x000fc6000001ff00 */
[----:B------:R-:W-:-:S04]  /*f3e0*/  @!P1 SHF.L.U32 R65, R191, 0x3, RZ ;  /* 0x00000003bf419819 */ /* 0x000fc800000006ff */
[----:B------:R-:W-:-:S04]  /*f3f0*/  @!P0 IMAD.WIDE R12, R18, 0x2, R60 ;  /* 0x00000002120c8825 */ /* 0x000fc800078e023c */
[----:B------:R-:W-:Y:S01]  /*f400*/  @!P2 IMAD.SHL.U32 R67, R192, 0x8, RZ ;  /* 0x00000008c043a824 */ /* 0x000fe200078e00ff */
[----:B------:R0:W5:Y:S01]  /*f410*/  @!P0 LD.E.128 R48, desc[UR6][R12.64] ;  /* 0x000000060c308980 */ /* 0x000162000c101d00 */
[--C-:B------:R-:W-:Y:S01]  /*f420*/  @!P1 IMAD.WIDE R20, R65, 0x2, R60.reuse ;  /* 0x0000000241149825 */ /* 0x100fe200078e023c */
[----:B------:R-:W-:Y:S02]  /*f430*/  CS2R R52, SRZ ;  /* 0x0000000000347805 */ /* 0x000fe4000001ff00 */
[----:B------:R-:W-:Y:S02]  /*f440*/  CS2R R54, SRZ ;  /* 0x0000000000367805 */ /* 0x000fe4000001ff00 */
[----:B------:R-:W-:Y:S01]  /*f450*/  CS2R R8, SRZ ;  /* 0x0000000000087805 */ /* 0x000fe2000001ff00 */
[----:B------:R-:W-:Y:S01]  /*f460*/  @!P2 IMAD.WIDE R60, R67, 0x2, R60 ;  /* 0x00000002433ca825 */ /* 0x000fe200078e023c */
[----:B------:R-:W-:Y:S02]  /*f470*/  CS2R R10, SRZ ;  /* 0x00000000000a7805 */ /* 0x000fe4000001ff00 */
[----:B------:R-:W-:-:S02]  /*f480*/  CS2R R56, SRZ ;  /* 0x0000000000387805 */ /* 0x000fc4000001ff00 */
[----:B------:R-:W-:Y:S01]  /*f490*/  CS2R R58, SRZ ;  /* 0x00000000003a7805 */ /* 0x000fe2000001ff00 */
[--C-:B------:R-:W-:Y:S01]  /*f4a0*/  @!P1 IMAD.WIDE R64, R65, 0x2, R62.reuse ;  /* 0x0000000241409825 */ /* 0x100fe200078e023e */
[----:B0-----:R-:W-:Y:S02]  /*f4b0*/  CS2R R12, SRZ ;  /* 0x00000000000c7805 */ /* 0x001fe4000001ff00 */
[----:B------:R-:W-:Y:S01]  /*f4c0*/  CS2R R14, SRZ ;  /* 0x00000000000e7805 */ /* 0x000fe2000001ff00 */
[----:B------:R0:W5:Y:S01]  /*f4d0*/  @!P1 LD.E.128 R52, desc[UR6][R20.64] ;  /* 0x0000000614349980 */ /* 0x000162000c101d00 */
[----:B------:R-:W-:-:S03]  /*f4e0*/  @!P2 IMAD.WIDE R66, R67, 0x2, R62 ;  /* 0x000000024342a825 */ /* 0x000fc600078e023e */
[----:B------:R0:W5:Y:S01]  /*f4f0*/  @!P1 LD.E.128 R8, desc[UR6][R64.64] ;  /* 0x0000000640089980 */ /* 0x000162000c101d00 */
[----:B------:R-:W-:-:S03]  /*f500*/  @!P0 IMAD.WIDE R62, R18, 0x2, R62 ;  /* 0x00000002123e8825 */ /* 0x000fc600078e023e */
[----:B------:R0:W5:Y:S04]  /*f510*/  @!P2 LD.E.128 R56, desc[UR6][R60.64] ;  /* 0x000000063c38a980 */ /* 0x000168000c101d00 */
[----:B------:R0:W5:Y:S04]  /*f520*/  @!P0 LD.E.128 R4, desc[UR6][R62.64] ;  /* 0x000000063e048980 */ /* 0x000168000c101d00 */
[----:B------:R0:W5:Y:S02]  /*f530*/  @!P2 LD.E.128 R12, desc[UR6][R66.64] ;  /* 0x00000006420ca980 */ /* 0x000164000c101d00 */
.L_x_1827:
[----:B------:R-:W-:Y:S05]  /*f540*/  BSYNC B1 ;  /* 0x0000000000017941 */ /* 0x000fea0003800000 */
.L_x_1826:
[----:B------:R-:W-:Y:S01]  /*f550*/  LEA.HI R0, R187, R187, RZ, 0x1 ;  /* 0x000000bbbb007211 */ /* 0x000fe200078f08ff */
[----:B-----5:R-:W-:Y:S01]  /*f560*/  IMAD.MOV.U32 R3, RZ, RZ, R4 ;  /* 0x000000ffff037224 */ /* 0x020fe200078e0004 */
[----:B0-----:R-:W-:Y:S01]  /*f570*/  MOV R21, R7 ;  /* 0x0000000700157202 */ /* 0x001fe20000000f00 */
[----:B------:R-:W-:Y:S01]  /*f580*/  IMAD.MOV.U32 R20, RZ, RZ, R5 ;  /* 0x000000ffff147224 */ /* 0x000fe200078e0005 */
[----:B------:R-:W-:Y:S01]  /*f590*/  LOP3.LUT R0, R0, 0xfffffffe, RZ, 0xc0, !PT ;  /* 0xfffffffe00007812 */ /* 0x000fe200078ec0ff */
[----:B------:R-:W-:Y:S01]  /*f5a0*/  IMAD.MOV.U32 R60, RZ, RZ, R10 ;  /* 0x000000ffff3c7224 */ /* 0x000fe200078e000a */
[----:B------:R-:W-:Y:S01]  /*f5b0*/  VIADDMNMX R73, R73, -R177, 0x80, PT ;  /* 0x0000008049497446 */ /* 0x000fe200038009b1 */
[----:B------:R-:W-:Y:S01]  /*f5c0*/  IMAD.MOV.U32 R61, RZ, RZ, R49 ;  /* 0x000000ffff3d7224 */ /* 0x000fe200078e0031 */
[----:B------:R-:W-:Y:S01]  /*f5d0*/  PRMT R78, R3, 0x5410, R20 ;  /* 0x00005410034e7816 */ /* 0x000fe20000000014 */
[----:B------:R-:W-:Y:S01]  /*f5e0*/  IMAD.MOV.U32 R3, RZ, RZ, R6 ;  /* 0x000000ffff037224 */ /* 0x000fe200078e0006 */
[----:B------:R-:W-:Y:S01]  /*f5f0*/  PRMT R70, R60, 0x7610, R70 ;  /* 0x000076103c467816 */ /* 0x000fe20000000046 */
[----:B------:R-:W-:Y:S01]  /*f600*/  IMAD.IADD R0, R187, 0x1, -R0 ;  /* 0x00000001bb007824 */ /* 0x000fe200078e0a00 */
[----:B------:R-:W-:Y:S01]  /*f610*/  BSSY B1, `(.L_x_1828) ;  /* 0x0000023000017945 */ /* 0x000fe20003800000 */
[----:B------:R-:W-:Y:S01]  /*f620*/  IMAD.MOV.U32 R20, RZ, RZ, R9 ;  /* 0x000000ffff147224 */ /* 0x000fe200078e0009 */
[----:B------:R-:W-:Y:S01]  /*f630*/  PRMT R79, R3, 0x5410, R21 ;  /* 0x00005410034f7816 */ /* 0x000fe20000000015 */
[----:B------:R-:W-:Y:S01]  /*f640*/  IMAD.MOV.U32 R3, RZ, RZ, R8 ;  /* 0x000000ffff037224 */ /* 0x000fe200078e0008 */
[----:B------:R-:W-:Y:S01]  /*f650*/  SHF.L.U32 R21, R0, 0x1f, RZ ;  /* 0x0000001f00157819 */ /* 0x000fe200000006ff */
[----:B------:R-:W-:Y:S01]  /*f660*/  IMAD.MOV.U32 R60, RZ, RZ, R14 ;  /* 0x000000ffff3c7224 */ /* 0x000fe200078e000e */
[----:B------:R-:W-:Y:S01]  /*f670*/  MOV R0, R11 ;  /* 0x0000000b00007202 */ /* 0x000fe20000000f00 */
[----:B------:R-:W-:Y:S01]  /*f680*/  IMAD.MOV.U32 R62, RZ, RZ, R50 ;  /* 0x000000ffff3e7224 */ /* 0x000fe200078e0032 */
[----:B------:R-:W0:Y:S01]  /*f690*/  SYNCS.PHASECHK.TRANS64.TRYWAIT P0, [R16+URZ+0x2a800], R21 ;  /* 0x02a80015100075a7 */ /* 0x000e22000800017f */
[----:B------:R-:W-:Y:S01]  /*f6a0*/  PRMT R69, R3, 0x5410, R20 ;  /* 0x0000541003457816 */ /* 0x000fe20000000014 */
[----:B------:R-:W-:Y:S01]  /*f6b0*/  IMAD.MOV.U32 R3, RZ, RZ, R12 ;  /* 0x000000ffff037224 */ /* 0x000fe200078e000c */
[----:B------:R-:W-:Y:S01]  /*f6c0*/  PRMT R70, R70, 0x5410, R0 ;  /* 0x0000541046467816 */ /* 0x000fe20000000000 */
[----:B------:R-:W-:Y:S01]  /*f6d0*/  IMAD.MOV.U32 R20, RZ, RZ, R13 ;  /* 0x000000ffff147224 */ /* 0x000fe200078e000d */
[----:B------:R-:W-:Y:S01]  /*f6e0*/  PRMT R81, R62, 0x7610, R81 ;  /* 0x000076103e517816 */ /* 0x000fe20000000051 */
[----:B------:R-:W-:Y:S01]  /*f6f0*/  IMAD.MOV.U32 R62, RZ, RZ, R57 ;  /* 0x000000ffff3e7224 */ /* 0x000fe200078e0039 */
[----:B------:R-:W-:-:S02]  /*f700*/  ISETP.GE.AND P1, PT, R162, R73, PT ;  /* 0x00000049a200720c */ /* 0x000fc40003f26270 */
        /* <DEDUP_REMOVED lines=13> */
[----:B------:R-:W-:-:S03]  /*f7e0*/  IMAD.MOV.U32 R61, RZ, RZ, R56 ;  /* 0x000000ffff3d7224 */ /* 0x000fc600078e0038 */
[----:B------:R-:W-:Y:S02]  /*f7f0*/  PRMT R72, R20, 0x5410, R60 ;  /* 0x0000541014487816 */ /* 0x000fe4000000003c */
[----:B------:R-:W-:Y:S01]  /*f800*/  PRMT R20, R61, 0x5410, R62 ;  /* 0x000054103d147816 */ /* 0x000fe2000000003e */
[----:B------:R-:W-:Y:S01]  /*f810*/  IMAD.MOV.U32 R61, RZ, RZ, R59 ;  /* 0x000000ffff3d7224 */ /* 0x000fe200078e003b */
[----:B------:R-:W-:Y:S01]  /*f820*/  MOV R60, R58 ;  /* 0x0000003a003c7202 */ /* 0x000fe20000000f00 */
[----:B0-----:R-:W-:Y:S06]  /*f830*/  @!P0 BRA `(.L_x_1829) ;  /* 0x000001ac00408947 */ /* 0x001fec0003800000 */
.L_x_2146:
[----:B------:R-:W-:Y:S05]  /*f840*/  BSYNC B1 ;  /* 0x0000000000017941 */ /* 0x000fea0003800000 */
.L_x_1828:
[----:B------:R-:W-:Y:S01]  /*f850*/  BSSY B1, `(.L_x_1830) ;  /* 0x000012c000017945 */ /* 0x000fe20003800000 */
[----:B0-----:R-:W-:-:S03]  /*f860*/  PRMT R21, R60, 0x5410, R61 ;  /* 0x000054103c157816 */ /* 0x001fc6000000003d */
[----:B------:R-:W-:Y:S05]  /*f870*/  @P1 BRA `(.L_x_1831) ;  /* 0x0000001000a41947 */ /* 0x000fea0003800000 */
[----:B------:R-:W0:Y:S01]  /*f880*/  LDC R82, c[0x0][0x3f4] ;  /* 0x0000fd00ff527b82 */ /* 0x000e220000000800 */
[----:B------:R-:W-:Y:S01]  /*f890*/  BSSY B2, `(.L_x_1832) ;  /* 0x0000067000027945 */ /* 0x000fe20003800000 */
[-C--:B0-----:R-:W-:Y:S02]  /*f8a0*/  ISETP.GE.AND P0, PT, R18, R82.reuse, PT ;  /* 0x000000521200720c */ /* 0x081fe40003f06270 */
[-C--:B------:R-:W-:Y:S02]  /*f8b0*/  ISETP.GE.AND P1, PT, R165, R82.reuse, PT ;  /* 0x00000052a500720c */ /* 0x080fe40003f26270 */
[----:B------:R-:W-:-:S09]  /*f8c0*/  ISETP.GE.AND P2, PT, R166, R82, PT ;  /* 0x00000052a600720c */ /* 0x000fd20003f46270 */
[----:B------:R-:W-:Y:S05]  /*f8d0*/  @P0 BRA `(.L_x_1833) ;  /* 0x0000000400880947 */ /* 0x000fea0003800000 */
[----:B------:R-:W-:Y:S01]  /*f8e0*/  LEA.HI R62, R82, R189, RZ, 0x1d ;  /* 0x000000bd523e7211 */ /* 0x000fe200078fe8ff */
[--C-:B------:R-:W-:Y:S01]  /*f8f0*/  HADD2.F32 R97, -RZ, R92.reuse.H0_H0 ;  /* 0x2000005cff617230 */ /* 0x100fe20000004100 */
[----:B------:R-:W-:Y:S01]  /*f900*/  LOP3.LUT R60, R174, 0x38, R18, 0xf8, !PT ;  /* 0x00000038ae3c7812 */ /* 0x000fe200078ef812 */
[----:B------:R-:W-:Y:S01]  /*f910*/  HADD2.F32 R96, -RZ, R92.H1_H1 ;  /* 0x3000005cff607230 */ /* 0x000fe20000004100 */
[----:B------:R-:W-:Y:S01]  /*f920*/  SHF.R.S32.HI R65, RZ, 0x1f, R62 ;  /* 0x0000001fff417819 */ /* 0x000fe2000001143e */
[----:B------:R-:W-:Y:S01]  /*f930*/  IMAD.SHL.U32 R63, R62, 0x8, RZ ;  /* 0x000000083e3f7824 */ /* 0x000fe200078e00ff */
[-C--:B------:R-:W-:Y:S02]  /*f940*/  LOP3.LUT R61, R60, R175.reuse, RZ, 0x3c, !PT ;  /* 0x000000af3c3d7212 */ /* 0x080fe400078e3cff */
[----:B------:R-:W-:Y:S02]  /*f950*/  LEA.HI R65, R65, R62, RZ, 0x3 ;  /* 0x0000003e41417211 */ /* 0x000fe400078f18ff */
[----:B------:R-:W-:Y:S01]  /*f960*/  LOP3.LUT R60, R174, 0x38, R63, 0xf8, !PT ;  /* 0x00000038ae3c7812 */ /* 0x000fe200078ef83f */
[----:B------:R-:W-:Y:S01]  /*f970*/  IMAD.IADD R61, R176, 0x1, R61 ;  /* 0x00000001b03d7824 */ /* 0x000fe200078e023d */
[----:B------:R-:W-:Y:S01]  /*f980*/  SHF.R.U64 R44, R44, 0x10, R45 ;  /* 0x000000102c2c7819 */ /* 0x000fe2000000122d */
[----:B------:R-:W-:Y:S01]  /*f990*/  IMAD.SHL.U32 R65, R65, 0x400, RZ ;  /* 0x0000040041417824 */ /* 0x000fe200078e00ff */
[----:B------:R-:W-:-:S02]  /*f9a0*/  LOP3.LUT R64, R60, R175, RZ, 0x3c, !PT ;  /* 0x000000af3c407212 */ /* 0x000fc400078e3cff */
[----:B------:R-:W-:Y:S02]  /*f9b0*/  LEA R87, R61, R16, 0x1 ;  /* 0x000000103d577211 */ /* 0x000fe400078e08ff */
[----:B------:R-:W-:Y:S02]  /*f9c0*/  LOP3.LUT R65, R65, 0x7fffe000, RZ, 0xc0, !PT ;  /* 0x7fffe00041417812 */ /* 0x000fe400078ec0ff */
[----:B------:R-:W-:Y:S01]  /*f9d0*/  SHF.R.U32.HI R99, RZ, 0x10, R45 ;  /* 0x00000010ff637819 */ /* 0x000fe2000001162d */
[----:B------:R-:W0:Y:S01]  /*f9e0*/  LDS.128 R60, [R87+0xc400] ;  /* 0x00c40000573c7984 */ /* 0x000e220000000c00 */
[----:B------:R-:W-:Y:S02]  /*f9f0*/  IADD3 R65, R64, R65, R176 ;  /* 0x0000004140417210 */ /* 0x000fe40007ffe0b0 */
[--C-:B------:R-:W-:Y:S01]  /*fa00*/  SHF.R.U64 R32, R32, 0x10, R33.reuse ;  /* 0x0000001020207819 */ /* 0x100fe20000001221 */
[----:B------:R-:W-:Y:S01]  /*fa10*/  HADD2.F32 R99, -RZ, R99.H0_H0 ;  /* 0x20000063ff637230 */ /* 0x000fe20000004100 */
[----:B------:R-:W-:Y:S01]  /*fa20*/  SHF.R.U32.HI R98, RZ, 0x10, R33 ;  /* 0x00000010ff627819 */ /* 0x000fe20000011621 */
[----:B------:R-:W-:Y:S01]  /*fa30*/  IMAD R89, R65, 0x2, R16 ;  /* 0x0000000241597824 */ /* 0x000fe200078e0210 */
[----:B------:R-:W-:-:S02]  /*fa40*/  SHF.R.U64 R33, R34, 0x10, R35 ;  /* 0x0000001022217819 */ /* 0x000fc40000001223 */
[----:B------:R-:W-:Y:S02]  /*fa50*/  SHF.R.U64 R34, R46, 0x10, R47 ;  /* 0x000000102e227819 */ /* 0x000fe4000000122f */
[----:B------:R-:W1:Y:S01]  /*fa60*/  LDS.128 R64, [R89+0xc400] ;  /* 0x00c4000059407984 */ /* 0x000e620000000c00 */
[----:B------:R-:W-:Y:S01]  /*fa70*/  SHF.R.U32.HI R105, RZ, 0x10, R35 ;  /* 0x00000010ff697819 */ /* 0x000fe20000011623 */
[----:B------:R-:W-:Y:S01]  /*fa80*/  HADD2.F32 R33, -RZ, R33.H0_H0 ;  /* 0x20000021ff217230 */ /* 0x000fe20000004100 */
[----:B------:R-:W-:Y:S01]  /*fa90*/  SHF.R.U32.HI R104, RZ, 0x10, R47 ;  /* 0x00000010ff687819 */ /* 0x000fe2000001162f */
[--C-:B0-----:R-:W-:Y:S02]  /*faa0*/  HADD2.F32 R46, -RZ, R61.reuse.H0_H0 ;  /* 0x2000003dff2e7230 */ /* 0x101fe40000004100 */
[----:B------:R-:W-:Y:S02]  /*fab0*/  HADD2.F32 R61, -RZ, R61.H1_H1 ;  /* 0x3000003dff3d7230 */ /* 0x000fe40000004100 */
[----:B------:R-:W-:-:S02]  /*fac0*/  HADD2.F32 R35, -RZ, R60.H0_H0 ;  /* 0x2000003cff237230 */ /* 0x000fc40000004100 */
[----:B------:R-:W-:Y:S02]  /*fad0*/  HADD2.F32 R47, -RZ, R62.H0_H0 ;  /* 0x2000003eff2f7230 */ /* 0x000fe40000004100 */
[--C-:B------:R-:W-:Y:S02]  /*fae0*/  HADD2.F32 R93, -RZ, R63.reuse.H0_H0 ;  /* 0x2000003fff5d7230 */ /* 0x100fe40000004100 */
[----:B------:R-:W-:Y:S02]  /*faf0*/  HADD2.F32 R63, -RZ, R63.H1_H1 ;  /* 0x3000003fff3f7230 */ /* 0x000fe40000004100 */
[--C-:B-1----:R-:W-:Y:S02]  /*fb00*/  HADD2.F32 R45, -RZ, R65.reuse.H0_H0 ;  /* 0x20000041ff2d7230 */ /* 0x102fe40000004100 */
[----:B------:R-:W-:Y:S02]  /*fb10*/  HADD2.F32 R92, -RZ, R65.H1_H1 ;  /* 0x30000041ff5c7230 */ /* 0x000fe40000004100 */
[----:B------:R-:W-:-:S02]  /*fb20*/  HADD2.F32 R65, -RZ, R64.H0_H0 ;  /* 0x20000040ff417230 */ /* 0x000fc40000004100 */
[C---:B------:R-:W-:Y:S01]  /*fb30*/  FMUL.FTZ R101, R45.reuse, R97 ;  /* 0x000000612d657220 */ /* 0x040fe20000410000 */
[-C--:B------:R-:W-:Y:S01]  /*fb40*/  FMUL.FTZ R103, R45, R96.reuse ;  /* 0x000000602d677220 */ /* 0x080fe20000410000 */
[----:B------:R-:W-:Y:S01]  /*fb50*/  FMUL.FTZ R100, R92, R99 ;  /* 0x000000635c647220 */ /* 0x000fe20000410000 */
[----:B------:R-:W-:Y:S02]  /*fb60*/  HADD2.F32 R94, -RZ, R66.H0_H0 ;  /* 0x20000042ff5e7230 */ /* 0x000fe40000004100 */
[C---:B------:R-:W-:Y:S01]  /*fb70*/  FFMA.FTZ R45, R46.reuse, R96, -R101 ;  /* 0x000000602e2d7223 */ /* 0x040fe20000010865 */
[----:B------:R-:W-:Y:S02]  /*fb80*/  HADD2.F32 R96, -RZ, R98.H0_H0 ;  /* 0x20000062ff607230 */ /* 0x000fe40000004100 */
[----:B------:R-:W-:Y:S01]  /*fb90*/  FFMA.FTZ R103, R46, R97, R103 ;  /* 0x000000612e677223 */ /* 0x000fe20000010067 */
[--C-:B------:R-:W-:Y:S02]  /*fba0*/  HADD2.F32 R98, -RZ, R91.reuse.H1_H1 ;  /* 0x3000005bff627230 */ /* 0x100fe40000004100 */
[----:B------:R-:W-:-:S02]  /*fbb0*/  HADD2.F32 R46, -RZ, R91.H0_H0 ;  /* 0x2000005bff2e7230 */ /* 0x000fc40000004100 */
[----:B------:R-:W-:Y:S01]  /*fbc0*/  FMUL.FTZ R102, R92, R96 ;  /* 0x000000605c667220 */ /* 0x000fe20000410000 */
[--C-:B------:R-:W-:Y:S02]  /*fbd0*/  HADD2.F32 R91, -RZ, R90.reuse.H1_H1 ;  /* 0x3000005aff5b7230 */ /* 0x100fe40000004100 */
[----:B------:R-:W-:Y:S01]  /*fbe0*/  FMUL.FTZ R92, R65, R98 ;  /* 0x00000062415c7220 */ /* 0x000fe20000410000 */
[----:B------:R-:W-:Y:S01]  /*fbf0*/  FFMA.FTZ R100, R61, R96, -R100 ;  /* 0x000000603d647223 */ /* 0x000fe20000010864 */
[-C--:B------:R-:W-:Y:S01]  /*fc00*/  FMUL.FTZ R97, R65, R46.reuse ;  /* 0x0000002e41617220 */ /* 0x080fe20000410000 */
[----:B------:R-:W-:Y:S02]  /*fc10*/  HADD2.F32 R90, -RZ, R90.H0_H0 ;  /* 0x2000005aff5a7230 */ /* 0x000fe40000004100 */
[----:B------:R-:W-:Y:S01]  /*fc20*/  FFMA.FTZ R65, R35, R46, -R92 ;  /* 0x0000002e23417223 */ /* 0x000fe2000001085c */
[----:B------:R-:W-:Y:S02]  /*fc30*/  HADD2.F32 R95, -RZ, R67.H0_H0 ;  /* 0x20000043ff5f7230 */ /* 0x000fe40000004100 */
[----:B------:R-:W-:Y:S01]  /*fc40*/  FMUL.FTZ R96, R94, R91 ;  /* 0x0000005b5e607220 */ /* 0x000fe20000410000 */
[----:B------:R-:W-:-:S02]  /*fc50*/  HADD2.F32 R92, -RZ, R88.H0_H0 ;  /* 0x20000058ff5c7230 */ /* 0x000fc40000004100 */
[----:B------:R-:W-:Y:S01]  /*fc60*/  FFMA.FTZ R97, R35, R98, R97 ;  /* 0x0000006223617223 */ /* 0x000fe20000010061 */
[----:B------:R-:W-:Y:S02]  /*fc70*/  HADD2.F32 R46, -RZ, R88.H1_H1 ;  /* 0x30000058ff2e7230 */ /* 0x000fe40000004100 */
[-C--:B------:R-:W-:Y:S01]  /*fc80*/  FMUL.FTZ R94, R94, R90.reuse ;  /* 0x0000005a5e5e7220 */ /* 0x080fe20000410000 */
[----:B------:R-:W-:Y:S01]  /*fc90*/  FFMA.FTZ R96, R47, R90, -R96 ;  /* 0x0000005a2f607223 */ /* 0x000fe20000010860 */
[----:B------:R-:W-:Y:S02]  /*fca0*/  HADD2.F32 R67, -RZ, R67.H1_H1 ;  /* 0x30000043ff437230 */ /* 0x000fe40000004100 */
[----:B------:R-:W-:Y:S01]  /*fcb0*/  FMUL.FTZ R98, R95, R92 ;  /* 0x0000005c5f627220 */ /* 0x000fe20000410000 */
[----:B------:R-:W-:Y:S02]  /*fcc0*/  HADD2.F32 R90, -RZ, R104.H0_H0 ;  /* 0x20000068ff5a7230 */ /* 0x000fe40000004100 */
[----:B------:R-:W-:Y:S01]  /*fcd0*/  FFMA.FTZ R102, R61, R99, R102 ;  /* 0x000000633d667223 */ /* 0x000fe20000010066 */
[----:B------:R-:W-:-:S02]  /*fce0*/  HADD2.F32 R88, -RZ, R105.H0_H0 ;  /* 0x20000069ff587230 */ /* 0x000fc40000004100 */
[-C--:B------:R-:W-:Y:S01]  /*fcf0*/  FMUL.FTZ R95, R95, R46.reuse ;  /* 0x0000002e5f5f7220 */ /* 0x080fe20000410000 */
[----:B------:R-:W-:Y:S01]  /*fd00*/  FFMA.FTZ R94, R47, R91, R94 ;  /* 0x0000005b2f5e7223 */ /* 0x000fe2000001005e */
[----:B------:R-:W-:Y:S01]  /*fd10*/  FFMA.FTZ R98, R93, R46, -R98 ;  /* 0x0000002e5d627223 */ /* 0x000fe20000010862 */
[----:B------:R-:W-:Y:S02]  /*fd20*/  HADD2.F32 R64, -RZ, R64.H1_H1 ;  /* 0x30000040ff407230 */ /* 0x000fe40000004100 */
[C---:B------:R-:W-:Y:S01]  /*fd30*/  FMUL.FTZ R104, R67.reuse, R90 ;  /* 0x0000005a43687220 */ /* 0x040fe20000410000 */
[----:B------:R-:W-:Y:S02]  /*fd40*/  HADD2.F32 R66, -RZ, R66.H1_H1 ;  /* 0x30000042ff427230 */ /* 0x000fe40000004100 */
[-C--:B------:R-:W-:Y:S01]  /*fd50*/  FMUL.FTZ R46, R67, R88.reuse ;  /* 0x00000058432e7220 */ /* 0x080fe20000410000 */
[----:B------:R-:W-:Y:S02]  /*fd60*/  HADD2.F32 R47, -RZ, R44.H0_H0 ;  /* 0x2000002cff2f7230 */ /* 0x000fe40000004100 */
[----:B------:R-:W-:Y:S01]  /*fd70*/  FFMA.FTZ R91, R63, R88, -R104 ;  /* 0x000000583f5b7223 */ /* 0x000fe20000010868 */
[----:B------:R-:W-:-:S02]  /*fd80*/  HADD2.F32 R61, -RZ, R34.H0_H0 ;  /* 0x20000022ff3d7230 */ /* 0x000fc40000004100 */
[----:B------:R-:W-:Y:S01]  /*fd90*/  FFMA.FTZ R46, R63, R90, R46 ;  /* 0x0000005a3f2e7223 */ /* 0x000fe2000001002e */
[----:B------:R-:W-:Y:S02]  /*fda0*/  HADD2.F32 R35, -RZ, R32.H0_H0 ;  /* 0x20000020ff237230 */ /* 0x000fe40000004100 */
[----:B------:R-:W-:Y:S01]  /*fdb0*/  FMUL.FTZ R63, R64, R47 ;  /* 0x0000002f403f7220 */ /* 0x000fe20000410000 */
[----:B------:R-:W-:Y:S02]  /*fdc0*/  HADD2.F32 R60, -RZ, R60.H1_H1 ;  /* 0x3000003cff3c7230 */ /* 0x000fe40000004100 */
[----:B------:R-:W-:Y:S01]  /*fdd0*/  FMUL.FTZ R67, R66, R61 ;  /* 0x0000003d42437220 */ /* 0x000fe20000410000 */
[----:B------:R-:W-:Y:S02]  /*fde0*/  HADD2.F32 R62, -RZ, R62.H1_H1 ;  /* 0x3000003eff3e7230 */ /* 0x000fe40000004100 */
[----:B------:R-:W-:Y:S01]  /*fdf0*/  FMUL.FTZ R64, R64, R35 ;  /* 0x0000002340407220 */ /* 0x000fe20000410000 */
[----:B------:R-:W-:Y:S01]  /*fe00*/  FMUL.FTZ R66, R66, R33 ;  /* 0x0000002142427220 */ /* 0x000fe20000410000 */
[----:B------:R-:W-:Y:S01]  /*fe10*/  FFMA.FTZ R95, R93, R92, R95 ;  /* 0x0000005c5d5f7223 */ /* 0x000fe2000001005f */
        /* <DEDUP_REMOVED lines=9> */
[----:B------:R-:W-:Y:S02]  /*feb0*/  F2FP.F16.F32.PACK_AB R45, R102, R103 ;  /* 0x00000067662d723e */ /* 0x000fe400000000ff */
[----:B------:R-:W-:Y:S01]  /*fec0*/  F2FP.F16.F32.PACK_AB R44, R44, R97 ;  /* 0x000000612c2c723e */ /* 0x000fe200000000ff */
[----:B------:R0:W-:Y:S01]  /*fed0*/  STS.128 [R87+0xc400], R32 ;  /* 0x00c4002057007388 */ /* 0x0001e20000000c00 */
[----:B------:R-:W-:-:S05]  /*fee0*/  F2FP.F16.F32.PACK_AB R46, R61, R94 ;  /* 0x0000005e3d2e723e */ /* 0x000fca00000000ff */
[----:B------:R0:W-:Y:S02]  /*fef0*/  STS.128 [R89+0xc400], R44 ;  /* 0x00c4002c59007388 */ /* 0x0001e40000000c00 */
.L_x_1833:
[----:B------:R-:W-:Y:S05]  /*ff00*/  BSYNC B2 ;  /* 0x0000000000027941 */ /* 0x000fea0003800000 */
.L_x_1832:
[----:B------:R-:W-:Y:S04]  /*ff10*/  BSSY B2, `(.L_x_1834) ;  /* 0x0000060000027945 */ /* 0x000fe80003800000 */
[----:B------:R-:W-:Y:S05]  /*ff20*/  @P1 BRA `(.L_x_1835) ;  /* 0x0000000400781947 */ /* 0x000fea0003800000 */
[----:B0-----:R-:W-:Y:S01]  /*ff30*/  LEA.HI R32, R82, R191, RZ, 0x1d ;  /* 0x000000bf52207211 */ /* 0x001fe200078fe8ff */
[----:B------:R-:W-:Y:S01]  /*ff40*/  HADD2.F32 R62, -RZ, R85.H1_H1 ;  /* 0x30000055ff3e7230 */ /* 0x000fe20000004100 */
[--C-:B------:R-:W-:Y:S01]  /*ff50*/  SHF.R.U64 R87, R40, 0x10, R41.reuse ;  /* 0x0000001028577819 */ /* 0x100fe20000001229 */
[--C-:B------:R-:W-:Y:S01]  /*ff60*/  HADD2.F32 R64, -RZ, R83.reuse.H1_H1 ;  /* 0x30000053ff407230 */ /* 0x100fe20000004100 */
[----:B------:R-:W-:Y:S01]  /*ff70*/  SHF.R.S32.HI R35, RZ, 0x1f, R32 ;  /* 0x0000001fff237819 */ /* 0x000fe20000011420 */
[----:B------:R-:W-:Y:S01]  /*ff80*/  IMAD.SHL.U32 R33, R32, 0x8, RZ ;  /* 0x0000000820217824 */ /* 0x000fe200078e00ff */
[----:B------:R-:W-:Y:S01]  /*ff90*/  SHF.R.U32.HI R66, RZ, 0x10, R41 ;  /* 0x00000010ff427819 */ /* 0x000fe20000011629 */
[----:B------:R-:W-:Y:S01]  /*ffa0*/  HADD2.F32 R83, -RZ, R83.H0_H0 ;  /* 0x20000053ff537230 */ /* 0x000fe20000004100 */
[----:B------:R-:W-:Y:S01]  /*ffb0*/  LEA.HI R35, R35, R32, RZ, 0x3 ;  /* 0x0000002023237211 */ /* 0x000fe200078f18ff */
[----:B------:R-:W-:Y:S01]  /*ffc0*/  HADD2.F32 R85, -RZ, R85.H0_H0 ;  /* 0x20000055ff557230 */ /* 0x000fe20000004100 */
[----:B------:R-:W-:Y:S01]  /*ffd0*/  LOP3.LUT R32, R174, 0x38, R33, 0xf8, !PT ;  /* 0x00000038ae207812 */ /* 0x000fe200078ef821 */
[----:B------:R-:W-:Y:S01]  /*ffe0*/  HADD2.F32 R66, -RZ, R66.H0_H0 ;  /* 0x20000042ff427230 */ /* 0x000fe20000004100 */
[----:B------:R-:W-:Y:S01]  /*fff0*/  SHF.R.U64 R93, R28, 0x10, R29 ;  /* 0x000000101c5d7819 */ /* 0x000fe2000000121d */
[----:B------:R-:W-:Y:S01]  /*10000*/  IMAD.SHL.U32 R35, R35, 0x400, RZ ;  /* 0x0000040023237824 */ /* 0x000fe200078e00ff */
[----:B------:R-:W-:-:S02]  /*10010*/  LOP3.LUT R44, R32, R175, RZ, 0x3c, !PT ;  /* 0x000000af202c7212 */ /* 0x000fc400078e3cff */
[----:B------:R-:W-:Y:S02]  /*10020*/  SHF.R.U32.HI R61, RZ, 0x10, R29 ;  /* 0x00000010ff3d7819 */ /* 0x000fe4000001161d */
[----:B------:R-:W-:Y:S02]  /*10030*/  LOP3.LUT R45, R35, 0x7fffe000, RZ, 0xc0, !PT ;  /* 0x7fffe000232d7812 */ /* 0x000fe400078ec0ff */
[----:B------:R-:W0:Y:S01]  /*10040*/  LDS.128 R32, [R207] ;  /* 0x00000000cf207984 */ /* 0x000e220000000c00 */
[--C-:B------:R-:W-:Y:S02]  /*10050*/  SHF.R.U64 R67, R42, 0x10, R43.reuse ;  /* 0x000000102a437819 */ /* 0x100fe4000000122b */
[----:B------:R-:W-:Y:S02]  /*10060*/  IADD3 R45, R44, R45, R176 ;  /* 0x0000002d2c2d7210 */ /* 0x000fe40007ffe0b0 */
[----:B------:R-:W-:Y:S02]  /*10070*/  SHF.R.U32.HI R65, RZ, 0x10, R43 ;  /* 0x00000010ff417819 */ /* 0x000fe4000001162b */
[--C-:B------:R-:W-:Y:S01]  /*10080*/  SHF.R.U32.HI R89, RZ, 0x10, R31.reuse ;  /* 0x00000010ff597819 */ /* 0x100fe2000001161f */
[----:B------:R-:W-:Y:S01]  /*10090*/  IMAD R60, R45, 0x2, R16 ;  /* 0x000000022d3c7824 */ /* 0x000fe200078e0210 */
[----:B------:R-:W-:-:S04]  /*100a0*/  SHF.R.U64 R91, R30, 0x10, R31 ;  /* 0x000000101e5b7819 */ /* 0x000fc8000000121f */
[----:B------:R-:W1:Y:S01]  /*100b0*/  LDS.128 R44, [R60+0xc400] ;  /* 0x00c400003c2c7984 */ /* 0x000e620000000c00 */
[--C-:B0-----:R-:W-:Y:S02]  /*100c0*/  HADD2.F32 R29, -RZ, R33.reuse.H0_H0 ;  /* 0x20000021ff1d7230 */ /* 0x101fe40000004100 */
[----:B------:R-:W-:Y:S02]  /*100d0*/  HADD2.F32 R28, -RZ, R32.H0_H0 ;  /* 0x20000020ff1c7230 */ /* 0x000fe40000004100 */
[----:B------:R-:W-:Y:S02]  /*100e0*/  HADD2.F32 R33, -RZ, R33.H1_H1 ;  /* 0x30000021ff217230 */ /* 0x000fe40000004100 */
[----:B------:R-:W-:Y:S02]  /*100f0*/  HADD2.F32 R30, -RZ, R34.H0_H0 ;  /* 0x20000022ff1e7230 */ /* 0x000fe40000004100 */
[--C-:B------:R-:W-:Y:S02]  /*10100*/  HADD2.F32 R31, -RZ, R35.reuse.H0_H0 ;  /* 0x20000023ff1f7230 */ /* 0x100fe40000004100 */
[----:B------:R-:W-:-:S02]  /*10110*/  HADD2.F32 R35, -RZ, R35.H1_H1 ;  /* 0x30000023ff237230 */ /* 0x000fc40000004100 */
[----:B------:R-:W-:Y:S02]  /*10120*/  HADD2.F32 R32, -RZ, R32.H1_H1 ;  /* 0x30000020ff207230 */ /* 0x000fe40000004100 */
[--C-:B-1----:R-:W-:Y:S02]  /*10130*/  HADD2.F32 R41, -RZ, R45.reuse.H0_H0 ;  /* 0x2000002dff297230 */ /* 0x102fe40000004100 */
[----:B------:R-:W-:Y:S02]  /*10140*/  HADD2.F32 R40, -RZ, R44.H0_H0 ;  /* 0x2000002cff287230 */ /* 0x000fe40000004100 */
[----:B------:R-:W-:Y:S02]  /*10150*/  HADD2.F32 R45, -RZ, R45.H1_H1 ;  /* 0x3000002dff2d7230 */ /* 0x000fe40000004100 */
[C---:B------:R-:W-:Y:S01]  /*10160*/  FMUL.FTZ R88, R41.reuse, R64 ;  /* 0x0000004029587220 */ /* 0x040fe20000410000 */
[----:B------:R-:W-:Y:S01]  /*10170*/  FMUL.FTZ R90, R41, R62 ;  /* 0x0000003e295a7220 */ /* 0x000fe20000410000 */
[----:B------:R-:W-:-:S02]  /*10180*/  HADD2.F32 R41, -RZ, R84.H0_H0 ;  /* 0x20000054ff297230 */ /* 0x000fc40000004100 */
[C---:B------:R-:W-:Y:S01]  /*10190*/  FFMA.FTZ R88, R29.reuse, R62, -R88 ;  /* 0x0000003e1d587223 */ /* 0x040fe20000010858 */
[----:B------:R-:W-:Y:S01]  /*101a0*/  FFMA.FTZ R90, R29, R64, R90 ;  /* 0x000000401d5a7223 */ /* 0x000fe2000001005a */
[----:B------:R-:W-:Y:S02]  /*101b0*/  HADD2.F32 R62, -RZ, R61.H0_H0 ;  /* 0x2000003dff3e7230 */ /* 0x000fe40000004100 */
[C---:B------:R-:W-:Y:S01]  /*101c0*/  FMUL.FTZ R29, R40.reuse, R83 ;  /* 0x00000053281d7220 */ /* 0x040fe20000410000 */
[-C--:B------:R-:W-:Y:S01]  /*101d0*/  FMUL.FTZ R40, R40, R85.reuse ;  /* 0x0000005528287220 */ /* 0x080fe20000410000 */
[----:B------:R-:W-:Y:S02]  /*101e0*/  HADD2.F32 R42, -RZ, R46.H0_H0 ;  /* 0x2000002eff2a7230 */ /* 0x000fe40000004100 */
[----:B------:R-:W-:Y:S01]  /*101f0*/  FMUL.FTZ R92, R45, R66 ;  /* 0x000000422d5c7220 */ /* 0x000fe20000410000 */
[----:B------:R-:W-:Y:S01]  /*10200*/  FFMA.FTZ R85, R28, R85, -R29 ;  /* 0x000000551c557223 */ /* 0x000fe2000001081d */
[----:B------:R-:W-:-:S02]  /*10210*/  HADD2.F32 R43, -RZ, R47.H0_H0 ;  /* 0x2000002fff2b7230 */ /* 0x000fc40000004100 */
[-C--:B------:R-:W-:Y:S01]  /*10220*/  FMUL.FTZ R64, R45, R62.reuse ;  /* 0x0000003e2d407220 */ /* 0x080fe20000410000 */
[----:B------:R-:W-:Y:S02]  /*10230*/  HADD2.F32 R29, -RZ, R86.H0_H0 ;  /* 0x20000056ff1d7230 */ /* 0x000fe40000004100 */
[C---:B------:R-:W-:Y:S01]  /*10240*/  FFMA.FTZ R45, R33.reuse, R62, -R92 ;  /* 0x0000003e212d7223 */ /* 0x040fe2000001085c */
[----:B------:R-:W-:Y:S02]  /*10250*/  HADD2.F32 R84, -RZ, R84.H1_H1 ;  /* 0x30000054ff547230 */ /* 0x000fe40000004100 */
[----:B------:R-:W-:Y:S01]  /*10260*/  FFMA.FTZ R61, R33, R66, R64 ;  /* 0x00000042213d7223 */ /* 0x000fe20000010040 */
[----:B------:R-:W-:Y:S02]  /*10270*/  HADD2.F32 R86, -RZ, R86.H1_H1 ;  /* 0x30000056ff567230 */ /* 0x000fe40000004100 */
[----:B------:R-:W-:Y:S01]  /*10280*/  FFMA.FTZ R83, R28, R83, R40 ;  /* 0x000000531c537223 */ /* 0x000fe20000010028 */
[----:B------:R-:W-:-:S02]  /*10290*/  HADD2.F32 R47, -RZ, R47.H1_H1 ;  /* 0x3000002fff2f7230 */ /* 0x000fc40000004100 */
[C---:B------:R-:W-:Y:S01]  /*102a0*/  FMUL.FTZ R33, R42.reuse, R41 ;  /* 0x000000292a217220 */ /* 0x040fe20000410000 */
[-C--:B------:R-:W-:Y:S01]  /*102b0*/  FMUL.FTZ R63, R42, R29.reuse ;  /* 0x0000001d2a3f7220 */ /* 0x080fe20000410000 */
[----:B------:R-:W-:Y:S02]  /*102c0*/  HADD2.F32 R40, -RZ, R65.H0_H0 ;  /* 0x20000041ff287230 */ /* 0x000fe40000004100 */
[C---:B------:R-:W-:Y:S01]  /*102d0*/  FMUL.FTZ R62, R43.reuse, R84 ;  /* 0x000000542b3e7220 */ /* 0x040fe20000410000 */
[----:B------:R-:W-:Y:S02]  /*102e0*/  HADD2.F32 R28, -RZ, R89.H0_H0 ;  /* 0x20000059ff1c7230 */ /* 0x000fe40000004100 */
[----:B------:R-:W-:Y:S01]  /*102f0*/  FMUL.FTZ R43, R43, R86 ;  /* 0x000000562b2b7220 */ /* 0x000fe20000410000 */
[C---:B------:R-:W-:Y:S01]  /*10300*/  FFMA.FTZ R42, R30.reuse, R29, -R33 ;  /* 0x0000001d1e2a7223 */ /* 0x040fe20000010821 */
[----:B------:R-:W-:Y:S01]  /*10310*/  FFMA.FTZ R63, R30, R41, R63 ;  /* 0x000000291e3f7223 */ /* 0x000fe2000001003f */
[----:B------:R-:W-:-:S02]  /*10320*/  HADD2.F32 R44, -RZ, R44.H1_H1 ;  /* 0x3000002cff2c7230 */ /* 0x000fc40000004100 */
[----:B------:R-:W-:Y:S01]  /*10330*/  FMUL.FTZ R30, R47, R40 ;  /* 0x000000282f1e7220 */ /* 0x000fe20000410000 */
[----:B------:R-:W-:Y:S02]  /*10340*/  HADD2.F32 R46, -RZ, R46.H1_H1 ;  /* 0x3000002eff2e7230 */ /* 0x000fe40000004100 */
[C---:B------:R-:W-:Y:S01]  /*10350*/  FFMA.FTZ R62, R31.reuse, R86, -R62 ;  /* 0x000000561f3e7223 */ /* 0x040fe2000001083e */
[----:B------:R-:W-:Y:S01]  /*10360*/  FFMA.FTZ R84, R31, R84, R43 ;  /* 0x000000541f547223 */ /* 0x000fe2000001002b */
[-C--:B------:R-:W-:Y:S01]  /*10370*/  FMUL.FTZ R64, R47, R28.reuse ;  /* 0x0000001c2f407220 */ /* 0x080fe20000410000 */
[----:B------:R-:W-:Y:S02]  /*10380*/  HADD2.F32 R33, -RZ, R87.H0_H0 ;  /* 0x20000057ff217230 */ /* 0x000fe40000004100 */
[C---:B------:R-:W-:Y:S01]  /*10390*/  FFMA.FTZ R47, R35.reuse, R28, -R30 ;  /* 0x0000001c232f7223 */ /* 0x040fe2000001081e */
[----:B------:R-:W-:Y:S02]  /*103a0*/  HADD2.F32 R41, -RZ, R67.H0_H0 ;  /* 0x20000043ff297230 */ /* 0x000fe40000004100 */
[----:B------:R-:W-:Y:S01]  /*103b0*/  FFMA.FTZ R65, R35, R40, R64 ;  /* 0x0000002823417223 */ /* 0x000fe20000010040 */
[----:B------:R-:W-:-:S02]  /*103c0*/  HADD2.F32 R29, -RZ, R93.H0_H0 ;  /* 0x2000005dff1d7230 */ /* 0x000fc40000004100 */
[----:B------:R-:W-:Y:S01]  /*103d0*/  FMUL.FTZ R35, R44, R33 ;  /* 0x000000212c237220 */ /* 0x000fe20000410000 */
[----:B------:R-:W-:Y:S02]  /*103e0*/  HADD2.F32 R31, -RZ, R91.H0_H0 ;  /* 0x2000005bff1f7230 */ /* 0x000fe40000004100 */
[----:B------:R-:W-:Y:S01]  /*103f0*/  FMUL.FTZ R43, R46, R41 ;  /* 0x000000292e2b7220 */ /* 0x000fe20000410000 */
[----:B------:R-:W-:Y:S02]  /*10400*/  HADD2.F32 R34, -RZ, R34.H1_H1 ;  /* 0x30000022ff227230 */ /* 0x000fe40000004100 */
[-C--:B------:R-:W-:Y:S01]  /*10410*/  FMUL.FTZ R44, R44, R29.reuse ;  /* 0x0000001d2c2c7220 */ /* 0x080fe20000410000 */
[----:B------:R-:W-:Y:S01]  /*10420*/  FFMA.FTZ R28, R32, R29, -R35 ;  /* 0x0000001d201c7223 */ /* 0x000fe20000010823 */
[-C--:B------:R-:W-:Y:S01]  /*10430*/  FMUL.FTZ R46, R46, R31.reuse ;  /* 0x0000001f2e2e7220 */ /* 0x080fe20000410000 */
[----:B------:R-:W-:Y:S01]  /*10440*/  F2FP.F16.F32.PACK_AB R29, R45, R88 ;  /* 0x000000582d1d723e */ /* 0x000fe200000000ff */
[----:B------:R-:W-:Y:S01]  /*10450*/  FFMA.FTZ R43, R34, R31, -R43 ;  /* 0x0000001f222b7223 */ /* 0x000fe2000001082b */
        /* <DEDUP_REMOVED lines=11> */
.L_x_1835:
[----:B------:R-:W-:Y:S05]  /*10510*/  BSYNC B2 ;  /* 0x0000000000027941 */ /* 0x000fea0003800000 */
.L_x_1834:
[----:B------:R-:W-:Y:S05]  /*10520*/  @P2 BRA `(.L_x_1831) ;  /* 0x0000000400782947 */ /* 0x000fea0003800000 */
[----:B------:R-:W-:Y:S01]  /*10530*/  LEA.HI R82, R82, R192, RZ, 0x1d ;  /* 0x000000c052527211 */ /* 0x000fe200078fe8ff */
[----:B------:R-:W-:Y:S01]  /*10540*/  HADD2.F32 R41, -RZ, R76.H1_H1 ;  /* 0x3000004cff297230 */ /* 0x000fe20000004100 */
[----:B------:R-:W-:Y:S01]  /*10550*/  SHF.R.U64 R63, R36, 0x10, R37 ;  /* 0x00000010243f7819 */ /* 0x000fe20000001225 */
[--C-:B------:R-:W-:Y:S01]  /*10560*/  HADD2.F32 R42, -RZ, R74.reuse.H1_H1 ;  /* 0x3000004aff2a7230 */ /* 0x100fe20000004100 */
[----:B-1----:R-:W-:Y:S01]  /*10570*/  SHF.R.S32.HI R31, RZ, 0x1f, R82 ;  /* 0x0000001fff1f7819 */ /* 0x002fe20000011452 */
[----:B------:R-:W-:Y:S01]  /*10580*/  HADD2.F32 R74, -RZ, R74.H0_H0 ;  /* 0x2000004aff4a7230 */ /* 0x000fe20000004100 */
[----:B------:R-:W-:Y:S01]  /*10590*/  SHF.L.U32 R29, R82, 0x3, RZ ;  /* 0x00000003521d7819 */ /* 0x000fe200000006ff */
[----:B------:R-:W-:Y:S01]  /*105a0*/  HADD2.F32 R76, -RZ, R76.H0_H0 ;  /* 0x2000004cff4c7230 */ /* 0x000fe20000004100 */
[----:B------:R-:W-:Y:S02]  /*105b0*/  LEA.HI R31, R31, R82, RZ, 0x3 ;  /* 0x000000521f1f7211 */ /* 0x000fe400078f18ff */
[----:B------:R-:W-:-:S02]  /*105c0*/  LOP3.LUT R28, R174, 0x38, R29, 0xf8, !PT ;  /* 0x00000038ae1c7812 */ /* 0x000fc400078ef81d */
[----:B------:R-:W-:Y:S01]  /*105d0*/  SHF.R.U32.HI R43, RZ, 0x10, R25 ;  /* 0x00000010ff2b7819 */ /* 0x000fe20000011619 */
[----:B------:R-:W-:Y:S01]  /*105e0*/  IMAD.SHL.U32 R31, R31, 0x400, RZ ;  /* 0x000004001f1f7824 */ /* 0x000fe200078e00ff */
[----:B0-----:R-:W-:Y:S02]  /*105f0*/  LOP3.LUT R32, R28, R175, RZ, 0x3c, !PT ;  /* 0x000000af1c207212 */ /* 0x001fe400078e3cff */
[----:B------:R-:W-:Y:S02]  /*10600*/  SHF.R.U32.HI R44, RZ, 0x10, R37 ;  /* 0x00000010ff2c7819 */ /* 0x000fe40000011625 */
[----:B------:R-:W-:Y:S02]  /*10610*/  LOP3.LUT R33, R31, 0x7fffe000, RZ, 0xc0, !PT ;  /* 0x7fffe0001f217812 */ /* 0x000fe400078ec0ff */
[----:B------:R-:W0:Y:S01]  /*10620*/  LDS.128 R28, [R205] ;  /* 0x00000000cd1c7984 */ /* 0x000e220000000c00 */
[----:B------:R-:W-:Y:S01]  /*10630*/  SHF.R.U64 R65, R24, 0x10, R25 ;  /* 0x0000001018417819 */ /* 0x000fe20000001219 */
[----:B------:R-:W-:Y:S01]  /*10640*/  HADD2.F32 R44, -RZ, R44.H0_H0 ;  /* 0x2000002cff2c7230 */ /* 0x000fe20000004100 */
[----:B------:R-:W-:-:S02]  /*10650*/  IADD3 R33, R32, R33, R176 ;  /* 0x0000002120217210 */ /* 0x000fc40007ffe0b0 */
[----:B------:R-:W-:Y:S02]  /*10660*/  SHF.R.U64 R61, R38, 0x10, R39 ;  /* 0x00000010263d7819 */ /* 0x000fe40000001227 */
[----:B------:R-:W-:Y:S01]  /*10670*/  SHF.R.U64 R64, R26, 0x10, R27 ;  /* 0x000000101a407819 */ /* 0x000fe2000000121b */
[----:B------:R-:W-:Y:S01]  /*10680*/  IMAD R40, R33, 0x2, R16 ;  /* 0x0000000221287824 */ /* 0x000fe200078e0210 */
[----:B------:R-:W-:Y:S02]  /*10690*/  SHF.R.U32.HI R45, RZ, 0x10, R39 ;  /* 0x00000010ff2d7819 */ /* 0x000fe40000011627 */
[----:B------:R-:W-:Y:S02]  /*106a0*/  SHF.R.U32.HI R47, RZ, 0x10, R27 ;  /* 0x00000010ff2f7819 */ /* 0x000fe4000001161b */
[----:B------:R-:W1:Y:S01]  /*106b0*/  LDS.128 R32, [R40+0xc400] ;  /* 0x00c4000028207984 */ /* 0x000e620000000c00 */
[----:B0-----:R-:W-:Y:S02]  /*106c0*/  HADD2.F32 R25, -RZ, R29.H0_H0 ;  /* 0x2000001dff197230 */ /* 0x001fe40000004100 */
[----:B------:R-:W-:-:S02]  /*106d0*/  HADD2.F32 R24, -RZ, R28.H0_H0 ;  /* 0x2000001cff187230 */ /* 0x000fc40000004100 */
[----:B------:R-:W-:Y:S02]  /*106e0*/  HADD2.F32 R29, -RZ, R29.H1_H1 ;  /* 0x3000001dff1d7230 */ /* 0x000fe40000004100 */
[----:B------:R-:W-:Y:S02]  /*106f0*/  HADD2.F32 R26, -RZ, R30.H0_H0 ;  /* 0x2000001eff1a7230 */ /* 0x000fe40000004100 */
[--C-:B------:R-:W-:Y:S02]  /*10700*/  HADD2.F32 R27, -RZ, R31.reuse.H0_H0 ;  /* 0x2000001fff1b7230 */ /* 0x100fe40000004100 */
[----:B------:R-:W-:Y:S02]  /*10710*/  HADD2.F32 R31, -RZ, R31.H1_H1 ;  /* 0x3000001fff1f7230 */ /* 0x000fe40000004100 */
[----:B------:R-:W-:Y:S02]  /*10720*/  HADD2.F32 R28, -RZ, R28.H1_H1 ;  /* 0x3000001cff1c7230 */ /* 0x000fe40000004100 */
        /* <DEDUP_REMOVED lines=9> */
[----:B------:R-:W-:Y:S01]  /*107c0*/  FMUL.FTZ R25, R33, R74 ;  /* 0x0000004a21197220 */ /* 0x000fe20000410000 */
[----:B------:R-:W-:Y:S01]  /*107d0*/  FMUL.FTZ R42, R37, R36 ;  /* 0x00000024252a7220 */ /* 0x000fe20000410000 */
[----:B------:R-:W-:-:S02]  /*107e0*/  HADD2.F32 R38, -RZ, R34.H0_H0 ;  /* 0x20000022ff267230 */ /* 0x000fc40000004100 */
[-C--:B------:R-:W-:Y:S01]  /*107f0*/  FMUL.FTZ R33, R33, R76.reuse ;  /* 0x0000004c21217220 */ /* 0x080fe20000410000 */
[----:B------:R-:W-:Y:S02]  /*10800*/  HADD2.F32 R37, -RZ, R75.H0_H0 ;  /* 0x2000004bff257230 */ /* 0x000fe40000004100 */
[C---:B------:R-:W-:Y:S01]  /*10810*/  FFMA.FTZ R76, R24.reuse, R76, -R25 ;  /* 0x0000004c184c7223 */ /* 0x040fe20000010819 */
[C---:B------:R-:W-:Y:S01]  /*10820*/  FFMA.FTZ R43, R29.reuse, R44, R42 ;  /* 0x0000002c1d2b7223 */ /* 0x040fe2000001002a */
[----:B------:R-:W-:Y:S02]  /*10830*/  HADD2.F32 R25, -RZ, R77.H0_H0 ;  /* 0x2000004dff197230 */ /* 0x000fe40000004100 */
[----:B------:R-:W-:Y:S01]  /*10840*/  FFMA.FTZ R41, R29, R36, -R62 ;  /* 0x000000241d297223 */ /* 0x000fe2000001083e */
[----:B------:R-:W-:Y:S02]  /*10850*/  HADD2.F32 R39, -RZ, R35.H0_H0 ;  /* 0x20000023ff277230 */ /* 0x000fe40000004100 */
[----:B------:R-:W-:Y:S01]  /*10860*/  FFMA.FTZ R74, R24, R74, R33 ;  /* 0x0000004a184a7223 */ /* 0x000fe20000010021 */
[----:B------:R-:W-:-:S02]  /*10870*/  HADD2.F32 R42, -RZ, R75.H1_H1 ;  /* 0x3000004bff2a7230 */ /* 0x000fc40000004100 */
[C---:B------:R-:W-:Y:S01]  /*10880*/  FMUL.FTZ R29, R38.reuse, R37 ;  /* 0x00000025261d7220 */ /* 0x040fe20000410000 */
[----:B------:R-:W-:Y:S02]  /*10890*/  HADD2.F32 R24, -RZ, R77.H1_H1 ;  /* 0x3000004dff187230 */ /* 0x000fe40000004100 */
[-C--:B------:R-:W-:Y:S01]  /*108a0*/  FMUL.FTZ R33, R38, R25.reuse ;  /* 0x0000001926217220 */ /* 0x080fe20000410000 */
[----:B------:R-:W-:Y:S02]  /*108b0*/  HADD2.F32 R35, -RZ, R35.H1_H1 ;  /* 0x30000023ff237230 */ /* 0x000fe40000004100 */
[----:B------:R-:W-:Y:S01]  /*108c0*/  FFMA.FTZ R44, R26, R25, -R29 ;  /* 0x000000191a2c7223 */ /* 0x000fe2000001081d */
[----:B------:R-:W-:Y:S02]  /*108d0*/  HADD2.F32 R38, -RZ, R45.H0_H0 ;  /* 0x2000002dff267230 */ /* 0x000fe40000004100 */
[----:B------:R-:W-:Y:S01]  /*108e0*/  FMUL.FTZ R62, R39, R42 ;  /* 0x0000002a273e7220 */ /* 0x000fe20000410000 */
[----:B------:R-:W-:-:S02]  /*108f0*/  HADD2.F32 R36, -RZ, R47.H0_H0 ;  /* 0x2000002fff247230 */ /* 0x000fc40000004100 */
[-C--:B------:R-:W-:Y:S01]  /*10900*/  FMUL.FTZ R25, R39, R24.reuse ;  /* 0x0000001827197220 */ /* 0x080fe20000410000 */
[----:B------:R-:W-:Y:S01]  /*10910*/  FFMA.FTZ R39, R26, R37, R33 ;  /* 0x000000251a277223 */ /* 0x000fe20000010021 */
[----:B------:R-:W-:Y:S01]  /*10920*/  FFMA.FTZ R62, R27, R24, -R62 ;  /* 0x000000181b3e7223 */ /* 0x000fe2000001083e */
[----:B------:R-:W-:Y:S02]  /*10930*/  HADD2.F32 R32, -RZ, R32.H1_H1 ;  /* 0x30000020ff207230 */ /* 0x000fe40000004100 */
[----:B------:R-:W-:Y:S01]  /*10940*/  FMUL.FTZ R26, R35, R38 ;  /* 0x00000026231a7220 */ /* 0x000fe20000410000 */
[----:B------:R-:W-:Y:S02]  /*10950*/  HADD2.F32 R34, -RZ, R34.H1_H1 ;  /* 0x30000022ff227230 */ /* 0x000fe40000004100 */
[----:B------:R-:W-:Y:S01]  /*10960*/  FFMA.FTZ R42, R27, R42, R25 ;  /* 0x0000002a1b2a7223 */ /* 0x000fe20000010019 */
[----:B------:R-:W-:Y:S01]  /*10970*/  FMUL.FTZ R24, R35, R36 ;  /* 0x0000002423187220 */ /* 0x000fe20000410000 */
[----:B------:R-:W-:-:S02]  /*10980*/  HADD2.F32 R29, -RZ, R63.H0_H0 ;  /* 0x2000003fff1d7230 */ /* 0x000fc40000004100 */
[C---:B------:R-:W-:Y:S01]  /*10990*/  FFMA.FTZ R47, R31.reuse, R36, -R26 ;  /* 0x000000241f2f7223 */ /* 0x040fe2000001081a */
[----:B------:R-:W-:Y:S02]  /*109a0*/  HADD2.F32 R33, -RZ, R61.H0_H0 ;  /* 0x2000003dff217230 */ /* 0x000fe40000004100 */
[----:B------:R-:W-:Y:S01]  /*109b0*/  FFMA.FTZ R61, R31, R38, R24 ;  /* 0x000000261f3d7223 */ /* 0x000fe20000010018 */
[----:B------:R-:W-:Y:S02]  /*109c0*/  HADD2.F32 R25, -RZ, R65.H0_H0 ;  /* 0x20000041ff197230 */ /* 0x000fe40000004100 */
[----:B------:R-:W-:Y:S01]  /*109d0*/  FMUL.FTZ R31, R32, R29 ;  /* 0x0000001d201f7220 */ /* 0x000fe20000410000 */
[----:B------:R-:W-:Y:S02]  /*109e0*/  HADD2.F32 R27, -RZ, R64.H0_H0 ;  /* 0x20000040ff1b7230 */ /* 0x000fe40000004100 */
[----:B------:R-:W-:Y:S01]  /*109f0*/  FMUL.FTZ R45, R34, R33 ;  /* 0x00000021222d7220 */ /* 0x000fe20000410000 */
[----:B------:R-:W-:-:S02]  /*10a00*/  HADD2.F32 R30, -RZ, R30.H1_H1 ;  /* 0x3000001eff1e7230 */ /* 0x000fc40000004100 */
[-C--:B------:R-:W-:Y:S01]  /*10a10*/  FMUL.FTZ R32, R32, R25.reuse ;  /* 0x0000001920207220 */ /* 0x080fe20000410000 */
[----:B------:R-:W-:Y:S01]  /*10a20*/  FFMA.FTZ R35, R28, R25, -R31 ;  /* 0x000000191c237223 */ /* 0x000fe2000001081f */
[-C--:B------:R-:W-:Y:S01]  /*10a30*/  FMUL.FTZ R34, R34, R27.reuse ;  /* 0x0000001b22227220 */ /* 0x080fe20000410000 */
[----:B------:R-:W-:Y:S01]  /*10a40*/  F2FP.F16.F32.PACK_AB R25, R41, R46 ;  /* 0x0000002e2919723e */ /* 0x000fe200000000ff */
[----:B------:R-:W-:Y:S01]  /*10a50*/  FFMA.FTZ R45, R30, R27, -R45 ;  /* 0x0000001b1e2d7223 */ /* 0x000fe2000001082d */
[----:B------:R-:W-:Y:S01]  /*10a60*/  FFMA.FTZ R37, R28, R29, R32 ;  /* 0x0000001d1c257223 */ /* 0x000fe20000010020 */
[----:B------:R-:W-:Y:S01]  /*10a70*/  FFMA.FTZ R30, R30, R33, R34 ;  /* 0x000000211e1e7223 */ /* 0x000fe20000010022 */
        /* <DEDUP_REMOVED lines=9> */
.L_x_1831:
[----:B------:R-:W-:Y:S05]  /*10b10*/  BSYNC B1 ;  /* 0x0000000000017941 */ /* 0x000fea0003800000 */
.L_x_1830:
[----:B------:R-:W-:-:S13]  /*10b20*/  ISETP.GE.AND P0, PT, R188, R73, PT ;  /* 0x00000049bc00720c */ /* 0x000fda0003f06270 */
[----:B------:R-:W-:Y:S05]  /*10b30*/  @P0 BRA `(.L_x_1811) ;  /* 0x0000001000940947 */ /* 0x000fea0003800000 */
[----:B01----:R-:W0:Y:S01]  /*10b40*/  LDC R32, c[0x0][0x3f4] ;  /* 0x0000fd00ff207b82 */ /* 0x003e220000000800 */
[----:B------:R-:W-:Y:S01]  /*10b50*/  BSSY B1, `(.L_x_1836) ;  /* 0x0000063000017945 */ /* 0x000fe20003800000 */
[-C--:B0-----:R-:W-:Y:S02]  /*10b60*/  ISETP.GE.AND P0, PT, R18, R32.reuse, PT ;  /* 0x000000201200720c */ /* 0x081fe40003f06270 */
[-C--:B------:R-:W-:Y:S02]  /*10b70*/  ISETP.GE.AND P1, PT, R165, R32.reuse, PT ;  /* 0x00000020a500720c */ /* 0x080fe40003f26270 */
[----:B------:R-:W-:-:S09]  /*10b80*/  ISETP.GE.AND P2, PT, R166, R32, PT ;  /* 0x00000020a600720c */ /* 0x000fd20003f46270 */
[----:B------:R-:W-:Y:S05]  /*10b90*/  @P0 BRA `(.L_x_1837) ;  /* 0x0000000400780947 */ /* 0x000fea0003800000 */
[----:B--2---:R-:W-:Y:S01]  /*10ba0*/  LEA.HI R24, R32, R189, RZ, 0x1d ;  /* 0x000000bd20187211 */ /* 0x004fe200078fe8ff */
[----:B------:R-:W-:Y:S01]  /*10bb0*/  HADD2.F32 R38, -RZ, R80.H1_H1 ;  /* 0x30000050ff267230 */ /* 0x000fe20000004100 */
[----:B------:R-:W-:Y:S01]  /*10bc0*/  SHF.R.U32.HI R41, RZ, 0x10, R49 ;  /* 0x00000010ff297819 */ /* 0x000fe20000011631 */
        /* <DEDUP_REMOVED lines=12> */
[----:B------:R-:W-:Y:S02]  /*10c90*/  SHF.R.U64 R48, R4, 0x10, R5 ;  /* 0x0000001004307819 */ /* 0x000fe40000001205 */
[----:B------:R-:W-:Y:S02]  /*10ca0*/  LOP3.LUT R28, R24, 0x7fffe000, RZ, 0xc0, !PT ;  /* 0x7fffe000181c7812 */ /* 0x000fe400078ec0ff */
[----:B------:R-:W0:Y:S01]  /*10cb0*/  LDS.128 R24, [R206] ;  /* 0x00000000ce187984 */ /* 0x000e220000000c00 */
[----:B------:R-:W-:Y:S02]  /*10cc0*/  SHF.R.U64 R49, R50, 0x10, R51 ;  /* 0x0000001032317819 */ /* 0x000fe40000001233 */
[----:B------:R-:W-:Y:S02]  /*10cd0*/  IADD3 R29, R29, R28, R178 ;  /* 0x0000001c1d1d7210 */ /* 0x000fe40007ffe0b2 */
[----:B------:R-:W-:Y:S02]  /*10ce0*/  SHF.R.U64 R47, R6, 0x10, R7 ;  /* 0x00000010062f7819 */ /* 0x000fe40000001207 */
[----:B------:R-:W-:-:S02]  /*10cf0*/  LEA R33, R29, R16, 0x1 ;  /* 0x000000101d217211 */ /* 0x000fc400078e08ff */
[----:B------:R-:W-:Y:S02]  /*10d00*/  SHF.R.U32.HI R50, RZ, 0x10, R51 ;  /* 0x00000010ff327819 */ /* 0x000fe40000011633 */
[----:B------:R-:W-:Y:S01]  /*10d10*/  SHF.R.U32.HI R43, RZ, 0x10, R7 ;  /* 0x00000010ff2b7819 */ /* 0x000fe20000011607 */
[----:B------:R-:W1:Y:S01]  /*10d20*/  LDS.128 R28, [R33+0xc400] ;  /* 0x00c40000211c7984 */ /* 0x000e620000000c00 */
[--C-:B0-----:R-:W-:Y:S02]  /*10d30*/  HADD2.F32 R5, -RZ, R25.reuse.H0_H0 ;  /* 0x20000019ff057230 */ /* 0x101fe40000004100 */
[----:B------:R-:W-:Y:S02]  /*10d40*/  HADD2.F32 R4, -RZ, R24.H0_H0 ;  /* 0x20000018ff047230 */ /* 0x000fe40000004100 */
[----:B------:R-:W-:Y:S02]  /*10d50*/  HADD2.F32 R25, -RZ, R25.H1_H1 ;  /* 0x30000019ff197230 */ /* 0x000fe40000004100 */
[----:B------:R-:W-:-:S02]  /*10d60*/  HADD2.F32 R6, -RZ, R26.H0_H0 ;  /* 0x2000001aff067230 */ /* 0x000fc40000004100 */
[--C-:B------:R-:W-:Y:S02]  /*10d70*/  HADD2.F32 R7, -RZ, R27.reuse.H0_H0 ;  /* 0x2000001bff077230 */ /* 0x100fe40000004100 */
[----:B------:R-:W-:Y:S02]  /*10d80*/  HADD2.F32 R27, -RZ, R27.H1_H1 ;  /* 0x3000001bff1b7230 */ /* 0x000fe40000004100 */
[--C-:B-1----:R-:W-:Y:S02]  /*10d90*/  HADD2.F32 R34, -RZ, R29.reuse.H0_H0 ;  /* 0x2000001dff227230 */ /* 0x102fe40000004100 */
[----:B------:R-:W-:Y:S02]  /*10da0*/  HADD2.F32 R35, -RZ, R29.H1_H1 ;  /* 0x3000001dff237230 */ /* 0x000fe40000004100 */
[----:B------:R-:W-:Y:S02]  /*10db0*/  HADD2.F32 R29, -RZ, R28.H0_H0 ;  /* 0x2000001cff1d7230 */ /* 0x000fe40000004100 */
[C---:B------:R-:W-:Y:S01]  /*10dc0*/  FMUL.FTZ R42, R34.reuse, R39 ;  /* 0x00000027222a7220 */ /* 0x040fe20000410000 */
[----:B------:R-:W-:Y:S01]  /*10dd0*/  FMUL.FTZ R44, R34, R38 ;  /* 0x00000026222c7220 */ /* 0x000fe20000410000 */
[----:B------:R-:W-:-:S02]  /*10de0*/  HADD2.F32 R34, -RZ, R41.H0_H0 ;  /* 0x20000029ff227230 */ /* 0x000fc40000004100 */
[C---:B------:R-:W-:Y:S01]  /*10df0*/  FFMA.FTZ R42, R5.reuse, R38, -R42 ;  /* 0x00000026052a7223 */ /* 0x040fe2000001082a */
[----:B------:R-:W-:Y:S01]  /*10e00*/  FFMA.FTZ R44, R5, R39, R44 ;  /* 0x00000027052c7223 */ /* 0x000fe2000001002c */
[----:B------:R-:W-:Y:S01]  /*10e10*/  FMUL.FTZ R5, R29, R78 ;  /* 0x0000004e1d057220 */ /* 0x000fe20000410000 */
[C---:B------:R-:W-:Y:S01]  /*10e20*/  FMUL.FTZ R38, R35.reuse, R40 ;  /* 0x0000002823267220 */ /* 0x040fe20000410000 */
[----:B------:R-:W-:Y:S01]  /*10e30*/  FMUL.FTZ R46, R35, R34 ;  /* 0x00000022232e7220 */ /* 0x000fe20000410000 */
[----:B------:R-:W-:Y:S02]  /*10e40*/  HADD2.F32 R36, -RZ, R30.H0_H0 ;  /* 0x2000001eff247230 */ /* 0x000fe40000004100 */
[-C--:B------:R-:W-:Y:S01]  /*10e50*/  FMUL.FTZ R29, R29, R80.reuse ;  /* 0x000000501d1d7220 */ /* 0x080fe20000410000 */
[----:B------:R-:W-:Y:S02]  /*10e60*/  HADD2.F32 R35, -RZ, R79.H0_H0 ;  /* 0x2000004fff237230 */ /* 0x000fe40000004100 */
[----:B------:R-:W-:Y:S01]  /*10e70*/  FFMA.FTZ R80, R4, R80, -R5 ;  /* 0x0000005004507223 */ /* 0x000fe20000010805 */
[----:B------:R-:W-:Y:S01]  /*10e80*/  FFMA.FTZ R39, R25, R34, -R38 ;  /* 0x0000002219277223 */ /* 0x000fe20000010826 */
[----:B------:R-:W-:-:S02]  /*10e90*/  HADD2.F32 R5, -RZ, R81.H0_H0 ;  /* 0x20000051ff057230 */ /* 0x000fc40000004100 */
[----:B------:R-:W-:Y:S01]  /*10ea0*/  FFMA.FTZ R41, R25, R40, R46 ;  /* 0x0000002819297223 */ /* 0x000fe2000001002e */
[----:B------:R-:W-:Y:S02]  /*10eb0*/  HADD2.F32 R37, -RZ, R31.H0_H0 ;  /* 0x2000001fff257230 */ /* 0x000fe40000004100 */
[----:B------:R-:W-:Y:S01]  /*10ec0*/  FFMA.FTZ R78, R4, R78, R29 ;  /* 0x0000004e044e7223 */ /* 0x000fe2000001001d */
[----:B------:R-:W-:Y:S02]  /*10ed0*/  HADD2.F32 R38, -RZ, R79.H1_H1 ;  /* 0x3000004fff267230 */ /* 0x000fe40000004100 */
[C---:B------:R-:W-:Y:S01]  /*10ee0*/  FMUL.FTZ R25, R36.reuse, R35 ;  /* 0x0000002324197220 */ /* 0x040fe20000410000 */
[----:B------:R-:W-:Y:S02]  /*10ef0*/  HADD2.F32 R4, -RZ, R81.H1_H1 ;  /* 0x30000051ff047230 */ /* 0x000fe40000004100 */
[----:B------:R-:W-:Y:S01]  /*10f00*/  FMUL.FTZ R29, R36, R5 ;  /* 0x00000005241d7220 */ /* 0x000fe20000410000 */
[----:B------:R-:W-:-:S02]  /*10f10*/  HADD2.F32 R31, -RZ, R31.H1_H1 ;  /* 0x3000001fff1f7230 */ /* 0x000fc40000004100 */
[C---:B------:R-:W-:Y:S01]  /*10f20*/  FFMA.FTZ R40, R6.reuse, R5, -R25 ;  /* 0x0000000506287223 */ /* 0x040fe20000010819 */
[----:B------:R-:W-:Y:S02]  /*10f30*/  HADD2.F32 R36, -RZ, R43.H0_H0 ;  /* 0x2000002bff247230 */ /* 0x000fe40000004100 */
[C---:B------:R-:W-:Y:S01]  /*10f40*/  FMUL.FTZ R46, R37.reuse, R38 ;  /* 0x00000026252e7220 */ /* 0x040fe20000410000 */
[----:B------:R-:W-:Y:S02]  /*10f50*/  HADD2.F32 R34, -RZ, R50.H0_H0 ;  /* 0x20000032ff227230 */ /* 0x000fe40000004100 */
[-C--:B------:R-:W-:Y:S01]  /*10f60*/  FMUL.FTZ R5, R37, R4.reuse ;  /* 0x0000000425057220 */ /* 0x080fe20000410000 */
[----:B------:R-:W-:Y:S01]  /*10f70*/  FFMA.FTZ R37, R6, R35, R29 ;  /* 0x0000002306257223 */ /* 0x000fe2000001001d */
[----:B------:R-:W-:Y:S01]  /*10f80*/  FFMA.FTZ R46, R7, R4, -R46 ;  /* 0x00000004072e7223 */ /* 0x000fe2000001082e */
[----:B------:R-:W-:Y:S02]  /*10f90*/  HADD2.F32 R28, -RZ, R28.H1_H1 ;  /* 0x3000001cff1c7230 */ /* 0x000fe40000004100 */
[----:B------:R-:W-:Y:S01]  /*10fa0*/  FMUL.FTZ R6, R31, R36 ;  /* 0x000000241f067220 */ /* 0x000fe20000410000 */
[----:B------:R-:W-:-:S02]  /*10fb0*/  HADD2.F32 R30, -RZ, R30.H1_H1 ;  /* 0x3000001eff1e7230 */ /* 0x000fc40000004100 */
[----:B------:R-:W-:Y:S01]  /*10fc0*/  FFMA.FTZ R38, R7, R38, R5 ;  /* 0x0000002607267223 */ /* 0x000fe20000010005 */
[-C--:B------:R-:W-:Y:S01]  /*10fd0*/  FMUL.FTZ R4, R31, R34.reuse ;  /* 0x000000221f047220 */ /* 0x080fe20000410000 */
[----:B------:R-:W-:Y:S02]  /*10fe0*/  HADD2.F32 R25, -RZ, R48.H0_H0 ;  /* 0x20000030ff197230 */ /* 0x000fe40000004100 */
[C---:B------:R-:W-:Y:S01]  /*10ff0*/  FFMA.FTZ R45, R27.reuse, R34, -R6 ;  /* 0x000000221b2d7223 */ /* 0x040fe20000010806 */
[----:B------:R-:W-:Y:S02]  /*11000*/  HADD2.F32 R29, -RZ, R47.H0_H0 ;  /* 0x2000002fff1d7230 */ /* 0x000fe40000004100 */
[----:B------:R-:W-:Y:S01]  /*11010*/  FFMA.FTZ R47, R27, R36, R4 ;  /* 0x000000241b2f7223 */ /* 0x000fe20000010004 */
[----:B------:R-:W-:Y:S02]  /*11020*/  HADD2.F32 R5, -RZ, R60.H0_H0 ;  /* 0x2000003cff057230 */ /* 0x000fe40000004100 */
[----:B------:R-:W-:Y:S01]  /*11030*/  FMUL.FTZ R27, R28, R25 ;  /* 0x000000191c1b7220 */ /* 0x000fe20000410000 */
[----:B------:R-:W-:-:S02]  /*11040*/  HADD2.F32 R7, -RZ, R49.H0_H0 ;  /* 0x20000031ff077230 */ /* 0x000fc40000004100 */
[----:B------:R-:W-:Y:S01]  /*11050*/  FMUL.FTZ R43, R30, R29 ;  /* 0x0000001d1e2b7220 */ /* 0x000fe20000410000 */
[----:B------:R-:W-:Y:S02]  /*11060*/  HADD2.F32 R24, -RZ, R24.H1_H1 ;  /* 0x30000018ff187230 */ /* 0x000fe40000004100 */
[----:B------:R-:W-:Y:S01]  /*11070*/  FMUL.FTZ R28, R28, R5 ;  /* 0x000000051c1c7220 */ /* 0x000fe20000410000 */
[----:B------:R-:W-:Y:S02]  /*11080*/  HADD2.F32 R26, -RZ, R26.H1_H1 ;  /* 0x3000001aff1a7230 */ /* 0x000fe40000004100 */
        /* <DEDUP_REMOVED lines=12> */
[----:B------:R-:W-:-:S02]  /*11150*/  F2FP.F16.F32.PACK_AB R24, R35, R78 ;  /* 0x0000004e2318723e */ /* 0x000fc400000000ff */
[----:B------:R-:W-:-:S05]  /*11160*/  F2FP.F16.F32.PACK_AB R26, R26, R37 ;  /* 0x000000251a1a723e */ /* 0x000fca00000000ff */
[----:B------:R0:W-:Y:S02]  /*11170*/  STS.128 [R33+0xc400], R24 ;  /* 0x00c4001821007388 */ /* 0x0001e40000000c00 */
.L_x_1837:
[----:B------:R-:W-:Y:S05]  /*11180*/  BSYNC B1 ;  /* 0x0000000000017941 */ /* 0x000fea0003800000 */
.L_x_1836:
[----:B------:R-:W-:Y:S04]  /*11190*/  BSSY B1, `(.L_x_1838) ;  /* 0x0000060000017945 */ /* 0x000fe80003800000 */
[----:B------:R-:W-:Y:S05]  /*111a0*/  @P1 BRA `(.L_x_1839) ;  /* 0x0000000400781947 */ /* 0x000fea0003800000 */
[----:B0-----:R-:W-:Y:S01]  /*111b0*/  LEA.HI R4, R32, R191, RZ, 0x1d ;  /* 0x000000bf20047211 */ /* 0x001fe200078fe8ff */
[----:B------:R-:W-:Y:S01]  /*111c0*/  HADD2.F32 R35, -RZ, R69.H1_H1 ;  /* 0x30000045ff237230 */ /* 0x000fe20000004100 */
[----:B------:R-:W-:Y:S01]  /*111d0*/  SHF.R.U32.HI R36, RZ, 0x10, R9 ;  /* 0x00000010ff247819 */ /* 0x000fe20000011609 */
[----:B------:R-:W-:Y:S01]  /*111e0*/  HADD2.F32 R34, -RZ, R71.H1_H1 ;  /* 0x30000047ff227230 */ /* 0x000fe20000004100 */
[----:B------:R-:W-:Y:S01]  /*111f0*/  SHF.R.S32.HI R5, RZ, 0x1f, R4 ;  /* 0x0000001fff057819 */ /* 0x000fe20000011404 */
[----:B------:R-:W-:Y:S01]  /*11200*/  IMAD.SHL.U32 R6, R4, 0x8, RZ ;  /* 0x0000000804067824 */ /* 0x000fe200078e00ff */
[----:B------:R-:W-:Y:S01]  /*11210*/  SHF.R.U64 R47, R52, 0x10, R53 ;  /* 0x00000010342f7819 */ /* 0x000fe20000001235 */
[----:B------:R-:W-:Y:S01]  /*11220*/  HADD2.F32 R36, -RZ, R36.H0_H0 ;  /* 0x20000024ff247230 */ /* 0x000fe20000004100 */
[----:B------:R-:W-:Y:S02]  /*11230*/  LEA.HI R4, R5, R4, RZ, 0x3 ;  /* 0x0000000405047211 */ /* 0x000fe400078f18ff */
[----:B------:R-:W-:-:S02]  /*11240*/  LOP3.LUT R5, R173, 0x38, R6, 0xf8, !PT ;  /* 0x00000038ad057812 */ /* 0x000fc400078ef806 */
[----:B------:R-:W-:Y:S01]  /*11250*/  SHF.R.U64 R45, R8, 0x10, R9 ;  /* 0x00000010082d7819 */ /* 0x000fe20000001209 */
[----:B------:R-:W-:Y:S01]  /*11260*/  IMAD.SHL.U32 R4, R4, 0x400, RZ ;  /* 0x0000040004047824 */ /* 0x000fe200078e00ff */
[----:B--2---:R-:W-:Y:S02]  /*11270*/  LOP3.LUT R25, R5, R208, RZ, 0x3c, !PT ;  /* 0x000000d005197212 */ /* 0x004fe400078e3cff */
[----:B------:R-:W-:Y:S02]  /*11280*/  SHF.R.U32.HI R52, RZ, 0x10, R53 ;  /* 0x00000010ff347819 */ /* 0x000fe40000011635 */
[----:B------:R-:W-:Y:S02]  /*11290*/  LOP3.LUT R24, R4, 0x7fffe000, RZ, 0xc0, !PT ;  /* 0x7fffe00004187812 */ /* 0x000fe400078ec0ff */
[----:B------:R-:W0:Y:S01]  /*112a0*/  LDS.128 R4, [R204] ;  /* 0x00000000cc047984 */ /* 0x000e220000000c00 */
[----:B------:R-:W-:Y:S02]  /*112b0*/  SHF.R.U64 R43, R10, 0x10, R11 ;  /* 0x000000100a2b7819 */ /* 0x000fe4000000120b */
[----:B------:R-:W-:-:S02]  /*112c0*/  IADD3 R25, R25, R24, R178 ;  /* 0x0000001819197210 */ /* 0x000fc40007ffe0b2 */
[--C-:B------:R-:W-:Y:S02]  /*112d0*/  SHF.R.U64 R46, R54, 0x10, R55.reuse ;  /* 0x00000010362e7819 */ /* 0x100fe40000001237 */
[----:B------:R-:W-:Y:S01]  /*112e0*/  SHF.R.U32.HI R54, RZ, 0x10, R55 ;  /* 0x00000010ff367819 */ /* 0x000fe20000011637 */
[----:B------:R-:W-:Y:S01]  /*112f0*/  IMAD R28, R25, 0x2, R16 ;  /* 0x00000002191c7824 */ /* 0x000fe200078e0210 */
[----:B------:R-:W-:-:S04]  /*11300*/  SHF.R.U32.HI R41, RZ, 0x10, R11 ;  /* 0x00000010ff297819 */ /* 0x000fc8000001160b */
[----:B------:R-:W1:Y:S01]  /*11310*/  LDS.128 R24, [R28+0xc400] ;  /* 0x00c400001c187984 */ /* 0x000e620000000c00 */
[--C-:B0-----:R-:W-:Y:S02]  /*11320*/  HADD2.F32 R8, -RZ, R5.reuse.H0_H0 ;  /* 0x20000005ff087230 */ /* 0x101fe40000004100 */
[----:B------:R-:W-:Y:S02]  /*11330*/  HADD2.F32 R9, -RZ, R5.H1_H1 ;  /* 0x30000005ff097230 */ /* 0x000fe40000004100 */
[----:B------:R-:W-:Y:S02]  /*11340*/  HADD2.F32 R5, -RZ, R4.H0_H0 ;  /* 0x20000004ff057230 */ /* 0x000fe40000004100 */
[----:B------:R-:W-:Y:S02]  /*11350*/  HADD2.F32 R10, -RZ, R6.H0_H0 ;  /* 0x20000006ff0a7230 */ /* 0x000fe40000004100 */
[--C-:B------:R-:W-:Y:S02]  /*11360*/  HADD2.F32 R11, -RZ, R7.reuse.H0_H0 ;  /* 0x20000007ff0b7230 */ /* 0x100fe40000004100 */
[----:B------:R-:W-:-:S02]  /*11370*/  HADD2.F32 R7, -RZ, R7.H1_H1 ;  /* 0x30000007ff077230 */ /* 0x000fc40000004100 */
[----:B------:R-:W-:Y:S02]  /*11380*/  HADD2.F32 R4, -RZ, R4.H1_H1 ;  /* 0x30000004ff047230 */ /* 0x000fe40000004100 */
[--C-:B-1----:R-:W-:Y:S02]  /*11390*/  HADD2.F32 R29, -RZ, R25.reuse.H0_H0 ;  /* 0x20000019ff1d7230 */ /* 0x102fe40000004100 */
[----:B------:R-:W-:Y:S02]  /*113a0*/  HADD2.F32 R30, -RZ, R25.H1_H1 ;  /* 0x30000019ff1e7230 */ /* 0x000fe40000004100 */
[----:B------:R-:W-:Y:S02]  /*113b0*/  HADD2.F32 R25, -RZ, R24.H0_H0 ;  /* 0x20000018ff197230 */ /* 0x000fe40000004100 */
[C---:B------:R-:W-:Y:S01]  /*113c0*/  FMUL.FTZ R37, R29.reuse, R35 ;  /* 0x000000231d257220 */ /* 0x040fe20000410000 */
[----:B------:R-:W-:Y:S01]  /*113d0*/  FMUL.FTZ R39, R29, R34 ;  /* 0x000000221d277220 */ /* 0x000fe20000410000 */
[----:B------:R-:W-:-:S02]  /*113e0*/  HADD2.F32 R29, -RZ, R52.H0_H0 ;  /* 0x20000034ff1d7230 */ /* 0x000fc40000004100 */
[----:B------:R-:W-:Y:S01]  /*113f0*/  FMUL.FTZ R38, R30, R36 ;  /* 0x000000241e267220 */ /* 0x000fe20000410000 */
[C---:B------:R-:W-:Y:S01]  /*11400*/  FFMA.FTZ R37, R8.reuse, R34, -R37 ;  /* 0x0000002208257223 */ /* 0x040fe20000010825 */
[----:B------:R-:W-:Y:S02]  /*11410*/  HADD2.F32 R34, -RZ, R69.H0_H0 ;  /* 0x20000045ff227230 */ /* 0x000fe40000004100 */
[----:B------:R-:W-:Y:S01]  /*11420*/  FFMA.FTZ R39, R8, R35, R39 ;  /* 0x0000002308277223 */ /* 0x000fe20000010027 */
[----:B------:R-:W-:Y:S02]  /*11430*/  HADD2.F32 R8, -RZ, R71.H0_H0 ;  /* 0x20000047ff087230 */ /* 0x000fe40000004100 */
[-C--:B------:R-:W-:Y:S01]  /*11440*/  FMUL.FTZ R40, R30, R29.reuse ;  /* 0x0000001d1e287220 */ /* 0x080fe20000410000 */
[----:B------:R-:W-:Y:S01]  /*11450*/  FFMA.FTZ R38, R9, R29, -R38 ;  /* 0x0000001d09267223 */ /* 0x000fe20000010826 */
[----:B------:R-:W-:Y:S01]  /*11460*/  FMUL.FTZ R30, R25, R34 ;  /* 0x00000022191e7220 */ /* 0x000fe20000410000 */
[----:B------:R-:W-:-:S02]  /*11470*/  HADD2.F32 R31, -RZ, R26.H0_H0 ;  /* 0x2000001aff1f7230 */ /* 0x000fc40000004100 */
[-C--:B------:R-:W-:Y:S01]  /*11480*/  FMUL.FTZ R25, R25, R8.reuse ;  /* 0x0000000819197220 */ /* 0x080fe20000410000 */
[----:B------:R-:W-:Y:S02]  /*11490*/  HADD2.F32 R29, -RZ, R70.H0_H0 ;  /* 0x20000046ff1d7230 */ /* 0x000fe40000004100 */
[C---:B------:R-:W-:Y:S01]  /*114a0*/  FFMA.FTZ R35, R5.reuse, R8, -R30 ;  /* 0x0000000805237223 */ /* 0x040fe2000001081e */
[----:B------:R-:W-:Y:S02]  /*114b0*/  HADD2.F32 R8, -RZ, R72.H0_H0 ;  /* 0x20000048ff087230 */ /* 0x000fe40000004100 */
[----:B------:R-:W-:Y:S01]  /*114c0*/  FFMA.FTZ R34, R5, R34, R25 ;  /* 0x0000002205227223 */ /* 0x000fe20000010019 */
[----:B------:R-:W-:Y:S02]  /*114d0*/  HADD2.F32 R33, -RZ, R27.H0_H0 ;  /* 0x2000001bff217230 */ /* 0x000fe40000004100 */
[----:B------:R-:W-:Y:S01]  /*114e0*/  FMUL.FTZ R5, R31, R29 ;  /* 0x0000001d1f057220 */ /* 0x000fe20000410000 */
[----:B------:R-:W-:-:S02]  /*114f0*/  HADD2.F32 R70, -RZ, R70.H1_H1 ;  /* 0x30000046ff467230 */ /* 0x000fc40000004100 */
[----:B------:R-:W-:Y:S01]  /*11500*/  FFMA.FTZ R40, R9, R36, R40 ;  /* 0x0000002409287223 */ /* 0x000fe20000010028 */
[----:B------:R-:W-:Y:S02]  /*11510*/  HADD2.F32 R72, -RZ, R72.H1_H1 ;  /* 0x30000048ff487230 */ /* 0x000fe40000004100 */
[-C--:B------:R-:W-:Y:S01]  /*11520*/  FMUL.FTZ R9, R31, R8.reuse ;  /* 0x000000081f097220 */ /* 0x080fe20000410000 */
[----:B------:R-:W-:Y:S01]  /*11530*/  FFMA.FTZ R31, R10, R8, -R5 ;  /* 0x000000080a1f7223 */ /* 0x000fe20000010805 */
[C---:B------:R-:W-:Y:S01]  /*11540*/  FMUL.FTZ R36, R33.reuse, R70 ;  /* 0x0000004621247220 */ /* 0x040fe20000410000 */
[----:B------:R-:W-:Y:S02]  /*11550*/  HADD2.F32 R27, -RZ, R27.H1_H1 ;  /* 0x3000001bff1b7230 */ /* 0x000fe40000004100 */
[-C--:B------:R-:W-:Y:S01]  /*11560*/  FMUL.FTZ R33, R33, R72.reuse ;  /* 0x0000004821217220 */ /* 0x080fe20000410000 */
[----:B------:R-:W-:Y:S02]  /*11570*/  HADD2.F32 R30, -RZ, R41.H0_H0 ;  /* 0x20000029ff1e7230 */ /* 0x000fe40000004100 */
[----:B------:R-:W-:Y:S01]  /*11580*/  FFMA.FTZ R36, R11, R72, -R36 ;  /* 0x000000480b247223 */ /* 0x000fe20000010824 */
[----:B------:R-:W-:-:S02]  /*11590*/  HADD2.F32 R8, -RZ, R54.H0_H0 ;  /* 0x20000036ff087230 */ /* 0x000fc40000004100 */
[----:B------:R-:W-:Y:S01]  /*115a0*/  FFMA.FTZ R33, R11, R70, R33 ;  /* 0x000000460b217223 */ /* 0x000fe20000010021 */
[----:B------:R-:W-:Y:S02]  /*115b0*/  HADD2.F32 R24, -RZ, R24.H1_H1 ;  /* 0x30000018ff187230 */ /* 0x000fe40000004100 */
[C---:B------:R-:W-:Y:S01]  /*115c0*/  FMUL.FTZ R42, R27.reuse, R30 ;  /* 0x0000001e1b2a7220 */ /* 0x040fe20000410000 */
[----:B------:R-:W-:Y:S02]  /*115d0*/  HADD2.F32 R11, -RZ, R45.H0_H0 ;  /* 0x2000002dff0b7230 */ /* 0x000fe40000004100 */
[----:B------:R-:W-:Y:S01]  /*115e0*/  FMUL.FTZ R44, R27, R8 ;  /* 0x000000081b2c7220 */ /* 0x000fe20000410000 */
[----:B------:R-:W-:Y:S02]  /*115f0*/  HADD2.F32 R5, -RZ, R47.H0_H0 ;  /* 0x2000002fff057230 */ /* 0x000fe40000004100 */
[----:B------:R-:W-:Y:S01]  /*11600*/  FFMA.FTZ R10, R10, R29, R9 ;  /* 0x0000001d0a0a7223 */ /* 0x000fe20000010009 */
[----:B------:R-:W-:-:S02]  /*11610*/  HADD2.F32 R26, -RZ, R26.H1_H1 ;  /* 0x3000001aff1a7230 */ /* 0x000fc40000004100 */
[C---:B------:R-:W-:Y:S01]  /*11620*/  FFMA.FTZ R41, R7.reuse, R8, -R42 ;  /* 0x0000000807297223 */ /* 0x040fe2000001082a */
[----:B------:R-:W-:Y:S02]  /*11630*/  HADD2.F32 R25, -RZ, R43.H0_H0 ;  /* 0x2000002bff197230 */ /* 0x000fe40000004100 */
[----:B------:R-:W-:Y:S01]  /*11640*/  FFMA.FTZ R44, R7, R30, R44 ;  /* 0x0000001e072c7223 */ /* 0x000fe2000001002c */
[----:B------:R-:W-:Y:S02]  /*11650*/  HADD2.F32 R9, -RZ, R46.H0_H0 ;  /* 0x2000002eff097230 */ /* 0x000fe40000004100 */
[C---:B------:R-:W-:Y:S01]  /*11660*/  FMUL.FTZ R7, R24.reuse, R11 ;  /* 0x0000000b18077220 */ /* 0x040fe20000410000 */
[----:B------:R-:W-:Y:S02]  /*11670*/  HADD2.F32 R6, -RZ, R6.H1_H1 ;  /* 0x30000006ff067230 */ /* 0x000fe40000004100 */
        /* <DEDUP_REMOVED lines=17> */
.L_x_1839:
[----:B------:R-:W-:Y:S05]  /*11790*/  BSYNC B1 ;  /* 0x0000000000017941 */ /* 0x000fea0003800000 */
.L_x_1838:
[----:B------:R-:W-:Y:S05]  /*117a0*/  @P2 BRA `(.L_x_1811) ;  /* 0x0000000400782947 */ /* 0x000fea0003800000 */
[----:B------:R-:W-:Y:S01]  /*117b0*/  LEA.HI R32, R32, R192, RZ, 0x1d ;  /* 0x000000c020207211 */ /* 0x000fe200078fe8ff */
[----:B--2---:R-:W-:Y:S01]  /*117c0*/  HADD2.F32 R29, -RZ, R20.H1_H1 ;  /* 0x30000014ff1d7230 */ /* 0x004fe20000004100 */
[--C-:B------:R-:W-:Y:S01]  /*117d0*/  SHF.R.U64 R40, R56, 0x10, R57.reuse ;  /* 0x0000001038287819 */ /* 0x100fe20000001239 */
[--C-:B------:R-:W-:Y:S01]  /*117e0*/  HADD2.F32 R31, -RZ, R0.reuse.H1_H1 ;  /* 0x30000000ff1f7230 */ /* 0x100fe20000004100 */
[----:B01----:R-:W-:Y:S01]  /*117f0*/  SHF.R.S32.HI R5, RZ, 0x1f, R32 ;  /* 0x0000001fff057819 */ /* 0x003fe20000011420 */
[----:B------:R-:W-:Y:S01]  /*11800*/  IMAD.SHL.U32 R4, R32, 0x8, RZ ;  /* 0x0000000820047824 */ /* 0x000fe200078e00ff */
[----:B------:R-:W-:Y:S01]  /*11810*/  SHF.R.U32.HI R56, RZ, 0x10, R57 ;  /* 0x00000010ff387819 */ /* 0x000fe20000011639 */
[----:B------:R-:W-:Y:S01]  /*11820*/  HADD2.F32 R30, -RZ, R0.H0_H0 ;  /* 0x20000000ff1e7230 */ /* 0x000fe20000004100 */
[----:B------:R-:W-:Y:S01]  /*11830*/  LEA.HI R32, R5, R32, RZ, 0x3 ;  /* 0x0000002005207211 */ /* 0x000fe200078f18ff */
[----:B------:R-:W-:Y:S01]  /*11840*/  HADD2.F32 R20, -RZ, R20.H0_H0 ;  /* 0x20000014ff147230 */ /* 0x000fe20000004100 */
[----:B------:R-:W-:-:S02]  /*11850*/  LOP3.LUT R5, R173, 0x38, R4, 0xf8, !PT ;  /* 0x00000038ad057812 */ /* 0x000fc400078ef804 */
[----:B------:R-:W-:Y:S02]  /*11860*/  SHF.L.U32 R32, R32, 0xa, RZ ;  /* 0x0000000a20207819 */ /* 0x000fe400000006ff */
[----:B------:R-:W-:Y:S02]  /*11870*/  LOP3.LUT R9, R5, R208, RZ, 0x3c, !PT ;  /* 0x000000d005097212 */ /* 0x000fe400078e3cff */
[----:B------:R-:W-:Y:S01]  /*11880*/  LOP3.LUT R32, R32, 0x7fffe000, RZ, 0xc0, !PT ;  /* 0x7fffe00020207812 */ /* 0x000fe200078ec0ff */
[----:B------:R-:W0:Y:S01]  /*11890*/  LDS.128 R4, [R203] ;  /* 0x00000000cb047984 */ /* 0x000e220000000c00 */
[--C-:B------:R-:W-:Y:S02]  /*118a0*/  SHF.R.U64 R38, R12, 0x10, R13.reuse ;  /* 0x000000100c267819 */ /* 0x100fe4000000120d */
[----:B------:R-:W-:Y:S02]  /*118b0*/  IADD3 R9, R9, R32, R178 ;  /* 0x0000002009097210 */ /* 0x000fe40007ffe0b2 */
[----:B------:R-:W-:-:S02]  /*118c0*/  SHF.R.U32.HI R32, RZ, 0x10, R13 ;  /* 0x00000010ff207819 */ /* 0x000fc4000001160d */
[----:B------:R-:W-:Y:S01]  /*118d0*/  SHF.R.U64 R37, R14, 0x10, R15 ;  /* 0x000000100e257819 */ /* 0x000fe2000000120f */
[----:B------:R-:W-:Y:S01]  /*118e0*/  IMAD R24, R9, 0x2, R16 ;  /* 0x0000000209187824 */ /* 0x000fe200078e0210 */
[--C-:B------:R-:W-:Y:S01]  /*118f0*/  SHF.R.U64 R39, R58, 0x10, R59.reuse ;  /* 0x000000103a277819 */ /* 0x100fe2000000123b */
[----:B------:R-:W-:Y:S01]  /*11900*/  HADD2.F32 R32, -RZ, R32.H0_H0 ;  /* 0x20000020ff207230 */ /* 0x000fe20000004100 */
[----:B------:R-:W-:Y:S02]  /*11910*/  SHF.R.U32.HI R58, RZ, 0x10, R59 ;  /* 0x00000010ff3a7819 */ /* 0x000fe4000001163b */
[----:B------:R-:W1:Y:S01]  /*11920*/  LDS.128 R8, [R24+0xc400] ;  /* 0x00c4000018087984 */ /* 0x000e620000000c00 */
[----:B------:R-:W-:Y:S01]  /*11930*/  SHF.R.U32.HI R36, RZ, 0x10, R15 ;  /* 0x00000010ff247819 */ /* 0x000fe2000001160f */
[--C-:B0-----:R-:W-:Y:S02]  /*11940*/  HADD2.F32 R13, -RZ, R5.reuse.H1_H1 ;  /* 0x30000005ff0d7230 */ /* 0x101fe40000004100 */
[----:B------:R-:W-:-:S02]  /*11950*/  HADD2.F32 R12, -RZ, R5.H0_H0 ;  /* 0x20000005ff0c7230 */ /* 0x000fc40000004100 */
[----:B------:R-:W-:Y:S02]  /*11960*/  HADD2.F32 R5, -RZ, R4.H0_H0 ;  /* 0x20000004ff057230 */ /* 0x000fe40000004100 */
        /* <DEDUP_REMOVED lines=13> */
[----:B------:R-:W-:-:S02]  /*11a40*/  HADD2.F32 R27, -RZ, R10.H0_H0 ;  /* 0x2000000aff1b7230 */ /* 0x000fc40000004100 */
[-C--:B------:R-:W-:Y:S01]  /*11a50*/  FMUL.FTZ R34, R26, R25.reuse ;  /* 0x000000191a227220 */ /* 0x080fe20000410000 */
[----:B------:R-:W-:Y:S01]  /*11a60*/  FFMA.FTZ R26, R13, R25, -R0 ;  /* 0x000000190d1a7223 */ /* 0x000fe20000010800 */
[C---:B------:R-:W-:Y:S01]  /*11a70*/  FMUL.FTZ R0, R9.reuse, R30 ;  /* 0x0000001e09007220 */ /* 0x040fe20000410000 */
[----:B------:R-:W-:Y:S02]  /*11a80*/  HADD2.F32 R12, -RZ, R3.H0_H0 ;  /* 0x20000003ff0c7230 */ /* 0x000fe40000004100 */
[----:B------:R-:W-:Y:S01]  /*11a90*/  FMUL.FTZ R9, R9, R20 ;  /* 0x0000001409097220 */ /* 0x000fe20000410000 */
[----:B------:R-:W-:Y:S01]  /*11aa0*/  FFMA.FTZ R34, R13, R32, R34 ;  /* 0x000000200d227223 */ /* 0x000fe20000010022 */
[C---:B------:R-:W-:Y:S01]  /*11ab0*/  FFMA.FTZ R13, R5.reuse, R20, -R0 ;  /* 0x00000014050d7223 */ /* 0x040fe20000010800 */
[----:B------:R-:W-:Y:S02]  /*11ac0*/  HADD2.F32 R0, -RZ, R21.H0_H0 ;  /* 0x20000015ff007230 */ /* 0x000fe40000004100 */
[----:B------:R-:W-:Y:S01]  /*11ad0*/  FFMA.FTZ R30, R5, R30, R9 ;  /* 0x0000001e051e7223 */ /* 0x000fe20000010009 */
[----:B------:R-:W-:Y:S01]  /*11ae0*/  FMUL.FTZ R5, R27, R12 ;  /* 0x0000000c1b057220 */ /* 0x000fe20000410000 */
[----:B------:R-:W-:-:S02]  /*11af0*/  HADD2.F32 R28, -RZ, R11.H0_H0 ;  /* 0x2000000bff1c7230 */ /* 0x000fc40000004100 */
[----:B------:R-:W-:Y:S02]  /*11b00*/  HADD2.F32 R3, -RZ, R3.H1_H1 ;  /* 0x30000003ff037230 */ /* 0x000fe40000004100 */
[-C--:B------:R-:W-:Y:S01]  /*11b10*/  FMUL.FTZ R27, R27, R0.reuse ;  /* 0x000000001b1b7220 */ /* 0x080fe20000410000 */
[----:B------:R-:W-:Y:S02]  /*11b20*/  HADD2.F32 R21, -RZ, R21.H1_H1 ;  /* 0x30000015ff157230 */ /* 0x000fe40000004100 */
[----:B------:R-:W-:Y:S01]  /*11b30*/  FFMA.FTZ R25, R14, R0, -R5 ;  /* 0x000000000e197223 */ /* 0x000fe20000010805 */
[----:B------:R-:W-:Y:S02]  /*11b40*/  HADD2.F32 R11, -RZ, R11.H1_H1 ;  /* 0x3000000bff0b7230 */ /* 0x000fe40000004100 */
[C---:B------:R-:W-:Y:S01]  /*11b50*/  FMUL.FTZ R32, R28.reuse, R3 ;  /* 0x000000031c207220 */ /* 0x040fe20000410000 */
[----:B------:R-:W-:Y:S02]  /*11b60*/  HADD2.F32 R20, -RZ, R36.H0_H0 ;  /* 0x20000024ff147230 */ /* 0x000fe40000004100 */
[----:B------:R-:W-:Y:S01]  /*11b70*/  FMUL.FTZ R28, R28, R21 ;  /* 0x000000151c1c7220 */ /* 0x000fe20000410000 */
[----:B------:R-:W-:-:S02]  /*11b80*/  HADD2.F32 R0, -RZ, R58.H0_H0 ;  /* 0x2000003aff007230 */ /* 0x000fc40000004100 */
[----:B------:R-:W-:Y:S01]  /*11b90*/  FFMA.FTZ R27, R14, R12, R27 ;  /* 0x0000000c0e1b7223 */ /* 0x000fe2000001001b */
[----:B------:R-:W-:Y:S02]  /*11ba0*/  HADD2.F32 R8, -RZ, R8.H1_H1 ;  /* 0x30000008ff087230 */ /* 0x000fe40000004100 */
[C---:B------:R-:W-:Y:S01]  /*11bb0*/  FMUL.FTZ R12, R11.reuse, R20 ;  /* 0x000000140b0c7220 */ /* 0x040fe20000410000 */
[----:B------:R-:W-:Y:S02]  /*11bc0*/  HADD2.F32 R10, -RZ, R10.H1_H1 ;  /* 0x3000000aff0a7230 */ /* 0x000fe40000004100 */
[----:B------:R-:W-:Y:S01]  /*11bd0*/  FMUL.FTZ R14, R11, R0 ;  /* 0x000000000b0e7220 */ /* 0x000fe20000410000 */
[C---:B------:R-:W-:Y:S01]  /*11be0*/  FFMA.FTZ R28, R15.reuse, R3, R28 ;  /* 0x000000030f1c7223 */ /* 0x040fe2000001001c */
[----:B------:R-:W-:Y:S02]  /*11bf0*/  HADD2.F32 R9, -RZ, R38.H0_H0 ;  /* 0x20000026ff097230 */ /* 0x000fe40000004100 */
[----:B------:R-:W-:Y:S01]  /*11c00*/  FFMA.FTZ R32, R15, R21, -R32 ;  /* 0x000000150f207223 */ /* 0x000fe20000010820 */
[----:B------:R-:W-:-:S02]  /*11c10*/  HADD2.F32 R11, -RZ, R37.H0_H0 ;  /* 0x20000025ff0b7230 */ /* 0x000fc40000004100 */
[C---:B------:R-:W-:Y:S01]  /*11c20*/  FFMA.FTZ R21, R7.reuse, R0, -R12 ;  /* 0x0000000007157223 */ /* 0x040fe2000001080c */
[----:B------:R-:W-:Y:S02]  /*11c30*/  HADD2.F32 R3, -RZ, R40.H0_H0 ;  /* 0x20000028ff037230 */ /* 0x000fe40000004100 */
[----:B------:R-:W-:Y:S01]  /*11c40*/  FFMA.FTZ R29, R7, R20, R14 ;  /* 0x00000014071d7223 */ /* 0x000fe2000001000e */
[----:B------:R-:W-:Y:S02]  /*11c50*/  HADD2.F32 R5, -RZ, R39.H0_H0 ;  /* 0x20000027ff057230 */ /* 0x000fe40000004100 */
[----:B------:R-:W-:Y:S01]  /*11c60*/  FMUL.FTZ R7, R8, R9 ;  /* 0x0000000908077220 */ /* 0x000fe20000410000 */
[----:B------:R-:W-:Y:S02]  /*11c70*/  HADD2.F32 R6, -RZ, R6.H1_H1 ;  /* 0x30000006ff067230 */ /* 0x000fe40000004100 */
[----:B------:R-:W-:Y:S01]  /*11c80*/  FMUL.FTZ R15, R10, R11 ;  /* 0x0000000b0a0f7220 */ /* 0x000fe20000410000 */
[----:B------:R-:W-:Y:S01]  /*11c90*/  FMUL.FTZ R8, R8, R3 ;  /* 0x0000000308087220 */ /* 0x000fe20000410000 */
        /* <DEDUP_REMOVED lines=15> */
.L_x_1811:
[----:B------:R-:W-:Y:S05]  /*11d90*/  BSYNC B0 ;  /* 0x0000000000007941 */ /* 0x000fea0003800000 */
.L_x_1789:
        /* <DEDUP_REMOVED lines=8> */
.L_x_1787:
[----:B------:R-:W-:-:S06]  /*11e20*/  ULOP3.LUT UR4, UR60, 0x1, URZ, 0xfc, !UPT ;  /* 0x000000013c047892 */ /* 0x000fcc000f8efc3f */
[----:B01-3--:R-:W-:-:S05]  /*11e30*/  IMAD.U32 R0, RZ, RZ, UR4 ;  /* 0x00000004ff007e24 */ /* 0x00bfca000f8e00ff */
[----:B------:R-:W-:-:S13]  /*11e40*/  ISETP.NE.AND P0, PT, R0, 0x3, PT ;  /* 0x000000030000780c */ /* 0x000fda0003f05270 */
[----:B------:R-:W-:Y:S05]  /*11e50*/  @!P0 BRA `(.L_x_1840) ;  /* 0x0000000000048947 */ /* 0x000fea0003800000 */
[----:B------:R-:W-:Y:S01]  /*11e60*/  BPT.TRAP 0x1 ;  /* 0x000000040000795c */ /* 0x000fe20000300000 */
.L_x_1840:
[----:B------:R-:W-:Y:S01]  /*11e70*/  IMAD R21, R22, 0x8, R16 ;  /* 0x0000000816157824 */ /* 0x000fe200078e0210 */
[----:B------:R-:W-:-:S04]  /*11e80*/  SHF.L.U32 R0, R23, 0x1f, RZ ;  /* 0x0000001f17007819 */ /* 0x000fc800000006ff */
[----:B------:R0:W1:Y:S01]  /*11e90*/  SYNCS.PHASECHK.TRANS64.TRYWAIT P2, [R21+URZ+0x2a830], R0 ;  /* 0x02a83000150075a7 */ /* 0x000062000804017f */
[----:B------:R-:W-:Y:S05]  /*11ea0*/  @!P0 BRA `(.L_x_1841) ;  /* 0x0000000000048947 */ /* 0x000fea0003800000 */
[----:B------:R-:W-:Y:S01]  /*11eb0*/  BPT.TRAP 0x1 ;  /* 0x000000040000795c */ /* 0x000fe20000300000 */
.L_x_1841:
[----:B------:R-:W3:Y:S02]  /*11ec0*/  S2R R3, SR_TID.X ;  /* 0x0000000000037919 */ /* 0x000ee40000002100 */
[----:B---3--:R-:W-:-:S04]  /*11ed0*/  LOP3.LUT R3, R3, 0x7f, RZ, 0xc0, !PT ;  /* 0x0000007f03037812 */ /* 0x008fc800078ec0ff */
[----:B------:R-:W-:Y:S01]  /*11ee0*/  ISETP.NE.AND P1, PT, R3, RZ, PT ;  /* 0x000000ff0300720c */ /* 0x000fe20003f25270 */
[----:B-1----:R-:W-:-:S12]  /*11ef0*/  @P2 BRA `(.L_x_1842) ;  /* 0x0000000000082947 */ /* 0x002fd80003800000 */
[----:B------:R-:W1:Y:S02]  /*11f00*/  SYNCS.PHASECHK.TRANS64.TRYWAIT P2, [R21+URZ+0x2a830], R0 ;  /* 0x02a83000150075a7 */ /* 0x000e64000804017f */
[----:B-1----:R-:W-:Y:S05]  /*11f10*/  @!P2 BRA `(.L_x_1843) ;  /* 0x00000184009ca947 */ /* 0x002fea0003800000 */
.L_x_1842:
[----:B------:R-:W-:Y:S05]  /*11f20*/  WARPSYNC.ALL ;  /* 0x0000000000007948 */ /* 0x000fea0003800000 */
[----:B01----:R-:W-:Y:S01]  /*11f30*/  VIADD R0, R16, 0x18400 ;  /* 0x0001840010007836 */ /* 0x003fe20000000000 */
[----:B------:R-:W-:Y:S01]  /*11f40*/  R2UR UR4, R68 ;  /* 0x00000000440472ca */ /* 0x000fe200000e0000 */
[----:B------:R-:W-:Y:S01]  /*11f50*/  UMOV UR9, 0x40000040 ;  /* 0x4000004000097882 */ /* 0x000fe20000000000 */
[----:B--2-4-:R-:W-:Y:S01]  /*11f60*/  MOV R5, 0x40000040 ;  /* 0x4000004000057802 */ /* 0x014fe20000000f00 */
[----:B------:R-:W-:Y:S01]  /*11f70*/  WARPGROUP.ARRIVE ;  /* 0x00000000000079c5 */ /* 0x000fe20000000000 */
[----:B------:R-:W-:Y:S01]  /*11f80*/  SHF.R.U32.HI R0, RZ, 0x4, R0 ;  /* 0x00000004ff007819 */ /* 0x000fe20000011600 */
[----:B------:R-:W-:Y:S01]  /*11f90*/  IMAD.MOV.U32 R9, RZ, RZ, 0x40000040 ;  /* 0x40000040ff097424 */ /* 0x000fe200078e00ff */
[----:B------:R-:W-:Y:S01]  /*11fa0*/  R2UR UR11, R5 ;  /* 0x00000000050b72ca */ /* 0x000fe200000e0000 */
[----:B------:R-:W-:Y:S01]  /*11fb0*/  IMAD.U32 R11, RZ, RZ, UR9 ;  /* 0x00000009ff0b7e24 */ /* 0x000fe2000f8e00ff */
[----:B------:R-:W-:-:S04]  /*11fc0*/  LOP3.LUT R0, R0, 0x3fff, RZ, 0xc0, !PT ;  /* 0x00003fff00007812 */ /* 0x000fc800078ec0ff */
[----:B------:R-:W-:Y:S01]  /*11fd0*/  LOP3.LUT R7, R0, 0x10000, RZ, 0xfc, !PT ;  /* 0x0001000000077812 */ /* 0x000fe200078efcff */
[----:B------:R-:W-:-:S04]  /*11fe0*/  ULOP3.LUT UR4, UR4, 0x10000, URZ, 0xfc, !UPT ;  /* 0x0001000004047892 */ /* 0x000fc8000f8efc3f */
[----:B------:R-:W-:Y:S01]  /*11ff0*/  IMAD R4, R22, 0x900, R7 ;  /* 0x0000090016047824 */ /* 0x000fe200078e0207 */
[----:B------:R-:W-:Y:S02]  /*12000*/  UIADD3 UR5, UR4, 0x2, URZ ;  /* 0x0000000204057890 */ /* 0x000fe4000fffe03f */
[----:B------:R-:W-:Y:S01]  /*12010*/  UMOV UR8, UR4 ;  /* 0x0000000400087c82 */ /* 0x000fe20008000000 */
[C---:B------:R-:W-:Y:S01]  /*12020*/  VIADD R8, R4.reuse, 0x2 ;  /* 0x0000000204087836 */ /* 0x040fe20000000000 */
[----:B------:R-:W-:Y:S01]  /*12030*/  R2UR UR10, R4 ;  /* 0x00000000040a72ca */ /* 0x000fe200000e0000 */
[----:B------:R-:W-:-:S05]  /*12040*/  IMAD.U32 R10, RZ, RZ, UR8 ;  /* 0x00000008ff0a7e24 */ /* 0x000fca000f8e00ff */
[----:B------:R0:W-:Y:S07]  /*12050*/  STL.64 [R1+0x38], R10 ;  /* 0x0000380a01007387 */ /* 0x0001ee0000100a00 */
[----:B------:R-:W-:Y:S01]  /*12060*/  HGMMA.64x96x16.F32 R24, gdesc[UR8], RZ, !UPT, gsb0 ;  /* 0x01600000081879f0 */ /* 0x000fe2000c0008ff */
        /* <DEDUP_REMOVED lines=12> */
[----:B------:R-:W-:Y:S01]  /*12130*/  HGMMA.64x96x16.F32 R24, gdesc[UR8], R24, gsb0 ;  /* 0x01600000081879f0 */ /* 0x000fe20008000818 */
        /* <DEDUP_REMOVED lines=31> */
[----:B------:R-:W-:Y:S01]  /*12330*/  MOV R9, 0x40000040 ;  /* 0x4000004000097802 */ /* 0x000fe20000000f00 */
        /* <DEDUP_REMOVED lines=13> */
[----:B------:R-:W-:Y:S02]  /*12410*/  IMAD.MOV.U32 R9, RZ, RZ, 0x40000040 ;  /* 0x40000040ff097424 */ /* 0x000fe400078e00ff */
[----:B0-----:R-:W-:Y:S02]  /*12420*/  IMAD.U32 R10, RZ, RZ, UR8 ;  /* 0x00000008ff0a7e24 */ /* 0x001fe4000f8e00ff */
[----:B------:R-:W-:Y:S01]  /*12430*/  IMAD.U32 R11, RZ, RZ, UR9 ;  /* 0x00000009ff0b7e24 */ /* 0x000fe2000f8e00ff */
[----:B------:R-:W-:Y:S01]  /*12440*/  UIADD3 UR52, UR4, 0x406, URZ ;  /* 0x0000040604347890 */ /* 0x000fe2000fffe03f */
[----:B------:R-:W-:Y:S01]  /*12450*/  UMOV UR53, 0x40000040 ;  /* 0x4000004000357882 */ /* 0x000fe20000000000 */
[----:B------:R-:W-:-:S02]  /*12460*/  UIADD3 UR48, UR4, 0x800, URZ ;  /* 0x0000080004307890 */ /* 0x000fc4000fffe03f */
[----:B------:R0:W-:Y:S01]  /*12470*/  STL.64 [R1+0x10], R10 ;  /* 0x0000100a01007387 */ /* 0x0001e20000100a00 */
[----:B------:R-:W-:Y:S01]  /*12480*/  UMOV UR49, 0x40000040 ;  /* 0x4000004000317882 */ /* 0x000fe20000000000 */
[----:B------:R-:W-:Y:S01]  /*12490*/  UIADD3 UR44, UR4, 0x802, URZ ;  /* 0x00000802042c7890 */ /* 0x000fe2000fffe03f */
[----:B------:R-:W-:Y:S01]  /*124a0*/  UMOV UR45, 0x40000040 ;  /* 0x40000040002d7882 */ /* 0x000fe20000000000 */
[----:B------:R-:W2:Y:S01]  /*124b0*/  LDL.LU R72, [R1+0xc] ;  /* 0x00000c0001487983 */ /* 0x000ea20000300800 */
        /* <DEDUP_REMOVED lines=10> */
[----:B------:R-:W-:Y:S01]  /*12560*/  UMOV UR41, 0x40000040 ;  /* 0x4000004000297882 */ /* 0x000fe20000000000 */
[----:B------:R-:W-:Y:S01]  /*12570*/  IMAD.MOV.U32 R5, RZ, RZ, 0x40000040 ;  /* 0x40000040ff057424 */ /* 0x000fe200078e00ff */
[----:B------:R-:W-:-:S02]  /*12580*/  WARPGROUP.DEPBAR.LE gsb0, 0x0 ;  /* 0x00008000000079c5 */ /* 0x000fc40000010000 */
[----:B------:R-:W-:Y:S01]  /*12590*/  WARPGROUP.ARRIVE ;  /* 0x00000000000079c5 */ /* 0x000fe20000000000 */
[----:B------:R-:W-:Y:S01]  /*125a0*/  UIADD3 UR36, UR4, 0x806, URZ ;  /* 0x0000080604247890 */ /* 0x000fe2000fffe03f */
[----:B------:R-:W-:Y:S01]  /*125b0*/  R2UR UR54, R8 ;  /* 0x00000000083672ca */ /* 0x000fe200000e0000 */
[----:B------:R-:W-:Y:S01]  /*125c0*/  UMOV UR37, 0x40000040 ;  /* 0x4000004000257882 */ /* 0x000fe20000000000 */
[----:B------:R-:W-:Y:S01]  /*125d0*/  IMAD.IADD R12, R181, 0x1, R177 ;  /* 0x00000001b50c7824 */ /* 0x000fe200078e02b1 */
[----:B------:R-:W-:Y:S01]  /*125e0*/  R2UR UR55, R9 ;  /* 0x00000000093772ca */ /* 0x000fe200000e0000 */
[----:B------:R-:W-:Y:S01]  /*125f0*/  HGMMA.64x96x16.F32 R24, gdesc[UR8], R24, gsb0 ;  /* 0x01600000081879f0 */ /* 0x000fe20008000818 */
[----:B------:R-:W-:Y:S01]  /*12600*/  VIADD R8, R4, 0x600 ;  /* 0x0000060004087836 */ /* 0x000fe20000000000 */
[----:B------:R-:W-:Y:S01]  /*12610*/  MOV R9, 0x40000040 ;  /* 0x4000004000097802 */ /* 0x000fe20000000f00 */
[----:B------:R-:W-:Y:S01]  /*12620*/  ULDC UR4, c[0x0][0x9d8] ;  /* 0x0002760000047ab9 */ /* 0x000fe20000000800 */
[----:B0-----:R-:W-:Y:S01]  /*12630*/  MOV R10, UR8 ;  /* 0x00000008000a7c02 */ /* 0x001fe20008000f00 */
[----:B------:R-:W-:Y:S01]  /*12640*/  IMAD.U32 R11, RZ, RZ, UR9 ;  /* 0x00000009ff0b7e24 */ /* 0x000fe2000f8e00ff */
[----:B------:R-:W-:-:S02]  /*12650*/  R2UR UR50, R8 ;  /* 0x00000000083272ca */ /* 0x000fc400000e0000 */
[----:B------:R-:W-:Y:S01]  /*12660*/  R2UR UR51, R9 ;  /* 0x00000000093372ca */ /* 0x000fe200000e0000 */
[----:B------:R-:W-:Y:S02]  /*12670*/  WARPGROUP.DEPBAR.LE gsb0, 0x0 ;  /* 0x00008000000079c5 */ /* 0x000fe40000010000 */
[----:B------:R-:W-:-:S06]  /*12680*/  WARPGROUP.ARRIVE ;  /* 0x00000000000079c5 */ /* 0x000fcc0000000000 */
[----:B------:R-:W-:Y:S01]  /*12690*/  HGMMA.64x96x16.F32 R24, gdesc[UR52], R24, gsb0 ;  /* 0x01600000341879f0 */ /* 0x000fe20008000818 */
[----:B------:R-:W-:Y:S02]  /*126a0*/  VIADD R8, R4, 0x602 ;  /* 0x0000060204087836 */ /* 0x000fe40000000000 */
[----:B------:R-:W-:-:S03]  /*126b0*/  IMAD.MOV.U32 R9, RZ, RZ, 0x40000040 ;  /* 0x40000040ff097424 */ /* 0x000fc600078e00ff */
[----:B------:R-:W-:Y:S02]  /*126c0*/  R2UR UR46, R8 ;  /* 0x00000000082e72ca */ /* 0x000fe400000e0000 */
        /* <DEDUP_REMOVED lines=9> */
[----:B------:R-:W-:Y:S01]  /*12760*/  WARPGROUP.ARRIVE ;  /* 0x00000000000079c5 */ /* 0x000fe20000000000 */
[----:B------:R-:W-:Y:S01]  /*12770*/  IADD3 R4, R4, 0x606, RZ ;  /* 0x0000060604047810 */ /* 0x000fe20007ffe0ff */
[----:B------:R-:W0:Y:S04]  /*12780*/  LDC R9, c[0x0][0x448] ;  /* 0x00011200ff097b82 */ /* 0x000e280000000800 */
[----:B------:R-:W-:Y:S01]  /*12790*/  HGMMA.64x96x16.F32 R24, gdesc[UR44], R24, gsb0 ;  /* 0x016000002c1879f0 */ /* 0x000fe20008000818 */
[----:B------:R-:W-:-:S02]  /*127a0*/  R2UR UR38, R4 ;  /* 0x00000000042672ca */ /* 0x000fc400000e0000 */
[----:B------:R-:W-:Y:S01]  /*127b0*/  R2UR UR39, R5 ;  /* 0x00000000052772ca */ /* 0x000fe200000e0000 */
[----:B------:R-:W-:Y:S02]  /*127c0*/  WARPGROUP.DEPBAR.LE gsb0, 0x0 ;  /* 0x00008000000079c5 */ /* 0x000fe40000010000 */
[----:B------:R-:W-:-:S06]  /*127d0*/  WARPGROUP.ARRIVE ;  /* 0x00000000000079c5 */ /* 0x000fcc0000000000 */
[----:B------:R-:W-:Y:S01]  /*127e0*/  HGMMA.64x96x16.F32 R24, gdesc[UR40], R24, gsb0 ;  /* 0x01600000281879f0 */ /* 0x000fe20008000818 */
[----:B0-----:R-:W-:-:S13]  /*127f0*/  ISETP.NE.AND P2, PT, R9, 0x1, PT ;  /* 0x000000010900780c */ /* 0x001fda0003f45270 */
[----:B------:R-:W0:Y:S01]  /*12800*/  @P2 LDC R13, c[0x0][0x44c] ;  /* 0x00011300ff0d2b82 */ /* 0x000e220000000800 */
[----:B------:R-:W-:Y:S02]  /*12810*/  WARPGROUP.DEPBAR.LE gsb0, 0x0 ;  /* 0x00008000000079c5 */ /* 0x000fe40000010000 */
[----:B------:R-:W-:-:S06]  /*12820*/  WARPGROUP.ARRIVE ;  /* 0x00000000000079c5 */ /* 0x000fcc0000000000 */
[----:B------:R-:W-:Y:S01]  /*12830*/  HGMMA.64x96x16.F32 R24, gdesc[UR36], R24, gsb0 ;  /* 0x01600000241879f0 */ /* 0x000fe20008000818 */
[----:B0-----:R-:W-:Y:S01]  /*12840*/  @P2 IMAD.HI.U32 R13, R12, R13, RZ ;  /* 0x0000000d0c0d2227 */ /* 0x001fe200078e00ff */
[----:B--2---:R-:W-:Y:S01]  /*12850*/  LOP3.LUT R72, R72, 0xffdfffff, RZ, 0xc0, !PT ;  /* 0xffdfffff48487812 */ /* 0x004fe200078ec0ff */
[----:B------:R0:W-:Y:S03]  /*12860*/  STL.64 [R1], R10 ;  /* 0x0000000a01007387 */ /* 0x0001e60000100a00 */
[----:B------:R-:W-:-:S04]  /*12870*/  @P2 LOP3.LUT R72, R72, 0x200000, RZ, 0xfc, !PT ;  /* 0x0020000048482812 */ /* 0x000fc800078efcff */
[----:B------:R-:W-:Y:S01]  /*12880*/  LOP3.LUT R72, R72, 0xffefffff, RZ, 0xc0, !PT ;  /* 0xffefffff48487812 */ /* 0x000fe200078ec0ff */
[----:B------:R-:W-:-:S05]  /*12890*/  @!P1 VIADD R21, R21, 0x2a840 ;  /* 0x0002a84015159836 */ /* 0x000fca0000000000 */
[----:B------:R-:W-:Y:S01]  /*128a0*/  @!P1 PRMT R21, RZ, 0x654, R21 ;  /* 0x00000654ff159816 */ /* 0x000fe20000000015 */
[----:B------:R-:W-:Y:S02]  /*128b0*/  WARPGROUP.DEPBAR.LE gsb0, 0x0 ;  /* 0x00008000000079c5 */ /* 0x000fe40000010000 */
[----:B------:R-:W-:Y:S01]  /*128c0*/  FMUL.FTZ R4, R24, UR4 ;  /* 0x0000000418047c20 */ /* 0x000fe20008410000 */
[----:B------:R1:W-:Y:S01]  /*128d0*/  @!P1 SYNCS.ARRIVE.TRANS64.RED.A1T0 RZ, [R21+URZ], RZ ;  /* 0x000000ff15ff99a7 */ /* 0x0003e2000810043f */
[----:B------:R-:W2:Y:S01]  /*128e0*/  @P2 LDC R24, c[0x0][0x450] ;  /* 0x00011400ff182b82 */ /* 0x000ea20000000800 */
[----:B------:R-:W-:Y:S01]  /*128f0*/  FMUL.FTZ R0, R26, UR4 ;  /* 0x000000041a007c20 */ /* 0x000fe20008410000 */
[----:B------:R-:W-:Y:S01]  /*12900*/  FMUL.FTZ R26, R42, UR4 ;  /* 0x000000042a1a7c20 */ /* 0x000fe20008410000 */
[----:B------:R-:W-:Y:S01]  /*12910*/  IMAD.MOV.U32 R42, RZ, RZ, R12 ;  /* 0x000000ffff2a7224 */ /* 0x000fe200078e000c */
[----:B--2---:R-:W-:-:S04]  /*12920*/  @P2 SHF.R.U32.HI R42, RZ, R24, R13 ;  /* 0x00000018ff2a2219 */ /* 0x004fc8000001160d */
[----:B------:R-:W2:Y:S01]  /*12930*/  LDC.64 R12, c[0x0][0x9e0] ;  /* 0x00027800ff0c7b82 */ /* 0x000ea20000000a00 */
[----:B------:R-:W-:Y:S01]  /*12940*/  FMUL.FTZ R5, R25, UR4 ;  /* 0x0000000419057c20 */ /* 0x000fe20008410000 */
[----:B------:R-:W-:Y:S01]  /*12950*/  FMUL.FTZ R3, R27, UR4 ;  /* 0x000000041b037c20 */ /* 0x000fe20008410000 */
[----:B------:R-:W-:Y:S01]  /*12960*/  FMUL.FTZ R25, R28, UR4 ;  /* 0x000000041c197c20 */ /* 0x000fe20008410000 */
[----:B------:R-:W-:Y:S01]  /*12970*/  FMUL.FTZ R27, R29, UR4 ;  /* 0x000000041d1b7c20 */ /* 0x000fe20008410000 */
[----:B------:R-:W-:Y:S01]  /*12980*/  FMUL.FTZ R6, R30, UR4 ;  /* 0x000000041e067c20 */ /* 0x000fe20008410000 */
[----:B0-----:R-:W-:Y:S01]  /*12990*/  FMUL.FTZ R10, R34, UR4 ;  /* 0x00000004220a7c20 */ /* 0x001fe20008410000 */
        /* <DEDUP_REMOVED lines=15> */
[----:B--2---:R-:W-:Y:S01]  /*12a90*/  ISETP.GE.AND P2, PT, R13, 0x1, PT ;  /* 0x000000010d00780c */ /* 0x004fe20003f46270 */
        /* <DEDUP_REMOVED lines=24> */
[----:B------:R-:W-:-:S02]  /*12c20*/  ULDC UR4, c[0x0][0x9dc] ;  /* 0x0002770000047ab9 */ /* 0x000fc40000000800 */
[----:B------:R-:W-:Y:S01]  /*12c30*/  ULOP3.LUT UR5, URZ, UR4, URZ, 0x33, !UPT ;  /* 0x000000043f057292 */ /* 0x000fe2000f8e333f */
[----:B------:R0:W2:Y:S01]  /*12c40*/  MUFU.TANH R97, R40 ;  /* 0x0000002800617308 */ /* 0x0000a20000002400 */
[----:B------:R-:W-:Y:S02]  /*12c50*/  @P2 LOP3.LUT R72, R72, 0x100000, RZ, 0xfc, !PT ;  /* 0x0010000048482812 */ /* 0x000fe400078efcff */
[----:B------:R-:W-:-:S05]  /*12c60*/  MOV R33, 0xffffffa0 ;  /* 0xffffffa000217802 */ /* 0x000fca0000000f00 */
[----:B------:R3:W4:Y:S01]  /*12c70*/  MUFU.TANH R47, R49 ;  /* 0x00000031002f7308 */ /* 0x0007220000002400 */
[----:B0-----:R-:W-:Y:S02]  /*12c80*/  IMAD.U32 R40, RZ, RZ, UR5 ;  /* 0x00000005ff287e24 */ /* 0x001fe4000f8e00ff */
[----:B------:R-:W-:-:S03]  /*12c90*/  IMAD R33, R2, R33, 0x61 ;  /* 0x0000006102217424 */ /* 0x000fc600078e0221 */
[----:B------:R-:W-:Y:S04]  /*12ca0*/  STL [R1+0x8], R40 ;  /* 0x0000082801007387 */ /* 0x000fe80000100800 */
[----:B---3--:R-:W0:Y:S04]  /*12cb0*/  SHFL.IDX PT, R49, R42, RZ, 0x1c1f ;  /* 0x001c1fff2a317589 */ /* 0x008e2800000e0000 */
[----:B------:R3:W-:Y:S01]  /*12cc0*/  STL [R1+0xc], R72 ;  /* 0x00000c4801007387 */ /* 0x0007e20000100800 */
[----:B------:R-:W-:Y:S01]  /*12cd0*/  IMAD R32, R180, -0x2, R33 ;  /* 0xfffffffeb4207824 */ /* 0x000fe200078e0221 */
[----:B------:R-:W0:Y:S01]  /*12ce0*/  MUFU.TANH R4, R4 ;  /* 0x0000000400047308 */ /* 0x000e220000002400 */
[----:B------:R-:W-:-:S03]  /*12cf0*/  IMAD R31, R2, -0x60, R164 ;  /* 0xffffffa0021f7824 */ /* 0x000fc600078e02a4 */
[----:B------:R-:W-:Y:S01]  /*12d00*/  IADD3 R35, -R163, R32, R164 ;  /* 0x00000020a3237210 */ /* 0x000fe20007ffe1a4 */
[----:B------:R-:W-:-:S03]  /*12d10*/  VIADD R31, R31, 0x60 ;  /* 0x000000601f1f7836 */ /* 0x000fc60000000000 */
[----:B------:R-:W0:Y:S01]  /*12d20*/  MUFU.TANH R5, R5 ;  /* 0x0000000500057308 */ /* 0x000e220000002400 */
[----:B------:R-:W-:-:S07]  /*12d30*/  IMAD R46, R180, -0x2, R31 ;  /* 0xfffffffeb42e7824 */ /* 0x000fce00078e021f */
[----:B------:R-:W0:Y:S01]  /*12d40*/  MUFU.TANH R0, R0 ;  /* 0x0000000000007308 */ /* 0x000e220000002400 */
[----:B------:R-:W-:-:S07]  /*12d50*/  IMAD.IADD R51, R35, 0x1, R12 ;  /* 0x0000000123337824 */ /* 0x000fce00078e020c */
        /* <DEDUP_REMOVED lines=39> */
[----:B-1----:R-:W1:Y:S08]  /*12fd0*/  MUFU.TANH R21, R70 ;  /* 0x0000004600157308 */ /* 0x002e700000002400 */
[----:B------:R-:W1:Y:S01]  /*12fe0*/  MUFU.TANH R24, R24 ;  /* 0x0000001800187308 */ /* 0x000e620000002400 */
[----:B------:R-:W-:Y:S01]  /*12ff0*/  VIADD R50, R35, UR5 ;  /* 0x0000000523327c36 */ /* 0x000fe20008000000 */
[----:B0-----:R-:W-:Y:S01]  /*13000*/  VIADDMNMX R40, R49, R51, R46, PT ;  /* 0x0000003331287246 */ /* 0x001fe2000380012e */
[----:B------:R-:W-:-:S05]  /*13010*/  VIADD R54, R32, 0xffffffff ;  /* 0xffffffff20367836 */ /* 0x000fca0000000000 */
[----:B------:R0:W1:Y:S08]  /*13020*/  MUFU.TANH R37, R44 ;  /* 0x0000002c00257308 */ /* 0x0000700000002400 */
[----:B------:R2:W1:Y:S01]  /*13030*/  MUFU.TANH R43, R52 ;  /* 0x00000034002b7308 */ /* 0x0004620000002400 */
[----:B0-----:R-:W-:Y:S01]  /*13040*/  IMAD.IADD R44, R50, 0x1, R49 ;  /* 0x00000001322c7824 */ /* 0x001fe200078e0231 */
[----:B--2---:R-:W-:Y:S01]  /*13050*/  IADD3 R52, R33, -0x1, RZ ;  /* 0xffffffff21347810 */ /* 0x004fe20007ffe0ff */
[----:B---34-:R-:W-:Y:S06]  /*13060*/  @!P2 BRA `(.L_x_1844) ;  /* 0x00000000004ca947 */ /* 0x018fec0003800000 */
        /* <DEDUP_REMOVED lines=11> */
.L_x_1846:
[----:B------:R-:W-:-:S13]  /*13120*/  ISETP.NE.AND P2, PT, R13, 0x1, PT ;  /* 0x000000010d00780c */ /* 0x000fda0003f45270 */
[----:B------:R-:W0:Y:S02]  /*13130*/  @P2 LDC.64 R32, c[0x0][0x9e8] ;  /* 0x00027a00ff202b82 */ /* 0x000e240000000a00 */
[----:B0-----:R-:W-:-:S05]  /*13140*/  @P2 IMAD.HI.U32 R32, R31, R32, RZ ;  /* 0x000000201f202227 */ /* 0x001fca00078e00ff */
[----:B------:R-:W-:-:S07]  /*13150*/  @P2 SHF.R.U32.HI R31, RZ, R33, R32 ;  /* 0x00000021ff1f2219 */ /* 0x000fce0000011620 */
.L_x_1847:
[----:B------:R-:W-:Y:S05]  /*13160*/  BSYNC B0 ;  /* 0x0000000000007941 */ /* 0x000fea0003800000 */
.L_x_1845:
[----:B------:R-:W-:-:S05]  /*13170*/  IMAD R31, R31, R13, R54 ;  /* 0x0000000d1f1f7224 */ /* 0x000fca00078e0236 */
[----:B------:R-:W-:Y:S02]  /*13180*/  VIMNMX R44, R44, R31, !PT ;  /* 0x0000001f2c2c7248 */ /* 0x000fe40007fe0100 */
[----:B------:R-:W-:-:S07]  /*13190*/  VIADDMNMX R40, R31, R13, R40, PT ;  /* 0x0000000d1f287246 */ /* 0x000fce0003800128 */
.L_x_1844:
[C---:B------:R-:W-:Y:S02]  /*131a0*/  ISETP.GE.AND P2, PT, R52.reuse, 0x2, PT ;  /* 0x000000023400780c */ /* 0x040fe40003f46270 */
[----:B------:R-:W-:Y:S02]  /*131b0*/  ISETP.GE.AND P6, PT, R52, 0x9, PT ;  /* 0x000000093400780c */ /* 0x000fe40003fc6270 */
[----:B------:R-:W-:Y:S02]  /*131c0*/  ISETP.GT.AND P3, PT, R44, 0x1, !P2 ;  /* 0x000000012c00780c */ /* 0x000fe40005764270 */
[----:B------:R-:W-:Y:S02]  /*131d0*/  ISETP.GE.AND P4, PT, R52, 0xa, PT ;  /* 0x0000000a3400780c */ /* 0x000fe40003f86270 */
[----:B------:R-:W-:Y:S02]  /*131e0*/  ISETP.LT.OR P3, PT, R40, 0x2, P3 ;  /* 0x000000022800780c */ /* 0x000fe40001f61670 */
[----:B------:R-:W-:-:S02]  /*131f0*/  P2R R56, PR, RZ, 0x10 ;  /* 0x00000010ff387803 */ /* 0x000fc40000000000 */
[----:B------:R-:W-:Y:S02]  /*13200*/  FSEL R87, R5, -INF , !P3 ;  /* 0xff80000005577808 */ /* 0x000fe40005800000 */
[----:B------:R-:W-:Y:S01]  /*13210*/  ISETP.GT.AND P3, PT, R44, 0x8, !P6 ;  /* 0x000000082c00780c */ /* 0x000fe20007764270 */
[----:B------:R-:W0:Y:S03]  /*13220*/  SHFL.IDX PT, R5, R42, 0x1, 0x1c1f ;  /* 0x003c1f002a057f89 */ /* 0x000e2600000e0000 */
        /* <DEDUP_REMOVED lines=41> */
[----:B-1----:R-:W-:Y:S02]  /*134c0*/  FSEL R59, R37, -INF , !P3 ;  /* 0xff800000253b7808 */ /* 0x002fe40005800000 */
        /* <DEDUP_REMOVED lines=8> */
[----:B0-----:R-:W-:Y:S02]  /*13550*/  VIADDMNMX R32, R5, R51, R46, PT ;  /* 0x0000003305207246 */ /* 0x001fe4000380012e */
        /* <DEDUP_REMOVED lines=55> */
[----:B------:R-:W-:-:S04]  /*138d0*/  ISETP.GT.AND P5, PT, R44, 0x59, !P5 ;  /* 0x000000592c00780c */ /* 0x000fc80006fa4270 */
[----:B------:R-:W-:Y:S01]  /*138e0*/  ISETP.LT.OR P5, PT, R40, 0x5a, P5 ;  /* 0x0000005a2800780c */ /* 0x000fe20002fa1670 */
[----:B------:R-:W-:-:S03]  /*138f0*/  IMAD.IADD R40, R50, 0x1, R5 ;  /* 0x0000000132287824 */ /* 0x000fc600078e0205 */
        /* <DEDUP_REMOVED lines=14> */
.L_x_1850:
[----:B------:R-:W-:-:S13]  /*139e0*/  ISETP.NE.AND P5, PT, R13, 0x1, PT ;  /* 0x000000010d00780c */ /* 0x000fda0003fa5270 */
[----:B------:R-:W0:Y:S02]  /*139f0*/  @P5 LDC.64 R4, c[0x0][0x9e8] ;  /* 0x00027a00ff045b82 */ /* 0x000e240000000a00 */
[----:B0-----:R-:W-:-:S05]  /*13a00*/  @P5 IMAD.HI.U32 R4, R42, R4, RZ ;  /* 0x000000042a045227 */ /* 0x001fca00078e00ff */
[----:B------:R-:W-:-:S07]  /*13a10*/  @P5 SHF.R.U32.HI R42, RZ, R5, R4 ;  /* 0x00000005ff2a5219 */ /* 0x000fce0000011604 */
.L_x_1851:
[----:B------:R-:W-:Y:S05]  /*13a20*/  BSYNC B0 ;  /* 0x0000000000007941 */ /* 0x000fea0003800000 */
.L_x_1849:
[----:B------:R-:W-:-:S05]  /*13a30*/  IMAD R5, R42, R13, R54 ;  /* 0x0000000d2a057224 */ /* 0x000fca00078e0236 */
[----:B------:R-:W-:Y:S02]  /*13a40*/  VIMNMX R40, R40, R5, !PT ;  /* 0x0000000528287248 */ /* 0x000fe40007fe0100 */
[----:B------:R-:W-:-:S07]  /*13a50*/  VIADDMNMX R32, R5, R13, R32, PT ;  /* 0x0000000d05207246 */ /* 0x000fce0003800120 */
.L_x_1848:
[----:B------:R-:W-:Y:S01]  /*13a60*/  ISETP.GT.AND P2, PT, R40, 0x1, !P2 ;  /* 0x000000012800780c */ /* 0x000fe20005744270 */
[----:B------:R-:W-:Y:S01]  /*13a70*/  ULDC UR4, c[0x0][0x988] ;  /* 0x0002620000047ab9 */ /* 0x000fe20000000800 */
[----:B------:R-:W-:Y:S02]  /*13a80*/  FMNMX.FTZ R4, R105, R87, !PT ;  /* 0x0000005769047209 */ /* 0x000fe40007810000 */
[----:B------:R-:W-:Y:S02]  /*13a90*/  ISETP.LT.OR P2, PT, R32, 0x2, P2 ;  /* 0x000000022000780c */ /* 0x000fe40001741670 */
[----:B------:R-:W-:Y:S02]  /*13aa0*/  FMNMX.FTZ R4, R103, R4, !PT ;  /* 0x0000000467047209 */ /* 0x000fe40007810000 */
[----:B------:R-:W-:Y:S02]  /*13ab0*/  FSEL R3, R3, -INF , !P2 ;  /* 0xff80000003037808 */ /* 0x000fe40005000000 */
[----:B------:R-:W-:-:S02]  /*13ac0*/  ISETP.NE.AND P2, PT, R56, RZ, PT ;  /* 0x000000ff3800720c */ /* 0x000fc40003f45270 */
[C---:B------:R-:W-:Y:S02]  /*13ad0*/  ISETP.GT.AND P6, PT, R40.reuse, 0x8, !P6 ;  /* 0x000000082800780c */ /* 0x040fe400077c4270 */
[----:B------:R-:W-:Y:S02]  /*13ae0*/  ISETP.GT.AND P2, PT, R40, 0x9, !P2 ;  /* 0x000000092800780c */ /* 0x000fe40005744270 */
[----:B------:R-:W-:Y:S02]  /*13af0*/  FMNMX.FTZ R4, R89, R4, !PT ;  /* 0x0000000459047209 */ /* 0x000fe40007810000 */
[C---:B------:R-:W-:Y:S02]  /*13b00*/  ISETP.LT.OR P2, PT, R32.reuse, 0xa, P2 ;  /* 0x0000000a2000780c */ /* 0x040fe40001741670 */
[----:B------:R-:W-:Y:S02]  /*13b10*/  ISETP.LT.OR P6, PT, R32, 0x9, P6 ;  /* 0x000000092000780c */ /* 0x000fe400037c1670 */
[----:B------:R-:W-:-:S02]  /*13b20*/  FSEL R51, R8, -INF , !P2 ;  /* 0xff80000008337808 */ /* 0x000fc40005000000 */
[----:B------:R-:W-:Y:S02]  /*13b30*/  ISETP.NE.AND P2, PT, R58, RZ, PT ;  /* 0x000000ff3a00720c */ /* 0x000fe40003f45270 */
[----:B------:R-:W-:Y:S02]  /*13b40*/  FMNMX.FTZ R4, R101, R4, !PT ;  /* 0x0000000465047209 */ /* 0x000fe40007810000 */
[----:B------:R-:W-:Y:S02]  /*13b50*/  ISETP.GT.AND P2, PT, R40, 0x10, !P2 ;  /* 0x000000102800780c */ /* 0x000fe40005744270 */
[----:B------:R-:W-:Y:S02]  /*13b60*/  FSEL R45, R6, -INF , !P6 ;  /* 0xff800000062d7808 */ /* 0x000fe40007000000 */
[----:B------:R-:W-:Y:S02]  /*13b70*/  ISETP.LT.OR P2, PT, R32, 0x11, P2 ;  /* 0x000000112000780c */ /* 0x000fe40001741670 */
[----:B------:R-:W-:-:S02]  /*13b80*/  ISETP.NE.AND P6, PT, R66, RZ, PT ;  /* 0x000000ff4200720c */ /* 0x000fc40003fc5270 */
[----:B------:R-:W-:Y:S01]  /*13b90*/  FSEL R53, R10, -INF , !P2 ;  /* 0xff8000000a357808 */ /* 0x000fe20005000000 */
[----:B------:R-:W-:Y:S01]  /*13ba0*/  IMAD.U32 R10, RZ, RZ, UR4 ;  /* 0x00000004ff0a7e24 */ /* 0x000fe2000f8e00ff */
[----:B------:R-:W-:Y:S02]  /*13bb0*/  ISETP.NE.AND P2, PT, R62, RZ, PT ;  /* 0x000000ff3e00720c */ /* 0x000fe40003f45270 */
[----:B------:R-:W-:Y:S02]  /*13bc0*/  FMNMX.FTZ R4, R91, R4, !PT ;  /* 0x000000045b047209 */ /* 0x000fe40007810000 */
[----:B------:R-:W-:Y:S02]  /*13bd0*/  ISETP.GT.AND P2, PT, R40, 0x11, !P2 ;  /* 0x000000112800780c */ /* 0x000fe40005744270 */
[----:B------:R-:W-:Y:S02]  /*13be0*/  FMNMX.FTZ R4, R99, R4, !PT ;  /* 0x0000000463047209 */ /* 0x000fe40007810000 */
[----:B------:R-:W-:-:S02]  /*13bf0*/  ISETP.LT.OR P2, PT, R32, 0x12, P2 ;  /* 0x000000122000780c */ /* 0x000fc40001741670 */
[----:B------:R-:W-:Y:S02]  /*13c00*/  ISETP.NE.AND P5, PT, R67, RZ, PT ;  /* 0x000000ff4300720c */ /* 0x000fe40003fa5270 */
        /* <DEDUP_REMOVED lines=41> */
[C---:B------:R-:W-:Y:S02]  /*13ea0*/  ISETP.GT.AND P2, PT, R40.reuse, 0x30, !P2 ;  /* 0x000000302800780c */ /* 0x040fe40005744270 */
[----:B------:R-:W-:Y:S01]  /*13eb0*/  ISETP.GT.AND P4, PT, R40, RZ, !P4 ;  /* 0x000000ff2800720c */ /* 0x000fe20006784270 */
[----:B------:R-:W0:Y:S01]  /*13ec0*/  SHFL.BFLY PT, R5, R4, 0x2, 0x1f ;  /* 0x0c401f0004057f89 */ /* 0x000e2200000e0000 */
        /* <DEDUP_REMOVED lines=11> */
[C---:B------:R-:W-:Y:S02]  /*13f80*/  ISETP.GT.AND P3, PT, R40.reuse, 0x58, !P3 ;  /* 0x000000582800780c */ /* 0x040fe40005f64270 */
[----:B------:R-:W-:Y:S02]  /*13f90*/  ISETP.GT.AND P2, PT, R40, 0x38, !P2 ;  /* 0x000000382800780c */ /* 0x000fe40005744270 */
[----:B0-----:R-:W-:Y:S02]  /*13fa0*/  FMNMX.FTZ R6, R4, R5, !PT ;  /* 0x0000000504067209 */ /* 0x001fe40007810000 */
[----:B------:R-:W-:Y:S02]  /*13fb0*/  ISETP.LT.OR P2, PT, R32, 0x39, P2 ;  /* 0x000000392000780c */ /* 0x000fe40001741670 */
[----:B------:R-:W-:Y:S01]  /*13fc0*/  FMNMX.FTZ R4, R0, R3, !PT ;  /* 0x0000000300047209 */ /* 0x000fe20007810000 */
[----:B------:R-:W0:Y:S01]  /*13fd0*/  SHFL.BFLY PT, R5, R6, 0x1, 0x1f ;  /* 0x0c201f0006057f89 */ /* 0x000e2200000e0000 */
        /* <DEDUP_REMOVED lines=28> */
[----:B0-----:R-:W-:Y:S02]  /*141a0*/  FMNMX.FTZ R5, R6, R5, !PT ;  /* 0x0000000506057209 */ /* 0x001fe40007810000 */
[----:B------:R-:W-:Y:S02]  /*141b0*/  FMNMX.FTZ R4, R71, R4, !PT ;  /* 0x0000000447047209 */ /* 0x000fe40007810000 */
[----:B------:R-:W-:Y:S01]  /*141c0*/  ISETP.LT.OR P2, PT, R32, 0x4a, P2 ;  /* 0x0000004a2000780c */ /* 0x000fe20001741670 */
[----:B------:R-:W-:Y:S01]  /*141d0*/  FMUL.FTZ R8, R5, R10 ;  /* 0x0000000a05087220 */ /* 0x000fe20000410000 */
[----:B------:R-:W-:-:S02]  /*141e0*/  FMNMX.FTZ R4, R73, R4, !PT ;  /* 0x0000000449047209 */ /* 0x000fc40007810000 */
[----:B------:R-:W-:Y:S02]  /*141f0*/  FSEL R83, R83, -INF , !P2 ;  /* 0xff80000053537808 */ /* 0x000fe40005000000 */
[----:B------:R-:W-:Y:S02]  /*14200*/  FSETP.NEU.FTZ.AND P2, PT, R5, -INF , PT ;  /* 0xff8000000500780b */ /* 0x000fe40003f5d000 */
[----:B------:R-:W-:Y:S02]  /*14210*/  ISETP.NE.AND P5, PT, R86, RZ, PT ;  /* 0x000000ff5600720c */ /* 0x000fe40003fa5270 */
[----:B------:R-:W-:Y:S02]  /*14220*/  FMNMX.FTZ R4, R75, R4, !PT ;  /* 0x000000044b047209 */ /* 0x000fe40007810000 */
[----:B------:R-:W-:Y:S02]  /*14230*/  FSEL R8, R8, RZ, P2 ;  /* 0x000000ff08087208 */ /* 0x000fe40001000000 */
[----:B------:R-:W-:-:S02]  /*14240*/  ISETP.GT.AND P2, PT, R40, 0x50, !P5 ;  /* 0x000000502800780c */ /* 0x000fc40006f44270 */
[----:B------:R-:W-:Y:S01]  /*14250*/  FMNMX.FTZ R4, R77, R4, !PT ;  /* 0x000000044d047209 */ /* 0x000fe20007810000 */
[-CC-:B------:R-:W-:Y:S01]  /*14260*/  FFMA.FTZ R14, R97, R10.reuse, -R8.reuse ;  /* 0x0000000a610e7223 */ /* 0x180fe20000010808 */
[----:B------:R-:W-:Y:S01]  /*14270*/  ISETP.LT.OR P2, PT, R32, 0x51, P2 ;  /* 0x000000512000780c */ /* 0x000fe20001741670 */
[-CC-:B------:R-:W-:Y:S01]  /*14280*/  FFMA.FTZ R154, R99, R10.reuse, -R8.reuse ;  /* 0x0000000a639a7223 */ /* 0x180fe20000010808 */
[----:B------:R-:W-:Y:S01]  /*14290*/  ISETP.NE.AND P6, PT, R64, RZ, PT ;  /* 0x000000ff4000720c */ /* 0x000fe20003fc5270 */
[--C-:B------:R-:W-:Y:S01]  /*142a0*/  FFMA.FTZ R150, R59, R10, -R8.reuse ;  /* 0x0000000a3b967223 */ /* 0x100fe20000010808 */
[----:B------:R-:W-:Y:S01]  /*142b0*/  FMNMX.FTZ R4, R79, R4, !PT ;  /* 0x000000044f047209 */ /* 0x000fe20007810000 */
[-CC-:B------:R-:W-:Y:S01]  /*142c0*/  FFMA.FTZ R156, R105, R10.reuse, -R8.reuse ;  /* 0x0000000a699c7223 */ /* 0x180fe20000010808 */
[----:B------:R-:W-:Y:S01]  /*142d0*/  FSEL R85, R85, -INF , !P2 ;  /* 0xff80000055557808 */ /* 0x000fe20005000000 */
[-CC-:B------:R-:W-:Y:S01]  /*142e0*/  FFMA.FTZ R87, R87, R10.reuse, -R8.reuse ;  /* 0x0000000a57577223 */ /* 0x180fe20000010808 */
[----:B------:R-:W-:Y:S01]  /*142f0*/  ISETP.GT.AND P2, PT, R40, 0x51, !P6 ;  /* 0x000000512800780c */ /* 0x000fe20007744270 */
[--C-:B------:R-:W-:Y:S01]  /*14300*/  FFMA.FTZ R158, R103, R10, -R8.reuse ;  /* 0x0000000a679e7223 */ /* 0x100fe20000010808 */
[----:B------:R-:W-:Y:S01]  /*14310*/  FMNMX.FTZ R6, R81, R4, !PT ;  /* 0x0000000451067209 */ /* 0x000fe20007810000 */
[----:B------:R-:W-:Y:S01]  /*14320*/  MUFU.EX2 R156, R156 ;  /* 0x0000009c009c7308 */ /* 0x000fe20000000800 */
[----:B------:R-:W-:Y:S01]  /*14330*/  ISETP.NE.AND P5, PT, R52, RZ, PT ;  /* 0x000000ff3400720c */ /* 0x000fe20003fa5270 */
[-CC-:B------:R-:W-:Y:S01]  /*14340*/  FFMA.FTZ R89, R89, R10.reuse, -R8.reuse ;  /* 0x0000000a59597223 */ /* 0x180fe20000010808 */
[----:B------:R-:W-:Y:S01]  /*14350*/  ISETP.LT.OR P2, PT, R32, 0x52, P2 ;  /* 0x000000522000780c */ /* 0x000fe20001741670 */
[--C-:B------:R-:W-:Y:S01]  /*14360*/  FFMA.FTZ R152, R101, R10, -R8.reuse ;  /* 0x0000000a65987223 */ /* 0x100fe20000010808 */
[----:B------:R-:W-:Y:S01]  /*14370*/  FMNMX.FTZ R6, R83, R6, !PT ;  /* 0x0000000653067209 */ /* 0x000fe20007810000 */
[-CC-:B------:R-:W-:Y:S01]  /*14380*/  FFMA.FTZ R91, R91, R10.reuse, -R8.reuse ;  /* 0x0000000a5b5b7223 */ /* 0x180fe20000010808 */
[----:B------:R-:W-:Y:S01]  /*14390*/  ISETP.GT.AND P4, PT, R40, 0x59, !P5 ;  /* 0x000000592800780c */ /* 0x000fe20006f84270 */
[----:B------:R0:W-:Y:S01]  /*143a0*/  MUFU.EX2 R4, R14 ;  /* 0x0000000e00047308 */ /* 0x0001e20000000800 */
[----:B------:R-:W-:Y:S01]  /*143b0*/  ISETP.LT.OR P3, PT, R32, 0x59, P3 ;  /* 0x000000592000780c */ /* 0x000fe20001f61670 */
[-CC-:B------:R-:W-:Y:S01]  /*143c0*/  FFMA.FTZ R138, R25, R10.reuse, -R8.reuse ;  /* 0x0000000a198a7223 */ /* 0x180fe20000010808 */
[----:B------:R-:W-:Y:S01]  /*143d0*/  FSEL R97, R20, -INF , !P2 ;  /* 0xff80000014617808 */ /* 0x000fe20005000000 */
[--C-:B------:R-:W-:Y:S01]  /*143e0*/  FFMA.FTZ R20, R95, R10, -R8.reuse ;  /* 0x0000000a5f147223 */ /* 0x100fe20000010808 */
[----:B------:R-:W-:Y:S01]  /*143f0*/  FMNMX.FTZ R6, R85, R6, !PT ;  /* 0x0000000655067209 */ /* 0x000fe20007810000 */
[-CC-:B------:R-:W-:Y:S01]  /*14400*/  FFMA.FTZ R93, R93, R10.reuse, -R8.reuse ;  /* 0x0000000a5d5d7223 */ /* 0x180fe20000010808 */
[----:B------:R-:W-:Y:S01]  /*14410*/  ISETP.LT.OR P4, PT, R32, 0x5a, P4 ;  /* 0x0000005a2000780c */ /* 0x000fe20002781670 */
[----:B------:R-:W1:Y:S01]  /*14420*/  MUFU.EX2 R87, R87 ;  /* 0x0000005700577308 */ /* 0x000e620000000800 */
[----:B------:R-:W-:Y:S01]  /*14430*/  FSEL R95, R21, -INF , !P3 ;  /* 0xff800000155f7808 */ /* 0x000fe20005800000 */
[--C-:B------:R-:W-:Y:S01]  /*14440*/  FFMA.FTZ R55, R55, R10, -R8.reuse ;  /* 0x0000000a37377223 */ /* 0x100fe20000010808 */
[----:B------:R-:W-:Y:S01]  /*14450*/  FMNMX.FTZ R6, R97, R6, !PT ;  /* 0x0000000661067209 */ /* 0x000fe20007810000 */
[-CC-:B------:R-:W-:Y:S01]  /*14460*/  FFMA.FTZ R144, R49, R10.reuse, -R8.reuse ;  /* 0x0000000a31907223 */ /* 0x180fe20000010808 */
[----:B------:R-:W-:Y:S01]  /*14470*/  FSEL R99, R24, -INF , !P4 ;  /* 0xff80000018637808 */ /* 0x000fe20006000000 */
[--C-:B------:R-:W-:Y:S01]  /*14480*/  FFMA.FTZ R47, R47, R10, -R8.reuse ;  /* 0x0000000a2f2f7223 */ /* 0x100fe20000010808 */
[----:B------:R-:W-:Y:S01]  /*14490*/  FMNMX.FTZ R6, R95, R6, !PT ;  /* 0x000000065f067209 */ /* 0x000fe20007810000 */
[----:B------:R-:W2:Y:S01]  /*144a0*/  MUFU.EX2 R158, R158 ;  /* 0x0000009e009e7308 */ /* 0x000ea20000000800 */
[----:B------:R-:W-:Y:S01]  /*144b0*/  ISETP.NE.AND P5, PT, R9, 0x1, PT ;  /* 0x000000010900780c */ /* 0x000fe20003fa5270 */
[--C-:B------:R-:W-:Y:S01]  /*144c0*/  FFMA.FTZ R146, R43, R10, -R8.reuse ;  /* 0x0000000a2b927223 */ /* 0x100fe20000010808 */
[----:B------:R-:W-:Y:S01]  /*144d0*/  FMNMX.FTZ R6, R99, R6, !PT ;  /* 0x0000000663067209 */ /* 0x000fe20007810000 */
[-CC-:B------:R-:W-:Y:S01]  /*144e0*/  FFMA.FTZ R41, R41, R10.reuse, -R8.reuse ;  /* 0x0000000a29297223 */ /* 0x180fe20000010808 */
[-CC-:B------:R-:W-:Y:S01]  /*144f0*/  FFMA.FTZ R140, R39, R10.reuse, -R8.reuse ;  /* 0x0000000a278c7223 */ /* 0x180fe20000010808 */
[-CC-:B------:R-:W-:Y:S01]  /*14500*/  FFMA.FTZ R37, R37, R10.reuse, -R8.reuse ;  /* 0x0000000a25257223 */ /* 0x180fe20000010808 */
[-CC-:B------:R-:W-:Y:S01]  /*14510*/  FFMA.FTZ R142, R35, R10.reuse, -R8.reuse ;  /* 0x0000000a238e7223 */ /* 0x180fe20000010808 */
[----:B------:R-:W3:Y:S01]  /*14520*/  SHFL.BFLY PT, R59, R6, 0x2, 0x1f ;  /* 0x0c401f00063b7f89 */ /* 0x000ee200000e0000 */
[----:B------:R-:W4:Y:S01]  /*14530*/  MUFU.EX2 R89, R89 ;  /* 0x0000005900597308 */ /* 0x000f220000000800 */
[-CC-:B------:R-:W-:Y:S01]  /*14540*/  FFMA.FTZ R33, R33, R10.reuse, -R8.reuse ;  /* 0x0000000a21217223 */ /* 0x180fe20000010808 */
[-CC-:B------:R-:W-:Y:S01]  /*14550*/  FFMA.FTZ R136, R31, R10.reuse, -R8.reuse ;  /* 0x0000000a1f887223 */ /* 0x180fe20000010808 */
[-CC-:B------:R-:W-:Y:S01]  /*14560*/  FFMA.FTZ R29, R29, R10.reuse, -R8.reuse ;  /* 0x0000000a1d1d7223 */ /* 0x180fe20000010808 */
[----:B------:R-:W-:Y:S01]  /*14570*/  FFMA.FTZ R25, R27, R10, -R8 ;  /* 0x0000000a1b197223 */ /* 0x000fe20000010808 */
[----:B------:R-:W0:Y:S03]  /*14580*/  @P5 LDC R38, c[0x0][0x44c] ;  /* 0x00011300ff265b82 */ /* 0x000e260000000800 */
[----:B------:R-:W-:Y:S05]  /*14590*/  MUFU.EX2 R152, R152 ;  /* 0x0000009800987308 */ /* 0x000fea0000000800 */
[----:B------:R-:W4:Y:S03]  /*145a0*/  @P5 LDC R40, c[0x0][0x450] ;  /* 0x00011400ff285b82 */ /* 0x000f260000000800 */
[----:B------:R-:W-:Y:S01]  /*145b0*/  MUFU.EX2 R91, R91 ;  /* 0x0000005b005b7308 */ /* 0x000fe20000000800 */
[----:B---3--:R-:W-:-:S07]  /*145c0*/  FMNMX.FTZ R59, R6, R59, !PT ;  /* 0x0000003b063b7209 */ /* 0x008fce0007810000 */
[----:B------:R-:W-:Y:S01]  /*145d0*/  MUFU.EX2 R154, R154 ;  /* 0x0000009a009a7308 */ /* 0x000fe20000000800 */
[----:B------:R-:W3:Y:S01]  /*145e0*/  SHFL.BFLY PT, R6, R59, 0x1, 0x1f ;  /* 0x0c201f003b067f89 */ /* 0x000ee200000e0000 */
[----:B0-----:R-:W-:-:S06]  /*145f0*/  @P5 IMAD.HI.U32 R27, R177, R38, RZ ;  /* 0x00000026b11b5227 */ /* 0x001fcc00078e00ff */
[----:B------:R-:W-:Y:S08]  /*14600*/  MUFU.EX2 R93, R93 ;  /* 0x0000005d005d7308 */ /* 0x000ff00000000800 */
[----:B------:R-:W-:Y:S08]  /*14610*/  MUFU.EX2 R21, R20 ;  /* 0x0000001400157308 */ /* 0x000ff00000000800 */
[----:B------:R-:W-:Y:S01]  /*14620*/  MUFU.EX2 R150, R150 ;  /* 0x0000009600967308 */ /* 0x000fe20000000800 */
[----:B---3--:R-:W-:-:S04]  /*14630*/  FMNMX.FTZ R6, R59, R6, !PT ;  /* 0x000000063b067209 */ /* 0x008fc80007810000 */
[C---:B------:R-:W-:Y:S01]  /*14640*/  FSETP.NEU.FTZ.AND P2, PT, R6.reuse, -INF , PT ;  /* 0xff8000000600780b */ /* 0x040fe20003f5d000 */
[----:B------:R-:W-:Y:S02]  /*14650*/  FMUL.FTZ R14, R6, R10 ;  /* 0x0000000a060e7220 */ /* 0x000fe40000410000 */
[----:B------:R-:W-:Y:S03]  /*14660*/  MUFU.EX2 R55, R55 ;  /* 0x0000003700377308 */ /* 0x000fe60000000800 */
[----:B------:R-:W-:-:S05]  /*14670*/  FSEL R14, R14, RZ, P2 ;  /* 0x000000ff0e0e7208 */ /* 0x000fca0001000000 */
        /* <DEDUP_REMOVED lines=16> */
[----:B------:R1:W0:Y:S01]  /*14780*/  MUFU.EX2 R0, R3 ;  /* 0x0000000300007308 */ /* 0x0002220000000800 */
[-CC-:B------:R-:W-:Y:S01]  /*14790*/  FFMA.FTZ R73, R73, R10.reuse, -R14.reuse ;  /* 0x0000000a49497223 */ /* 0x180fe2000001080e */
[-CC-:B------:R-:W-:Y:S01]  /*147a0*/  FFMA.FTZ R75, R75, R10.reuse, -R14.reuse ;  /* 0x0000000a4b4b7223 */ /* 0x180fe2000001080e */
[-CC-:B------:R-:W-:Y:S01]  /*147b0*/  FFMA.FTZ R77, R77, R10.reuse, -R14.reuse ;  /* 0x0000000a4d4d7223 */ /* 0x180fe2000001080e */
[-CC-:B------:R-:W-:Y:S01]  /*147c0*/  FFMA.FTZ R79, R79, R10.reuse, -R14.reuse ;  /* 0x0000000a4f4f7223 */ /* 0x180fe2000001080e */
[-CC-:B------:R-:W-:Y:S01]  /*147d0*/  FFMA.FTZ R81, R81, R10.reuse, -R14.reuse ;  /* 0x0000000a51517223 */ /* 0x180fe2000001080e */
[-CC-:B------:R-:W-:Y:S01]  /*147e0*/  FFMA.FTZ R83, R83, R10.reuse, -R14.reuse ;  /* 0x0000000a53537223 */ /* 0x180fe2000001080e */
[-CC-:B------:R-:W-:Y:S01]  /*147f0*/  FFMA.FTZ R85, R85, R10.reuse, -R14.reuse ;  /* 0x0000000a55557223 */ /* 0x180fe2000001080e */
[----:B------:R-:W3:Y:S01]  /*14800*/  MUFU.EX2 R45, R45 ;  /* 0x0000002d002d7308 */ /* 0x000ee20000000800 */
[----:B-1----:R-:W-:Y:S01]  /*14810*/  FADD.FTZ R3, R156, R87 ;  /* 0x000000579c037221 */ /* 0x002fe20000010000 */
[-CC-:B------:R-:W-:Y:S01]  /*14820*/  FFMA.FTZ R97, R97, R10.reuse, -R14.reuse ;  /* 0x0000000a61617223 */ /* 0x180fe2000001080e */
[-CC-:B------:R-:W-:Y:S01]  /*14830*/  FFMA.FTZ R95, R95, R10.reuse, -R14.reuse ;  /* 0x0000000a5f5f7223 */ /* 0x180fe2000001080e */
[----:B------:R-:W-:Y:S01]  /*14840*/  FFMA.FTZ R99, R99, R10, -R14 ;  /* 0x0000000a63637223 */ /* 0x000fe2000001080e */
[----:B--2---:R-:W-:Y:S01]  /*14850*/  FADD.FTZ R32, R158, R3 ;  /* 0x000000039e207221 */ /* 0x004fe20000010000 */
[----:B------:R-:W-:-:S02]  /*14860*/  F2FP.F16.F32.PACK_AB R156, R87, R156 ;  /* 0x0000009c579c723e */ /* 0x000fc400000000ff */
[----:B------:R-:W1:Y:S01]  /*14870*/  MUFU.EX2 R8, R51 ;  /* 0x0000003300087308 */ /* 0x000e620000000800 */
[----:B----4-:R-:W-:Y:S01]  /*14880*/  FADD.FTZ R3, R89, R32 ;  /* 0x0000002059037221 */ /* 0x010fe20000010000 */
[----:B0-----:R-:W-:Y:S01]  /*14890*/  FADD.FTZ R32, R157, R0 ;  /* 0x000000009d207221 */ /* 0x001fe20000010000 */
[----:B------:R-:W-:Y:S02]  /*148a0*/  F2FP.F16.F32.PACK_AB R157, R0, R157 ;  /* 0x0000009d009d723e */ /* 0x000fe400000000ff */
[----:B------:R-:W-:Y:S01]  /*148b0*/  FADD.FTZ R34, R152, R3 ;  /* 0x0000000398227221 */ /* 0x000fe20000010000 */
[----:B------:R-:W-:Y:S02]  /*148c0*/  F2FP.F16.F32.PACK_AB R158, R89, R158 ;  /* 0x0000009e599e723e */ /* 0x000fe400000000ff */
[----:B------:R-:W0:Y:S01]  /*148d0*/  MUFU.EX2 R53, R53 ;  /* 0x0000003500357308 */ /* 0x000e220000000800 */
[----:B---3--:R-:W-:Y:S01]  /*148e0*/  FADD.FTZ R3, R45, R32 ;  /* 0x000000202d037221 */ /* 0x008fe20000010000 */
[----:B------:R-:W-:-:S06]  /*148f0*/  F2FP.F16.F32.PACK_AB R152, R91, R152 ;  /* 0x000000985b98723e */ /* 0x000fcc00000000ff */
[----:B------:R2:W3:Y:S01]  /*14900*/  MUFU.EX2 R20, R11 ;  /* 0x0000000b00147308 */ /* 0x0004e20000000800 */
[----:B-1----:R-:W-:-:S07]  /*14910*/  F2FP.F16.F32.PACK_AB R159, R8, R45 ;  /* 0x0000002d089f723e */ /* 0x002fce00000000ff */
[----:B------:R-:W1:Y:S01]  /*14920*/  MUFU.EX2 R57, R57 ;  /* 0x0000003900397308 */ /* 0x000e620000000800 */
[----:B--2---:R-:W-:Y:S01]  /*14930*/  FADD.FTZ R11, R91, R34 ;  /* 0x000000225b0b7221 */ /* 0x004fe20000010000 */
[----:B------:R-:W-:Y:S01]  /*14940*/  FADD.FTZ R34, R8, R3 ;  /* 0x0000000308227221 */ /* 0x000fe20000010000 */
[----:B------:R-:W-:Y:S02]  /*14950*/  VIADD R8, R2, 0xfffffffe ;  /* 0xfffffffe02087836 */ /* 0x000fe40000000000 */
[----:B------:R-:W-:Y:S01]  /*14960*/  FADD.FTZ R36, R154, R11 ;  /* 0x0000000b9a247221 */ /* 0x000fe20000010000 */
[----:B0-----:R-:W-:Y:S01]  /*14970*/  FADD.FTZ R3, R53, R34 ;  /* 0x0000002235037221 */ /* 0x001fe20000010000 */
[C---:B------:R-:W-:Y:S01]  /*14980*/  F2FP.F16.F32.PACK_AB R154, R93.reuse, R154 ;  /* 0x0000009a5d9a723e */ /* 0x040fe200000000ff */
[----:B------:R0:W2:Y:S01]  /*14990*/  MUFU.EX2 R24, R15 ;  /* 0x0000000f00187308 */ /* 0x0000a20000000800 */
[----:B------:R-:W-:Y:S01]  /*149a0*/  FADD.FTZ R11, R93, R36 ;  /* 0x000000245d0b7221 */ /* 0x000fe20000010000 */
[C---:B---3--:R-:W-:Y:S01]  /*149b0*/  FADD.FTZ R34, R20.reuse, R3 ;  /* 0x0000000314227221 */ /* 0x048fe20000010000 */
[----:B------:R-:W-:-:S02]  /*149c0*/  F2FP.F16.F32.PACK_AB R153, R20, R53 ;  /* 0x000000351499723e */ /* 0x000fc400000000ff */
[----:B------:R-:W-:-:S03]  /*149d0*/  FADD.FTZ R36, R4, R11 ;  /* 0x0000000b04247221 */ /* 0x000fc60000010000 */
[----:B------:R-:W3:Y:S01]  /*149e0*/  MUFU.EX2 R61, R61 ;  /* 0x0000003d003d7308 */ /* 0x000ee20000000800 */
[----:B-1----:R-:W-:Y:S01]  /*149f0*/  FADD.FTZ R3, R57, R34 ;  /* 0x0000002239037221 */ /* 0x002fe20000010000 */
[----:B------:R-:W-:Y:S01]  /*14a00*/  FADD.FTZ R11, R21, R36 ;  /* 0x00000024150b7221 */ /* 0x000fe20000010000 */
[----:B0-----:R-:W-:Y:S02]  /*14a10*/  MOV R15, R177 ;  /* 0x000000b1000f7202 */ /* 0x001fe40000000f00 */
[----:B------:R-:W-:Y:S01]  /*14a20*/  @P5 SHF.R.U32.HI R15, RZ, R40, R27 ;  /* 0x00000028ff0f5219 */ /* 0x000fe2000001161b */
[----:B------:R-:W-:Y:S01]  /*14a30*/  FADD.FTZ R38, R150, R11 ;  /* 0x0000000b96267221 */ /* 0x000fe20000010000 */
[----:B------:R-:W-:Y:S01]  /*14a40*/  ISETP.GE.AND P5, PT, R13, 0x1, PT ;  /* 0x000000010d00780c */ /* 0x000fe20003fa6270 */
[----:B------:R-:W0:Y:S01]  /*14a50*/  MUFU.EX2 R26, R63 ;  /* 0x0000003f001a7308 */ /* 0x000e220000000800 */
[----:B--2---:R-:W-:Y:S01]  /*14a60*/  FADD.FTZ R36, R24, R3 ;  /* 0x0000000318247221 */ /* 0x004fe20000010000 */
[----:B------:R-:W-:Y:S01]  /*14a70*/  FADD.FTZ R11, R55, R38 ;  /* 0x00000026370b7221 */ /* 0x000fe20000010000 */
[----:B------:R-:W-:Y:S01]  /*14a80*/  IMAD.IADD R15, R148, 0x1, R15 ;  /* 0x00000001940f7824 */ /* 0x000fe200078e020f */
[----:B------:R-:W-:-:S02]  /*14a90*/  F2FP.F16.F32.PACK_AB R148, R21, R4 ;  /* 0x000000041594723e */ /* 0x000fc400000000ff */
[----:B------:R-:W-:Y:S01]  /*14aa0*/  FADD.FTZ R38, R144, R11 ;  /* 0x0000000b90267221 */ /* 0x000fe20000010000 */
[----:B------:R-:W-:Y:S01]  /*14ab0*/  F2FP.F16.F32.PACK_AB R150, R55, R150 ;  /* 0x000000963796723e */ /* 0x000fe200000000ff */
[----:B------:R-:W1:Y:S01]  /*14ac0*/  MUFU.EX2 R65, R65 ;  /* 0x0000004100417308 */ /* 0x000e620000000800 */
[----:B---3--:R-:W-:Y:S01]  /*14ad0*/  FADD.FTZ R3, R61, R36 ;  /* 0x000000243d037221 */ /* 0x008fe20000010000 */
[----:B------:R-:W-:Y:S01]  /*14ae0*/  F2FP.F16.F32.PACK_AB R155, R24, R57 ;  /* 0x00000039189b723e */ /* 0x000fe200000000ff */
[----:B------:R-:W-:-:S05]  /*14af0*/  IMAD.IADD R12, R15, 0x1, R12 ;  /* 0x000000010f0c7824 */ /* 0x000fca00078e020c */
        /* <DEDUP_REMOVED lines=50> */
[----:B-----5:R-:W-:-:S06]  /*14e20*/  F2FP.F16.F32.PACK_AB R143, R14, R81 ;  /* 0x000000510e8f723e */ /* 0x020fcc00000000ff */
[----:B------:R-:W1:Y:S01]  /*14e30*/  MUFU.EX2 R138, R138 ;  /* 0x0000008a008a7308 */ /* 0x000e620000000800 */
[----:B--2---:R-:W-:-:S07]  /*14e40*/  FADD.FTZ R3, R85, R40 ;  /* 0x0000002855037221 */ /* 0x004fce0000010000 */
[----:B------:R-:W2:Y:S01]  /*14e50*/  MUFU.EX2 R95, R95 ;  /* 0x0000005f005f7308 */ /* 0x000ea20000000800 */
[C---:B0-----:R-:W-:Y:S01]  /*14e60*/  FADD.FTZ R0, R36.reuse, R3 ;  /* 0x0000000324007221 */ /* 0x041fe20000010000 */
[----:B------:R-:W-:-:S06]  /*14e70*/  F2FP.F16.F32.PACK_AB R137, R36, R85 ;  /* 0x000000552489723e */ /* 0x000fcc00000000ff */
[----:B------:R-:W0:Y:S01]  /*14e80*/  MUFU.EX2 R25, R25 ;  /* 0x0000001900197308 */ /* 0x000e220000000800 */
[----:B-1----:R-:W-:-:S07]  /*14e90*/  FADD.FTZ R4, R138, R11 ;  /* 0x0000000b8a047221 */ /* 0x002fce0000010000 */
[----:B------:R-:W1:Y:S01]  /*14ea0*/  MUFU.EX2 R38, R99 ;  /* 0x0000006300267308 */ /* 0x000e620000000800 */
[----:B--2---:R-:W-:Y:S01]  /*14eb0*/  FADD.FTZ R3, R95, R0 ;  /* 0x000000005f037221 */ /* 0x004fe20000010000 */
[C---:B0-----:R-:W-:Y:S01]  /*14ec0*/  FADD.FTZ R4, R25.reuse, R4 ;  /* 0x0000000419047221 */ /* 0x041fe20000010000 */
[----:B------:R-:W-:Y:S02]  /*14ed0*/  F2FP.F16.F32.PACK_AB R138, R25, R138 ;  /* 0x0000008a198a723e */ /* 0x000fe400000000ff */
[C---:B-1----:R-:W-:Y:S01]  /*14ee0*/  FADD.FTZ R3, R38.reuse, R3 ;  /* 0x0000000326037221 */ /* 0x042fe20000010000 */
[----:B------:R-:W-:Y:S01]  /*14ef0*/  F2FP.F16.F32.PACK_AB R139, R38, R95 ;  /* 0x0000005f268b723e */ /* 0x000fe200000000ff */
[----:B------:R-:W-:Y:S06]  /*14f00*/  @!P5 BRA `(.L_x_1852) ;  /* 0x000000000048d947 */ /* 0x000fec0003800000 */
[C---:B------:R-:W-:Y:S01]  /*14f10*/  ISETP.GT.AND P2, PT, R15.reuse, RZ, PT ;  /* 0x000000ff0f00720c */ /* 0x040fe20003f44270 */
[----:B------:R-:W-:Y:S01]  /*14f20*/  BSSY B0, `(.L_x_1853) ;  /* 0x000000e000007945 */ /* 0x000fe20003800000 */
[----:B------:R-:W-:-:S11]  /*14f30*/  VIADD R0, R15, 0xffffffff ;  /* 0xffffffff0f007836 */ /* 0x000fd60000000000 */
[----:B------:R-:W-:Y:S05]  /*14f40*/  @P2 BRA `(.L_x_1854) ;  /* 0x00000000001c2947 */ /* 0x000fea0003800000 */
[----:B------:R-:W-:Y:S02]  /*14f50*/  ISETP.NE.AND P2, PT, R13, 0x1, PT ;  /* 0x000000010d00780c */ /* 0x000fe40003f45270 */
[----:B------:R-:W-:-:S11]  /*14f60*/  IADD3 R11, -R15, RZ, RZ ;  /* 0x000000ff0f0b7210 */ /* 0x000fd60007ffe1ff */
[----:B------:R-:W0:Y:S02]  /*14f70*/  @P2 LDC.64 R20, c[0x0][0x9e8] ;  /* 0x00027a00ff142b82 */ /* 0x000e240000000a00 */
[----:B0-----:R-:W-:-:S05]  /*14f80*/  @P2 IMAD.HI.U32 R0, R11, R20, RZ ;  /* 0x000000140b002227 */ /* 0x001fca00078e00ff */
[----:B------:R-:W-:-:S04]  /*14f90*/  @P2 SHF.R.U32.HI R11, RZ, R21, R0 ;  /* 0x00000015ff0b2219 */ /* 0x000fc80000011600 */
[----:B------:R-:W-:Y:S01]  /*14fa0*/  LOP3.LUT R0, RZ, R11, RZ, 0x33, !PT ;  /* 0x0000000bff007212 */ /* 0x000fe200078e33ff */
[----:B------:R-:W-:Y:S06]  /*14fb0*/  BRA `(.L_x_1855) ;  /* 0x0000000000107947 */ /* 0x000fec0003800000 */
.L_x_1854:
[----:B------:R-:W-:-:S13]  /*14fc0*/  ISETP.NE.AND P2, PT, R13, 0x1, PT ;  /* 0x000000010d00780c */ /* 0x000fda0003f45270 */
[----:B------:R-:W0:Y:S02]  /*14fd0*/  @P2 LDC.64 R14, c[0x0][0x9e8] ;  /* 0x00027a00ff0e2b82 */ /* 0x000e240000000a00 */
[----:B0-----:R-:W-:-:S05]  /*14fe0*/  @P2 IMAD.HI.U32 R2, R0, R14, RZ ;  /* 0x0000000e00022227 */ /* 0x001fca00078e00ff */
[----:B------:R-:W-:-:S07]  /*14ff0*/  @P2 SHF.R.U32.HI R0, RZ, R15, R2 ;  /* 0x0000000fff002219 */ /* 0x000fce0000011602 */
.L_x_1855:
[----:B------:R-:W-:Y:S05]  /*15000*/  BSYNC B0 ;  /* 0x0000000000007941 */ /* 0x000fea0003800000 */
.L_x_1853:
[----:B------:R-:W-:-:S05]  /*15010*/  IMAD R13, R0, R13, R13 ;  /* 0x0000000d000d7224 */ /* 0x000fca00078e020d */
[----:B------:R-:W-:-:S07]  /*15020*/  VIMNMX R12, R12, R13, PT ;  /* 0x0000000d0c0c7248 */ /* 0x000fce0003fe0100 */
.L_x_1852:
[----:B------:R-:W-:Y:S01]  /*15030*/  IMAD.HI R12, R12, 0x2aaaaaab, RZ ;  /* 0x2aaaaaab0c0c7827 */ /* 0x000fe200078e02ff */
[----:B------:R-:W-:Y:S01]  /*15040*/  ULDC UR46, c[0x0][0x9e4] ;  /* 0x00027900002e7ab9 */ /* 0x000fe20000000800 */
[----:B------:R-:W-:Y:S01]  /*15050*/  ULDC UR39, c[0x0][0x9e4] ;  /* 0x0002790000277ab9 */ /* 0x000fe20000000800 */
[----:B------:R-:W-:Y:S01]  /*15060*/  ULDC UR50, c[0x0][0x9d8] ;  /* 0x0002760000327ab9 */ /* 0x000fe20000000800 */
[----:B------:R-:W-:Y:S01]  /*15070*/  ULDC UR55, c[0x0][0x9d8] ;  /* 0x0002760000377ab9 */ /* 0x000fe20000000800 */
[----:B------:R-:W-:Y:S01]  /*15080*/  SHF.R.U32.HI R11, RZ, 0x1f, R12 ;  /* 0x0000001fff0b7819 */ /* 0x000fe2000001160c */
[----:B------:R-:W-:Y:S01]  /*15090*/  ULDC UR51, c[0x0][0x9d8] ;  /* 0x0002760000337ab9 */ /* 0x000fe20000000800 */
[----:B------:R-:W-:Y:S01]  /*150a0*/  ULDC UR38, c[0x0][0x988] ;  /* 0x0002620000267ab9 */ /* 0x000fe20000000800 */
[----:B------:R-:W-:Y:S01]  /*150b0*/  ULDC UR43, c[0x0][0x988] ;  /* 0x00026200002b7ab9 */ /* 0x000fe20000000800 */
[----:B------:R-:W-:Y:S01]  /*150c0*/  LEA.HI.SX32 R14, R12, R11, 0x1c ;  /* 0x0000000b0c0e7211 */ /* 0x000fe200078fe2ff */
[----:B------:R-:W-:Y:S01]  /*150d0*/  ULDC UR42, c[0x0][0x988] ;  /* 0x00026200002a7ab9 */ /* 0x000fe20000000800 */
[----:B------:R-:W-:Y:S01]  /*150e0*/  ULDC UR54, c[0x0][0x9e0] ;  /* 0x0002780000367ab9 */ /* 0x000fe20000000800 */
[----:B------:R-:W-:Y:S01]  /*150f0*/  ULDC UR47, c[0x0][0x9e0] ;  /* 0x00027800002f7ab9 */ /* 0x000fe20000000800 */
[----:B------:R-:W-:Y:S01]  /*15100*/  VIMNMX R14, R179, R14, !PT ;  /* 0x0000000eb30e7248 */ /* 0x000fe20007fe0100 */
[----:B------:R-:W-:Y:S01]  /*15110*/  BSSY B0, `(.L_x_1856) ;  /* 0x000039c000007945 */ /* 0x000fe20003800000 */
[----:B------:R-:W-:Y:S01]  /*15120*/  IMAD.MOV.U32 R2, RZ, RZ, 0x3f800000 ;  /* 0x3f800000ff027424 */ /* 0x000fe200078e00ff */
[----:B------:R-:W-:-:S02]  /*15130*/  CS2R R86, SRZ ;  /* 0x0000000000567805 */ /* 0x000fc4000001ff00 */
[----:B------:R-:W-:Y:S01]  /*15140*/  ISETP.GE.AND P2, PT, R8, R14, PT ;  /* 0x0000000e0800720c */ /* 0x000fe20003f46270 */
[----:B------:R-:W-:Y:S01]  /*15150*/  IMAD.MOV.U32 R0, RZ, RZ, 0x3f800000 ;  /* 0x3f800000ff007424 */ /* 0x000fe200078e00ff */
        /* <DEDUP_REMOVED lines=31> */
[----:B------:R-:W-:Y:S06]  /*15350*/  @!P2 BRA `(.L_x_1857) ;  /* 0x0000003400dca947 */ /* 0x000fec0003800000 */
[----:B------:R-:W-:Y:S01]  /*15360*/  BSSY B1, `(.L_x_1858) ;  /* 0x0000372000017945 */ /* 0x000fe20003800000 */
[----:B------:R-:W-:Y:S02]  /*15370*/  IMAD.MOV.U32 R2, RZ, RZ, 0x3f800000 ;  /* 0x3f800000ff027424 */ /* 0x000fe400078e00ff */
[----:B------:R-:W-:-:S07]  /*15380*/  IMAD.MOV.U32 R87, RZ, RZ, RZ ;  /* 0x000000ffff577224 */ /* 0x000fce00078e00ff */
.L_x_1877:
[----:B------:R-:W-:-:S04]  /*15390*/  IADD3 R15, R22, 0x1, RZ ;  /* 0x00000001160f7810 */ /* 0x000fc80007ffe0ff */
[----:B------:R-:W-:-:S04]  /*153a0*/  ISETP.NE.AND P2, PT, R15, 0x2, PT ;  /* 0x000000020f00780c */ /* 0x000fc80003f45270 */
[----:B------:R-:W-:Y:S02]  /*153b0*/  SEL R20, RZ, 0x1, P2 ;  /* 0x00000001ff147807 */ /* 0x000fe40001000000 */
[----:B------:R-:W-:Y:S02]  /*153c0*/  SEL R15, R15, RZ, P2 ;  /* 0x000000ff0f0f7207 */ /* 0x000fe40001000000 */
[----:B------:R-:W-:Y:S01]  /*153d0*/  LOP3.LUT R20, R23, R20, RZ, 0x3c, !PT ;  /* 0x0000001417147212 */ /* 0x000fe200078e3cff */
[----:B------:R-:W-:Y:S06]  /*153e0*/  @!P0 BRA `(.L_x_1859) ;  /* 0x0000000000048947 */ /* 0x000fec0003800000 */
[----:B------:R-:W-:Y:S01]  /*153f0*/  BPT.TRAP 0x1 ;  /* 0x000000040000795c */ /* 0x000fe20000300000 */
.L_x_1859:
[----:B------:R-:W-:Y:S01]  /*15400*/  IMAD R21, R15, 0x8, R16 ;  /* 0x000000080f157824 */ /* 0x000fe200078e0210 */
[----:B------:R-:W-:-:S04]  /*15410*/  SHF.L.U32 R12, R20, 0x1f, RZ ;  /* 0x0000001f140c7819 */ /* 0x000fc800000006ff */
[----:B------:R0:W1:Y:S01]  /*15420*/  SYNCS.PHASECHK.TRANS64.TRYWAIT P2, [R21+URZ+0x2a830], R12 ;  /* 0x02a8300c150075a7 */ /* 0x000062000804017f */
[----:B------:R-:W-:Y:S05]  /*15430*/  @!P0 BRA `(.L_x_1860) ;  /* 0x0000000000048947 */ /* 0x000fea0003800000 */
[----:B------:R-:W-:Y:S01]  /*15440*/  BPT.TRAP 0x1 ;  /* 0x000000040000795c */ /* 0x000fe20000300000 */
.L_x_1860:
[----:B------:R-:W-:Y:S01]  /*15450*/  BSSY B2, `(.L_x_1861) ;  /* 0x0000006000027945 */ /* 0x000fe20003800000 */
[----:B------:R-:W-:Y:S02]  /*15460*/  IMAD R10, R15, 0x900, R7 ;  /* 0x000009000f0a7824 */ /* 0x000fe400078e0207 */
[----:B------:R-:W-:Y:S01]  /*15470*/  IMAD.MOV.U32 R11, RZ, RZ, 0x40000040 ;  /* 0x40000040ff0b7424 */ /* 0x000fe200078e00ff */
[----:B-1----:R-:W-:Y:S06]  /*15480*/  @P2 BRA `(.L_x_1862) ;  /* 0x0000000000082947 */ /* 0x002fec0003800000 */
[----:B------:R-:W1:Y:S02]  /*15490*/  SYNCS.PHASECHK.TRANS64.TRYWAIT P2, [R21+URZ+0x2a830], R12 ;  /* 0x02a8300c150075a7 */ /* 0x000e64000804017f */
[----:B-1----:R-:W-:Y:S05]  /*154a0*/  @!P2 BRA `(.L_x_1863) ;  /* 0x00000150004ca947 */ /* 0x002fea0003800000 */
.L_x_1862:
[----:B------:R-:W-:Y:S05]  /*154b0*/  BSYNC B2 ;  /* 0x0000000000027941 */ /* 0x000fea0003800000 */
.L_x_1861:
[----:B------:R-:W2:Y:S04]  /*154c0*/  LDL.64 R88, [R1+0x38] ;  /* 0x0000380001587983 */ /* 0x000ea80000100a00 */
[----:B------:R-:W3:Y:S04]  /*154d0*/  LDL.64 R218, [R1+0x30] ;  /* 0x0000300001da7983 */ /* 0x000ee80000100a00 */
[----:B------:R-:W4:Y:S01]  /*154e0*/  LDL.64 R216, [R1+0x28] ;  /* 0x0000280001d87983 */ /* 0x000f220000100a00 */
[----:B------:R-:W-:-:S03]  /*154f0*/  R2UR UR6, R10 ;  /* 0x000000000a0672ca */ /* 0x000fc600000e0000 */
[----:B------:R-:W5:Y:S01]  /*15500*/  LDL.64 R214, [R1+0x20] ;  /* 0x0000200001d67983 */ /* 0x000f620000100a00 */
[----:B------:R-:W-:Y:S01]  /*15510*/  R2UR UR7, R11 ;  /* 0x000000000b0772ca */ /* 0x000fe200000e0000 */
[----:B01----:R-:W-:Y:S02]  /*15520*/  VIADD R12, R10, 0x2 ;  /* 0x000000020a0c7836 */ /* 0x003fe40000000000 */
[----:B------:R-:W-:Y:S01]  /*15530*/  IMAD.MOV.U32 R13, RZ, RZ, 0x40000040 ;  /* 0x40000040ff0d7424 */ /* 0x000fe200078e00ff */
[----:B------:R-:W5:Y:S04]  /*15540*/  LDL.64 R212, [R1+0x18] ;  /* 0x0000180001d47983 */ /* 0x000f680000100a00 */
[----:B------:R-:W5:Y:S04]  /*15550*/  LDL.64 R210, [R1+0x10] ;  /* 0x0000100001d27983 */ /* 0x000f680000100a00 */
[----:B------:R-:W5:Y:S01]  /*15560*/  LDL.64 R198, [R1] ;  /* 0x0000000001c67983 */ /* 0x000f620000100a00 */
[----:B--2---:R-:W-:-:S02]  /*15570*/  R2UR UR4, R88 ;  /* 0x00000000580472ca */ /* 0x004fc400000e0000 */
[----:B------:R-:W-:Y:S02]  /*15580*/  R2UR UR5, R89 ;  /* 0x00000000590572ca */ /* 0x000fe400000e0000 */
[----:B------:R-:W-:-:S11]  /*15590*/  WARPGROUP.ARRIVE ;  /* 0x00000000000079c5 */ /* 0x000fd60000000000 */
[----:B------:R-:W-:Y:S01]  /*155a0*/  HGMMA.64x96x16.F32 R88, gdesc[UR4], RZ, !UPT, gsb0 ;  /* 0x01600000045879f0 */ /* 0x000fe2000c0008ff */
[----:B------:R-:W-:Y:S02]  /*155b0*/  R2UR UR6, R12 ;  /* 0x000000000c0672ca */ /* 0x000fe400000e0000 */
[----:B------:R-:W-:Y:S02]  /*155c0*/  R2UR UR7, R13 ;  /* 0x000000000d0772ca */ /* 0x000fe400000e0000 */
[----:B---3--:R-:W-:Y:S02]  /*155d0*/  R2UR UR4, R218 ;  /* 0x00000000da0472ca */ /* 0x008fe400000e0000 */
[----:B------:R-:W-:Y:S01]  /*155e0*/  R2UR UR5, R219 ;  /* 0x00000000db0572ca */ /* 0x000fe200000e0000 */
[----:B------:R-:W-:Y:S01]  /*155f0*/  IMAD.MOV.U32 R13, RZ, RZ, 0x40000040 ;  /* 0x40000040ff0d7424 */ /* 0x000fe200078e00ff */
[----:B------:R-:W-:Y:S01]  /*15600*/  IADD3 R12, R10, 0x4, RZ ;  /* 0x000000040a0c7810 */ /* 0x000fe20007ffe0ff */
[----:B------:R-:W-:-:S02]  /*15610*/  WARPGROUP.DEPBAR.LE gsb0, 0x0 ;  /* 0x00008000000079c5 */ /* 0x000fc40000010000 */
[----:B------:R-:W-:-:S08]  /*15620*/  WARPGROUP.ARRIVE ;  /* 0x00000000000079c5 */ /* 0x000fd00000000000 */
[----:B------:R-:W-:Y:S01]  /*15630*/  HGMMA.64x96x16.F32 R88, gdesc[UR4], R88, gsb0 ;  /* 0x01600000045879f0 */ /* 0x000fe20008000858 */
[----:B------:R-:W-:Y:S02]  /*15640*/  R2UR UR6, R12 ;  /* 0x000000000c0672ca */ /* 0x000fe400000e0000 */
[----:B------:R-:W-:Y:S02]  /*15650*/  R2UR UR7, R13 ;  /* 0x000000000d0772ca */ /* 0x000fe400000e0000 */
[----:B----4-:R-:W-:Y:S02]  /*15660*/  R2UR UR4, R216 ;  /* 0x00000000d80472ca */ /* 0x010fe400000e0000 */
[----:B------:R-:W-:Y:S01]  /*15670*/  R2UR UR5, R217 ;  /* 0x00000000d90572ca */ /* 0x000fe200000e0000 */
[----:B------:R-:W-:Y:S02]  /*15680*/  VIADD R12, R10, 0x6 ;  /* 0x000000060a0c7836 */ /* 0x000fe40000000000 */
[----:B------:R-:W-:Y:S01]  /*15690*/  IMAD.MOV.U32 R13, RZ, RZ, 0x40000040 ;  /* 0x40000040ff0d7424 */ /* 0x000fe200078e00ff */
[----:B------:R-:W-:-:S02]  /*156a0*/  WARPGROUP.DEPBAR.LE gsb0, 0x0 ;  /* 0x00008000000079c5 */ /* 0x000fc40000010000 */
[----:B------:R-:W-:-:S07]  /*156b0*/  WARPGROUP.ARRIVE ;  /* 0x00000000000079c5 */ /* 0x000fce0000000000 */
[----:B------:R-:W-:Y:S01]  /*156c0*/  HGMMA.64x96x16.F32 R88, gdesc[UR4], R88, gsb0 ;  /* 0x01600000045879f0 */ /* 0x000fe20008000858 */
[----:B------:R-:W-:Y:S02]  /*156d0*/  R2UR UR6, R12 ;  /* 0x000000000c0672ca */ /* 0x000fe400000e0000 */
[----:B------:R-:W-:Y:S02]  /*156e0*/  R2UR UR7, R13 ;  /* 0x000000000d0772ca */ /* 0x000fe400000e0000 */
[----:B-----5:R-:W-:Y:S02]  /*156f0*/  R2UR UR4, R214 ;  /* 0x00000000d60472ca */ /* 0x020fe400000e0000 */
[----:B------:R-:W-:Y:S01]  /*15700*/  R2UR UR5, R215 ;  /* 0x00000000d70572ca */ /* 0x000fe200000e0000 */
[----:B------:R-:W-:Y:S01]  /*15710*/  VIADD R12, R10, 0x300 ;  /* 0x000003000a0c7836 */ /* 0x000fe20000000000 */
[----:B------:R-:W-:Y:S01]  /*15720*/  MOV R13, 0x40000040 ;  /* 0x40000040000d7802 */ /* 0x000fe20000000f00 */
[----:B------:R-:W-:-:S02]  /*15730*/  WARPGROUP.DEPBAR.LE gsb0, 0x0 ;  /* 0x00008000000079c5 */ /* 0x000fc40000010000 */
[----:B------:R-:W-:-:S08]  /*15740*/  WARPGROUP.ARRIVE ;  /* 0x00000000000079c5 */ /* 0x000fd00000000000 */
[----:B------:R-:W-:Y:S01]  /*15750*/  HGMMA.64x96x16.F32 R88, gdesc[UR4], R88, gsb0 ;  /* 0x01600000045879f0 */ /* 0x000fe20008000858 */
[----:B------:R-:W-:Y:S02]  /*15760*/  R2UR UR6, R12 ;  /* 0x000000000c0672ca */ /* 0x000fe400000e0000 */
[----:B------:R-:W-:Y:S02]  /*15770*/  R2UR UR7, R13 ;  /* 0x000000000d0772ca */ /* 0x000fe400000e0000 */
[----:B------:R-:W-:Y:S02]  /*15780*/  R2UR UR4, R212 ;  /* 0x00000000d40472ca */ /* 0x000fe400000e0000 */
        /* <DEDUP_REMOVED lines=19> */
[----:B------:R-:W-:Y:S01]  /*158c0*/  IMAD.MOV.U32 R13, RZ, RZ, 0x40000040 ;  /* 0x40000040ff0d7424 */ /* 0x000fe200078e00ff */
[----:B------:R-:W-:Y:S01]  /*158d0*/  IADD3 R12, R10, 0x306, RZ ;  /* 0x000003060a0c7810 */ /* 0x000fe20007ffe0ff */
[----:B------:R-:W-:-:S02]  /*158e0*/  WARPGROUP.DEPBAR.LE gsb0, 0x0 ;  /* 0x00008000000079c5 */ /* 0x000fc40000010000 */
[----:B------:R-:W-:-:S08]  /*158f0*/  WARPGROUP.ARRIVE ;  /* 0x00000000000079c5 */ /* 0x000fd00000000000 */
[----:B------:R-:W-:Y:S01]  /*15900*/  HGMMA.64x96x16.F32 R88, gdesc[UR4], R88, gsb0 ;  /* 0x01600000045879f0 */ /* 0x000fe20008000858 */
[----:B------:R-:W-:Y:S02]  /*15910*/  R2UR UR6, R12 ;  /* 0x000000000c0672ca */ /* 0x000fe400000e0000 */
[----:B------:R-:W-:Y:S01]  /*15920*/  R2UR UR7, R13 ;  /* 0x000000000d0772ca */ /* 0x000fe200000e0000 */
[----:B------:R-:W-:Y:S01]  /*15930*/  UMOV UR4, UR52 ;  /* 0x0000003400047c82 */ /* 0x000fe20008000000 */
[----:B------:R-:W-:Y:S01]  /*15940*/  UMOV UR5, UR53 ;  /* 0x0000003500057c82 */ /* 0x000fe20008000000 */
[----:B------:R-:W-:Y:S02]  /*15950*/  VIADD R12, R10, 0x600 ;  /* 0x000006000a0c7836 */ /* 0x000fe40000000000 */
[----:B------:R-:W-:Y:S01]  /*15960*/  IMAD.MOV.U32 R13, RZ, RZ, 0x40000040 ;  /* 0x40000040ff0d7424 */ /* 0x000fe200078e00ff */
[----:B------:R-:W-:Y:S02]  /*15970*/  WARPGROUP.DEPBAR.LE gsb0, 0x0 ;  /* 0x00008000000079c5 */ /* 0x000fe40000010000 */
[----:B------:R-:W-:-:S06]  /*15980*/  WARPGROUP.ARRIVE ;  /* 0x00000000000079c5 */ /* 0x000fcc0000000000 */
[----:B------:R-:W-:Y:S01]  /*15990*/  HGMMA.64x96x16.F32 R88, gdesc[UR4], R88, gsb0 ;  /* 0x01600000045879f0 */ /* 0x000fe20008000858 */
[----:B------:R-:W-:Y:S02]  /*159a0*/  R2UR UR6, R12 ;  /* 0x000000000c0672ca */ /* 0x000fe400000e0000 */
[----:B------:R-:W-:Y:S01]  /*159b0*/  R2UR UR7, R13 ;  /* 0x000000000d0772ca */ /* 0x000fe200000e0000 */
[----:B------:R-:W-:Y:S01]  /*159c0*/  UMOV UR4, UR48 ;  /* 0x0000003000047c82 */ /* 0x000fe20008000000 */
[----:B------:R-:W-:Y:S01]  /*159d0*/  UMOV UR5, UR49 ;  /* 0x0000003100057c82 */ /* 0x000fe20008000000 */
[----:B------:R-:W-:Y:S01]  /*159e0*/  VIADD R12, R10, 0x602 ;  /* 0x000006020a0c7836 */ /* 0x000fe20000000000 */
[----:B------:R-:W-:Y:S01]  /*159f0*/  MOV R13, 0x40000040 ;  /* 0x40000040000d7802 */ /* 0x000fe20000000f00 */
[----:B------:R-:W-:Y:S02]  /*15a00*/  WARPGROUP.DEPBAR.LE gsb0, 0x0 ;  /* 0x00008000000079c5 */ /* 0x000fe40000010000 */
[----:B------:R-:W-:-:S06]  /*15a10*/  WARPGROUP.ARRIVE ;  /* 0x00000000000079c5 */ /* 0x000fcc0000000000 */
        /* <DEDUP_REMOVED lines=23> */
[----:B------:R-:W-:Y:S02]  /*15b90*/  WARPGROUP.DEPBAR.LE gsb0, 0x0 ;  /* 0x00008000000079c5 */ /* 0x000fe40000010000 */
[----:B------:R-:W-:-:S08]  /*15ba0*/  WARPGROUP.ARRIVE ;  /* 0x00000000000079c5 */ /* 0x000fd00000000000 */
[----:B------:R-:W-:Y:S01]  /*15bb0*/  HGMMA.64x96x16.F32 R88, gdesc[UR4], R88, gsb0 ;  /* 0x01600000045879f0 */ /* 0x000fe20008000858 */
        /* <DEDUP_REMOVED lines=65> */
[----:B------:R-:W-:Y:S05]  /*15fd0*/  @!P0 BRA `(.L_x_1864) ;  /* 0x0000000000048947 */ /* 0x000fea0003800000 */
[----:B------:R-:W-:Y:S01]  /*15fe0*/  BPT.TRAP 0x1 ;  /* 0x000000040000795c */ /* 0x000fe20000300000 */
.L_x_1864:
[----:B------:R-:W-:Y:S02]  /*15ff0*/  SHF.L.U32 R11, R23, 0x1f, RZ ;  /* 0x0000001f170b7819 */ /* 0x000fe400000006ff */
[----:B------:R-:W-:-:S04]  /*16000*/  LEA R12, R22, R16, 0x3 ;  /* 0x00000010160c7211 */ /* 0x000fc800078e18ff */
[----:B------:R0:W1:Y:S01]  /*16010*/  SYNCS.PHASECHK.TRANS64.TRYWAIT P2, [R12+URZ+0x2a850], R11 ;  /* 0x02a8500b0c0075a7 */ /* 0x000062000804017f */
[----:B------:R-:W-:Y:S05]  /*16020*/  @!P0 BRA `(.L_x_1865) ;  /* 0x0000000000048947 */ /* 0x000fea0003800000 */
[----:B------:R-:W-:Y:S01]  /*16030*/  BPT.TRAP 0x1 ;  /* 0x000000040000795c */ /* 0x000fe20000300000 */
.L_x_1865:
[----:B------:R-:W-:Y:S01]  /*16040*/  VIADD R0, R16, 0x400 ;  /* 0x0000040010007836 */ /* 0x000fe20000000000 */
[----:B------:R-:W-:Y:S04]  /*16050*/  BSSY B2, `(.L_x_1866) ;  /* 0x0000008000027945 */ /* 0x000fe80003800000 */
[----:B------:R-:W-:-:S04]  /*16060*/  SHF.R.U32.HI R0, RZ, 0x4, R0 ;  /* 0x00000004ff007819 */ /* 0x000fc80000011600 */
[----:B------:R-:W-:-:S04]  /*16070*/  LOP3.LUT R0, R0, 0x3fff, RZ, 0xc0, !PT ;  /* 0x00003fff00007812 */ /* 0x000fc800078ec0ff */
[----:B------:R-:W-:-:S05]  /*16080*/  LOP3.LUT R13, R0, 0x3000000, RZ, 0xfc, !PT ;  /* 0x03000000000d7812 */ /* 0x000fca00078efcff */
[----:B------:R-:W-:Y:S01]  /*16090*/  IMAD R0, R22, 0x600, R13 ;  /* 0x0000060016007824 */ /* 0x000fe200078e020d */
[----:B-1----:R-:W-:Y:S06]  /*160a0*/  @P2 BRA `(.L_x_1867) ;  /* 0x0000000000082947 */ /* 0x002fec0003800000 */
[----:B------:R-:W1:Y:S02]  /*160b0*/  SYNCS.PHASECHK.TRANS64.TRYWAIT P2, [R12+URZ+0x2a850], R11 ;  /* 0x02a8500b0c0075a7 */ /* 0x000e64000804017f */
[----:B-1----:R-:W-:Y:S05]  /*160c0*/  @!P2 BRA `(.L_x_1868) ;  /* 0x000001440058a947 */ /* 0x002fea0003800000 */
.L_x_1867:
[----:B------:R-:W-:Y:S05]  /*160d0*/  BSYNC B2 ;  /* 0x0000000000027941 */ /* 0x000fea0003800000 */
.L_x_1866:
[----:B------:R-:W-:Y:S01]  /*160e0*/  IMAD.MOV.U32 R10, RZ, RZ, R0 ;  /* 0x000000ffff0a7224 */ /* 0x000fe200078e0000 */
[----:B------:R-:W2:Y:S01]  /*160f0*/  LDL R2, [R1+0x8] ;  /* 0x0000080001027983 */ /* 0x000ea20000100800 */
[----:B01----:R-:W-:-:S03]  /*16100*/  IMAD.MOV.U32 R11, RZ, RZ, 0x40000040 ;  /* 0x40000040ff0b7424 */ /* 0x003fc600078e00ff */
[----:B------:R-:W-:Y:S01]  /*16110*/  R2UR UR6, R10 ;  /* 0x000000000a0672ca */ /* 0x000fe200000e0000 */
[----:B------:R-:W3:Y:S01]  /*16120*/  LDL R198, [R1+0xc] ;  /* 0x00000c0001c67983 */ /* 0x000ee20000100800 */
[----:B------:R-:W-:Y:S01]  /*16130*/  R2UR UR7, R11 ;  /* 0x000000000b0772ca */ /* 0x000fe200000e0000 */
[----:B------:R-:W-:Y:S01]  /*16140*/  WARPGROUP.ARRIVE ;  /* 0x00000000000079c5 */ /* 0x000fe20000000000 */
[----:B------:R-:W-:Y:S01]  /*16150*/  VIADD R10, R0, 0x80 ;  /* 0x00000080000a7836 */ /* 0x000fe20000000000 */
[----:B------:R-:W-:Y:S01]  /*16160*/  MOV R11, 0x40000040 ;  /* 0x40000040000b7802 */ /* 0x000fe20000000f00 */
[----:B------:R-:W-:Y:S01]  /*16170*/  FMUL.FTZ R119, R119, UR55 ;  /* 0x0000003777777c20 */ /* 0x000fe20008410000 */
[----:B------:R-:W-:Y:S01]  /*16180*/  ISETP.NE.AND P3, PT, R9, 0x1, PT ;  /* 0x000000010900780c */ /* 0x000fe20003f65270 */
[----:B------:R-:W-:Y:S01]  /*16190*/  FMUL.FTZ R23, R89, UR55 ;  /* 0x0000003759177c20 */ /* 0x000fe20008410000 */
[----:B------:R-:W-:Y:S01]  /*161a0*/  FMUL.FTZ R22, R88, UR55 ;  /* 0x0000003758167c20 */ /* 0x000fe20008410000 */
[----:B------:R-:W-:Y:S01]  /*161b0*/  FMUL.FTZ R89, R95, UR55 ;  /* 0x000000375f597c20 */ /* 0x000fe20008410000 */
[----:B------:R-:W-:Y:S01]  /*161c0*/  FMUL.FTZ R13, R91, UR55 ;  /* 0x000000375b0d7c20 */ /* 0x000fe20008410000 */
[----:B------:R-:W-:Y:S01]  /*161d0*/  FMUL.FTZ R88, R94, UR55 ;  /* 0x000000375e587c20 */ /* 0x000fe20008410000 */
[----:B------:R-:W-:Y:S01]  /*161e0*/  FMUL.FTZ R95, R97, UR55 ;  /* 0x00000037615f7c20 */ /* 0x000fe20008410000 */
[----:B------:R-:W-:Y:S01]  /*161f0*/  FMUL.FTZ R91, R93, UR55 ;  /* 0x000000375d5b7c20 */ /* 0x000fe20008410000 */
[----:B------:R-:W-:Y:S01]  /*16200*/  HGMMA.64x128x16.F32 R24, R156, gdesc[UR4].tnspB, R24, gsb0 ;  /* 0x41e000049c187df0 */ /* 0x000fe20008000818 */
[----:B------:R-:W-:Y:S01]  /*16210*/  R2UR UR6, R10 ;  /* 0x000000000a0672ca */ /* 0x000fe200000e0000 */
[----:B------:R-:W-:Y:S01]  /*16220*/  VIADD R10, R0, 0x100 ;  /* 0x00000100000a7836 */ /* 0x000fe20000000000 */
[----:B------:R-:W-:Y:S01]  /*16230*/  R2UR UR7, R11 ;  /* 0x000000000b0772ca */ /* 0x000fe200000e0000 */
[----:B------:R-:W-:-:S02]  /*16240*/  IMAD.MOV.U32 R11, RZ, RZ, 0x40000040 ;  /* 0x40000040ff0b7424 */ /* 0x000fc400078e00ff */
        /* <DEDUP_REMOVED lines=23> */
[----:B------:R-:W-:Y:S01]  /*163c0*/  @!P1 IADD3 R21, R21, 0x2a840, RZ ;  /* 0x0002a84015159810 */ /* 0x000fe20007ffe0ff */
[----:B------:R-:W-:Y:S01]  /*163d0*/  FMUL.FTZ R123, R135, UR55 ;  /* 0x00000037877b7c20 */ /* 0x000fe20008410000 */
[----:B------:R-:W0:Y:S08]  /*163e0*/  MUFU.TANH R22, R22 ;  /* 0x0000001600167308 */ /* 0x000e300000002400 */
[----:B------:R-:W1:Y:S08]  /*163f0*/  MUFU.TANH R23, R23 ;  /* 0x0000001700177308 */ /* 0x000e700000002400 */
        /* <DEDUP_REMOVED lines=13> */
[----:B------:R-:W-:-:S05]  /*164d0*/  WARPGROUP.ARRIVE ;  /* 0x00000000000079c5 */ /* 0x000fca0000000000 */
[----:B------:R-:W0:Y:S01]  /*164e0*/  MUFU.TANH R101, R101 ;  /* 0x0000006500657308 */ /* 0x000e220000002400 */
[----:B------:R-:W-:Y:S01]  /*164f0*/  HGMMA.64x128x16.F32 R24, R152, gdesc[UR4].tnspB, R24, gsb0 ;  /* 0x41e0000498187df0 */ /* 0x000fe20008000818 */
[----:B------:R-:W-:Y:S01]  /*16500*/  R2UR UR6, R10 ;  /* 0x000000000a0672ca */ /* 0x000fe200000e0000 */
[----:B------:R-:W-:Y:S01]  /*16510*/  VIADD R10, R0, 0x180 ;  /* 0x00000180000a7836 */ /* 0x000fe20000000000 */
[----:B------:R-:W-:Y:S01]  /*16520*/  R2UR UR7, R11 ;  /* 0x000000000b0772ca */ /* 0x000fe200000e0000 */
[----:B------:R-:W-:-:S03]  /*16530*/  IMAD.MOV.U32 R11, RZ, RZ, 0x40000040 ;  /* 0x40000040ff0b7424 */ /* 0x000fc600078e00ff */
        /* <DEDUP_REMOVED lines=16> */
[----:B--2---:R-:W-:Y:S01]  /*16640*/  R2UR UR4, R2 ;  /* 0x00000000020472ca */ /* 0x004fe200000e0000 */
        /* <DEDUP_REMOVED lines=10> */
[----:B------:R-:W-:-:S02]  /*166f0*/  WARPGROUP.DEPBAR.LE gsb0, 0x0 ;  /* 0x00008000000079c5 */ /* 0x000fc40000010000 */
[----:B------:R-:W-:Y:S01]  /*16700*/  WARPGROUP.ARRIVE ;  /* 0x00000000000079c5 */ /* 0x000fe20000000000 */
[----:B------:R-:W-:Y:S01]  /*16710*/  IMAD R130, R8, -0x60, RZ ;  /* 0xffffffa008827824 */ /* 0x000fe200078e02ff */
[----:B---3--:R-:W-:Y:S01]  /*16720*/  LOP3.LUT P2, RZ, R198, 0x100000, RZ, 0xc0, !PT ;  /* 0x00100000c6ff7812 */ /* 0x008fe2000784c0ff */
[----:B------:R-:W2:Y:S03]  /*16730*/  MUFU.TANH R2, R2 ;  /* 0x0000000200027308 */ /* 0x000ea60000002400 */
[----:B------:R-:W-:Y:S01]  /*16740*/  HGMMA.64x128x16.F32 R24, R148, gdesc[UR4].tnspB, R24, gsb0 ;  /* 0x41e0000494187df0 */ /* 0x000fe20008000818 */
[----:B------:R-:W-:Y:S02]  /*16750*/  R2UR UR6, R10 ;  /* 0x000000000a0672ca */ /* 0x000fe400000e0000 */
[----:B------:R-:W-:Y:S01]  /*16760*/  R2UR UR7, R11 ;  /* 0x000000000b0772ca */ /* 0x000fe200000e0000 */
[----:B------:R-:W-:Y:S01]  /*16770*/  IMAD.MOV.U32 R11, RZ, RZ, 0x40000040 ;  /* 0x40000040ff0b7424 */ /* 0x000fe200078e00ff */
[----:B------:R-:W-:Y:S01]  /*16780*/  IADD3 R10, R0, 0x200, RZ ;  /* 0x00000200000a7810 */ /* 0x000fe20007ffe0ff */
[----:B------:R-:W3:Y:S08]  /*16790*/  MUFU.TANH R90, R90 ;  /* 0x0000005a005a7308 */ /* 0x000ef00000002400 */
        /* <DEDUP_REMOVED lines=9> */
[----:B------:R-:W-:-:S06]  /*16830*/  WARPGROUP.ARRIVE ;  /* 0x00000000000079c5 */ /* 0x000fcc0000000000 */
[----:B------:R-:W-:Y:S01]  /*16840*/  HGMMA.64x128x16.F32 R24, R144, gdesc[UR4].tnspB, R24, gsb0 ;  /* 0x41e0000490187df0 */ /* 0x000fe20008000818 */
[----:B------:R-:W-:Y:S01]  /*16850*/  R2UR UR6, R10 ;  /* 0x000000000a0672ca */ /* 0x000fe200000e0000 */
[----:B------:R-:W-:Y:S01]  /*16860*/  VIADD R10, R0, 0x280 ;  /* 0x00000280000a7836 */ /* 0x000fe20000000000 */
[----:B------:R-:W-:Y:S01]  /*16870*/  R2UR UR7, R11 ;  /* 0x000000000b0772ca */ /* 0x000fe200000e0000 */
[----:B------:R-:W-:Y:S01]  /*16880*/  IMAD.MOV.U32 R11, RZ, RZ, 0x40000040 ;  /* 0x40000040ff0b7424 */ /* 0x000fe200078e00ff */
[----:B------:R5:W0:Y:S02]  /*16890*/  MUFU.TANH R0, R119 ;  /* 0x0000007700007308 */ /* 0x000a240000002400 */
[----:B-----5:R-:W-:Y:S01]  /*168a0*/  FMUL.FTZ R119, R126, UR55 ;  /* 0x000000377e777c20 */ /* 0x020fe20008410000 */
[----:B------:R-:W-:-:S05]  /*168b0*/  IMAD.IADD R126, R181, 0x1, R177 ;  /* 0x00000001b57e7824 */ /* 0x000fca00078e02b1 */
[----:B------:R-:W0:Y:S01]  /*168c0*/  MUFU.TANH R119, R119 ;  /* 0x0000007700777308 */ /* 0x000e220000002400 */
[----:B------:R-:W-:Y:S02]  /*168d0*/  WARPGROUP.DEPBAR.LE gsb0, 0x0 ;  /* 0x00008000000079c5 */ /* 0x000fe40000010000 */
[----:B------:R-:W-:-:S06]  /*168e0*/  WARPGROUP.ARRIVE ;  /* 0x00000000000079c5 */ /* 0x000fcc0000000000 */
[----:B------:R-:W-:Y:S01]  /*168f0*/  HGMMA.64x128x16.F32 R24, R140, gdesc[UR4].tnspB, R24, gsb0 ;  /* 0x41e000048c187df0 */ /* 0x000fe20008000818 */
[----:B------:R-:W-:Y:S02]  /*16900*/  R2UR UR6, R10 ;  /* 0x000000000a0672ca */ /* 0x000fe400000e0000 */
[----:B------:R-:W-:Y:S01]  /*16910*/  R2UR UR7, R11 ;  /* 0x000000000b0772ca */ /* 0x000fe200000e0000 */
[----:B------:R-:W5:Y:S08]  /*16920*/  @P3 LDC R10, c[0x0][0x450] ;  /* 0x00011400ff0a3b82 */ /* 0x000f700000000800 */
[----:B------:R-:W1:Y:S02]  /*16930*/  @P3 LDC R11, c[0x0][0x44c] ;  /* 0x00011300ff0b3b82 */ /* 0x000e640000000800 */
[----:B-1----:R-:W-:-:S05]  /*16940*/  @P3 IMAD.HI.U32 R11, R126, R11, RZ ;  /* 0x0000000b7e0b3227 */ /* 0x002fca00078e00ff */
[----:B-----5:R-:W-:Y:S01]  /*16950*/  @P3 SHF.R.U32.HI R126, RZ, R10, R11 ;  /* 0x0000000aff7e3219 */ /* 0x020fe2000001160b */
[----:B------:R-:W-:Y:S01]  /*16960*/  FMUL.FTZ R11, R134, UR55 ;  /* 0x00000037860b7c20 */ /* 0x000fe20008410000 */
[----:B------:R-:W-:-:S03]  /*16970*/  @!P1 PRMT R10, RZ, 0x654, R21 ;  /* 0x00000654ff0a9816 */ /* 0x000fc60000000015 */
[----:B------:R1:W0:Y:S01]  /*16980*/  MUFU.TANH R21, R11 ;  /* 0x0000000b00157308 */ /* 0x0002220000002400 */
[----:B------:R-:W-:Y:S02]  /*16990*/  WARPGROUP.DEPBAR.LE gsb0, 0x0 ;  /* 0x00008000000079c5 */ /* 0x000fe40000010000 */
[----:B------:R-:W-:Y:S01]  /*169a0*/  WARPGROUP.ARRIVE ;  /* 0x00000000000079c5 */ /* 0x000fe20000000000 */
[----:B------:R-:W5:Y:S05]  /*169b0*/  SHFL.IDX PT, R140, R126, RZ, 0x1c1f ;  /* 0x001c1fff7e8c7589 */ /* 0x000f6a00000e0000 */
[----:B------:R-:W-:Y:S03]  /*169c0*/  HGMMA.64x128x16.F32 R24, R136, gdesc[UR4].tnspB, R24, gsb0 ;  /* 0x41e0000488187df0 */ /* 0x000fe60008000818 */
[----:B------:R-:W-:-:S02]  /*169d0*/  WARPGROUP.DEPBAR.LE gsb0, 0x0 ;  /* 0x00008000000079c5 */ /* 0x000fc40000010000 */
[----:B------:R-:W-:Y:S01]  /*169e0*/  FMUL.FTZ R136, R125, UR55 ;  /* 0x000000377d887c20 */ /* 0x000fe20008410000 */
[----:B------:R-:W-:Y:S01]  /*169f0*/  FMUL.FTZ R138, R128, UR55 ;  /* 0x00000037808a7c20 */ /* 0x000fe20008410000 */
[----:B------:R-:W-:Y:S02]  /*16a00*/  VIADD R125, R130, 0x1 ;  /* 0x00000001827d7836 */ /* 0x000fe40000000000 */
[----:B------:R-:W-:Y:S01]  /*16a10*/  FMUL.FTZ R137, R124, UR55 ;  /* 0x000000377c897c20 */ /* 0x000fe20008410000 */
[----:B------:R-:W-:Y:S01]  /*16a20*/  FMUL.FTZ R128, R129, UR55 ;  /* 0x0000003781807c20 */ /* 0x000fe20008410000 */
[----:B------:R1:W-:Y:S01]  /*16a30*/  @!P1 SYNCS.ARRIVE.TRANS64.RED.A1T0 RZ, [R10+URZ], RZ ;  /* 0x000000ff0aff99a7 */ /* 0x0003e2000810043f */
[----:B------:R-:W-:Y:S01]  /*16a40*/  IMAD R125, R180, -0x2, R125 ;  /* 0xfffffffeb47d7824 */ /* 0x000fe200078e027d */
[----:B------:R-:W0:Y:S03]  /*16a50*/  MUFU.TANH R136, R136 ;  /* 0x0000008800887308 */ /* 0x000e260000002400 */
[----:B------:R-:W-:Y:S01]  /*16a60*/  VIADD R124, R125, 0xffffffff ;  /* 0xffffffff7d7c7836 */ /* 0x000fe20000000000 */
[----:B------:R-:W-:-:S04]  /*16a70*/  IADD3 R129, -R163, R125, R164 ;  /* 0x0000007da3817210 */ /* 0x000fc80007ffe1a4 */
[----:B------:R-:W0:Y:S01]  /*16a80*/  MUFU.TANH R137, R137 ;  /* 0x0000008900897308 */ /* 0x000e220000002400 */
[C---:B------:R-:W-:Y:S02]  /*16a90*/  VIADD R133, R129.reuse, UR54 ;  /* 0x0000003681857c36 */ /* 0x040fe40008000000 */
[----:B------:R-:W-:-:S03]  /*16aa0*/  VIADD R129, R129, UR4 ;  /* 0x0000000481817c36 */ /* 0x000fc60008000000 */
[----:B-----5:R-:W-:Y:S01]  /*16ab0*/  IADD3 R139, R133, R140, RZ ;  /* 0x0000008c858b7210 */ /* 0x020fe20007ffe0ff */
[----:B------:R-:W-:Y:S01]  /*16ac0*/  IMAD.IADD R134, R129, 0x1, R140 ;  /* 0x0000000181867824 */ /* 0x000fe200078e028c */
[----:B------:R-:W0:Y:S08]  /*16ad0*/  MUFU.TANH R138, R138 ;  /* 0x0000008a008a7308 */ /* 0x000e300000002400 */
        /* <DEDUP_REMOVED lines=14> */
.L_x_1871:
[----:B------:R-:W-:-:S05]  /*16bc0*/  IMAD.U32 R140, RZ, RZ, UR46 ;  /* 0x0000002eff8c7e24 */ /* 0x000fca000f8e00ff */
[----:B------:R-:W-:-:S13]  /*16bd0*/  ISETP.NE.AND P2, PT, R140, 0x1, PT ;  /* 0x000000018c00780c */ /* 0x000fda0003f45270 */
[----:B------:R-:W1:Y:S02]  /*16be0*/  @P2 LDC.64 R10, c[0x0][0x9e8] ;  /* 0x00027a00ff0a2b82 */ /* 0x000e640000000a00 */
[----:B-1----:R-:W-:-:S05]  /*16bf0*/  @P2 IMAD.HI.U32 R10, R125, R10, RZ ;  /* 0x0000000a7d0a2227 */ /* 0x002fca00078e00ff */
[----:B------:R-:W-:-:S07]  /*16c00*/  @P2 SHF.R.U32.HI R125, RZ, R11, R10 ;  /* 0x0000000bff7d2219 */ /* 0x000fce000001160a */
.L_x_1872:
[----:B------:R-:W-:Y:S05]  /*16c10*/  BSYNC B2 ;  /* 0x0000000000027941 */ /* 0x000fea0003800000 */
.L_x_1870:
[----:B------:R-:W-:-:S05]  /*16c20*/  IMAD R125, R125, R140, R124 ;  /* 0x0000008c7d7d7224 */ /* 0x000fca00078e027c */
[----:B------:R-:W-:Y:S02]  /*16c30*/  VIADDMNMX R139, R125, R140, R139, PT ;  /* 0x0000008c7d8b7246 */ /* 0x000fe4000380018b */
[----:B------:R-:W-:-:S07]  /*16c40*/  VIMNMX R134, R134, R125, !PT ;  /* 0x0000007d86867248 */ /* 0x000fce0007fe0100 */
.L_x_1869:
[C---:B------:R-:W-:Y:S01]  /*16c50*/  ISETP.GE.AND P2, PT, R130.reuse, 0x2, PT ;  /* 0x000000028200780c */ /* 0x040fe20003f46270 */
[----:B------:R-:W1:Y:S01]  /*16c60*/  SHFL.IDX PT, R126, R126, 0x1, 0x1c1f ;  /* 0x003c1f007e7e7f89 */ /* 0x000e6200000e0000 */
        /* <DEDUP_REMOVED lines=9> */
[----:B------:R-:W-:Y:S01]  /*16d00*/  ISETP.GT.AND P4, PT, R134, 0x9, !P5 ;  /* 0x000000098600780c */ /* 0x000fe20006f84270 */
[----:B-1----:R-:W-:Y:S01]  /*16d10*/  IMAD.IADD R133, R133, 0x1, R126 ;  /* 0x0000000185857824 */ /* 0x002fe200078e027e */
[----:B------:R-:W-:Y:S02]  /*16d20*/  ISETP.GE.AND P5, PT, R130, 0x11, PT ;  /* 0x000000118200780c */ /* 0x000fe40003fa6270 */
[----:B------:R-:W-:Y:S02]  /*16d30*/  ISETP.LT.OR P4, PT, R139, 0xa, P4 ;  /* 0x0000000a8b00780c */ /* 0x000fe40002781670 */
[----:B------:R-:W-:Y:S02]  /*16d40*/  P2R R90, PR, RZ, 0x20 ;  /* 0x00000020ff5a7803 */ /* 0x000fe40000000000 */
[----:B0-----:R-:W-:-:S02]  /*16d50*/  FSEL R91, R91, -INF , !P4 ;  /* 0xff8000005b5b7808 */ /* 0x001fc40006000000 */
[----:B------:R-:W-:Y:S02]  /*16d60*/  ISETP.GT.AND P4, PT, R134, 0x10, !P5 ;  /* 0x000000108600780c */ /* 0x000fe40006f84270 */
[----:B------:R-:W-:Y:S02]  /*16d70*/  ISETP.GE.AND P5, PT, R130, 0x12, PT ;  /* 0x000000128200780c */ /* 0x000fe40003fa6270 */
[----:B------:R-:W-:Y:S02]  /*16d80*/  ISETP.LT.OR P4, PT, R139, 0x11, P4 ;  /* 0x000000118b00780c */ /* 0x000fe40002781670 */
[----:B------:R-:W-:Y:S02]  /*16d90*/  IADD3 R129, R129, R126, RZ ;  /* 0x0000007e81817210 */ /* 0x000fe40007ffe0ff */
        /* <DEDUP_REMOVED lines=38> */
[C---:B------:R-:W-:Y:S02]  /*17000*/  ISETP.LT.OR P4, PT, R139.reuse, 0x31, P4 ;  /* 0x000000318b00780c */ /* 0x040fe40002781670 */
        /* <DEDUP_REMOVED lines=54> */
[----:B------:R-:W-:-:S04]  /*17370*/  ISETP.GE.AND P6, PT, R130, 0x5a, PT ;  /* 0x0000005a8200780c */ /* 0x000fc80003fc6270 */
[----:B------:R-:W-:Y:S02]  /*17380*/  P2R R130, PR, RZ, 0x40 ;  /* 0x00000040ff827803 */ /* 0x000fe40000000000 */
[----:B------:R-:W-:-:S04]  /*17390*/  ISETP.GT.AND P6, PT, R134, 0x59, !P6 ;  /* 0x000000598600780c */ /* 0x000fc800077c4270 */
[----:B------:R-:W-:-:S04]  /*173a0*/  ISETP.LT.OR P6, PT, R139, 0x5a, P6 ;  /* 0x0000005a8b00780c */ /* 0x000fc800037c1670 */
[----:B------:R-:W-:Y:S02]  /*173b0*/  FSEL R131, R131, -INF , !P6 ;  /* 0xff80000083837808 */ /* 0x000fe40007000000 */
[----:B------:R-:W-:-:S13]  /*173c0*/  LOP3.LUT P6, RZ, R198, 0x100000, RZ, 0xc0, !PT ;  /* 0x00100000c6ff7812 */ /* 0x000fda00078cc0ff */
        /* <DEDUP_REMOVED lines=13> */
.L_x_1875:
[----:B------:R-:W-:-:S05]  /*174a0*/  IMAD.U32 R126, RZ, RZ, UR46 ;  /* 0x0000002eff7e7e24 */ /* 0x000fca000f8e00ff */
[----:B------:R-:W-:-:S13]  /*174b0*/  ISETP.NE.AND P6, PT, R126, 0x1, PT ;  /* 0x000000017e00780c */ /* 0x000fda0003fc5270 */
[----:B------:R-:W0:Y:S02]  /*174c0*/  @P6 LDC.64 R10, c[0x0][0x9e8] ;  /* 0x00027a00ff0a6b82 */ /* 0x000e240000000a00 */
[----:B0-----:R-:W-:-:S05]  /*174d0*/  @P6 IMAD.HI.U32 R10, R139, R10, RZ ;  /* 0x0000000a8b0a6227 */ /* 0x001fca00078e00ff */
[----:B------:R-:W-:-:S07]  /*174e0*/  @P6 SHF.R.U32.HI R139, RZ, R11, R10 ;  /* 0x0000000bff8b6219 */ /* 0x000fce000001160a */
.L_x_1876:
[----:B------:R-:W-:Y:S05]  /*174f0*/  BSYNC B2 ;  /* 0x0000000000027941 */ /* 0x000fea0003800000 */
.L_x_1874:
[----:B------:R-:W-:-:S05]  /*17500*/  IMAD R124, R139, R126, R124 ;  /* 0x0000007e8b7c7224 */ /* 0x000fca00078e027c */
[----:B------:R-:W-:Y:S02]  /*17510*/  VIADDMNMX R133, R124, R126, R133, PT ;  /* 0x0000007e7c857246 */ /* 0x000fe40003800185 */
[----:B------:R-:W-:-:S07]  /*17520*/  VIMNMX R129, R129, R124, !PT ;  /* 0x0000007c81817248 */ /* 0x000fce0007fe0100 */
.L_x_1873:
[C---:B------:R-:W-:Y:S01]  /*17530*/  ISETP.GT.AND P2, PT, R129.reuse, 0x1, !P2 ;  /* 0x000000018100780c */ /* 0x040fe20005744270 */
[----:B------:R-:W-:Y:S01]  /*17540*/  IMAD.U32 R10, RZ, RZ, UR43 ;  /* 0x0000002bff0a7e24 */ /* 0x000fe2000f8e00ff */
[----:B------:R-:W-:Y:S01]  /*17550*/  ISETP.GT.AND P3, PT, R129, 0x8, !P3 ;  /* 0x000000088100780c */ /* 0x000fe20005f64270 */
[----:B------:R-:W-:Y:S01]  /*17560*/  @!P1 VIADD R12, R12, 0x2a860 ;  /* 0x0002a8600c0c9836 */ /* 0x000fe20000000000 */
        /* <DEDUP_REMOVED lines=13> */
[C---:B------:R-:W-:Y:S02]  /*17640*/  ISETP.LT.OR P4, PT, R133.reuse, 0x52, P4 ;  /* 0x000000528500780c */ /* 0x040fe40002781670 */
[----:B------:R-:W-:Y:S02]  /*17650*/  ISETP.LT.OR P2, PT, R133, 0x11, P2 ;  /* 0x000000118500780c */ /* 0x000fe40001741670 */
[----:B------:R-:W-:-:S02]  /*17660*/  ISETP.GT.AND P5, PT, R129, 0x58, !P5 ;  /* 0x000000588100780c */ /* 0x000fc40006fa4270 */
[----:B------:R-:W-:Y:S02]  /*17670*/  FSEL R139, R92, -INF , !P2 ;  /* 0xff8000005c8b7808 */ /* 0x000fe40005000000 */
[----:B------:R-:W-:Y:S02]  /*17680*/  ISETP.NE.AND P2, PT, R94, RZ, PT ;  /* 0x000000ff5e00720c */ /* 0x000fe40003f45270 */
[----:B------:R-:W-:Y:S02]  /*17690*/  FSEL R229, R122, -INF , !P4 ;  /* 0xff8000007ae57808 */ /* 0x000fe40006000000 */
[----:B------:R-:W-:Y:S02]  /*176a0*/  ISETP.GT.AND P2, PT, R129, 0x11, !P2 ;  /* 0x000000118100780c */ /* 0x000fe40005744270 */
[C---:B------:R-:W-:Y:S02]  /*176b0*/  ISETP.LT.OR P5, PT, R133.reuse, 0x59, P5 ;  /* 0x000000598500780c */ /* 0x040fe40002fa1670 */
[----:B------:R-:W-:-:S04]  /*176c0*/  ISETP.LT.OR P2, PT, R133, 0x12, P2 ;  /* 0x000000128500780c */ /* 0x000fc80001741670 */
[----:B------:R-:W-:Y:S02]  /*176d0*/  FSEL R93, R93, -INF , !P2 ;  /* 0xff8000005d5d7808 */ /* 0x000fe40005000000 */
[----:B------:R-:W-:-:S04]  /*176e0*/  ISETP.NE.AND P2, PT, R140, RZ, PT ;  /* 0x000000ff8c00720c */ /* 0x000fc80003f45270 */
[----:B------:R-:W-:-:S04]  /*176f0*/  ISETP.GT.AND P2, PT, R129, 0x18, !P2 ;  /* 0x000000188100780c */ /* 0x000fc80005744270 */
[----:B------:R-:W-:-:S04]  /*17700*/  ISETP.LT.OR P2, PT, R133, 0x19, P2 ;  /* 0x000000198500780c */ /* 0x000fc80001741670 */
[----:B------:R-:W-:Y:S02]  /*17710*/  FSEL R159, R96, -INF , !P2 ;  /* 0xff800000609f7808 */ /* 0x000fe40005000000 */
[----:B------:R-:W-:-:S04]  /*17720*/  ISETP.NE.AND P2, PT, R144, RZ, PT ;  /* 0x000000ff9000720c */ /* 0x000fc80003f45270 */
        /* <DEDUP_REMOVED lines=35> */
[----:B------:R-:W-:Y:S02]  /*17960*/  FMNMX.FTZ R0, R22, R5, !PT ;  /* 0x0000000516007209 */ /* 0x000fe40007810000 */
[----:B------:R-:W-:Y:S02]  /*17970*/  ISETP.NE.AND P2, PT, R114, RZ, PT ;  /* 0x000000ff7200720c */ /* 0x000fe40003f45270 */
[----:B------:R-:W-:Y:S02]  /*17980*/  FMNMX.FTZ R0, R23, R0, !PT ;  /* 0x0000000017007209 */ /* 0x000fe40007810000 */
[----:B------:R-:W-:Y:S02]  /*17990*/  ISETP.GT.AND P2, PT, R129, 0x40, !P2 ;  /* 0x000000408100780c */ /* 0x000fe40005744270 */
[----:B------:R-:W-:-:S02]  /*179a0*/  FMNMX.FTZ R0, R125, R0, !PT ;  /* 0x000000007d007209 */ /* 0x000fc40007810000 */
[----:B------:R-:W-:Y:S02]  /*179b0*/  ISETP.LT.OR P2, PT, R133, 0x41, P2 ;  /* 0x000000418500780c */ /* 0x000fe40001741670 */
[----:B------:R-:W-:Y:S02]  /*179c0*/  FMNMX.FTZ R0, R91, R0, !PT ;  /* 0x000000005b007209 */ /* 0x000fe40007810000 */
[----:B------:R-:W-:Y:S02]  /*179d0*/  FSEL R117, R117, -INF , !P2 ;  /* 0xff80000075757808 */ /* 0x000fe40005000000 */
[----:B------:R-:W-:Y:S02]  /*179e0*/  FMNMX.FTZ R0, R127, R0, !PT ;  /* 0x000000007f007209 */ /* 0x000fe40007810000 */
[----:B------:R-:W-:Y:S02]  /*179f0*/  ISETP.NE.AND P2, PT, R156, RZ, PT ;  /* 0x000000ff9c00720c */ /* 0x000fe40003f45270 */
[----:B------:R-:W-:-:S02]  /*17a00*/  FMNMX.FTZ R0, R95, R0, !PT ;  /* 0x000000005f007209 */ /* 0x000fc40007810000 */
[----:B------:R-:W-:Y:S02]  /*17a10*/  ISETP.GT.AND P2, PT, R129, 0x41, !P2 ;  /* 0x000000418100780c */ /* 0x000fe40005744270 */
[----:B------:R-:W-:Y:S02]  /*17a20*/  FMNMX.FTZ R0, R97, R0, !PT ;  /* 0x0000000061007209 */ /* 0x000fe40007810000 */
[----:B------:R-:W-:Y:S02]  /*17a30*/  ISETP.LT.OR P2, PT, R133, 0x42, P2 ;  /* 0x000000428500780c */ /* 0x000fe40001741670 */
[----:B------:R-:W-:Y:S02]  /*17a40*/  FMNMX.FTZ R0, R99, R0, !PT ;  /* 0x0000000063007209 */ /* 0x000fe40007810000 */
[----:B------:R-:W-:Y:S02]  /*17a50*/  FSEL R219, R118, -INF , !P2 ;  /* 0xff80000076db7808 */ /* 0x000fe40005000000 */
[----:B------:R-:W-:-:S02]  /*17a60*/  FMNMX.FTZ R0, R135, R0, !PT ;  /* 0x0000000087007209 */ /* 0x000fc40007810000 */
[----:B------:R-:W-:Y:S02]  /*17a70*/  ISETP.NE.AND P2, PT, R116, RZ, PT ;  /* 0x000000ff7400720c */ /* 0x000fe40003f45270 */
[----:B------:R-:W-:Y:S02]  /*17a80*/  FMNMX.FTZ R0, R103, R0, !PT ;  /* 0x0000000067007209 */ /* 0x000fe40007810000 */
[----:B------:R-:W-:Y:S02]  /*17a90*/  ISETP.GT.AND P2, PT, R129, 0x48, !P2 ;  /* 0x000000488100780c */ /* 0x000fe40005744270 */
[----:B------:R-:W-:Y:S02]  /*17aa0*/  FMNMX.FTZ R0, R141, R0, !PT ;  /* 0x000000008d007209 */ /* 0x000fe40007810000 */
[----:B------:R-:W-:Y:S02]  /*17ab0*/  ISETP.LT.OR P2, PT, R133, 0x49, P2 ;  /* 0x000000498500780c */ /* 0x000fe40001741670 */
[----:B------:R-:W-:-:S02]  /*17ac0*/  FMNMX.FTZ R0, R107, R0, !PT ;  /* 0x000000006b007209 */ /* 0x000fc40007810000 */
[----:B------:R-:W-:Y:S02]  /*17ad0*/  FSEL R119, R119, -INF , !P2 ;  /* 0xff80000077777808 */ /* 0x000fe40005000000 */
        /* <DEDUP_REMOVED lines=10> */
[----:B------:R-:W-:-:S02]  /*17b80*/  ISETP.NE.AND P6, PT, R128, RZ, PT ;  /* 0x000000ff8000720c */ /* 0x000fc40003fc5270 */
[----:B------:R-:W-:Y:S02]  /*17b90*/  FMNMX.FTZ R0, R147, R0, !PT ;  /* 0x0000000093007209 */ /* 0x000fe40007810000 */
[----:B------:R-:W-:Y:S02]  /*17ba0*/  FSEL R121, R121, -INF , !P2 ;  /* 0xff80000079797808 */ /* 0x000fe40005000000 */
[----:B------:R-:W-:Y:S02]  /*17bb0*/  ISETP.GT.AND P2, PT, R129, RZ, !P6 ;  /* 0x000000ff8100720c */ /* 0x000fe40007744270 */
[----:B------:R-:W-:Y:S02]  /*17bc0*/  FMNMX.FTZ R0, R137, R0, !PT ;  /* 0x0000000089007209 */ /* 0x000fe40007810000 */
[----:B------:R-:W-:Y:S02]  /*17bd0*/  ISETP.LT.OR P2, PT, R133, 0x1, P2 ;  /* 0x000000018500780c */ /* 0x000fe40001741670 */
[----:B------:R-:W-:-:S02]  /*17be0*/  FMNMX.FTZ R0, R149, R0, !PT ;  /* 0x0000000095007209 */ /* 0x000fc40007810000 */
[----:B------:R-:W-:Y:S02]  /*17bf0*/  FSEL R233, R2, -INF , !P2 ;  /* 0xff80000002e97808 */ /* 0x000fe40005000000 */
[----:B------:R-:W-:Y:S02]  /*17c00*/  FMNMX.FTZ R0, R151, R0, !PT ;  /* 0x0000000097007209 */ /* 0x000fe40007810000 */
[----:B------:R-:W-:Y:S02]  /*17c10*/  FMNMX.FTZ R2, R233, R6, !PT ;  /* 0x00000006e9027209 */ /* 0x000fe40007810000 */
[----:B------:R-:W-:Y:S02]  /*17c20*/  FMNMX.FTZ R0, R153, R0, !PT ;  /* 0x0000000099007209 */ /* 0x000fe40007810000 */
[----:B------:R-:W-:Y:S02]  /*17c30*/  FMNMX.FTZ R2, R13, R2, !PT ;  /* 0x000000020d027209 */ /* 0x000fe40007810000 */
[----:B------:R-:W-:-:S02]  /*17c40*/  FMNMX.FTZ R0, R155, R0, !PT ;  /* 0x000000009b007209 */ /* 0x000fc40007810000 */
[----:B------:R-:W-:Y:S02]  /*17c50*/  FMNMX.FTZ R2, R11, R2, !PT ;  /* 0x000000020b027209 */ /* 0x000fe40007810000 */
[----:B------:R-:W-:Y:S02]  /*17c60*/  FMNMX.FTZ R88, R131, R0, !PT ;  /* 0x0000000083587209 */ /* 0x000fe40007810000 */
[----:B------:R-:W-:Y:S02]  /*17c70*/  FMNMX.FTZ R2, R89, R2, !PT ;  /* 0x0000000259027209 */ /* 0x000fe40007810000 */
[----:B------:R-:W-:Y:S01]  /*17c80*/  ISETP.NE.AND P6, PT, R130, RZ, PT ;  /* 0x000000ff8200720c */ /* 0x000fe20003fc5270 */
[----:B------:R-:W0:Y:S01]  /*17c90*/  SHFL.BFLY PT, R101, R88, 0x2, 0x1f ;  /* 0x0c401f0058657f89 */ /* 0x000e2200000e0000 */
[----:B------:R-:W-:Y:S02]  /*17ca0*/  FMNMX.FTZ R2, R139, R2, !PT ;  /* 0x000000028b027209 */ /* 0x000fe40007810000 */
[----:B------:R-:W-:-:S02]  /*17cb0*/  ISETP.GT.AND P3, PT, R129, 0x59, !P6 ;  /* 0x000000598100780c */ /* 0x000fc40007764270 */
[----:B------:R-:W-:Y:S02]  /*17cc0*/  FMNMX.FTZ R2, R93, R2, !PT ;  /* 0x000000025d027209 */ /* 0x000fe40007810000 */
[----:B------:R-:W-:Y:S02]  /*17cd0*/  ISETP.LT.OR P3, PT, R133, 0x5a, P3 ;  /* 0x0000005a8500780c */ /* 0x000fe40001f61670 */
[----:B------:R-:W-:Y:S02]  /*17ce0*/  FMNMX.FTZ R2, R159, R2, !PT ;  /* 0x000000029f027209 */ /* 0x000fe40007810000 */
[----:B------:R-:W-:Y:S02]  /*17cf0*/  FSEL R123, R123, -INF , !P3 ;  /* 0xff8000007b7b7808 */ /* 0x000fe40005800000 */
[----:B------:R-:W-:-:S04]  /*17d00*/  FMNMX.FTZ R2, R199, R2, !PT ;  /* 0x00000002c7027209 */ /* 0x000fc80007810000 */
[----:B------:R-:W-:-:S04]  /*17d10*/  FMNMX.FTZ R2, R209, R2, !PT ;  /* 0x00000002d1027209 */ /* 0x000fc80007810000 */
[----:B------:R-:W-:Y:S02]  /*17d20*/  FMNMX.FTZ R2, R157, R2, !PT ;  /* 0x000000029d027209 */ /* 0x000fe40007810000 */
[----:B0-----:R-:W-:Y:S02]  /*17d30*/  FMNMX.FTZ R90, R88, R101, !PT ;  /* 0x00000065585a7209 */ /* 0x001fe40007810000 */
[----:B------:R-:W-:-:S03]  /*17d40*/  FMNMX.FTZ R2, R211, R2, !PT ;  /* 0x00000002d3027209 */ /* 0x000fc60007810000 */
[----:B------:R-:W0:Y:S01]  /*17d50*/  SHFL.BFLY PT, R101, R90, 0x1, 0x1f ;  /* 0x0c201f005a657f89 */ /* 0x000e2200000e0000 */
[----:B------:R-:W-:-:S04]  /*17d60*/  FMNMX.FTZ R2, R105, R2, !PT ;  /* 0x0000000269027209 */ /* 0x000fc80007810000 */
[----:B------:R-:W-:-:S04]  /*17d70*/  FMNMX.FTZ R2, R213, R2, !PT ;  /* 0x00000002d5027209 */ /* 0x000fc80007810000 */
[----:B------:R-:W-:-:S04]  /*17d80*/  FMNMX.FTZ R2, R109, R2, !PT ;  /* 0x000000026d027209 */ /* 0x000fc80007810000 */
[----:B------:R-:W-:-:S04]  /*17d90*/  FMNMX.FTZ R2, R215, R2, !PT ;  /* 0x00000002d7027209 */ /* 0x000fc80007810000 */
[----:B------:R-:W-:-:S04]  /*17da0*/  FMNMX.FTZ R2, R217, R2, !PT ;  /* 0x00000002d9027209 */ /* 0x000fc80007810000 */
[----:B------:R-:W-:Y:S02]  /*17db0*/  FMNMX.FTZ R2, R117, R2, !PT ;  /* 0x0000000275027209 */ /* 0x000fe40007810000 */
[----:B0-----:R-:W-:Y:S02]  /*17dc0*/  FMNMX.FTZ R101, R90, R101, !PT ;  /* 0x000000655a657209 */ /* 0x001fe40007810000 */
[----:B------:R-:W-:Y:S02]  /*17dd0*/  FMNMX.FTZ R2, R219, R2, !PT ;  /* 0x00000002db027209 */ /* 0x000fe40007810000 */
[C---:B------:R-:W-:Y:S01]  /*17de0*/  FSETP.NEU.FTZ.AND P2, PT, R101.reuse, -INF , PT ;  /* 0xff8000006500780b */ /* 0x040fe20003f5d000 */
[----:B------:R-:W-:Y:S01]  /*17df0*/  FMUL.FTZ R0, R101, R10 ;  /* 0x0000000a65007220 */ /* 0x000fe20000410000 */
[----:B------:R-:W-:-:S04]  /*17e00*/  FMNMX.FTZ R2, R119, R2, !PT ;  /* 0x0000000277027209 */ /* 0x000fc80007810000 */
[----:B------:R-:W-:Y:S02]  /*17e10*/  FMNMX.FTZ R2, R221, R2, !PT ;  /* 0x00000002dd027209 */ /* 0x000fe40007810000 */
[----:B------:R-:W-:Y:S02]  /*17e20*/  FSEL R0, R0, RZ, P2 ;  /* 0x000000ff00007208 */ /* 0x000fe40001000000 */
[----:B------:R-:W-:-:S03]  /*17e30*/  FMNMX.FTZ R2, R121, R2, !PT ;  /* 0x0000000279027209 */ /* 0x000fc60007810000 */
        /* <DEDUP_REMOVED lines=8> */
[-CC-:B------:R-:W-:Y:S01]  /*17ec0*/  FFMA.FTZ R152, R127, R10.reuse, -R0.reuse ;  /* 0x0000000a7f987223 */ /* 0x180fe20000010800 */
[-CC-:B------:R-:W-:Y:S01]  /*17ed0*/  FFMA.FTZ R91, R95, R10.reuse, -R0.reuse ;  /* 0x0000000a5f5b7223 */ /* 0x180fe20000010800 */
[--C-:B------:R-:W-:Y:S01]  /*17ee0*/  FFMA.FTZ R154, R97, R10, -R0.reuse ;  /* 0x0000000a619a7223 */ /* 0x100fe20000010800 */
[----:B------:R-:W-:Y:S01]  /*17ef0*/  FMNMX.FTZ R2, R123, R2, !PT ;  /* 0x000000027b027209 */ /* 0x000fe20007810000 */
[----:B------:R-:W-:Y:S01]  /*17f00*/  FADD.FTZ R127, -R22, R5 ;  /* 0x00000005167f7221 */ /* 0x000fe20000010100 */
[-CC-:B------:R-:W-:Y:S01]  /*17f10*/  FFMA.FTZ R95, R99, R10.reuse, -R0.reuse ;  /* 0x0000000a635f7223 */ /* 0x180fe20000010800 */
[-CC-:B------:R-:W-:Y:S01]  /*17f20*/  FFMA.FTZ R97, R103, R10.reuse, -R0.reuse ;  /* 0x0000000a67617223 */ /* 0x180fe20000010800 */
[-CC-:B------:R-:W-:Y:S01]  /*17f30*/  FFMA.FTZ R99, R107, R10.reuse, -R0.reuse ;  /* 0x0000000a6b637223 */ /* 0x180fe20000010800 */
[----:B------:R-:W0:Y:S01]  /*17f40*/  SHFL.BFLY PT, R21, R2, 0x2, 0x1f ;  /* 0x0c401f0002157f89 */ /* 0x000e2200000e0000 */
        /* <DEDUP_REMOVED lines=14> */
[----:B------:R-:W-:Y:S01]  /*18030*/  FMUL.FTZ R0, R127, R10 ;  /* 0x0000000a7f007220 */ /* 0x000fe20000410000 */
[----:B------:R-:W-:Y:S01]  /*18040*/  MUFU.EX2 R231, R231 ;  /* 0x000000e700e77308 */ /* 0x000fe20000000800 */
[----:B0-----:R-:W-:-:S07]  /*18050*/  FMNMX.FTZ R21, R2, R21, !PT ;  /* 0x0000001502157209 */ /* 0x001fce0007810000 */
[----:B------:R-:W0:Y:S01]  /*18060*/  MUFU.EX2 R0, R0 ;  /* 0x0000000000007308 */ /* 0x000e220000000800 */
[----:B------:R-:W1:Y:S07]  /*18070*/  SHFL.BFLY PT, R2, R21, 0x1, 0x1f ;  /* 0x0c201f0015027f89 */ /* 0x000e6e00000e0000 */
[----:B------:R-:W2:Y:S08]  /*18080*/  MUFU.EX2 R156, R156 ;  /* 0x0000009c009c7308 */ /* 0x000eb00000000800 */
[----:B------:R-:W3:Y:S08]  /*18090*/  MUFU.EX2 R158, R158 ;  /* 0x0000009e009e7308 */ /* 0x000ef00000000800 */
[----:B------:R-:W4:Y:S01]  /*180a0*/  MUFU.EX2 R23, R23 ;  /* 0x0000001700177308 */ /* 0x000f220000000800 */
[----:B-1----:R-:W-:-:S04]  /*180b0*/  FMNMX.FTZ R21, R21, R2, !PT ;  /* 0x0000000215157209 */ /* 0x002fc80007810000 */
[C---:B------:R-:W-:Y:S01]  /*180c0*/  FSETP.NEU.FTZ.AND P2, PT, R21.reuse, -INF , PT ;  /* 0xff8000001500780b */ /* 0x040fe20003f5d000 */
[----:B------:R-:W-:Y:S02]  /*180d0*/  FMUL.FTZ R92, R21, R10 ;  /* 0x0000000a155c7220 */ /* 0x000fe40000410000 */
[----:B------:R-:W1:Y:S03]  /*180e0*/  MUFU.EX2 R152, R152 ;  /* 0x0000009800987308 */ /* 0x000e660000000800 */
[----:B------:R-:W-:-:S05]  /*180f0*/  FSEL R92, R92, RZ, P2 ;  /* 0x000000ff5c5c7208 */ /* 0x000fca0001000000 */
[----:B------:R-:W5:Y:S01]  /*18100*/  MUFU.EX2 R91, R91 ;  /* 0x0000005b005b7308 */ /* 0x000f620000000800 */
[-CC-:B------:R-:W-:Y:S01]  /*18110*/  FFMA.FTZ R22, R13, R10.reuse, -R92.reuse ;  /* 0x0000000a0d167223 */ /* 0x180fe2000001085c */
[----:B------:R-:W-:Y:S01]  /*18120*/  FSEL R13, R21, RZ, P2 ;  /* 0x000000ff150d7208 */ /* 0x000fe20001000000 */
[-CC-:B------:R-:W-:Y:S01]  /*18130*/  FFMA.FTZ R127, R233, R10.reuse, -R92.reuse ;  /* 0x0000000ae97f7223 */ /* 0x180fe2000001085c */
[--C-:B------:R-:W-:Y:S01]  /*18140*/  FFMA.FTZ R88, R89, R10, -R92.reuse ;  /* 0x0000000a59587223 */ /* 0x100fe2000001085c */
[----:B0-----:R-:W-:Y:S01]  /*18150*/  FFMA.FTZ R89, R0, R4, R231 ;  /* 0x0000000400597223 */ /* 0x001fe200000100e7 */
[-C--:B------:R-:W-:Y:S01]  /*18160*/  FFMA.FTZ R11, R11, R10.reuse, -R92 ;  /* 0x0000000a0b0b7223 */ /* 0x080fe2000001085c */
[----:B------:R-:W-:Y:S01]  /*18170*/  FADD.FTZ R13, -R13, R6 ;  /* 0x000000060d0d7221 */ /* 0x000fe20000010100 */
[----:B------:R-:W-:Y:S01]  /*18180*/  MUFU.EX2 R22, R22 ;  /* 0x0000001600167308 */ /* 0x000fe20000000800 */
[----:B--2---:R-:W-:Y:S01]  /*18190*/  FADD.FTZ R89, R156, R89 ;  /* 0x000000599c597221 */ /* 0x004fe20000010000 */
[-CC-:B------:R-:W-:Y:S01]  /*181a0*/  FFMA.FTZ R153, R139, R10.reuse, -R92.reuse ;  /* 0x0000000a8b997223 */ /* 0x180fe2000001085c */
[-C--:B------:R-:W-:Y:S01]  /*181b0*/  FMUL.FTZ R13, R13, R10.reuse ;  /* 0x0000000a0d0d7220 */ /* 0x080fe20000410000 */
[-CC-:B------:R-:W-:Y:S01]  /*181c0*/  FFMA.FTZ R90, R93, R10.reuse, -R92.reuse ;  /* 0x0000000a5d5a7223 */ /* 0x180fe2000001085c */
[----:B---3--:R-:W-:Y:S01]  /*181d0*/  FADD.FTZ R4, R158, R89 ;  /* 0x000000599e047221 */ /* 0x008fe20000010000 */
[-CC-:B------:R-:W-:Y:S01]  /*181e0*/  FFMA.FTZ R155, R159, R10.reuse, -R92.reuse ;  /* 0x0000000a9f9b7223 */ /* 0x180fe2000001085c */
[-C--:B------:R-:W-:Y:S01]  /*181f0*/  FFMA.FTZ R94, R199, R10.reuse, -R92 ;  /* 0x0000000ac75e7223 */ /* 0x080fe2000001085c */
[----:B------:R-:W-:Y:S01]  /*18200*/  MUFU.EX2 R127, R127 ;  /* 0x0000007f007f7308 */ /* 0x000fe20000000800 */
[----:B----4-:R-:W-:Y:S01]  /*18210*/  FADD.FTZ R89, R23, R4 ;  /* 0x0000000417597221 */ /* 0x010fe20000010000 */
[-CC-:B------:R-:W-:Y:S01]  /*18220*/  FFMA.FTZ R149, R209, R10.reuse, -R92.reuse ;  /* 0x0000000ad1957223 */ /* 0x180fe2000001085c */
[-CC-:B------:R-:W-:Y:S01]  /*18230*/  FFMA.FTZ R96, R157, R10.reuse, -R92.reuse ;  /* 0x0000000a9d607223 */ /* 0x180fe2000001085c */
[-CC-:B------:R-:W-:Y:S01]  /*18240*/  FFMA.FTZ R151, R211, R10.reuse, -R92.reuse ;  /* 0x0000000ad3977223 */ /* 0x180fe2000001085c */
[----:B-1----:R-:W-:Y:S01]  /*18250*/  FADD.FTZ R4, R152, R89 ;  /* 0x0000005998047221 */ /* 0x002fe20000010000 */
[-CC-:B------:R-:W-:Y:S01]  /*18260*/  FFMA.FTZ R105, R105, R10.reuse, -R92.reuse ;  /* 0x0000000a69697223 */ /* 0x180fe2000001085c */
[-CC-:B------:R-:W-:Y:S01]  /*18270*/  FFMA.FTZ R145, R213, R10.reuse, -R92.reuse ;  /* 0x0000000ad5917223 */ /* 0x180fe2000001085c */
[----:B------:R5:W0:Y:S01]  /*18280*/  MUFU.EX2 R2, R13 ;  /* 0x0000000d00027308 */ /* 0x000a220000000800 */
[-CC-:B------:R-:W-:Y:S01]  /*18290*/  FFMA.FTZ R98, R109, R10.reuse, -R92.reuse ;  /* 0x0000000a6d627223 */ /* 0x180fe2000001085c */
[-CC-:B------:R-:W-:Y:S01]  /*182a0*/  FFMA.FTZ R147, R215, R10.reuse, -R92.reuse ;  /* 0x0000000ad7937223 */ /* 0x180fe2000001085c */
[-CC-:B------:R-:W-:Y:S01]  /*182b0*/  FFMA.FTZ R100, R217, R10.reuse, -R92.reuse ;  /* 0x0000000ad9647223 */ /* 0x180fe2000001085c */
[-C--:B------:R-:W-:Y:S01]  /*182c0*/  FFMA.FTZ R141, R117, R10.reuse, -R92 ;  /* 0x0000000a758d7223 */ /* 0x080fe2000001085c */
[----:B------:R-:W-:Y:S01]  /*182d0*/  @!P1 PRMT R89, RZ, 0x654, R12 ;  /* 0x00000654ff599816 */ /* 0x000fe2000000000c */
[-CC-:B------:R-:W-:Y:S01]  /*182e0*/  FFMA.FTZ R12, R219, R10.reuse, -R92.reuse ;  /* 0x0000000adb0c7223 */ /* 0x180fe2000001085c */
[-C--:B------:R-:W-:Y:S01]  /*182f0*/  FFMA.FTZ R143, R119, R10.reuse, -R92 ;  /* 0x0000000a778f7223 */ /* 0x080fe2000001085c */
[----:B------:R-:W1:Y:S01]  /*18300*/  MUFU.EX2 R11, R11 ;  /* 0x0000000b000b7308 */ /* 0x000e620000000800 */
[----:B-----5:R-:W-:Y:S01]  /*18310*/  FADD.FTZ R13, R91, R4 ;  /* 0x000000045b0d7221 */ /* 0x020fe20000010000 */
[-CC-:B------:R-:W-:Y:S01]  /*18320*/  FFMA.FTZ R221, R221, R10.reuse, -R92.reuse ;  /* 0x0000000adddd7223 */ /* 0x180fe2000001085c */
[-CC-:B------:R-:W-:Y:S01]  /*18330*/  FFMA.FTZ R121, R121, R10.reuse, -R92.reuse ;  /* 0x0000000a79797223 */ /* 0x180fe2000001085c */
[-CC-:B------:R-:W-:Y:S01]  /*18340*/  FFMA.FTZ R229, R229, R10.reuse, -R92.reuse ;  /* 0x0000000ae5e57223 */ /* 0x180fe2000001085c */
[-CC-:B------:R-:W-:Y:S01]  /*18350*/  FFMA.FTZ R125, R125, R10.reuse, -R92.reuse ;  /* 0x0000000a7d7d7223 */ /* 0x180fe2000001085c */
[----:B------:R-:W-:Y:S01]  /*18360*/  FFMA.FTZ R123, R123, R10, -R92 ;  /* 0x0000000a7b7b7223 */ /* 0x000fe2000001085c */
[----:B------:R-:W-:Y:S01]  /*18370*/  ISETP.GT.AND P2, PT, R8, R14, PT ;  /* 0x0000000e0800720c */ /* 0x000fe20003f44270 */
[----:B------:R-:W2:Y:S01]  /*18380*/  MUFU.EX2 R88, R88 ;  /* 0x0000005800587308 */ /* 0x000ea20000000800 */
[----:B0-----:R-:W-:Y:S01]  /*18390*/  FFMA.FTZ R3, R2, R3, R127 ;  /* 0x0000000302037223 */ /* 0x001fe2000001007f */
[----:B------:R0:W-:Y:S01]  /*183a0*/  @!P1 SYNCS.ARRIVE.TRANS64.RED.A1T0 RZ, [R89+URZ], RZ ;  /* 0x000000ff59ff99a7 */ /* 0x0001e2000810043f */
[----:B------:R-:W-:Y:S01]  /*183b0*/  F2FP.F16.F32.PACK_AB R158, R23, R158 ;  /* 0x0000009e179e723e */ /* 0x000fe200000000ff */
[----:B------:R-:W-:-:S02]  /*183c0*/  IMAD.MOV.U32 R23, RZ, RZ, R20 ;  /* 0x000000ffff177224 */ /* 0x000fc400078e0014 */
[C---:B------:R-:W-:Y:S01]  /*183d0*/  FADD.FTZ R4, R22.reuse, R3 ;  /* 0x0000000316047221 */ /* 0x040fe20000010000 */
[----:B------:R-:W-:Y:S01]  /*183e0*/  F2FP.F16.F32.PACK_AB R157, R22, R127 ;  /* 0x0000007f169d723e */ /* 0x000fe200000000ff */
[----:B------:R-:W-:Y:S01]  /*183f0*/  IMAD.MOV.U32 R22, RZ, RZ, R15 ;  /* 0x000000ffff167224 */ /* 0x000fe200078e000f */
[----:B------:R-:W3:Y:S01]  /*18400*/  MUFU.EX2 R153, R153 ;  /* 0x0000009900997308 */ /* 0x000ee20000000800 */
[----:B-1----:R-:W-:Y:S01]  /*18410*/  FADD.FTZ R3, R11, R4 ;  /* 0x000000040b037221 */ /* 0x002fe20000010000 */
[----:B------:R-:W-:Y:S02]  /*18420*/  F2FP.F16.F32.PACK_AB R156, R156, R231 ;  /* 0x000000e79c9c723e */ /* 0x000fe400000000ff */
[----:B------:R-:W-:Y:S02]  /*18430*/  F2FP.F16.F32.PACK_AB R152, R91, R152 ;  /* 0x000000985b98723e */ /* 0x000fe400000000ff */
[----:B------:R-:W-:Y:S02]  /*18440*/  IADD3 R8, R8, -0x1, RZ ;  /* 0xffffffff08087810 */ /* 0x000fe40007ffe0ff */
[----:B------:R-:W1:Y:S01]  /*18450*/  MUFU.EX2 R90, R90 ;  /* 0x0000005a005a7308 */ /* 0x000e620000000800 */
[C---:B--2---:R-:W-:Y:S01]  /*18460*/  FADD.FTZ R4, R88.reuse, R3 ;  /* 0x0000000358047221 */ /* 0x044fe20000010000 */
[----:B------:R-:W-:-:S06]  /*18470*/  F2FP.F16.F32.PACK_AB R159, R88, R11 ;  /* 0x0000000b589f723e */ /* 0x000fcc00000000ff */
[----:B------:R-:W2:Y:S01]  /*18480*/  MUFU.EX2 R154, R154 ;  /* 0x0000009a009a7308 */ /* 0x000ea20000000800 */
[----:B---3--:R-:W-:-:S07]  /*18490*/  FADD.FTZ R3, R153, R4 ;  /* 0x0000000499037221 */ /* 0x008fce0000010000 */
[----:B------:R-:W3:Y:S01]  /*184a0*/  MUFU.EX2 R155, R155 ;  /* 0x0000009b009b7308 */ /* 0x000ee20000000800 */
[C---:B-1----:R-:W-:Y:S01]  /*184b0*/  FADD.FTZ R4, R90.reuse, R3 ;  /* 0x000000035a047221 */ /* 0x042fe20000010000 */
[----:B------:R-:W-:-:S06]  /*184c0*/  F2FP.F16.F32.PACK_AB R153, R90, R153 ;  /* 0x000000995a99723e */ /* 0x000fcc00000000ff */
[----:B------:R-:W1:Y:S01]  /*184d0*/  MUFU.EX2 R95, R95 ;  /* 0x0000005f005f7308 */ /* 0x000e620000000800 */
[----:B--2---:R-:W-:-:S07]  /*184e0*/  FADD.FTZ R102, R154, R13 ;  /* 0x0000000d9a667221 */ /* 0x004fce0000010000 */
[----:B------:R-:W2:Y:S01]  /*184f0*/  MUFU.EX2 R94, R94 ;  /* 0x0000005e005e7308 */ /* 0x000ea20000000800 */
[----:B---3--:R-:W-:-:S07]  /*18500*/  FADD.FTZ R3, R155, R4 ;  /* 0x000000049b037221 */ /* 0x008fce0000010000 */
[----:B------:R-:W3:Y:S01]  /*18510*/  MUFU.EX2 R148, R148 ;  /* 0x0000009400947308 */ /* 0x000ee20000000800 */
[C---:B-1----:R-:W-:Y:S01]  /*18520*/  FADD.FTZ R13, R95.reuse, R102 ;  /* 0x000000665f0d7221 */ /* 0x042fe20000010000 */
[----:B------:R-:W-:-:S06]  /*18530*/  F2FP.F16.F32.PACK_AB R154, R95, R154 ;  /* 0x0000009a5f9a723e */ /* 0x000fcc00000000ff */
[----:B------:R-:W1:Y:S01]  /*18540*/  MUFU.EX2 R149, R149 ;  /* 0x0000009500957308 */ /* 0x000e620000000800 */
[C---:B--2---:R-:W-:Y:S01]  /*18550*/  FADD.FTZ R4, R94.reuse, R3 ;  /* 0x000000035e047221 */ /* 0x044fe20000010000 */
[----:B------:R-:W-:-:S06]  /*18560*/  F2FP.F16.F32.PACK_AB R155, R94, R155 ;  /* 0x0000009b5e9b723e */ /* 0x000fcc00000000ff */
[----:B------:R-:W2:Y:S01]  /*18570*/  MUFU.EX2 R97, R97 ;  /* 0x0000006100617308 */ /* 0x000ea20000000800 */
[----:B---3--:R-:W-:-:S07]  /*18580*/  FADD.FTZ R102, R148, R13 ;  /* 0x0000000d94667221 */ /* 0x008fce0000010000 */
[----:B------:R-:W3:Y:S01]  /*18590*/  MUFU.EX2 R96, R96 ;  /* 0x0000006000607308 */ /* 0x000ee20000000800 */
[----:B-1----:R-:W-:-:S07]  /*185a0*/  FADD.FTZ R3, R149, R4 ;  /* 0x0000000495037221 */ /* 0x002fce0000010000 */
[----:B------:R-:W1:Y:S01]  /*185b0*/  MUFU.EX2 R150, R150 ;  /* 0x0000009600967308 */ /* 0x000e620000000800 */
[C---:B--2---:R-:W-:Y:S01]  /*185c0*/  FADD.FTZ R13, R97.reuse, R102 ;  /* 0x00000066610d7221 */ /* 0x044fe20000010000 */
[----:B------:R-:W-:-:S06]  /*185d0*/  F2FP.F16.F32.PACK_AB R148, R97, R148 ;  /* 0x000000946194723e */ /* 0x000fcc00000000ff */
[----:B------:R-:W2:Y:S01]  /*185e0*/  MUFU.EX2 R151, R151 ;  /* 0x0000009700977308 */ /* 0x000ea20000000800 */
[C---:B---3--:R-:W-:Y:S01]  /*185f0*/  FADD.FTZ R4, R96.reuse, R3 ;  /* 0x0000000360047221 */ /* 0x048fe20000010000 */
[----:B------:R-:W-:-:S06]  /*18600*/  F2FP.F16.F32.PACK_AB R149, R96, R149 ;  /* 0x000000956095723e */ /* 0x000fcc00000000ff */
[----:B------:R-:W3:Y:S01]  /*18610*/  MUFU.EX2 R99, R99 ;  /* 0x0000006300637308 */ /* 0x000ee20000000800 */
[----:B-1----:R-:W-:-:S07]  /*18620*/  FADD.FTZ R102, R150, R13 ;  /* 0x0000000d96667221 */ /* 0x002fce0000010000 */
[----:B------:R-:W1:Y:S01]  /*18630*/  MUFU.EX2 R6, R105 ;  /* 0x0000006900067308 */ /* 0x000e620000000800 */
[----:B--2---:R-:W-:-:S07]  /*18640*/  FADD.FTZ R3, R151, R4 ;  /* 0x0000000497037221 */ /* 0x004fce0000010000 */
[----:B------:R-:W2:Y:S01]  /*18650*/  MUFU.EX2 R144, R144 ;  /* 0x0000009000907308 */ /* 0x000ea20000000800 */
[C---:B---3--:R-:W-:Y:S01]  /*18660*/  FADD.FTZ R13, R99.reuse, R102 ;  /* 0x00000066630d7221 */ /* 0x048fe20000010000 */
[----:B------:R-:W-:-:S06]  /*18670*/  F2FP.F16.F32.PACK_AB R150, R99, R150 ;  /* 0x000000966396723e */ /* 0x000fcc00000000ff */
[----:B------:R-:W3:Y:S01]  /*18680*/  MUFU.EX2 R145, R145 ;  /* 0x0000009100917308 */ /* 0x000ee20000000800 */
[C---:B-1----:R-:W-:Y:S01]  /*18690*/  FADD.FTZ R4, R6.reuse, R3 ;  /* 0x0000000306047221 */ /* 0x042fe20000010000 */
[----:B------:R-:W-:Y:S01]  /*186a0*/  F2FP.F16.F32.PACK_AB R151, R6, R151 ;  /* 0x000000970697723e */ /* 0x000fe200000000ff */
[----:B------:R-:W-:-:S05]  /*186b0*/  IMAD.MOV.U32 R6, RZ, RZ, R21 ;  /* 0x000000ffff067224 */ /* 0x000fca00078e0015 */
        /* <DEDUP_REMOVED lines=53> */
[----:B--2---:R-:W-:Y:S01]  /*18a10*/  FADD.FTZ R3, R106, R3 ;  /* 0x000000036a037221 */ /* 0x004fe20000010000 */
[C---:B---3--:R-:W-:Y:S01]  /*18a20*/  FADD.FTZ R4, R5.reuse, R102 ;  /* 0x0000006605047221 */ /* 0x048fe20000010000 */
[----:B------:R-:W-:Y:S01]  /*18a30*/  F2FP.F16.F32.PACK_AB R138, R5, R138 ;  /* 0x0000008a058a723e */ /* 0x000fe200000000ff */
[----:B------:R-:W-:Y:S02]  /*18a40*/  IMAD.MOV.U32 R5, RZ, RZ, R101 ;  /* 0x000000ffff057224 */ /* 0x000fe400078e0065 */
[C---:B-1----:R-:W-:Y:S01]  /*18a50*/  FADD.FTZ R3, R123.reuse, R3 ;  /* 0x000000037b037221 */ /* 0x042fe20000010000 */
[----:B------:R-:W-:Y:S01]  /*18a60*/  F2FP.F16.F32.PACK_AB R139, R123, R106 ;  /* 0x0000006a7b8b723e */ /* 0x000fe200000000ff */
[----:B0-----:R-:W-:Y:S06]  /*18a70*/  @P2 BRA `(.L_x_1877) ;  /* 0xffffffc800442947 */ /* 0x001fec000383ffff */
[----:B------:R-:W-:Y:S05]  /*18a80*/  BSYNC B1 ;  /* 0x0000000000017941 */ /* 0x000fea0003800000 */
.L_x_1858:
[----:B------:R-:W-:Y:S01]  /*18a90*/  MOV R6, R21 ;  /* 0x0000001500067202 */ /* 0x000fe20000000f00 */
[----:B------:R-:W-:Y:S02]  /*18aa0*/  IMAD.MOV.U32 R5, RZ, RZ, R101 ;  /* 0x000000ffff057224 */ /* 0x000fe400078e0065 */
[----:B------:R-:W-:Y:S02]  /*18ab0*/  IMAD.MOV.U32 R22, RZ, RZ, R15 ;  /* 0x000000ffff167224 */ /* 0x000fe400078e000f */
[----:B------:R-:W-:-:S07]  /*18ac0*/  IMAD.MOV.U32 R23, RZ, RZ, R20 ;  /* 0x000000ffff177224 */ /* 0x000fce00078e0014 */
.L_x_1857:
[----:B------:R-:W-:Y:S05]  /*18ad0*/  BSYNC B0 ;  /* 0x0000000000007941 */ /* 0x000fea0003800000 */
.L_x_1856:
        /* <DEDUP_REMOVED lines=10> */
[----:B-1----:R-:W-:Y:S02]  /*18b80*/  ISETP.GE.AND P2, PT, R14, 0x1, PT ;  /* 0x000000010e00780c */ /* 0x002fe40003f46270 */
[----:B------:R-:W-:-:S05]  /*18b90*/  IADD3 R9, R20, R9, RZ ;  /* 0x0000000914097210 */ /* 0x000fca0007ffe0ff */
[----:B------:R-:W-:-:S06]  /*18ba0*/  VIADD R11, R9, -UR4 ;  /* 0x80000004090b7c36 */ /* 0x000fcc0008000000 */
[----:B------:R-:W-:Y:S05]  /*18bb0*/  @!P2 BRA `(.L_x_1878) ;  /* 0x000000000044a947 */ /* 0x000fea0003800000 */
        /* <DEDUP_REMOVED lines=10> */
.L_x_1880:
[----:B------:R-:W-:-:S13]  /*18c60*/  ISETP.NE.AND P2, PT, R14, 0x1, PT ;  /* 0x000000010e00780c */ /* 0x000fda0003f45270 */
[----:B------:R-:W0:Y:S02]  /*18c70*/  @P2 LDC.64 R12, c[0x0][0x9e8] ;  /* 0x00027a00ff0c2b82 */ /* 0x000e240000000a00 */
[----:B0-----:R-:W-:-:S05]  /*18c80*/  @P2 IMAD.HI.U32 R12, R9, R12, RZ ;  /* 0x0000000c090c2227 */ /* 0x001fca00078e00ff */
[----:B------:R-:W-:-:S07]  /*18c90*/  @P2 SHF.R.U32.HI R9, RZ, R13, R12 ;  /* 0x0000000dff092219 */ /* 0x000fce000001160c */
.L_x_1881:
[----:B------:R-:W-:Y:S05]  /*18ca0*/  BSYNC B0 ;  /* 0x0000000000007941 */ /* 0x000fea0003800000 */
.L_x_1879:
[----:B------:R-:W-:-:S05]  /*18cb0*/  IMAD R12, R9, R14, RZ ;  /* 0x0000000e090c7224 */ /* 0x000fca00078e02ff */
[----:B------:R-:W-:-:S07]  /*18cc0*/  VIMNMX R11, R11, R12, !PT ;  /* 0x0000000c0b0b7248 */ /* 0x000fce0007fe0100 */
.L_x_1878:
[----:B------:R-:W-:Y:S01]  /*18cd0*/  VIADD R11, R11, 0x5f ;  /* 0x0000005f0b0b7836 */ /* 0x000fe20000000000 */
[----:B------:R-:W-:Y:S03]  /*18ce0*/  BSSY B0, `(.L_x_1882) ;  /* 0x0000265000007945 */ /* 0x000fe60003800000 */
[----:B------:R-:W-:-:S05]  /*18cf0*/  IMAD.HI R11, R11, 0x2aaaaaab, RZ ;  /* 0x2aaaaaab0b0b7827 */ /* 0x000fca00078e02ff */
[----:B------:R-:W-:-:S04]  /*18d00*/  SHF.R.U32.HI R12, RZ, 0x1f, R11 ;  /* 0x0000001fff0c7819 */ /* 0x000fc8000001160b */
[----:B------:R-:W-:-:S04]  /*18d10*/  LEA.HI.SX32 R12, R11, R12, 0x1c ;  /* 0x0000000c0b0c7211 */ /* 0x000fc800078fe2ff */
[----:B------:R-:W-:-:S04]  /*18d20*/  VIMNMX R15, R179, R12, !PT ;  /* 0x0000000cb30f7248 */ /* 0x000fc80007fe0100 */
[----:B------:R-:W-:-:S13]  /*18d30*/  ISETP.GE.AND P2, PT, R8, R15, PT ;  /* 0x0000000f0800720c */ /* 0x000fda0003f46270 */
[----:B------:R-:W-:Y:S05]  /*18d40*/  @!P2 BRA `(.L_x_1883) ;  /* 0x000000240078a947 */ /* 0x000fea0003800000 */
[----:B------:R-:W-:Y:S01]  /*18d50*/  BSSY B1, `(.L_x_1883) ;  /* 0x000025d000017945 */ /* 0x000fe20003800000 */
[----:B------:R-:W-:Y:S01]  /*18d60*/  IMAD.MOV.U32 R13, RZ, RZ, R6 ;  /* 0x000000ffff0d7224 */ /* 0x000fe200078e0006 */
[----:B------:R-:W-:Y:S01]  /*18d70*/  MOV R20, R8 ;  /* 0x0000000800147202 */ /* 0x000fe20000000f00 */
[----:B------:R-:W-:Y:S02]  /*18d80*/  IMAD.MOV.U32 R12, RZ, RZ, R5 ;  /* 0x000000ffff0c7224 */ /* 0x000fe400078e0005 */
[----:B------:R-:W-:Y:S02]  /*18d90*/  IMAD.MOV.U32 R198, RZ, RZ, R23 ;  /* 0x000000ffffc67224 */ /* 0x000fe400078e0017 */
[----:B------:R-:W-:-:S07]  /*18da0*/  IMAD.MOV.U32 R199, RZ, RZ, R22 ;  /* 0x000000ffffc77224 */ /* 0x000fce00078e0016 */
.L_x_1894:
[----:B------:R-:W-:-:S05]  /*18db0*/  VIADD R21, R199, 0x1 ;  /* 0x00000001c7157836 */ /* 0x000fca0000000000 */
[----:B------:R-:W-:-:S04]  /*18dc0*/  ISETP.NE.AND P2, PT, R21, 0x2, PT ;  /* 0x000000021500780c */ /* 0x000fc80003f45270 */
[----:B------:R-:W-:Y:S02]  /*18dd0*/  SEL R21, R21, RZ, P2 ;  /* 0x000000ff15157207 */ /* 0x000fe40001000000 */
[----:B------:R-:W-:-:S03]  /*18de0*/  SEL R23, RZ, 0x1, P2 ;  /* 0x00000001ff177807 */ /* 0x000fc60001000000 */
[----:B------:R-:W-:Y:S01]  /*18df0*/  IMAD.MOV.U32 R22, RZ, RZ, R21 ;  /* 0x000000ffff167224 */ /* 0x000fe200078e0015 */
[----:B------:R-:W-:Y:S01]  /*18e00*/  LOP3.LUT R23, R198, R23, RZ, 0x3c, !PT ;  /* 0x00000017c6177212 */ /* 0x000fe200078e3cff */
[----:B------:R-:W-:Y:S06]  /*18e10*/  @!P0 BRA `(.L_x_1884) ;  /* 0x0000000000048947 */ /* 0x000fec0003800000 */
[----:B------:R-:W-:Y:S01]  /*18e20*/  BPT.TRAP 0x1 ;  /* 0x000000040000795c */ /* 0x000fe20000300000 */
.L_x_1884:
[----:B------:R-:W-:Y:S02]  /*18e30*/  LEA R5, R22, R16, 0x3 ;  /* 0x0000001016057211 */ /* 0x000fe400078e18ff */
[----:B------:R-:W-:-:S04]  /*18e40*/  SHF.L.U32 R6, R23, 0x1f, RZ ;  /* 0x0000001f17067819 */ /* 0x000fc800000006ff */
[----:B------:R0:W1:Y:S01]  /*18e50*/  SYNCS.PHASECHK.TRANS64.TRYWAIT P2, [R5+URZ+0x2a830], R6 ;  /* 0x02a83006050075a7 */ /* 0x000062000804017f */
[----:B------:R-:W-:Y:S05]  /*18e60*/  @!P0 BRA `(.L_x_1885) ;  /* 0x0000000000048947 */ /* 0x000fea0003800000 */
[----:B------:R-:W-:Y:S01]  /*18e70*/  BPT.TRAP 0x1 ;  /* 0x000000040000795c */ /* 0x000fe20000300000 */
.L_x_1885:
[----:B------:R-:W-:Y:S01]  /*18e80*/  BSSY B2, `(.L_x_1886) ;  /* 0x0000006000027945 */ /* 0x000fe20003800000 */
[----:B------:R-:W-:Y:S02]  /*18e90*/  IMAD R8, R22, 0x900, R7 ;  /* 0x0000090016087824 */ /* 0x000fe400078e0207 */
[----:B------:R-:W-:Y:S01]  /*18ea0*/  IMAD.MOV.U32 R9, RZ, RZ, 0x40000040 ;  /* 0x40000040ff097424 */ /* 0x000fe200078e00ff */
[----:B-1----:R-:W-:Y:S06]  /*18eb0*/  @P2 BRA `(.L_x_1887) ;  /* 0x0000000000082947 */ /* 0x002fec0003800000 */
[----:B------:R-:W1:Y:S02]  /*18ec0*/  SYNCS.PHASECHK.TRANS64.TRYWAIT P2, [R5+URZ+0x2a830], R6 ;  /* 0x02a83006050075a7 */ /* 0x000e64000804017f */
[----:B-1----:R-:W-:Y:S05]  /*18ed0*/  @!P2 BRA `(.L_x_1888) ;  /* 0x0000011400e8a947 */ /* 0x002fea0003800000 */
.L_x_1887:
[----:B------:R-:W-:Y:S05]  /*18ee0*/  BSYNC B2 ;  /* 0x0000000000027941 */ /* 0x000fea0003800000 */
.L_x_1886:
[----:B------:R-:W2:Y:S04]  /*18ef0*/  LDL.64 R88, [R1+0x38] ;  /* 0x0000380001587983 */ /* 0x000ea80000100a00 */
[----:B------:R-:W3:Y:S04]  /*18f00*/  LDL.64 R220, [R1+0x30] ;  /* 0x0000300001dc7983 */ /* 0x000ee80000100a00 */
[----:B------:R-:W4:Y:S01]  /*18f10*/  LDL.64 R218, [R1+0x28] ;  /* 0x0000280001da7983 */ /* 0x000f220000100a00 */
[----:B------:R-:W-:-:S03]  /*18f20*/  R2UR UR6, R8 ;  /* 0x00000000080672ca */ /* 0x000fc600000e0000 */
[----:B------:R-:W5:Y:S01]  /*18f30*/  LDL.64 R216, [R1+0x20] ;  /* 0x0000200001d87983 */ /* 0x000f620000100a00 */
[----:B------:R-:W-:Y:S01]  /*18f40*/  R2UR UR7, R9 ;  /* 0x00000000090772ca */ /* 0x000fe200000e0000 */
[----:B------:R-:W-:Y:S02]  /*18f50*/  VIADD R10, R8, 0x2 ;  /* 0x00000002080a7836 */ /* 0x000fe40000000000 */
        /* <DEDUP_REMOVED lines=57> */
[----:B------:R-:W-:Y:S01]  /*192f0*/  VIADD R10, R8, 0x306 ;  /* 0x00000306080a7836 */ /* 0x000fe20000000000 */
[----:B------:R-:W-:Y:S01]  /*19300*/  MOV R11, 0x40000040 ;  /* 0x40000040000b7802 */ /* 0x000fe20000000f00 */
        /* <DEDUP_REMOVED lines=25> */
[----:B------:R-:W-:Y:S01]  /*194a0*/  IMAD.MOV.U32 R11, RZ, RZ, 0x40000040 ;  /* 0x40000040ff0b7424 */ /* 0x000fe200078e00ff */
[----:B------:R-:W-:Y:S01]  /*194b0*/  IADD3 R10, R8, 0x604, RZ ;  /* 0x00000604080a7810 */ /* 0x000fe20007ffe0ff */
        /* <DEDUP_REMOVED lines=86> */
.L_x_1889:
[----:B01----:R-:W-:Y:S01]  /*19a20*/  SHF.L.U32 R5, R198, 0x1f, RZ ;  /* 0x0000001fc6057819 */ /* 0x003fe200000006ff */
[----:B------:R-:W-:-:S04]  /*19a30*/  IMAD R198, R199, 0x8, R16 ;  /* 0x00000008c7c67824 */ /* 0x000fc800078e0210 */
[----:B------:R0:W1:Y:S01]  /*19a40*/  SYNCS.PHASECHK.TRANS64.TRYWAIT P2, [R198+URZ+0x2a850], R5 ;  /* 0x02a85005c60075a7 */ /* 0x000062000804017f */
[----:B------:R-:W-:Y:S05]  /*19a50*/  @!P0 BRA `(.L_x_1890) ;  /* 0x0000000000048947 */ /* 0x000fea0003800000 */
[----:B------:R-:W-:Y:S01]  /*19a60*/  BPT.TRAP 0x1 ;  /* 0x000000040000795c */ /* 0x000fe20000300000 */
.L_x_1890:
[----:B------:R-:W-:Y:S04]  /*19a70*/  BSSY B2, `(.L_x_1891) ;  /* 0x0000004000027945 */ /* 0x000fe80003800000 */
[----:B-1----:R-:W-:Y:S05]  /*19a80*/  @P2 BRA `(.L_x_1892) ;  /* 0x0000000000082947 */ /* 0x002fea0003800000 */
[----:B------:R-:W1:Y:S02]  /*19a90*/  SYNCS.PHASECHK.TRANS64.TRYWAIT P2, [R198+URZ+0x2a850], R5 ;  /* 0x02a85005c60075a7 */ /* 0x000e64000804017f */
[----:B-1----:R-:W-:Y:S05]  /*19aa0*/  @!P2 BRA `(.L_x_1893) ;  /* 0x0000010c0008a947 */ /* 0x002fea0003800000 */
.L_x_1892:
[----:B------:R-:W-:Y:S05]  /*19ab0*/  BSYNC B2 ;  /* 0x0000000000027941 */ /* 0x000fea0003800000 */
.L_x_1891:
[----:B------:R-:W-:Y:S01]  /*19ac0*/  IADD3 R0, R16, 0x400, RZ ;  /* 0x0000040010007810 */ /* 0x000fe20007ffe0ff */
[----:B------:R-:W-:Y:S01]  /*19ad0*/  IMAD.MOV.U32 R9, RZ, RZ, 0x40000040 ;  /* 0x40000040ff097424 */ /* 0x000fe200078e00ff */
[----:B------:R-:W-:Y:S01]  /*19ae0*/  WARPGROUP.ARRIVE ;  /* 0x00000000000079c5 */ /* 0x000fe20000000000 */
[----:B------:R-:W-:Y:S01]  /*19af0*/  IMAD.MOV.U32 R11, RZ, RZ, 0x40000040 ;  /* 0x40000040ff0b7424 */ /* 0x000fe200078e00ff */
[----:B------:R-:W-:Y:S01]  /*19b00*/  SHF.R.U32.HI R0, RZ, 0x4, R0 ;  /* 0x00000004ff007819 */ /* 0x000fe20000011600 */
[----:B------:R-:W-:Y:S01]  /*19b10*/  FMUL.FTZ R209, R88, UR51 ;  /* 0x0000003358d17c20 */ /* 0x000fe20008410000 */
[----:B------:R-:W-:Y:S01]  /*19b20*/  R2UR UR7, R9 ;  /* 0x00000000090772ca */ /* 0x000fe200000e0000 */
[----:B------:R-:W-:Y:S01]  /*19b30*/  FMUL.FTZ R89, R89, UR51 ;  /* 0x0000003359597c20 */ /* 0x000fe20008410000 */
[----:B------:R-:W-:Y:S01]  /*19b40*/  LOP3.LUT R0, R0, 0x3fff, RZ, 0xc0, !PT ;  /* 0x00003fff00007812 */ /* 0x000fe200078ec0ff */
[----:B------:R-:W-:Y:S01]  /*19b50*/  FMUL.FTZ R211, R92, UR51 ;  /* 0x000000335cd37c20 */ /* 0x000fe20008410000 */
[----:B------:R-:W-:Y:S01]  /*19b60*/  FMUL.FTZ R213, R93, UR51 ;  /* 0x000000335dd57c20 */ /* 0x000fe20008410000 */
[----:B------:R-:W2:Y:S01]  /*19b70*/  MUFU.TANH R209, R209 ;  /* 0x000000d100d17308 */ /* 0x000ea20000002400 */
[----:B------:R-:W-:Y:S01]  /*19b80*/  LOP3.LUT R0, R0, 0x3000000, RZ, 0xfc, !PT ;  /* 0x0300000000007812 */ /* 0x000fe200078efcff */
[----:B------:R-:W-:Y:S01]  /*19b90*/  FMUL.FTZ R97, R97, UR51 ;  /* 0x0000003361617c20 */ /* 0x000fe20008410000 */
[----:B------:R-:W-:Y:S01]  /*19ba0*/  FMUL.FTZ R215, R104, UR51 ;  /* 0x0000003368d77c20 */ /* 0x000fe20008410000 */
[----:B------:R-:W-:Y:S01]  /*19bb0*/  FMUL.FTZ R217, R105, UR51 ;  /* 0x0000003369d97c20 */ /* 0x000fe20008410000 */
[----:B------:R-:W-:Y:S01]  /*19bc0*/  FMUL.FTZ R221, R108, UR51 ;  /* 0x000000336cdd7c20 */ /* 0x000fe20008410000 */
[----:B------:R-:W-:-:S02]  /*19bd0*/  IMAD R8, R199, 0x600, R0 ;  /* 0x00000600c7087824 */ /* 0x000fc400078e0200 */
[----:B------:R-:W-:Y:S01]  /*19be0*/  FMUL.FTZ R199, R96, UR51 ;  /* 0x0000003360c77c20 */ /* 0x000fe20008410000 */
[----:B------:R-:W3:Y:S01]  /*19bf0*/  MUFU.TANH R89, R89 ;  /* 0x0000005900597308 */ /* 0x000ee20000002400 */
[----:B------:R-:W-:Y:S01]  /*19c00*/  FMUL.FTZ R229, R109, UR51 ;  /* 0x000000336de57c20 */ /* 0x000fe20008410000 */
[C---:B------:R-:W-:Y:S01]  /*19c10*/  VIADD R10, R8.reuse, 0x80 ;  /* 0x00000080080a7836 */ /* 0x040fe20000000000 */
[----:B------:R-:W-:Y:S01]  /*19c20*/  R2UR UR6, R8 ;  /* 0x00000000080672ca */ /* 0x000fe200000e0000 */
[----:B------:R-:W-:Y:S01]  /*19c30*/  FMUL.FTZ R109, R111, UR51 ;  /* 0x000000336f6d7c20 */ /* 0x000fe20008410000 */
[----:B------:R-:W-:Y:S01]  /*19c40*/  FMUL.FTZ R111, R112, UR51 ;  /* 0x00000033706f7c20 */ /* 0x000fe20008410000 */
[----:B------:R-:W-:Y:S01]  /*19c50*/  FMUL.FTZ R113, R113, UR51 ;  /* 0x0000003371717c20 */ /* 0x000fe20008410000 */
[----:B------:R-:W-:Y:S01]  /*19c60*/  FMUL.FTZ R231, R116, UR51 ;  /* 0x0000003374e77c20 */ /* 0x000fe20008410000 */
[----:B------:R-:W4:Y:S01]  /*19c70*/  MUFU.TANH R211, R211 ;  /* 0x000000d300d37308 */ /* 0x000f220000002400 */
[----:B--2---:R-:W-:Y:S01]  /*19c80*/  FMNMX.FTZ R0, R209, R12, !PT ;  /* 0x0000000cd1007209 */ /* 0x004fe20007810000 */
        /* <DEDUP_REMOVED lines=8> */
[----:B------:R-:W2:Y:S01]  /*19d10*/  MUFU.TANH R213, R213 ;  /* 0x000000d500d57308 */ /* 0x000ea20000002400 */
[----:B------:R-:W-:Y:S01]  /*19d20*/  R2UR UR7, R11 ;  /* 0x000000000b0772ca */ /* 0x000fe200000e0000 */
[----:B------:R-:W-:Y:S01]  /*19d30*/  VIADD R10, R8, 0x100 ;  /* 0x00000100080a7836 */ /* 0x000fe20000000000 */
[----:B---3--:R-:W-:Y:S01]  /*19d40*/  FMNMX.FTZ R0, R89, R0, !PT ;  /* 0x0000000059007209 */ /* 0x008fe20007810000 */
[----:B------:R-:W-:Y:S01]  /*19d50*/  FMUL.FTZ R133, R133, UR51 ;  /* 0x0000003385857c20 */ /* 0x000fe20008410000 */
[----:B------:R-:W-:Y:S01]  /*19d60*/  MOV R11, 0x40000040 ;  /* 0x40000040000b7802 */ /* 0x000fe20000000f00 */
[----:B------:R-:W-:Y:S01]  /*19d70*/  FMUL.FTZ R90, R90, UR51 ;  /* 0x000000335a5a7c20 */ /* 0x000fe20008410000 */
[----:B----4-:R-:W-:Y:S01]  /*19d80*/  FMNMX.FTZ R0, R211, R0, !PT ;  /* 0x00000000d3007209 */ /* 0x010fe20007810000 */
        /* <DEDUP_REMOVED lines=9> */
[----:B--2---:R-:W-:Y:S01]  /*19e20*/  FMNMX.FTZ R0, R213, R0, !PT ;  /* 0x00000000d5007209 */ /* 0x004fe20007810000 */
[----:B------:R-:W-:Y:S01]  /*19e30*/  FMUL.FTZ R107, R107, UR51 ;  /* 0x000000336b6b7c20 */ /* 0x000fe20008410000 */
[----:B------:R-:W-:-:S02]  /*19e40*/  VIADD R88, R8, 0x180 ;  /* 0x0000018008587836 */ /* 0x000fc40000000000 */
[----:B------:R-:W-:Y:S01]  /*19e50*/  FMUL.FTZ R219, R110, UR51 ;  /* 0x000000336edb7c20 */ /* 0x000fe20008410000 */
[----:B------:R-:W-:Y:S01]  /*19e60*/  FMUL.FTZ R129, R114, UR51 ;  /* 0x0000003372817c20 */ /* 0x000fe20008410000 */
[----:B------:R-:W-:Y:S01]  /*19e70*/  FMUL.FTZ R115, R115, UR51 ;  /* 0x0000003373737c20 */ /* 0x000fe20008410000 */
[----:B------:R-:W-:Y:S01]  /*19e80*/  FMUL.FTZ R237, R118, UR51 ;  /* 0x0000003376ed7c20 */ /* 0x000fe20008410000 */
[----:B------:R-:W-:Y:S01]  /*19e90*/  MUFU.TANH R215, R215 ;  /* 0x000000d700d77308 */ /* 0x000fe20000002400 */
[----:B---3--:R-:W-:Y:S01]  /*19ea0*/  FMNMX.FTZ R0, R199, R0, !PT ;  /* 0x00000000c7007209 */ /* 0x008fe20007810000 */
[----:B------:R-:W-:Y:S01]  /*19eb0*/  FMUL.FTZ R123, R123, UR51 ;  /* 0x000000337b7b7c20 */ /* 0x000fe20008410000 */
[----:B------:R-:W-:Y:S01]  /*19ec0*/  FMUL.FTZ R127, R127, UR51 ;  /* 0x000000337f7f7c20 */ /* 0x000fe20008410000 */
[----:B------:R-:W-:Y:S01]  /*19ed0*/  FMUL.FTZ R131, R131, UR51 ;  /* 0x0000003383837c20 */ /* 0x000fe20008410000 */
[----:B------:R-:W-:Y:S01]  /*19ee0*/  FMUL.FTZ R92, R134, UR51 ;  /* 0x00000033865c7c20 */ /* 0x000fe20008410000 */
[----:B------:R-:W-:Y:S01]  /*19ef0*/  FMUL.FTZ R135, R135, UR51 ;  /* 0x0000003387877c20 */ /* 0x000fe20008410000 */
[----:B------:R-:W-:Y:S01]  /*19f00*/  ISETP.GT.AND P2, PT, R20, R15, PT ;  /* 0x0000000f1400720c */ /* 0x000fe20003f44270 */
[----:B------:R-:W-:Y:S01]  /*19f10*/  MUFU.TANH R217, R217 ;  /* 0x000000d900d97308 */ /* 0x000fe20000002400 */
[----:B----4-:R-:W-:-:S02]  /*19f20*/  FMNMX.FTZ R0, R97, R0, !PT ;  /* 0x0000000061007209 */ /* 0x010fc40007810000 */
[----:B01----:R-:W-:-:S04]  /*19f30*/  @!P1 IADD3 R198, R198, 0x2a860, RZ ;  /* 0x0002a860c6c69810 */ /* 0x003fc80007ffe0ff */
[----:B------:R-:W-:Y:S01]  /*19f40*/  @!P1 PRMT R198, RZ, 0x654, R198 ;  /* 0x00000654ffc69816 */ /* 0x000fe200000000c6 */
        /* <DEDUP_REMOVED lines=11> */
[----:B------:R-:W0:Y:S08]  /*1a000*/  MUFU.TANH R90, R90 ;  /* 0x0000005a005a7308 */ /* 0x000e300000002400 */
[----:B------:R-:W1:Y:S01]  /*1a010*/  MUFU.TANH R91, R91 ;  /* 0x0000005b005b7308 */ /* 0x000e620000002400 */
[----:B------:R-:W-:-:S02]  /*1a020*/  WARPGROUP.DEPBAR.LE gsb0, 0x0 ;  /* 0x00008000000079c5 */ /* 0x000fc40000010000 */
[----:B------:R-:W-:Y:S01]  /*1a030*/  WARPGROUP.ARRIVE ;  /* 0x00000000000079c5 */ /* 0x000fe20000000000 */
[----:B------:R-:W-:Y:S01]  /*1a040*/  FMUL.FTZ R157, R100, UR51 ;  /* 0x00000033649d7c20 */ /* 0x000fe20008410000 */
[----:B------:R-:W-:-:S03]  /*1a050*/  FMUL.FTZ R159, R101, UR51 ;  /* 0x00000033659f7c20 */ /* 0x000fc60008410000 */
[----:B------:R-:W2:Y:S01]  /*1a060*/  MUFU.TANH R93, R93 ;  /* 0x0000005d005d7308 */ /* 0x000ea20000002400 */
[----:B0-----:R-:W-:Y:S01]  /*1a070*/  FMNMX.FTZ R6, R90, R13, !PT ;  /* 0x0000000d5a067209 */ /* 0x001fe20007810000 */
[----:B------:R-:W-:Y:S01]  /*1a080*/  FMUL.FTZ R101, R102, UR51 ;  /* 0x0000003366657c20 */ /* 0x000fe20008410000 */
[----:B------:R-:W-:Y:S01]  /*1a090*/  HGMMA.64x128x16.F32 R24, R152, gdesc[UR4].tnspB, R24, gsb0 ;  /* 0x41e0000498187df0 */ /* 0x000fe20008000818 */
[----:B------:R-:W-:Y:S01]  /*1a0a0*/  R2UR UR6, R10 ;  /* 0x000000000a0672ca */ /* 0x000fe200000e0000 */
[----:B------:R-:W-:Y:S01]  /*1a0b0*/  IMAD.U32 R10, RZ, RZ, UR42 ;  /* 0x0000002aff0a7e24 */ /* 0x000fe2000f8e00ff */
[----:B------:R-:W-:Y:S01]  /*1a0c0*/  R2UR UR7, R11 ;  /* 0x000000000b0772ca */ /* 0x000fe200000e0000 */
[----:B------:R-:W-:Y:S01]  /*1a0d0*/  FMUL.FTZ R11, R119, UR51 ;  /* 0x00000033770b7c20 */ /* 0x000fe20008410000 */
[----:B------:R-:W0:Y:S01]  /*1a0e0*/  MUFU.TANH R157, R157 ;  /* 0x0000009d009d7308 */ /* 0x000e220000002400 */
[----:B-1----:R-:W-:Y:S01]  /*1a0f0*/  FMNMX.FTZ R6, R91, R6, !PT ;  /* 0x000000065b067209 */ /* 0x002fe20007810000 */
[----:B------:R-:W-:-:S06]  /*1a100*/  FMUL.FTZ R119, R122, UR51 ;  /* 0x000000337a777c20 */ /* 0x000fcc0008410000 */
[----:B------:R-:W1:Y:S01]  /*1a110*/  MUFU.TANH R159, R159 ;  /* 0x0000009f009f7308 */ /* 0x000e620000002400 */
[----:B--2---:R-:W-:-:S07]  /*1a120*/  FMNMX.FTZ R6, R93, R6, !PT ;  /* 0x000000065d067209 */ /* 0x004fce0007810000 */
[----:B------:R-:W2:Y:S01]  /*1a130*/  MUFU.TANH R95, R95 ;  /* 0x0000005f005f7308 */ /* 0x000ea20000002400 */
[----:B0-----:R-:W-:-:S07]  /*1a140*/  FMNMX.FTZ R0, R157, R0, !PT ;  /* 0x000000009d007209 */ /* 0x001fce0007810000 */
[----:B------:R-:W0:Y:S01]  /*1a150*/  MUFU.TANH R9, R9 ;  /* 0x0000000900097308 */ /* 0x000e220000002400 */
[----:B-1----:R-:W-:-:S04]  /*1a160*/  FMNMX.FTZ R0, R159, R0, !PT ;  /* 0x000000009f007209 */ /* 0x002fc80007810000 */
[----:B------:R-:W-:-:S03]  /*1a170*/  FMNMX.FTZ R0, R215, R0, !PT ;  /* 0x00000000d7007209 */ /* 0x000fc60007810000 */
[----:B------:R-:W1:Y:S01]  /*1a180*/  MUFU.TANH R99, R99 ;  /* 0x0000006300637308 */ /* 0x000e620000002400 */
[----:B------:R-:W-:Y:S02]  /*1a190*/  FMNMX.FTZ R0, R217, R0, !PT ;  /* 0x00000000d9007209 */ /* 0x000fe40007810000 */
[----:B--2---:R-:W-:Y:S02]  /*1a1a0*/  FMNMX.FTZ R6, R95, R6, !PT ;  /* 0x000000065f067209 */ /* 0x004fe40007810000 */
[----:B------:R-:W-:-:S03]  /*1a1b0*/  FMNMX.FTZ R0, R221, R0, !PT ;  /* 0x00000000dd007209 */ /* 0x000fc60007810000 */
[----:B------:R-:W2:Y:S01]  /*1a1c0*/  MUFU.TANH R101, R101 ;  /* 0x0000006500657308 */ /* 0x000ea20000002400 */
[----:B------:R-:W-:Y:S02]  /*1a1d0*/  FMNMX.FTZ R0, R229, R0, !PT ;  /* 0x00000000e5007209 */ /* 0x000fe40007810000 */
[----:B0-----:R-:W-:Y:S02]  /*1a1e0*/  FMNMX.FTZ R6, R9, R6, !PT ;  /* 0x0000000609067209 */ /* 0x001fe40007810000 */
[----:B------:R-:W-:-:S03]  /*1a1f0*/  FMNMX.FTZ R0, R111, R0, !PT ;  /* 0x000000006f007209 */ /* 0x000fc60007810000 */
[----:B------:R-:W0:Y:S01]  /*1a200*/  MUFU.TANH R103, R103 ;  /* 0x0000006700677308 */ /* 0x000e220000002400 */
[----:B------:R-:W-:Y:S02]  /*1a210*/  FMNMX.FTZ R0, R113, R0, !PT ;  /* 0x0000000071007209 */ /* 0x000fe40007810000 */
[----:B-1----:R-:W-:Y:S02]  /*1a220*/  FMNMX.FTZ R6, R99, R6, !PT ;  /* 0x0000000663067209 */ /* 0x002fe40007810000 */
[----:B------:R-:W-:-:S03]  /*1a230*/  FMNMX.FTZ R0, R231, R0, !PT ;  /* 0x00000000e7007209 */ /* 0x000fc60007810000 */
[----:B------:R-:W1:Y:S01]  /*1a240*/  MUFU.TANH R105, R105 ;  /* 0x0000006900697308 */ /* 0x000e620000002400 */
[----:B------:R-:W-:Y:S02]  /*1a250*/  FMNMX.FTZ R0, R117, R0, !PT ;  /* 0x0000000075007209 */ /* 0x000fe40007810000 */
[----:B--2---:R-:W-:-:S05]  /*1a260*/  FMNMX.FTZ R6, R101, R6, !PT ;  /* 0x0000000665067209 */ /* 0x004fca0007810000 */
[----:B------:R-:W2:Y:S01]  /*1a270*/  MUFU.TANH R107, R107 ;  /* 0x0000006b006b7308 */ /* 0x000ea20000002400 */
[----:B0-----:R-:W-:-:S07]  /*1a280*/  FMNMX.FTZ R6, R103, R6, !PT ;  /* 0x0000000667067209 */ /* 0x001fce0007810000 */
[----:B------:R-:W0:Y:S01]  /*1a290*/  MUFU.TANH R219, R219 ;  /* 0x000000db00db7308 */ /* 0x000e220000002400 */
[----:B-1----:R-:W-:-:S07]  /*1a2a0*/  FMNMX.FTZ R6, R105, R6, !PT ;  /* 0x0000000669067209 */ /* 0x002fce0007810000 */
[----:B------:R-:W1:Y:S01]  /*1a2b0*/  MUFU.TANH R109, R109 ;  /* 0x0000006d006d7308 */ /* 0x000e620000002400 */
[----:B--2---:R-:W-:-:S07]  /*1a2c0*/  FMNMX.FTZ R6, R107, R6, !PT ;  /* 0x000000066b067209 */ /* 0x004fce0007810000 */
        /* <DEDUP_REMOVED lines=12> */
[----:B------:R-:W-:Y:S01]  /*1a390*/  MUFU.TANH R127, R127 ;  /* 0x0000007f007f7308 */ /* 0x000fe20000002400 */
[----:B------:R-:W-:Y:S02]  /*1a3a0*/  WARPGROUP.DEPBAR.LE gsb0, 0x0 ;  /* 0x00008000000079c5 */ /* 0x000fe40000010000 */
[----:B------:R-:W-:Y:S01]  /*1a3b0*/  FMUL.FTZ R155, R121, UR51 ;  /* 0x00000033799b7c20 */ /* 0x000fe20008410000 */
[----:B------:R-:W-:Y:S01]  /*1a3c0*/  FMUL.FTZ R121, R124, UR51 ;  /* 0x000000337c797c20 */ /* 0x000fe20008410000 */
[----:B------:R-:W-:Y:S01]  /*1a3d0*/  WARPGROUP.ARRIVE ;  /* 0x00000000000079c5 */ /* 0x000fe20000000000 */
[----:B0-----:R-:W-:Y:S02]  /*1a3e0*/  FMNMX.FTZ R6, R119, R6, !PT ;  /* 0x0000000677067209 */ /* 0x001fe40007810000 */
[----:B------:R-:W0:Y:S02]  /*1a3f0*/  MUFU.TANH R153, R120 ;  /* 0x0000007800997308 */ /* 0x000e240000002400 */
[----:B-1----:R-:W-:Y:S01]  /*1a400*/  FMNMX.FTZ R6, R123, R6, !PT ;  /* 0x000000067b067209 */ /* 0x002fe20007810000 */
[----:B------:R-:W-:Y:S01]  /*1a410*/  HGMMA.64x128x16.F32 R24, R148, gdesc[UR4].tnspB, R24, gsb0 ;  /* 0x41e0000494187df0 */ /* 0x000fe20008000818 */
[----:B------:R-:W-:Y:S01]  /*1a420*/  R2UR UR6, R88 ;  /* 0x00000000580672ca */ /* 0x000fe200000e0000 */
[----:B------:R-:W-:-:S02]  /*1a430*/  VIADD R88, R8, 0x200 ;  /* 0x0000020008587836 */ /* 0x000fc40000000000 */
[----:B------:R-:W-:Y:S01]  /*1a440*/  VIADD R8, R8, 0x280 ;  /* 0x0000028008087836 */ /* 0x000fe20000000000 */
[----:B------:R-:W1:Y:S08]  /*1a450*/  MUFU.TANH R155, R155 ;  /* 0x0000009b009b7308 */ /* 0x000e700000002400 */
[----:B------:R-:W2:Y:S01]  /*1a460*/  MUFU.TANH R121, R121 ;  /* 0x0000007900797308 */ /* 0x000ea20000002400 */
[----:B0-----:R-:W-:-:S07]  /*1a470*/  FMNMX.FTZ R0, R153, R0, !PT ;  /* 0x0000000099007209 */ /* 0x001fce0007810000 */
[----:B------:R-:W-:Y:S01]  /*1a480*/  MUFU.TANH R131, R131 ;  /* 0x0000008300837308 */ /* 0x000fe20000002400 */
[----:B-1----:R-:W-:-:S07]  /*1a490*/  FMNMX.FTZ R0, R155, R0, !PT ;  /* 0x000000009b007209 */ /* 0x002fce0007810000 */
[----:B------:R-:W-:Y:S01]  /*1a4a0*/  MUFU.TANH R92, R92 ;  /* 0x0000005c005c7308 */ /* 0x000fe20000002400 */
[----:B--2---:R-:W-:-:S04]  /*1a4b0*/  FMNMX.FTZ R0, R121, R0, !PT ;  /* 0x0000000079007209 */ /* 0x004fc80007810000 */
[----:B------:R-:W-:-:S03]  /*1a4c0*/  FMNMX.FTZ R0, R125, R0, !PT ;  /* 0x000000007d007209 */ /* 0x000fc60007810000 */
[----:B------:R-:W-:Y:S01]  /*1a4d0*/  MUFU.TANH R135, R135 ;  /* 0x0000008700877308 */ /* 0x000fe20000002400 */
[----:B------:R-:W-:-:S04]  /*1a4e0*/  FMNMX.FTZ R0, R233, R0, !PT ;  /* 0x00000000e9007209 */ /* 0x000fc80007810000 */
[----:B------:R-:W-:-:S04]  /*1a4f0*/  FMNMX.FTZ R5, R235, R0, !PT ;  /* 0x00000000eb057209 */ /* 0x000fc80007810000 */
[----:B------:R-:W-:-:S04]  /*1a500*/  FMNMX.FTZ R0, R2, R5, !PT ;  /* 0x0000000502007209 */ /* 0x000fc80007810000 */
[----:B------:R-:W-:-:S05]  /*1a510*/  FMNMX.FTZ R0, R133, R0, !PT ;  /* 0x0000000085007209 */ /* 0x000fca0007810000 */
[----:B------:R-:W0:Y:S02]  /*1a520*/  SHFL.BFLY PT, R5, R0, 0x2, 0x1f ;  /* 0x0c401f0000057f89 */ /* 0x000e2400000e0000 */
[----:B0-----:R-:W-:-:S05]  /*1a530*/  FMNMX.FTZ R0, R0, R5, !PT ;  /* 0x0000000500007209 */ /* 0x001fca0007810000 */
[----:B------:R-:W0:Y:S02]  /*1a540*/  SHFL.BFLY PT, R5, R0, 0x1, 0x1f ;  /* 0x0c201f0000057f89 */ /* 0x000e2400000e0000 */
[----:B0-----:R-:W-:-:S05]  /*1a550*/  FMNMX.FTZ R5, R0, R5, !PT ;  /* 0x0000000500057209 */ /* 0x001fca0007810000 */
[C---:B------:R-:W-:Y:S01]  /*1a560*/  FADD.FTZ R0, -R5.reuse, R12 ;  /* 0x0000000c05007221 */ /* 0x040fe20000010100 */
[----:B------:R-:W-:-:S03]  /*1a570*/  FMUL.FTZ R12, R5, R10 ;  /* 0x0000000a050c7220 */ /* 0x000fc60000410000 */
[-C--:B------:R-:W-:Y:S01]  /*1a580*/  FMUL.FTZ R0, R0, R10.reuse ;  /* 0x0000000a00007220 */ /* 0x080fe20000410000 */
[-CC-:B------:R-:W-:Y:S01]  /*1a590*/  FFMA.FTZ R156, R89, R10.reuse, -R12.reuse ;  /* 0x0000000a599c7223 */ /* 0x180fe2000001080c */
[----:B------:R-:W-:Y:S02]  /*1a5a0*/  IMAD.MOV.U32 R89, RZ, RZ, 0x40000040 ;  /* 0x40000040ff597424 */ /* 0x000fe400078e00ff */
[-CC-:B------:R-:W-:Y:S01]  /*1a5b0*/  FFMA.FTZ R94, R153, R10.reuse, -R12.reuse ;  /* 0x0000000a995e7223 */ /* 0x180fe2000001080c */
[-CC-:B------:R-:W-:Y:S01]  /*1a5c0*/  FFMA.FTZ R158, R211, R10.reuse, -R12.reuse ;  /* 0x0000000ad39e7223 */ /* 0x180fe2000001080c */
[-CC-:B------:R-:W-:Y:S01]  /*1a5d0*/  FFMA.FTZ R152, R199, R10.reuse, -R12.reuse ;  /* 0x0000000ac7987223 */ /* 0x180fe2000001080c */
[-CC-:B------:R-:W-:Y:S01]  /*1a5e0*/  FFMA.FTZ R96, R121, R10.reuse, -R12.reuse ;  /* 0x0000000a79607223 */ /* 0x180fe2000001080c */
[----:B------:R-:W-:Y:S01]  /*1a5f0*/  R2UR UR7, R89 ;  /* 0x00000000590772ca */ /* 0x000fe200000e0000 */
[-CC-:B------:R-:W-:Y:S01]  /*1a600*/  FFMA.FTZ R209, R209, R10.reuse, -R12.reuse ;  /* 0x0000000ad1d17223 */ /* 0x180fe2000001080c */
        /* <DEDUP_REMOVED lines=8> */
[----:B------:R-:W-:Y:S01]  /*1a690*/  MUFU.EX2 R209, R209 ;  /* 0x000000d100d17308 */ /* 0x000fe20000000800 */
[----:B------:R-:W-:-:S02]  /*1a6a0*/  WARPGROUP.DEPBAR.LE gsb0, 0x0 ;  /* 0x00008000000079c5 */ /* 0x000fc40000010000 */
[----:B------:R-:W-:Y:S01]  /*1a6b0*/  WARPGROUP.ARRIVE ;  /* 0x00000000000079c5 */ /* 0x000fe20000000000 */
[----:B------:R-:W-:Y:S01]  /*1a6c0*/  FMUL.FTZ R149, R126, UR51 ;  /* 0x000000337e957c20 */ /* 0x000fe20008410000 */
[----:B------:R-:W-:Y:S01]  /*1a6d0*/  FMUL.FTZ R151, R130, UR51 ;  /* 0x0000003382977c20 */ /* 0x000fe20008410000 */
[-CC-:B------:R-:W-:Y:S01]  /*1a6e0*/  FFMA.FTZ R148, R215, R10.reuse, -R12.reuse ;  /* 0x0000000ad7947223 */ /* 0x180fe2000001080c */
[-CC-:B------:R-:W-:Y:S01]  /*1a6f0*/  FFMA.FTZ R150, R221, R10.reuse, -R12.reuse ;  /* 0x0000000add967223 */ /* 0x180fe2000001080c */
[----:B------:R-:W-:Y:S01]  /*1a700*/  MUFU.EX2 R156, R156 ;  /* 0x0000009c009c7308 */ /* 0x000fe20000000800 */
[----:B------:R-:W-:Y:S01]  /*1a710*/  HGMMA.64x128x16.F32 R24, R144, gdesc[UR4].tnspB, R24, gsb0 ;  /* 0x41e0000490187df0 */ /* 0x000fe20008000818 */
[----:B------:R-:W-:Y:S01]  /*1a720*/  R2UR UR6, R88 ;  /* 0x00000000580672ca */ /* 0x000fe200000e0000 */
[----:B------:R-:W-:-:S05]  /*1a730*/  FFMA.FTZ R88, R233, R10, -R12 ;  /* 0x0000000ae9587223 */ /* 0x000fca000001080c */
[----:B------:R-:W0:Y:S08]  /*1a740*/  MUFU.TANH R149, R149 ;  /* 0x0000009500957308 */ /* 0x000e300000002400 */
[----:B------:R-:W1:Y:S08]  /*1a750*/  MUFU.TANH R151, R151 ;  /* 0x0000009700977308 */ /* 0x000e700000002400 */
[----:B------:R-:W2:Y:S01]  /*1a760*/  MUFU.EX2 R158, R158 ;  /* 0x0000009e009e7308 */ /* 0x000ea20000000800 */
[----:B0-----:R-:W-:-:S04]  /*1a770*/  FMNMX.FTZ R6, R149, R6, !PT ;  /* 0x0000000695067209 */ /* 0x001fc80007810000 */
[----:B------:R-:W-:-:S03]  /*1a780*/  FMNMX.FTZ R6, R127, R6, !PT ;  /* 0x000000067f067209 */ /* 0x000fc60007810000 */
[----:B------:R-:W0:Y:S01]  /*1a790*/  MUFU.EX2 R211, R211 ;  /* 0x000000d300d37308 */ /* 0x000e220000000800 */
[----:B-1----:R-:W-:-:S04]  /*1a7a0*/  FMNMX.FTZ R6, R151, R6, !PT ;  /* 0x0000000697067209 */ /* 0x002fc80007810000 */
[----:B------:R-:W-:-:S03]  /*1a7b0*/  FMNMX.FTZ R89, R131, R6, !PT ;  /* 0x0000000683597209 */ /* 0x000fc60007810000 */
[----:B------:R-:W-:Y:S01]  /*1a7c0*/  MUFU.EX2 R152, R152 ;  /* 0x0000009800987308 */ /* 0x000fe20000000800 */
[----:B------:R-:W-:-:S04]  /*1a7d0*/  FMNMX.FTZ R6, R92, R89, !PT ;  /* 0x000000595c067209 */ /* 0x000fc80007810000 */
[----:B------:R-:W-:-:S03]  /*1a7e0*/  FMNMX.FTZ R6, R135, R6, !PT ;  /* 0x0000000687067209 */ /* 0x000fc60007810000 */
[----:B------:R-:W-:Y:S02]  /*1a7f0*/  MUFU.EX2 R97, R97 ;  /* 0x0000006100617308 */ /* 0x000fe40000000800 */
[----:B------:R-:W1:Y:S06]  /*1a800*/  SHFL.BFLY PT, R89, R6, 0x2, 0x1f ;  /* 0x0c401f0006597f89 */ /* 0x000e6c00000e0000 */
[----:B------:R-:W-:Y:S08]  /*1a810*/  MUFU.EX2 R154, R154 ;  /* 0x0000009a009a7308 */ /* 0x000ff00000000800 */
[----:B------:R-:W-:Y:S08]  /*1a820*/  MUFU.EX2 R148, R148 ;  /* 0x0000009400947308 */ /* 0x000ff00000000800 */
[----:B------:R-:W-:Y:S01]  /*1a830*/  MUFU.EX2 R150, R150 ;  /* 0x0000009600967308 */ /* 0x000fe20000000800 */
[----:B-1----:R-:W-:-:S02]  /*1a840*/  FMNMX.FTZ R98, R6, R89, !PT ;  /* 0x0000005906627209 */ /* 0x002fc40007810000 */
[----:B------:R-:W-:-:S03]  /*1a850*/  MOV R89, 0x40000040 ;  /* 0x4000004000597802 */ /* 0x000fc60000000f00 */
[----:B------:R-:W1:Y:S01]  /*1a860*/  SHFL.BFLY PT, R153, R98, 0x1, 0x1f ;  /* 0x0c201f0062997f89 */ /* 0x000e6200000e0000 */
[----:B------:R-:W-:Y:S01]  /*1a870*/  R2UR UR7, R89 ;  /* 0x00000000590772ca */ /* 0x000fe200000e0000 */
[----:B------:R-:W-:Y:S01]  /*1a880*/  FFMA.FTZ R89, R125, R10, -R12 ;  /* 0x0000000a7d597223 */ /* 0x000fe2000001080c */
[----:B------:R-:W-:Y:S08]  /*1a890*/  MUFU.EX2 R199, R199 ;  /* 0x000000c700c77308 */ /* 0x000ff00000000800 */
[----:B------:R-:W-:Y:S08]  /*1a8a0*/  MUFU.EX2 R94, R94 ;  /* 0x0000005e005e7308 */ /* 0x000ff00000000800 */
[----:B------:R-:W-:Y:S01]  /*1a8b0*/  MUFU.EX2 R96, R96 ;  /* 0x0000006000607308 */ /* 0x000fe20000000800 */
[----:B-1----:R-:W-:-:S07]  /*1a8c0*/  FMNMX.FTZ R6, R98, R153, !PT ;  /* 0x0000009962067209 */ /* 0x002fce0007810000 */
[----:B------:R1:W-:Y:S01]  /*1a8d0*/  MUFU.EX2 R98, R100 ;  /* 0x0000006400627308 */ /* 0x0003e20000000800 */
[----:B------:R-:W-:-:S04]  /*1a8e0*/  FADD.FTZ R125, -R6, R13 ;  /* 0x0000000d067d7221 */ /* 0x000fc80000010100 */
[----:B------:R-:W-:-:S03]  /*1a8f0*/  FMUL.FTZ R125, R125, R10 ;  /* 0x0000000a7d7d7220 */ /* 0x000fc60000410000 */
        /* <DEDUP_REMOVED lines=9> */
[-CC-:B------:R-:W-:Y:S01]  /*1a990*/  FFMA.FTZ R145, R159, R10.reuse, -R12.reuse ;  /* 0x0000000a9f917223 */ /* 0x180fe2000001080c */
[-CC-:B------:R-:W-:Y:S01]  /*1a9a0*/  FFMA.FTZ R147, R217, R10.reuse, -R12.reuse ;  /* 0x0000000ad9937223 */ /* 0x180fe2000001080c */
[----:B------:R-:W-:Y:S01]  /*1a9b0*/  HGMMA.64x128x16.F32 R24, R140, gdesc[UR4].tnspB, R24, gsb0 ;  /* 0x41e000048c187df0 */ /* 0x000fe20008000818 */
[-CC-:B------:R-:W-:Y:S01]  /*1a9c0*/  FFMA.FTZ R146, R231, R10.reuse, -R12.reuse ;  /* 0x0000000ae7927223 */ /* 0x180fe2000001080c */
[-C--:B------:R-:W-:Y:S01]  /*1a9d0*/  FFMA.FTZ R117, R155, R10.reuse, -R12 ;  /* 0x0000000a9b757223 */ /* 0x080fe2000001080c */
[-C--:B------:R-:W-:Y:S01]  /*1a9e0*/  FMUL.FTZ R12, R6, R10.reuse ;  /* 0x0000000a060c7220 */ /* 0x080fe20000410000 */
[----:B------:R-:W-:Y:S01]  /*1a9f0*/  R2UR UR6, R8 ;  /* 0x00000000080672ca */ /* 0x000fe200000e0000 */
[----:B------:R-:W-:Y:S02]  /*1aa00*/  MUFU.EX2 R145, R145 ;  /* 0x0000009100917308 */ /* 0x000fe40000000800 */
[----:B------:R-:W-:Y:S01]  /*1aa10*/  FFMA.FTZ R153, R9, R10, -R12 ;  /* 0x0000000a09997223 */ /* 0x000fe2000001080c */
[----:B------:R-:W-:-:S02]  /*1aa20*/  IMAD.MOV.U32 R9, RZ, RZ, 0x40000040 ;  /* 0x40000040ff097424 */ /* 0x000fc400078e00ff */
[-CC-:B------:R-:W-:Y:S01]  /*1aa30*/  FFMA.FTZ R157, R90, R10.reuse, -R12.reuse ;  /* 0x0000000a5a9d7223 */ /* 0x180fe2000001080c */
[-CC-:B------:R-:W-:Y:S01]  /*1aa40*/  FFMA.FTZ R90, R91, R10.reuse, -R12.reuse ;  /* 0x0000000a5b5a7223 */ /* 0x180fe2000001080c */
[-CC-:B------:R-:W-:Y:S01]  /*1aa50*/  FFMA.FTZ R159, R93, R10.reuse, -R12.reuse ;  /* 0x0000000a5d9f7223 */ /* 0x180fe2000001080c */
[-C--:B-1----:R-:W-:Y:S01]  /*1aa60*/  FFMA.FTZ R100, R95, R10.reuse, -R12 ;  /* 0x0000000a5f647223 */ /* 0x082fe2000001080c */
[----:B------:R-:W-:Y:S01]  /*1aa70*/  R2UR UR7, R9 ;  /* 0x00000000090772ca */ /* 0x000fe200000e0000 */
[----:B------:R-:W-:Y:S01]  /*1aa80*/  @!P1 IMAD R9, R21, 0x8, R16 ;  /* 0x0000000815099824 */ /* 0x000fe200078e0210 */
[----:B------:R-:W-:Y:S01]  /*1aa90*/  MUFU.EX2 R157, R157 ;  /* 0x0000009d009d7308 */ /* 0x000fe20000000800 */
[--C-:B------:R-:W-:Y:S01]  /*1aaa0*/  FFMA.FTZ R102, R99, R10, -R12.reuse ;  /* 0x0000000a63667223 */ /* 0x100fe2000001080c */
[----:B------:R-:W-:Y:S01]  /*1aab0*/  FFMA.FTZ R95, R0, R4, R209 ;  /* 0x00000004005f7223 */ /* 0x000fe200000100d1 */
[----:B------:R-:W-:Y:S02]  /*1aac0*/  @!P1 VIADD R9, R9, 0x2a840 ;  /* 0x0002a84009099836 */ /* 0x000fe40000000000 */
[-CC-:B------:R-:W-:Y:S01]  /*1aad0*/  FFMA.FTZ R155, R101, R10.reuse, -R12.reuse ;  /* 0x0000000a659b7223 */ /* 0x180fe2000001080c */
[-CC-:B------:R-:W-:Y:S01]  /*1aae0*/  FFMA.FTZ R104, R103, R10.reuse, -R12.reuse ;  /* 0x0000000a67687223 */ /* 0x180fe2000001080c */
[----:B------:R-:W-:Y:S01]  /*1aaf0*/  FADD.FTZ R95, R156, R95 ;  /* 0x0000005f9c5f7221 */ /* 0x000fe20000010000 */
[-CC-:B------:R-:W-:Y:S01]  /*1ab00*/  FFMA.FTZ R4, R11, R10.reuse, -R12.reuse ;  /* 0x0000000a0b047223 */ /* 0x180fe2000001080c */
[----:B------:R-:W-:Y:S01]  /*1ab10*/  MUFU.EX2 R90, R90 ;  /* 0x0000005a005a7308 */ /* 0x000fe20000000800 */
[----:B------:R-:W-:Y:S01]  /*1ab20*/  @!P1 PRMT R21, RZ, 0x654, R9 ;  /* 0x00000654ff159816 */ /* 0x000fe20000000009 */
[----:B--2---:R-:W-:Y:S01]  /*1ab30*/  FADD.FTZ R112, R158, R95 ;  /* 0x0000005f9e707221 */ /* 0x004fe20000010000 */
        /* <DEDUP_REMOVED lines=11> */
[----:B------:R-:W-:Y:S01]  /*1abf0*/  FFMA.FTZ R92, R92, R10, -R12 ;  /* 0x0000000a5c5c7223 */ /* 0x000fe2000001080c */
[----:B------:R-:W-:Y:S01]  /*1ac00*/  F2FP.F16.F32.PACK_AB R156, R156, R209 ;  /* 0x000000d19c9c723e */ /* 0x000fe200000000ff */
        /* <DEDUP_REMOVED lines=10> */
[----:B------:R-:W-:Y:S08]  /*1acb0*/  MUFU.EX2 R108, R108 ;  /* 0x0000006c006c7308 */ /* 0x000ff00000000800 */
[----:B------:R-:W-:Y:S08]  /*1acc0*/  MUFU.EX2 R144, R144 ;  /* 0x0000009000907308 */ /* 0x000ff00000000800 */
[----:B------:R-:W-:Y:S08]  /*1acd0*/  MUFU.EX2 R8, R8 ;  /* 0x0000000800087308 */ /* 0x000ff00000000800 */
[----:B------:R-:W-:Y:S01]  /*1ace0*/  MUFU.EX2 R111, R111 ;  /* 0x0000006f006f7308 */ /* 0x000fe20000000800 */
[----:B------:R-:W-:-:S02]  /*1acf0*/  WARPGROUP.DEPBAR.LE gsb0, 0x0 ;  /* 0x00008000000079c5 */ /* 0x000fc40000010000 */
[----:B------:R-:W-:-:S05]  /*1ad00*/  WARPGROUP.ARRIVE ;  /* 0x00000000000079c5 */ /* 0x000fca0000000000 */
[----:B------:R-:W-:Y:S01]  /*1ad10*/  MUFU.EX2 R9, R115 ;  /* 0x0000007300097308 */ /* 0x000fe20000000800 */
[-CC-:B------:R-:W-:Y:S01]  /*1ad20*/  FFMA.FTZ R141, R119, R10.reuse, -R12.reuse ;  /* 0x0000000a778d7223 */ /* 0x180fe2000001080c */
[----:B------:R-:W-:Y:S01]  /*1ad30*/  FFMA.FTZ R143, R149, R10, -R12 ;  /* 0x0000000a958f7223 */ /* 0x000fe2000001080c */
[----:B0-----:R-:W-:Y:S01]  /*1ad40*/  F2FP.F16.F32.PACK_AB R149, R106, R91 ;  /* 0x0000005b6a95723e */ /* 0x001fe200000000ff */
[----:B------:R-:W-:Y:S01]  /*1ad50*/  HGMMA.64x128x16.F32 R24, R136, gdesc[UR4].tnspB, R24, gsb0 ;  /* 0x41e0000488187df0 */ /* 0x000fe20008000818 */
[----:B------:R-:W-:-:S03]  /*1ad60*/  F2FP.F16.F32.PACK_AB R142, R89, R96 ;  /* 0x00000060598e723e */ /* 0x000fc600000000ff */
[----:B------:R-:W-:Y:S08]  /*1ad70*/  MUFU.EX2 R146, R146 ;  /* 0x0000009200927308 */ /* 0x000ff00000000800 */
[----:B------:R-:W-:Y:S08]  /*1ad80*/  MUFU.EX2 R113, R113 ;  /* 0x0000007100717308 */ /* 0x000ff00000000800 */
[----:B------:R-:W-:Y:S08]  /*1ad90*/  MUFU.EX2 R4, R4 ;  /* 0x0000000400047308 */ /* 0x000ff00000000800 */
[----:B------:R-:W-:Y:S08]  /*1ada0*/  MUFU.EX2 R141, R141 ;  /* 0x0000008d008d7308 */ /* 0x000ff00000000800 */
[----:B------:R-:W0:Y:S08]  /*1adb0*/  MUFU.EX2 R117, R117 ;  /* 0x0000007500757308 */ /* 0x000e300000000800 */
[----:B------:R-:W-:Y:S08]  /*1adc0*/  MUFU.EX2 R143, R143 ;  /* 0x0000008f008f7308 */ /* 0x000ff00000000800 */
[----:B------:R-:W-:Y:S01]  /*1add0*/  MUFU.EX2 R127, R127 ;  /* 0x0000007f007f7308 */ /* 0x000fe20000000800 */
[----:B0-----:R-:W-:-:S07]  /*1ade0*/  F2FP.F16.F32.PACK_AB R140, R117, R94 ;  /* 0x0000005e758c723e */ /* 0x001fce00000000ff */
[----:B------:R-:W-:Y:S08]  /*1adf0*/  MUFU.EX2 R131, R131 ;  /* 0x0000008300837308 */ /* 0x000ff00000000800 */
[----:B------:R-:W0:Y:S01]  /*1ae00*/  MUFU.EX2 R13, R133 ;  /* 0x00000085000d7308 */ /* 0x000e220000000800 */
[----:B------:R-:W-:Y:S02]  /*1ae10*/  WARPGROUP.DEPBAR.LE gsb0, 0x0 ;  /* 0x00008000000079c5 */ /* 0x000fe40000010000 */
[----:B------:R1:W-:Y:S05]  /*1ae20*/  @!P1 SYNCS.ARRIVE.TRANS64.RED.A1T0 RZ, [R21+URZ], RZ ;  /* 0x000000ff15ff99a7 */ /* 0x0003ea000810043f */
[----:B------:R2:W-:Y:S01]  /*1ae30*/  MUFU.EX2 R137, R151 ;  /* 0x0000009700897308 */ /* 0x0005e20000000800 */
[----:B0-----:R-:W-:-:S02]  /*1ae40*/  F2FP.F16.F32.PACK_AB R138, R13, R98 ;  /* 0x000000620d8a723e */ /* 0x001fc400000000ff */
[----:B------:R-:W-:Y:S01]  /*1ae50*/  F2FP.F16.F32.PACK_AB R136, R121, R88 ;  /* 0x000000587988723e */ /* 0x000fe200000000ff */
[----:B-1----:R-:W-:Y:S01]  /*1ae60*/  FFMA.FTZ R21, R2, R3, R157 ;  /* 0x0000000302157223 */ /* 0x002fe2000001009d */
[----:B------:R-:W-:-:S03]  /*1ae70*/  F2FP.F16.F32.PACK_AB R157, R90, R157 ;  /* 0x0000009d5a9d723e */ /* 0x000fc600000000ff */
[----:B------:R-:W0:Y:S01]  /*1ae80*/  MUFU.EX2 R3, R237 ;  /* 0x000000ed00037308 */ /* 0x000e220000000800 */
[----:B------:R1:W-:Y:S01]  /*1ae90*/  @!P1 SYNCS.ARRIVE.TRANS64.RED.A1T0 RZ, [R198+URZ], RZ ;  /* 0x000000ffc6ff99a7 */ /* 0x0003e2000810043f */
[----:B------:R-:W-:Y:S01]  /*1aea0*/  FADD.FTZ R110, R90, R21 ;  /* 0x000000155a6e7221 */ /* 0x000fe20000010000 */
[----:B------:R-:W-:Y:S01]  /*1aeb0*/  FADD.FTZ R21, R211, R112 ;  /* 0x00000070d3157221 */ /* 0x000fe20000010000 */
[----:B--2---:R-:W-:Y:S02]  /*1aec0*/  F2FP.F16.F32.PACK_AB R151, R108, R93 ;  /* 0x0000005d6c97723e */ /* 0x004fe400000000ff */
[----:B------:R-:W-:Y:S01]  /*1aed0*/  FADD.FTZ R11, R159, R110 ;  /* 0x0000006e9f0b7221 */ /* 0x000fe20000010000 */
[----:B------:R-:W-:Y:S01]  /*1aee0*/  FADD.FTZ R114, R152, R21 ;  /* 0x0000001598727221 */ /* 0x000fe20000010000 */
[-C--:B------:R-:W-:Y:S01]  /*1aef0*/  FFMA.FTZ R110, R123, R10.reuse, -R12 ;  /* 0x0000000a7b6e7223 */ /* 0x080fe2000001080c */
[C---:B------:R-:W-:Y:S01]  /*1af00*/  F2FP.F16.F32.PACK_AB R159, R100.reuse, R159 ;  /* 0x0000009f649f723e */ /* 0x040fe200000000ff */
[----:B------:R-:W-:Y:S01]  /*1af10*/  FADD.FTZ R112, R100, R11 ;  /* 0x0000000b64707221 */ /* 0x000fe20000010000 */
[----:B------:R-:W-:Y:S01]  /*1af20*/  FADD.FTZ R21, R97, R114 ;  /* 0x0000007261157221 */ /* 0x000fe20000010000 */
[----:B------:R-:W-:Y:S01]  /*1af30*/  FFMA.FTZ R12, R135, R10, -R12 ;  /* 0x0000000a870c7223 */ /* 0x000fe2000001080c */
[----:B------:R-:W-:Y:S01]  /*1af40*/  MUFU.EX2 R139, R92 ;  /* 0x0000005c008b7308 */ /* 0x000fe20000000800 */
[----:B------:R-:W-:Y:S01]  /*1af50*/  FADD.FTZ R11, R153, R112 ;  /* 0x00000070990b7221 */ /* 0x000fe20000010000 */
[----:B------:R-:W-:Y:S01]  /*1af60*/  FADD.FTZ R114, R154, R21 ;  /* 0x000000159a727221 */ /* 0x000fe20000010000 */
[----:B------:R-:W-:Y:S01]  /*1af70*/  F2FP.F16.F32.PACK_AB R154, R145, R154 ;  /* 0x0000009a919a723e */ /* 0x000fe200000000ff */
[----:B-1----:R-:W-:-:S02]  /*1af80*/  IMAD.MOV.U32 R198, RZ, RZ, R23 ;  /* 0x000000ffffc67224 */ /* 0x002fc400078e0017 */
[----:B------:R-:W-:Y:S01]  /*1af90*/  FADD.FTZ R112, R102, R11 ;  /* 0x0000000b66707221 */ /* 0x000fe20000010000 */
[----:B------:R-:W-:Y:S01]  /*1afa0*/  FADD.FTZ R21, R145, R114 ;  /* 0x0000007291157221 */ /* 0x000fe20000010000 */
[----:B------:R-:W-:Y:S01]  /*1afb0*/  F2FP.F16.F32.PACK_AB R145, R9, R8 ;  /* 0x000000080991723e */ /* 0x000fe200000000ff */
[----:B------:R-:W1:Y:S01]  /*1afc0*/  MUFU.EX2 R110, R110 ;  /* 0x0000006e006e7308 */ /* 0x000e620000000800 */
[----:B------:R-:W-:Y:S01]  /*1afd0*/  FADD.FTZ R11, R155, R112 ;  /* 0x000000709b0b7221 */ /* 0x000fe20000010000 */
[----:B------:R-:W-:Y:S01]  /*1afe0*/  FADD.FTZ R114, R148, R21 ;  /* 0x0000001594727221 */ /* 0x000fe20000010000 */
[C---:B------:R-:W-:Y:S02]  /*1aff0*/  F2FP.F16.F32.PACK_AB R148, R147.reuse, R148 ;  /* 0x000000949394723e */ /* 0x040fe400000000ff */
[----:B------:R-:W-:Y:S01]  /*1b000*/  FADD.FTZ R112, R104, R11 ;  /* 0x0000000b68707221 */ /* 0x000fe20000010000 */
[----:B------:R-:W-:Y:S01]  /*1b010*/  FADD.FTZ R21, R147, R114 ;  /* 0x0000007293157221 */ /* 0x000fe20000010000 */
[----:B0-----:R-:W-:Y:S01]  /*1b020*/  F2FP.F16.F32.PACK_AB R147, R4, R3 ;  /* 0x000000030493723e */ /* 0x001fe200000000ff */
[----:B------:R-:W0:Y:S01]  /*1b030*/  MUFU.EX2 R12, R12 ;  /* 0x0000000c000c7308 */ /* 0x000e220000000800 */
[----:B------:R-:W-:Y:S01]  /*1b040*/  FADD.FTZ R11, R91, R112 ;  /* 0x000000705b0b7221 */ /* 0x000fe20000010000 */
[----:B------:R-:W-:Y:S01]  /*1b050*/  FADD.FTZ R114, R150, R21 ;  /* 0x0000001596727221 */ /* 0x000fe20000010000 */
[----:B------:R-:W-:-:S02]  /*1b060*/  F2FP.F16.F32.PACK_AB R150, R199, R150 ;  /* 0x00000096c796723e */ /* 0x000fc400000000ff */
[----:B------:R-:W-:Y:S01]  /*1b070*/  FADD.FTZ R112, R106, R11 ;  /* 0x0000000b6a707221 */ /* 0x000fe20000010000 */
[----:B------:R-:W-:Y:S01]  /*1b080*/  FADD.FTZ R21, R199, R114 ;  /* 0x00000072c7157221 */ /* 0x000fe20000010000 */
[----:B------:R-:W-:Y:S01]  /*1b090*/  F2FP.F16.F32.PACK_AB R152, R97, R152 ;  /* 0x000000986198723e */ /* 0x000fe200000000ff */
[----:B------:R-:W-:Y:S02]  /*1b0a0*/  IMAD.MOV.U32 R199, RZ, RZ, R22 ;  /* 0x000000ffffc77224 */ /* 0x000fe400078e0016 */
[----:B------:R-:W-:Y:S01]  /*1b0b0*/  FADD.FTZ R11, R93, R112 ;  /* 0x000000705d0b7221 */ /* 0x000fe20000010000 */
[----:B------:R-:W-:Y:S01]  /*1b0c0*/  FADD.FTZ R90, R144, R21 ;  /* 0x00000015905a7221 */ /* 0x000fe20000010000 */
[----:B------:R-:W-:Y:S02]  /*1b0d0*/  F2FP.F16.F32.PACK_AB R153, R102, R153 ;  /* 0x000000996699723e */ /* 0x000fe400000000ff */
[----:B------:R-:W-:Y:S01]  /*1b0e0*/  FADD.FTZ R11, R108, R11 ;  /* 0x0000000b6c0b7221 */ /* 0x000fe20000010000 */
[----:B------:R-:W-:-:S02]  /*1b0f0*/  F2FP.F16.F32.PACK_AB R155, R104, R155 ;  /* 0x0000009b689b723e */ /* 0x000fc400000000ff */
[C---:B------:R-:W-:Y:S01]  /*1b100*/  F2FP.F16.F32.PACK_AB R144, R111.reuse, R144 ;  /* 0x000000906f90723e */ /* 0x040fe200000000ff */
[----:B------:R-:W-:Y:S01]  /*1b110*/  FADD.FTZ R100, R8, R11 ;  /* 0x0000000b08647221 */ /* 0x000fe20000010000 */
[----:B------:R-:W-:Y:S01]  /*1b120*/  FADD.FTZ R11, R111, R90 ;  /* 0x0000005a6f0b7221 */ /* 0x000fe20000010000 */
[----:B------:R-:W-:Y:S02]  /*1b130*/  VIADD R8, R20, 0xffffffff ;  /* 0xffffffff14087836 */ /* 0x000fe40000000000 */
[----:B------:R-:W-:Y:S01]  /*1b140*/  FADD.FTZ R100, R9, R100 ;  /* 0x0000006409647221 */ /* 0x000fe20000010000 */
[----:B------:R-:W-:Y:S01]  /*1b150*/  FADD.FTZ R90, R146, R11 ;  /* 0x0000000b925a7221 */ /* 0x000fe20000010000 */
[----:B------:R-:W-:Y:S01]  /*1b160*/  F2FP.F16.F32.PACK_AB R146, R113, R146 ;  /* 0x000000927192723e */ /* 0x000fe200000000ff */
[----:B------:R-:W-:Y:S02]  /*1b170*/  IMAD.MOV.U32 R20, RZ, RZ, R8 ;  /* 0x000000ffff147224 */ /* 0x000fe400078e0008 */
[----:B------:R-:W-:Y:S01]  /*1b180*/  FADD.FTZ R11, R3, R100 ;  /* 0x00000064030b7221 */ /* 0x000fe20000010000 */
[----:B------:R-:W-:-:S03]  /*1b190*/  FADD.FTZ R21, R113, R90 ;  /* 0x0000005a71157221 */ /* 0x000fc60000010000 */
[----:B------:R-:W-:Y:S01]  /*1b1a0*/  FADD.FTZ R90, R4, R11 ;  /* 0x0000000b045a7221 */ /* 0x000fe20000010000 */
[----:B------:R-:W-:-:S03]  /*1b1b0*/  FADD.FTZ R100, R94, R21 ;  /* 0x000000155e647221 */ /* 0x000fc60000010000 */
[----:B------:R-:W-:Y:S01]  /*1b1c0*/  FADD.FTZ R11, R141, R90 ;  /* 0x0000005a8d0b7221 */ /* 0x000fe20000010000 */
[----:B------:R-:W-:Y:S01]  /*1b1d0*/  FADD.FTZ R21, R117, R100 ;  /* 0x0000006475157221 */ /* 0x000fe20000010000 */
[C---:B-1----:R-:W-:Y:S02]  /*1b1e0*/  F2FP.F16.F32.PACK_AB R141, R110.reuse, R141 ;  /* 0x0000008d6e8d723e */ /* 0x042fe400000000ff */
        /* <DEDUP_REMOVED lines=14> */
[C---:B0-----:R-:W-:Y:S02]  /*1b2d0*/  F2FP.F16.F32.PACK_AB R139, R12.reuse, R139 ;  /* 0x0000008b0c8b723e */ /* 0x041fe400000000ff */
[----:B------:R-:W-:Y:S01]  /*1b2e0*/  FADD.FTZ R3, R12, R90 ;  /* 0x0000005a0c037221 */ /* 0x000fe20000010000 */
[----:B------:R-:W-:Y:S01]  /*1b2f0*/  MOV R13, R6 ;  /* 0x00000006000d7202 */ /* 0x000fe20000000f00 */
[----:B------:R-:W-:Y:S01]  /*1b300*/  IMAD.MOV.U32 R12, RZ, RZ, R5 ;  /* 0x000000ffff0c7224 */ /* 0x000fe200078e0005 */
[----:B------:R-:W-:Y:S06]  /*1b310*/  @P2 BRA `(.L_x_1894) ;  /* 0xffffffd800a42947 */ /* 0x000fec000383ffff */
[----:B------:R-:W-:Y:S05]  /*1b320*/  BSYNC B1 ;  /* 0x0000000000017941 */ /* 0x000fea0003800000 */
.L_x_1883:
[----:B------:R-:W-:Y:S05]  /*1b330*/  BSYNC B0 ;  /* 0x0000000000007941 */ /* 0x000fea0003800000 */
.L_x_1882:
[----:B------:R-:W-:Y:S01]  /*1b340*/  ISETP.GE.AND P2, PT, R8, R179, PT ;  /* 0x000000b30800720c */ /* 0x000fe20003f46270 */
[----:B------:R-:W-:-:S12]  /*1b350*/  BSSY B0, `(.L_x_1895) ;  /* 0x0000376000007945 */ /* 0x000fd80003800000 */
[----:B------:R-:W-:Y:S05]  /*1b360*/  @!P2 BRA `(.L_x_1896) ;  /* 0x0000003400d0a947 */ /* 0x000fea0003800000 */
[----:B------:R-:W-:Y:S01]  /*1b370*/  IMAD.MOV.U32 R9, RZ, RZ, R6 ;  /* 0x000000ffff097224 */ /* 0x000fe200078e0006 */
[----:B------:R-:W-:Y:S01]  /*1b380*/  MOV R21, R22 ;  /* 0x0000001600157202 */ /* 0x000fe20000000f00 */
[----:B------:R-:W-:Y:S02]  /*1b390*/  IMAD.MOV.U32 R15, RZ, RZ, R5 ;  /* 0x000000ffff0f7224 */ /* 0x000fe400078e0005 */
[----:B------:R-:W-:-:S07]  /*1b3a0*/  IMAD.MOV.U32 R20, RZ, RZ, R23 ;  /* 0x000000ffff147224 */ /* 0x000fce00078e0017 */
.L_x_1915:
        /* <DEDUP_REMOVED lines=8> */
.L_x_1897:
[----:B------:R-:W-:Y:S01]  /*1b430*/  IMAD R6, R22, 0x8, R16 ;  /* 0x0000000816067824 */ /* 0x000fe200078e0210 */
[----:B------:R-:W-:-:S04]  /*1b440*/  SHF.L.U32 R13, R23, 0x1f, RZ ;  /* 0x0000001f170d7819 */ /* 0x000fc800000006ff */
[----:B------:R0:W1:Y:S01]  /*1b450*/  SYNCS.PHASECHK.TRANS64.TRYWAIT P2, [R6+URZ+0x2a830], R13 ;  /* 0x02a8300d060075a7 */ /* 0x000062000804017f */
[----:B------:R-:W-:Y:S05]  /*1b460*/  @!P0 BRA `(.L_x_1898) ;  /* 0x0000000000048947 */ /* 0x000fea0003800000 */
[----:B------:R-:W-:Y:S01]  /*1b470*/  BPT.TRAP 0x1 ;  /* 0x000000040000795c */ /* 0x000fe20000300000 */
.L_x_1898:
[----:B------:R-:W-:Y:S01]  /*1b480*/  BSSY B1, `(.L_x_1899) ;  /* 0x0000006000017945 */ /* 0x000fe20003800000 */
[----:B------:R-:W-:Y:S02]  /*1b490*/  IMAD R10, R22, 0x900, R7 ;  /* 0x00000900160a7824 */ /* 0x000fe400078e0207 */
[----:B------:R-:W-:Y:S01]  /*1b4a0*/  IMAD.MOV.U32 R11, RZ, RZ, 0x40000040 ;  /* 0x40000040ff0b7424 */ /* 0x000fe200078e00ff */
[----:B-1----:R-:W-:Y:S06]  /*1b4b0*/  @P2 BRA `(.L_x_1900) ;  /* 0x0000000000082947 */ /* 0x002fec0003800000 */
[----:B------:R-:W1:Y:S02]  /*1b4c0*/  SYNCS.PHASECHK.TRANS64.TRYWAIT P2, [R6+URZ+0x2a830], R13 ;  /* 0x02a8300d060075a7 */ /* 0x000e64000804017f */
[----:B-1----:R-:W-:Y:S05]  /*1b4d0*/  @!P2 BRA `(.L_x_1901) ;  /* 0x000000f00090a947 */ /* 0x002fea0003800000 */
.L_x_1900:
[----:B------:R-:W-:Y:S05]  /*1b4e0*/  BSYNC B1 ;  /* 0x0000000000017941 */ /* 0x000fea0003800000 */
.L_x_1899:
[----:B------:R-:W2:Y:S04]  /*1b4f0*/  LDL.64 R88, [R1+0x38] ;  /* 0x0000380001587983 */ /* 0x000ea80000100a00 */
[----:B------:R-:W3:Y:S04]  /*1b500*/  LDL.64 R218, [R1+0x30] ;  /* 0x0000300001da7983 */ /* 0x000ee80000100a00 */
[----:B------:R-:W4:Y:S01]  /*1b510*/  LDL.64 R216, [R1+0x28] ;  /* 0x0000280001d87983 */ /* 0x000f220000100a00 */
[----:B------:R-:W-:-:S03]  /*1b520*/  R2UR UR6, R10 ;  /* 0x000000000a0672ca */ /* 0x000fc600000e0000 */
[----:B------:R-:W5:Y:S01]  /*1b530*/  LDL.64 R214, [R1+0x20] ;  /* 0x0000200001d67983 */ /* 0x000f620000100a00 */
[----:B------:R-:W-:Y:S01]  /*1b540*/  R2UR UR7, R11 ;  /* 0x000000000b0772ca */ /* 0x000fe200000e0000 */
[----:B01----:R-:W-:Y:S01]  /*1b550*/  IMAD.MOV.U32 R13, RZ, RZ, 0x40000040 ;  /* 0x40000040ff0d7424 */ /* 0x003fe200078e00ff */
[----:B------:R-:W-:Y:S01]  /*1b560*/  IADD3 R12, R10, 0x2, RZ ;  /* 0x000000020a0c7810 */ /* 0x000fe20007ffe0ff */
        /* <DEDUP_REMOVED lines=18> */
[----:B----4-:R-:W-:Y:S02]  /*1b690*/  R2UR UR4, R216 ;  /* 0x00000000d80472ca */ /* 0x010fe400000e0000 */
        /* <DEDUP_REMOVED lines=152> */
.L_x_1902:
[----:B------:R-:W-:Y:S01]  /*1c020*/  SHF.L.U32 R11, R20, 0x1f, RZ ;  /* 0x0000001f140b7819 */ /* 0x000fe200000006ff */
[----:B------:R-:W-:-:S04]  /*1c030*/  IMAD R12, R21, 0x8, R16 ;  /* 0x00000008150c7824 */ /* 0x000fc800078e0210 */
[----:B------:R0:W1:Y:S01]  /*1c040*/  SYNCS.PHASECHK.TRANS64.TRYWAIT P2, [R12+URZ+0x2a850], R11 ;  /* 0x02a8500b0c0075a7 */ /* 0x000062000804017f */
[----:B------:R-:W-:Y:S05]  /*1c050*/  @!P0 BRA `(.L_x_1903) ;  /* 0x0000000000048947 */ /* 0x000fea0003800000 */
[----:B------:R-:W-:Y:S01]  /*1c060*/  BPT.TRAP 0x1 ;  /* 0x000000040000795c */ /* 0x000fe20000300000 */
.L_x_1903:
        /* <DEDUP_REMOVED lines=9> */
.L_x_1905:
[----:B------:R-:W-:Y:S05]  /*1c100*/  BSYNC B1 ;  /* 0x0000000000017941 */ /* 0x000fea0003800000 */
.L_x_1904:
[----:B------:R-:W-:Y:S01]  /*1c110*/  IMAD.MOV.U32 R10, RZ, RZ, R0 ;  /* 0x000000ffff0a7224 */ /* 0x000fe200078e0000 */
[----:B01----:R-:W-:Y:S01]  /*1c120*/  MOV R11, 0x40000040 ;  /* 0x40000040000b7802 */ /* 0x003fe20000000f00 */
[----:B------:R-:W2:Y:S01]  /*1c130*/  LDL R2, [R1+0x8] ;  /* 0x0000080001027983 */ /* 0x000ea20000100800 */
[----:B------:R-:W-:Y:S01]  /*1c140*/  WARPGROUP.ARRIVE ;  /* 0x00000000000079c5 */ /* 0x000fe20000000000 */
[----:B------:R-:W-:Y:S01]  /*1c150*/  ISETP.NE.AND P2, PT, R202, 0x1, PT ;  /* 0x00000001ca00780c */ /* 0x000fe20003f45270 */
[----:B------:R-:W-:Y:S01]  /*1c160*/  FMUL.FTZ R6, R91, UR50 ;  /* 0x000000325b067c20 */ /* 0x000fe20008410000 */
[----:B------:R-:W-:Y:S01]  /*1c170*/  R2UR UR6, R10 ;  /* 0x000000000a0672ca */ /* 0x000fe200000e0000 */
[----:B------:R-:W-:Y:S01]  /*1c180*/  VIADD R10, R0, 0x80 ;  /* 0x00000080000a7836 */ /* 0x000fe20000000000 */
[----:B------:R-:W-:Y:S01]  /*1c190*/  R2UR UR7, R11 ;  /* 0x000000000b0772ca */ /* 0x000fe200000e0000 */
[----:B------:R-:W-:Y:S02]  /*1c1a0*/  IMAD.MOV.U32 R11, RZ, RZ, 0x40000040 ;  /* 0x40000040ff0b7424 */ /* 0x000fe400078e00ff */
[----:B------:R-:W-:Y:S01]  /*1c1b0*/  FMUL.FTZ R91, R98, UR50 ;  /* 0x00000032625b7c20 */ /* 0x000fe20008410000 */
[----:B------:R-:W-:Y:S01]  /*1c1c0*/  FMUL.FTZ R98, R101, UR50 ;  /* 0x0000003265627c20 */ /* 0x000fe20008410000 */
[----:B------:R-:W-:Y:S01]  /*1c1d0*/  FMUL.FTZ R101, R104, UR50 ;  /* 0x0000003268657c20 */ /* 0x000fe20008410000 */
[----:B------:R-:W-:Y:S01]  /*1c1e0*/  FMUL.FTZ R104, R111, UR50 ;  /* 0x000000326f687c20 */ /* 0x000fe20008410000 */
[----:B------:R-:W-:Y:S01]  /*1c1f0*/  FMUL.FTZ R111, R118, UR50 ;  /* 0x00000032766f7c20 */ /* 0x000fe20008410000 */
[----:B------:R-:W-:Y:S01]  /*1c200*/  FMUL.FTZ R118, R126, UR50 ;  /* 0x000000327e767c20 */ /* 0x000fe20008410000 */
[----:B------:R-:W-:-:S02]  /*1c210*/  IMAD.IADD R126, R181, 0x1, R177 ;  /* 0x00000001b57e7824 */ /* 0x000fc400078e02b1 */
        /* <DEDUP_REMOVED lines=31> */
[----:B------:R-:W-:Y:S01]  /*1c410*/  @!P1 IMAD R5, R5, 0x8, R16 ;  /* 0x0000000805059824 */ /* 0x000fe200078e0210 */
[----:B------:R-:W0:Y:S03]  /*1c420*/  MUFU.TANH R13, R13 ;  /* 0x0000000d000d7308 */ /* 0x000e260000002400 */
[----:B------:R-:W-:-:S05]  /*1c430*/  @!P1 VIADD R5, R5, 0x2a840 ;  /* 0x0002a84005059836 */ /* 0x000fca0000000000 */
[----:B------:R-:W1:Y:S01]  /*1c440*/  MUFU.TANH R20, R20 ;  /* 0x0000001400147308 */ /* 0x000e620000002400 */
[----:B------:R-:W-:-:S07]  /*1c450*/  @!P1 PRMT R5, RZ, 0x654, R5 ;  /* 0x00000654ff059816 */ /* 0x000fce0000000005 */
        /* <DEDUP_REMOVED lines=17> */
[----:B------:R-:W-:Y:S02]  /*1c570*/  R2UR UR6, R10 ;  /* 0x000000000a0672ca */ /* 0x000fe400000e0000 */
[----:B------:R-:W-:Y:S01]  /*1c580*/  R2UR UR7, R11 ;  /* 0x000000000b0772ca */ /* 0x000fe200000e0000 */
[----:B------:R-:W-:Y:S01]  /*1c590*/  IMAD.MOV.U32 R11, RZ, RZ, 0x40000040 ;  /* 0x40000040ff0b7424 */ /* 0x000fe200078e00ff */
[----:B------:R-:W-:Y:S02]  /*1c5a0*/  IADD3 R10, R0, 0x180, RZ ;  /* 0x00000180000a7810 */ /* 0x000fe40007ffe0ff */
        /* <DEDUP_REMOVED lines=46> */
[----:B------:R5:W0:Y:S01]  /*1c890*/  MUFU.TANH R0, R119 ;  /* 0x0000007700007308 */ /* 0x000a220000002400 */
[----:B------:R-:W-:Y:S01]  /*1c8a0*/  MOV R11, 0x40000040 ;  /* 0x40000040000b7802 */ /* 0x000fe20000000f00 */
[----:B-----5:R-:W-:-:S06]  /*1c8b0*/  FMUL.FTZ R119, R127, UR50 ;  /* 0x000000327f777c20 */ /* 0x020fcc0008410000 */
        /* <DEDUP_REMOVED lines=9> */
[----:B-----5:R-:W-:Y:S02]  /*1c950*/  @P2 SHF.R.U32.HI R126, RZ, R10, R11 ;  /* 0x0000000aff7e2219 */ /* 0x020fe4000001160b */
[----:B------:R-:W-:Y:S01]  /*1c960*/  ISETP.GE.AND P2, PT, R14, 0x1, PT ;  /* 0x000000010e00780c */ /* 0x000fe20003f46270 */
[----:B------:R-:W-:Y:S02]  /*1c970*/  WARPGROUP.DEPBAR.LE gsb0, 0x0 ;  /* 0x00008000000079c5 */ /* 0x000fe40000010000 */
[----:B------:R-:W-:-:S06]  /*1c980*/  WARPGROUP.ARRIVE ;  /* 0x00000000000079c5 */ /* 0x000fcc0000000000 */
[----:B------:R-:W-:Y:S03]  /*1c990*/  HGMMA.64x128x16.F32 R24, R136, gdesc[UR4].tnspB, R24, gsb0 ;  /* 0x41e0000488187df0 */ /* 0x000fe60008000818 */
[----:B------:R-:W-:Y:S02]  /*1c9a0*/  WARPGROUP.DEPBAR.LE gsb0, 0x0 ;  /* 0x00008000000079c5 */ /* 0x000fe40000010000 */
[----:B------:R-:W-:Y:S01]  /*1c9b0*/  FMUL.FTZ R136, R124, UR50 ;  /* 0x000000327c887c20 */ /* 0x000fe20008410000 */
[----:B------:R-:W-:Y:S01]  /*1c9c0*/  FMUL.FTZ R124, R125, UR50 ;  /* 0x000000327d7c7c20 */ /* 0x000fe20008410000 */
[----:B------:R-:W-:Y:S01]  /*1c9d0*/  FMUL.FTZ R139, R132, UR50 ;  /* 0x00000032848b7c20 */ /* 0x000fe20008410000 */
[----:B------:R-:W1:Y:S01]  /*1c9e0*/  SHFL.IDX PT, R125, R126, RZ, 0x1c1f ;  /* 0x001c1fff7e7d7589 */ /* 0x000e6200000e0000 */
[----:B------:R-:W-:Y:S02]  /*1c9f0*/  IMAD R132, R8, -0x60, RZ ;  /* 0xffffffa008847824 */ /* 0x000fe400078e02ff */
[----:B------:R-:W-:Y:S01]  /*1ca00*/  FMUL.FTZ R137, R128, UR50 ;  /* 0x0000003280897c20 */ /* 0x000fe20008410000 */
[----:B------:R-:W-:Y:S01]  /*1ca10*/  FMUL.FTZ R128, R129, UR50 ;  /* 0x0000003281807c20 */ /* 0x000fe20008410000 */
[----:B------:R-:W-:Y:S01]  /*1ca20*/  FMUL.FTZ R138, R133, UR50 ;  /* 0x00000032858a7c20 */ /* 0x000fe20008410000 */
[----:B------:R-:W-:Y:S01]  /*1ca30*/  VIADD R11, R132, 0x1 ;  /* 0x00000001840b7836 */ /* 0x000fe20000000000 */
[----:B------:R-:W0:Y:S01]  /*1ca40*/  MUFU.TANH R136, R136 ;  /* 0x0000008800887308 */ /* 0x000e220000002400 */
[----:B------:R5:W-:Y:S02]  /*1ca50*/  @!P1 SYNCS.ARRIVE.TRANS64.RED.A1T0 RZ, [R5+URZ], RZ ;  /* 0x000000ff05ff99a7 */ /* 0x000be4000810043f */
[----:B------:R-:W-:-:S05]  /*1ca60*/  IMAD R11, R180, -0x2, R11 ;  /* 0xfffffffeb40b7824 */ /* 0x000fca00078e020b */
[----:B------:R-:W0:Y:S01]  /*1ca70*/  MUFU.TANH R124, R124 ;  /* 0x0000007c007c7308 */ /* 0x000e220000002400 */
[----:B------:R-:W-:Y:S01]  /*1ca80*/  IADD3 R130, -R163, R11, R164 ;  /* 0x0000000ba3827210 */ /* 0x000fe20007ffe1a4 */
[----:B-----5:R-:W-:-:S03]  /*1ca90*/  VIADD R5, R11, 0xffffffff ;  /* 0xffffffff0b057836 */ /* 0x020fc60000000000 */
[C---:B------:R-:W-:Y:S01]  /*1caa0*/  IADD3 R134, R130.reuse, UR47, RZ ;  /* 0x0000002f82867c10 */ /* 0x040fe2000fffe0ff */
[----:B------:R-:W-:Y:S02]  /*1cab0*/  VIADD R130, R130, UR4 ;  /* 0x0000000482827c36 */ /* 0x000fe40008000000 */
[----:B------:R-:W0:Y:S02]  /*1cac0*/  MUFU.TANH R137, R137 ;  /* 0x0000008900897308 */ /* 0x000e240000002400 */
[--C-:B-1----:R-:W-:Y:S02]  /*1cad0*/  IMAD.IADD R141, R134, 0x1, R125.reuse ;  /* 0x00000001868d7824 */ /* 0x102fe400078e027d */
[----:B------:R-:W-:-:S04]  /*1cae0*/  IMAD.IADD R140, R130, 0x1, R125 ;  /* 0x00000001828c7824 */ /* 0x000fc800078e027d */
[----:B------:R-:W1:Y:S08]  /*1caf0*/  MUFU.TANH R128, R128 ;  /* 0x0000008000807308 */ /* 0x000e700000002400 */
[----:B------:R-:W0:Y:S08]  /*1cb00*/  MUFU.TANH R139, R139 ;  /* 0x0000008b008b7308 */ /* 0x000e300000002400 */
[----:B------:R-:W0:Y:S01]  /*1cb10*/  MUFU.TANH R138, R138 ;  /* 0x0000008a008a7308 */ /* 0x000e220000002400 */
[----:B-1234-:R-:W-:Y:S05]  /*1cb20*/  @!P2 BRA `(.L_x_1907) ;  /* 0x000000000054a947 */ /* 0x01efea0003800000 */
[----:B------:R-:W-:Y:S01]  /*1cb30*/  IADD3 R125, -R163, R164, R125 ;  /* 0x000000a4a37d7210 */ /* 0x000fe20007ffe17d */
[----:B------:R-:W-:Y:S03]  /*1cb40*/  BSSY B1, `(.L_x_1908) ;  /* 0x0000010000017945 */ /* 0x000fe60003800000 */
[----:B------:R-:W-:-:S13]  /*1cb50*/  ISETP.GT.AND P2, PT, R125, -0x1, PT ;  /* 0xffffffff7d00780c */ /* 0x000fda0003f44270 */
[----:B------:R-:W-:Y:S05]  /*1cb60*/  @P2 BRA `(.L_x_1909) ;  /* 0x0000000000202947 */ /* 0x000fea0003800000 */
[----:B------:R-:W-:Y:S02]  /*1cb70*/  MOV R142, UR39 ;  /* 0x00000027008e7c02 */ /* 0x000fe40008000f00 */
[----:B------:R-:W-:Y:S02]  /*1cb80*/  LOP3.LUT R125, RZ, R125, RZ, 0x33, !PT ;  /* 0x0000007dff7d7212 */ /* 0x000fe400078e33ff */
[----:B------:R-:W-:-:S13]  /*1cb90*/  ISETP.NE.AND P2, PT, R142, 0x1, PT ;  /* 0x000000018e00780c */ /* 0x000fda0003f45270 */
[----:B------:R-:W1:Y:S02]  /*1cba0*/  @P2 LDC.64 R10, c[0x0][0x9e8] ;  /* 0x00027a00ff0a2b82 */ /* 0x000e640000000a00 */
[----:B-1----:R-:W-:-:S05]  /*1cbb0*/  @P2 IMAD.HI.U32 R10, R125, R10, RZ ;  /* 0x0000000a7d0a2227 */ /* 0x002fca00078e00ff */
[----:B------:R-:W-:-:S04]  /*1cbc0*/  @P2 SHF.R.U32.HI R125, RZ, R11, R10 ;  /* 0x0000000bff7d2219 */ /* 0x000fc8000001160a */
[----:B------:R-:W-:Y:S01]  /*1cbd0*/  LOP3.LUT R125, RZ, R125, RZ, 0x33, !PT ;  /* 0x0000007dff7d7212 */ /* 0x000fe200078e33ff */
[----:B------:R-:W-:Y:S06]  /*1cbe0*/  BRA `(.L_x_1910) ;  /* 0x0000000000147947 */ /* 0x000fec0003800000 */
.L_x_1909:
[----:B------:R-:W-:-:S05]  /*1cbf0*/  IMAD.U32 R142, RZ, RZ, UR39 ;  /* 0x00000027ff8e7e24 */ /* 0x000fca000f8e00ff */
[----:B------:R-:W-:-:S13]  /*1cc00*/  ISETP.NE.AND P2, PT, R142, 0x1, PT ;  /* 0x000000018e00780c */ /* 0x000fda0003f45270 */
[----:B------:R-:W1:Y:S02]  /*1cc10*/  @P2 LDC.64 R10, c[0x0][0x9e8] ;  /* 0x00027a00ff0a2b82 */ /* 0x000e640000000a00 */
[----:B-1----:R-:W-:-:S05]  /*1cc20*/  @P2 IMAD.HI.U32 R10, R125, R10, RZ ;  /* 0x0000000a7d0a2227 */ /* 0x002fca00078e00ff */
[----:B------:R-:W-:-:S07]  /*1cc30*/  @P2 SHF.R.U32.HI R125, RZ, R11, R10 ;  /* 0x0000000bff7d2219 */ /* 0x000fce000001160a */
.L_x_1910:
[----:B------:R-:W-:Y:S05]  /*1cc40*/  BSYNC B1 ;  /* 0x0000000000017941 */ /* 0x000fea0003800000 */
.L_x_1908:
[----:B------:R-:W-:-:S05]  /*1cc50*/  IMAD R125, R125, R142, R5 ;  /* 0x0000008e7d7d7224 */ /* 0x000fca00078e0205 */
[----:B------:R-:W-:Y:S02]  /*1cc60*/  VIADDMNMX R141, R125, R142, R141, PT ;  /* 0x0000008e7d8d7246 */ /* 0x000fe4000380018d */
[----:B------:R-:W-:-:S07]  /*1cc70*/  VIMNMX R140, R140, R125, !PT ;  /* 0x0000007d8c8c7248 */ /* 0x000fce0007fe0100 */
.L_x_1907:
        /* <DEDUP_REMOVED lines=12> */
[--C-:B-1----:R-:W-:Y:S01]  /*1cd40*/  IMAD.IADD R134, R134, 0x1, R11.reuse ;  /* 0x0000000186867824 */ /* 0x102fe200078e020b */
[----:B------:R-:W-:Y:S01]  /*1cd50*/  ISETP.GE.AND P5, PT, R132, 0x11, PT ;  /* 0x000000118400780c */ /* 0x000fe20003fa6270 */
[----:B------:R-:W-:Y:S01]  /*1cd60*/  IMAD.IADD R130, R130, 0x1, R11 ;  /* 0x0000000182827824 */ /* 0x000fe200078e020b */
[----:B------:R-:W-:Y:S02]  /*1cd70*/  ISETP.LT.OR P4, PT, R141, 0xa, P4 ;  /* 0x0000000a8d00780c */ /* 0x000fe40002781670 */
[----:B------:R-:W-:Y:S02]  /*1cd80*/  P2R R20, PR, RZ, 0x20 ;  /* 0x00000020ff147803 */ /* 0x000fe40000000000 */
[----:B0-----:R-:W-:-:S02]  /*1cd90*/  FSEL R127, R90, -INF , !P4 ;  /* 0xff8000005a7f7808 */ /* 0x001fc40006000000 */
[----:B------:R-:W-:Y:S02]  /*1cda0*/  ISETP.GT.AND P4, PT, R140, 0x10, !P5 ;  /* 0x000000108c00780c */ /* 0x000fe40006f84270 */
[----:B------:R-:W-:Y:S02]  /*1cdb0*/  ISETP.GE.AND P5, PT, R132, 0x12, PT ;  /* 0x000000128400780c */ /* 0x000fe40003fa6270 */
[----:B------:R-:W-:Y:S02]  /*1cdc0*/  ISETP.LT.OR P4, PT, R141, 0x11, P4 ;  /* 0x000000118d00780c */ /* 0x000fe40002781670 */
[----:B------:R-:W-:Y:S02]  /*1cdd0*/  P2R R90, PR, RZ, 0x20 ;  /* 0x00000020ff5a7803 */ /* 0x000fe40000000000 */
[----:B------:R-:W-:Y:S02]  /*1cde0*/  FSEL R93, R93, -INF , !P4 ;  /* 0xff8000005d5d7808 */ /* 0x000fe40006000000 */
[----:B------:R-:W-:-:S02]  /*1cdf0*/  ISETP.GT.AND P4, PT, R140, 0x11, !P5 ;  /* 0x000000118c00780c */ /* 0x000fc40006f84270 */
        /* <DEDUP_REMOVED lines=109> */
.L_x_1913:
[----:B------:R-:W-:-:S04]  /*1d4d0*/  MOV R138, UR39 ;  /* 0x00000027008a7c02 */ /* 0x000fc80008000f00 */
[----:B------:R-:W-:-:S13]  /*1d4e0*/  ISETP.NE.AND P6, PT, R138, 0x1, PT ;  /* 0x000000018a00780c */ /* 0x000fda0003fc5270 */
[----:B------:R-:W0:Y:S02]  /*1d4f0*/  @P6 LDC.64 R10, c[0x0][0x9e8] ;  /* 0x00027a00ff0a6b82 */ /* 0x000e240000000a00 */
[----:B0-----:R-:W-:-:S05]  /*1d500*/  @P6 IMAD.HI.U32 R10, R126, R10, RZ ;  /* 0x0000000a7e0a6227 */ /* 0x001fca00078e00ff */
[----:B------:R-:W-:-:S07]  /*1d510*/  @P6 SHF.R.U32.HI R126, RZ, R11, R10 ;  /* 0x0000000bff7e6219 */ /* 0x000fce000001160a */
.L_x_1914:
[----:B------:R-:W-:Y:S05]  /*1d520*/  BSYNC B1 ;  /* 0x0000000000017941 */ /* 0x000fea0003800000 */
.L_x_1912:
[----:B------:R-:W-:-:S05]  /*1d530*/  IMAD R5, R126, R138, R5 ;  /* 0x0000008a7e057224 */ /* 0x000fca00078e0205 */
[----:B------:R-:W-:Y:S02]  /*1d540*/  VIADDMNMX R134, R5, R138, R134, PT ;  /* 0x0000008a05867246 */ /* 0x000fe40003800186 */
[----:B------:R-:W-:-:S07]  /*1d550*/  VIMNMX R130, R130, R5, !PT ;  /* 0x0000000582827248 */ /* 0x000fce0007fe0100 */
.L_x_1911:
        /* <DEDUP_REMOVED lines=102> */
[----:B------:R-:W-:Y:S02]  /*1dbc0*/  ISETP.NE.AND P6, PT, R128, RZ, PT ;  /* 0x000000ff8000720c */ /* 0x000fe40003fc5270 */
[----:B------:R-:W-:Y:S02]  /*1dbd0*/  FMNMX.FTZ R0, R151, R0, !PT ;  /* 0x0000000097007209 */ /* 0x000fe40007810000 */
[----:B------:R-:W-:Y:S02]  /*1dbe0*/  FSEL R219, R120, -INF , !P2 ;  /* 0xff80000078db7808 */ /* 0x000fe40005000000 */
[----:B------:R-:W-:Y:S02]  /*1dbf0*/  FMNMX.FTZ R0, R153, R0, !PT ;  /* 0x0000000099007209 */ /* 0x000fe40007810000 */
[----:B------:R-:W-:Y:S02]  /*1dc00*/  ISETP.GT.AND P2, PT, R130, RZ, !P6 ;  /* 0x000000ff8200720c */ /* 0x000fe40007744270 */
[----:B------:R-:W-:-:S02]  /*1dc10*/  FMNMX.FTZ R0, R137, R0, !PT ;  /* 0x0000000089007209 */ /* 0x000fc40007810000 */
[----:B------:R-:W-:Y:S02]  /*1dc20*/  ISETP.LT.OR P2, PT, R134, 0x1, P2 ;  /* 0x000000018600780c */ /* 0x000fe40001741670 */
[----:B------:R-:W-:Y:S02]  /*1dc30*/  FMNMX.FTZ R0, R155, R0, !PT ;  /* 0x000000009b007209 */ /* 0x000fe40007810000 */
[----:B------:R-:W-:Y:S02]  /*1dc40*/  FSEL R2, R2, -INF , !P2 ;  /* 0xff80000002027808 */ /* 0x000fe40005000000 */
[----:B------:R-:W-:Y:S02]  /*1dc50*/  FMNMX.FTZ R0, R139, R0, !PT ;  /* 0x000000008b007209 */ /* 0x000fe40007810000 */
[----:B------:R-:W-:Y:S02]  /*1dc60*/  ISETP.NE.AND P6, PT, R132, RZ, PT ;  /* 0x000000ff8400720c */ /* 0x000fe40003fc5270 */
[----:B------:R-:W-:-:S02]  /*1dc70*/  FMNMX.FTZ R6, R141, R0, !PT ;  /* 0x000000008d067209 */ /* 0x000fc40007810000 */
[----:B------:R-:W-:-:S03]  /*1dc80*/  ISETP.GT.AND P3, PT, R130, 0x59, !P6 ;  /* 0x000000598200780c */ /* 0x000fc60007764270 */
[----:B------:R-:W0:Y:S01]  /*1dc90*/  SHFL.BFLY PT, R5, R6, 0x2, 0x1f ;  /* 0x0c401f0006057f89 */ /* 0x000e2200000e0000 */
[----:B------:R-:W-:-:S04]  /*1dca0*/  ISETP.LT.OR P3, PT, R134, 0x5a, P3 ;  /* 0x0000005a8600780c */ /* 0x000fc80001f61670 */
[----:B------:R-:W-:Y:S02]  /*1dcb0*/  FSEL R123, R123, -INF , !P3 ;  /* 0xff8000007b7b7808 */ /* 0x000fe40005800000 */
        /* <DEDUP_REMOVED lines=13> */
[----:B------:R-:W-:Y:S02]  /*1dd90*/  FMNMX.FTZ R6, R99, R6, !PT ;  /* 0x0000000663067209 */ /* 0x000fe40007810000 */
[----:B------:R-:W-:-:S02]  /*1dda0*/  FSEL R88, R5, RZ, P2 ;  /* 0x000000ff05587208 */ /* 0x000fc40001000000 */
[----:B------:R-:W-:Y:S02]  /*1ddb0*/  FMNMX.FTZ R6, R199, R6, !PT ;  /* 0x00000006c7067209 */ /* 0x000fe40007810000 */
[----:B------:R-:W-:Y:S02]  /*1ddc0*/  FSEL R0, R0, RZ, P2 ;  /* 0x000000ff00007208 */ /* 0x000fe40001000000 */
[----:B------:R-:W-:-:S03]  /*1ddd0*/  FMNMX.FTZ R6, R103, R6, !PT ;  /* 0x0000000667067209 */ /* 0x000fc60007810000 */
[--C-:B------:R-:W-:Y:S01]  /*1dde0*/  FFMA.FTZ R158, R89, R10, -R0.reuse ;  /* 0x0000000a599e7223 */ /* 0x100fe20000010800 */
[----:B------:R-:W-:Y:S01]  /*1ddf0*/  FMNMX.FTZ R6, R209, R6, !PT ;  /* 0x00000006d1067209 */ /* 0x000fe20007810000 */
[-CC-:B------:R-:W-:Y:S01]  /*1de00*/  FFMA.FTZ R89, R127, R10.reuse, -R0.reuse ;  /* 0x0000000a7f597223 */ /* 0x180fe20000010800 */
[----:B------:R-:W-:Y:S01]  /*1de10*/  FSEL R127, R122, -INF , !P5 ;  /* 0xff8000007a7f7808 */ /* 0x000fe20006800000 */
        /* <DEDUP_REMOVED lines=48> */
[----:B------:R-:W-:-:S03]  /*1e120*/  FADD.FTZ R133, -R88, R15 ;  /* 0x0000000f58857221 */ /* 0x000fc60000010100 */
[C---:B------:R-:W-:Y:S01]  /*1e130*/  FSETP.NEU.FTZ.AND P2, PT, R6.reuse, -INF , PT ;  /* 0xff8000000600780b */ /* 0x040fe20003f5d000 */
[-C--:B------:R-:W-:Y:S01]  /*1e140*/  FMUL.FTZ R92, R6, R10.reuse ;  /* 0x0000000a065c7220 */ /* 0x080fe20000410000 */
[----:B------:R-:W-:Y:S01]  /*1e150*/  FMUL.FTZ R0, R133, R10 ;  /* 0x0000000a85007220 */ /* 0x000fe20000410000 */
[----:B------:R-:W-:Y:S03]  /*1e160*/  MUFU.EX2 R150, R150 ;  /* 0x0000009600967308 */ /* 0x000fe60000000800 */
[----:B------:R-:W-:-:S05]  /*1e170*/  FSEL R92, R92, RZ, P2 ;  /* 0x000000ff5c5c7208 */ /* 0x000fca0001000000 */
[----:B------:R-:W0:Y:S01]  /*1e180*/  MUFU.EX2 R0, R0 ;  /* 0x0000000000007308 */ /* 0x000e220000000800 */
[-CC-:B------:R-:W-:Y:S01]  /*1e190*/  FFMA.FTZ R133, R2, R10.reuse, -R92.reuse ;  /* 0x0000000a02857223 */ /* 0x180fe2000001085c */
[----:B------:R-:W-:Y:S01]  /*1e1a0*/  FSEL R2, R6, RZ, P2 ;  /* 0x000000ff06027208 */ /* 0x000fe20001000000 */
[-CC-:B------:R-:W-:Y:S01]  /*1e1b0*/  FFMA.FTZ R20, R11, R10.reuse, -R92.reuse ;  /* 0x0000000a0b147223 */ /* 0x180fe2000001085c */
[-CC-:B------:R-:W-:Y:S01]  /*1e1c0*/  FFMA.FTZ R11, R21, R10.reuse, -R92.reuse ;  /* 0x0000000a150b7223 */ /* 0x180fe2000001085c */
[-CC-:B------:R-:W-:Y:S01]  /*1e1d0*/  FFMA.FTZ R88, R157, R10.reuse, -R92.reuse ;  /* 0x0000000a9d587223 */ /* 0x180fe2000001085c */
[-CC-:B------:R-:W-:Y:S01]  /*1e1e0*/  FFMA.FTZ R153, R91, R10.reuse, -R92.reuse ;  /* 0x0000000a5b997223 */ /* 0x180fe2000001085c */
[----:B------:R-:W-:Y:S01]  /*1e1f0*/  FADD.FTZ R9, -R2, R9 ;  /* 0x0000000902097221 */ /* 0x000fe20000010100 */
[----:B------:R-:W-:Y:S01]  /*1e200*/  MUFU.EX2 R133, R133 ;  /* 0x0000008500857308 */ /* 0x000fe20000000800 */
[-CC-:B------:R-:W-:Y:S01]  /*1e210*/  FFMA.FTZ R90, R159, R10.reuse, -R92.reuse ;  /* 0x0000000a9f5a7223 */ /* 0x180fe2000001085c */
[-CC-:B------:R-:W-:Y:S01]  /*1e220*/  FFMA.FTZ R155, R95, R10.reuse, -R92.reuse ;  /* 0x0000000a5f9b7223 */ /* 0x180fe2000001085c */
[-C--:B------:R-:W-:Y:S01]  /*1e230*/  FMUL.FTZ R9, R9, R10.reuse ;  /* 0x0000000a09097220 */ /* 0x080fe20000410000 */
[-CC-:B------:R-:W-:Y:S01]  /*1e240*/  FFMA.FTZ R94, R97, R10.reuse, -R92.reuse ;  /* 0x0000000a615e7223 */ /* 0x180fe2000001085c */
[-CC-:B------:R-:W-:Y:S01]  /*1e250*/  FFMA.FTZ R149, R99, R10.reuse, -R92.reuse ;  /* 0x0000000a63957223 */ /* 0x180fe2000001085c */
[-CC-:B------:R-:W-:Y:S01]  /*1e260*/  FFMA.FTZ R96, R199, R10.reuse, -R92.reuse ;  /* 0x0000000ac7607223 */ /* 0x180fe2000001085c */
[--C-:B------:R-:W-:Y:S01]  /*1e270*/  FFMA.FTZ R151, R103, R10, -R92.reuse ;  /* 0x0000000a67977223 */ /* 0x100fe2000001085c */
[----:B------:R-:W1:Y:S01]  /*1e280*/  MUFU.EX2 R2, R9 ;  /* 0x0000000900027308 */ /* 0x000e620000000800 */
[----:B0-----:R-:W-:Y:S01]  /*1e290*/  FFMA.FTZ R21, R0, R4, R13 ;  /* 0x0000000400157223 */ /* 0x001fe2000001000d */
[-CC-:B------:R-:W-:Y:S01]  /*1e2a0*/  FFMA.FTZ R98, R209, R10.reuse, -R92.reuse ;  /* 0x0000000ad1627223 */ /* 0x180fe2000001085c */
[-CC-:B------:R-:W-:Y:S01]  /*1e2b0*/  FFMA.FTZ R145, R107, R10.reuse, -R92.reuse ;  /* 0x0000000a6b917223 */ /* 0x180fe2000001085c */
[-CC-:B------:R-:W-:Y:S01]  /*1e2c0*/  FFMA.FTZ R100, R211, R10.reuse, -R92.reuse ;  /* 0x0000000ad3647223 */ /* 0x180fe2000001085c */
[----:B------:R-:W-:Y:S01]  /*1e2d0*/  FADD.FTZ R21, R156, R21 ;  /* 0x000000159c157221 */ /* 0x000fe20000010000 */
[-CC-:B------:R-:W-:Y:S01]  /*1e2e0*/  FFMA.FTZ R147, R111, R10.reuse, -R92.reuse ;  /* 0x0000000a6f937223 */ /* 0x180fe2000001085c */
[-CC-:B------:R-:W-:Y:S01]  /*1e2f0*/  FFMA.FTZ R102, R213, R10.reuse, -R92.reuse ;  /* 0x0000000ad5667223 */ /* 0x180fe2000001085c */
[----:B------:R-:W0:Y:S01]  /*1e300*/  MUFU.EX2 R20, R20 ;  /* 0x0000001400147308 */ /* 0x000e220000000800 */
[----:B------:R-:W-:Y:S01]  /*1e310*/  FADD.FTZ R4, R158, R21 ;  /* 0x000000159e047221 */ /* 0x000fe20000010000 */
[-CC-:B------:R-:W-:Y:S01]  /*1e320*/  FFMA.FTZ R143, R217, R10.reuse, -R92.reuse ;  /* 0x0000000ad98f7223 */ /* 0x180fe2000001085c */
[-CC-:B------:R-:W-:Y:S01]  /*1e330*/  FFMA.FTZ R119, R119, R10.reuse, -R92.reuse ;  /* 0x0000000a77777223 */ /* 0x180fe2000001085c */
[-C--:B------:R-:W-:Y:S01]  /*1e340*/  FFMA.FTZ R219, R219, R10.reuse, -R92 ;  /* 0x0000000adbdb7223 */ /* 0x080fe2000001085c */
[----:B------:R-:W-:Y:S01]  /*1e350*/  FADD.FTZ R21, R89, R4 ;  /* 0x0000000459157221 */ /* 0x000fe20000010000 */
[-CC-:B------:R-:W-:Y:S01]  /*1e360*/  FFMA.FTZ R121, R121, R10.reuse, -R92.reuse ;  /* 0x0000000a79797223 */ /* 0x180fe2000001085c */
[-C--:B------:R-:W-:Y:S01]  /*1e370*/  FFMA.FTZ R127, R127, R10.reuse, -R92 ;  /* 0x0000000a7f7f7223 */ /* 0x080fe2000001085c */
[----:B------:R-:W2:Y:S01]  /*1e380*/  MUFU.EX2 R11, R11 ;  /* 0x0000000b000b7308 */ /* 0x000ea20000000800 */
[----:B------:R-:W-:Y:S01]  /*1e390*/  FADD.FTZ R4, R152, R21 ;  /* 0x0000001598047221 */ /* 0x000fe20000010000 */
[----:B-1----:R-:W-:Y:S01]  /*1e3a0*/  FFMA.FTZ R3, R2, R3, R133 ;  /* 0x0000000302037223 */ /* 0x002fe20000010085 */
[----:B------:R-:W-:Y:S01]  /*1e3b0*/  @!P1 PRMT R21, RZ, 0x654, R12 ;  /* 0x00000654ff159816 */ /* 0x000fe2000000000c */
[-C--:B------:R-:W-:Y:S01]  /*1e3c0*/  FFMA.FTZ R12, R117, R10.reuse, -R92 ;  /* 0x0000000a750c7223 */ /* 0x080fe2000001085c */
[----:B------:R-:W-:Y:S01]  /*1e3d0*/  FADD.FTZ R9, R93, R4 ;  /* 0x000000045d097221 */ /* 0x000fe20000010000 */
[----:B------:R-:W-:Y:S01]  /*1e3e0*/  FFMA.FTZ R123, R123, R10, -R92 ;  /* 0x0000000a7b7b7223 */ /* 0x000fe2000001085c */
[----:B------:R-:W-:Y:S01]  /*1e3f0*/  ISETP.GT.AND P2, PT, R8, R179, PT ;  /* 0x000000b30800720c */ /* 0x000fe20003f44270 */
[----:B------:R-:W1:Y:S01]  /*1e400*/  MUFU.EX2 R88, R88 ;  /* 0x0000005800587308 */ /* 0x000e620000000800 */
[----:B0-----:R-:W-:Y:S01]  /*1e410*/  FADD.FTZ R4, R20, R3 ;  /* 0x0000000314047221 */ /* 0x001fe20000010000 */
[----:B------:R-:W-:Y:S01]  /*1e420*/  FADD.FTZ R104, R154, R9 ;  /* 0x000000099a687221 */ /* 0x000fe20000010000 */
[----:B------:R0:W-:Y:S01]  /*1e430*/  @!P1 SYNCS.ARRIVE.TRANS64.RED.A1T0 RZ, [R21+URZ], RZ ;  /* 0x000000ff15ff99a7 */ /* 0x0001e2000810043f */
[----:B------:R-:W-:Y:S01]  /*1e440*/  F2FP.F16.F32.PACK_AB R157, R20, R133 ;  /* 0x00000085149d723e */ /* 0x000fe200000000ff */
[----:B------:R-:W-:-:S02]  /*1e450*/  VIADD R8, R8, 0xffffffff ;  /* 0xffffffff08087836 */ /* 0x000fc40000000000 */
[----:B------:R-:W-:Y:S01]  /*1e460*/  FADD.FTZ R9, R125, R104 ;  /* 0x000000687d097221 */ /* 0x000fe20000010000 */
[----:B------:R-:W-:Y:S01]  /*1e470*/  F2FP.F16.F32.PACK_AB R156, R156, R13 ;  /* 0x0000000d9c9c723e */ /* 0x000fe200000000ff */
[----:B------:R-:W3:Y:S01]  /*1e480*/  MUFU.EX2 R153, R153 ;  /* 0x0000009900997308 */ /* 0x000ee20000000800 */
[----:B--2---:R-:W-:Y:S01]  /*1e490*/  FADD.FTZ R3, R11, R4 ;  /* 0x000000040b037221 */ /* 0x004fe20000010000 */
[----:B------:R-:W-:Y:S01]  /*1e4a0*/  FADD.FTZ R104, R148, R9 ;  /* 0x0000000994687221 */ /* 0x000fe20000010000 */
[----:B------:R-:W-:Y:S01]  /*1e4b0*/  F2FP.F16.F32.PACK_AB R158, R89, R158 ;  /* 0x0000009e599e723e */ /* 0x000fe200000000ff */
[----:B------:R-:W-:Y:S01]  /*1e4c0*/  IMAD.MOV.U32 R20, RZ, RZ, R23 ;  /* 0x000000ffff147224 */ /* 0x000fe200078e0017 */
[----:B------:R-:W-:Y:S01]  /*1e4d0*/  F2FP.F16.F32.PACK_AB R152, R93, R152 ;  /* 0x000000985d98723e */ /* 0x000fe200000000ff */
[----:B------:R-:W-:Y:S01]  /*1e4e0*/  FADD.FTZ R9, R101, R104 ;  /* 0x0000006865097221 */ /* 0x000fe20000010000 */
[----:B------:R-:W-:Y:S01]  /*1e4f0*/  F2FP.F16.F32.PACK_AB R154, R125, R154 ;  /* 0x0000009a7d9a723e */ /* 0x000fe200000000ff */
[----:B------:R-:W2:Y:S01]  /*1e500*/  MUFU.EX2 R90, R90 ;  /* 0x0000005a005a7308 */ /* 0x000ea20000000800 */
[----:B-1----:R-:W-:Y:S01]  /*1e510*/  FADD.FTZ R4, R88, R3 ;  /* 0x0000000358047221 */ /* 0x002fe20000010000 */
[----:B------:R-:W-:Y:S01]  /*1e520*/  FADD.FTZ R104, R150, R9 ;  /* 0x0000000996687221 */ /* 0x000fe20000010000 */
[----:B------:R-:W-:-:S02]  /*1e530*/  F2FP.F16.F32.PACK_AB R148, R101, R148 ;  /* 0x000000946594723e */ /* 0x000fc400000000ff */
[----:B------:R-:W-:Y:S02]  /*1e540*/  F2FP.F16.F32.PACK_AB R159, R88, R11 ;  /* 0x0000000b589f723e */ /* 0x000fe400000000ff */
[----:B0-----:R-:W-:Y:S01]  /*1e550*/  MOV R21, R22 ;  /* 0x0000001600157202 */ /* 0x001fe20000000f00 */
[----:B------:R-:W0:Y:S01]  /*1e560*/  MUFU.EX2 R155, R155 ;  /* 0x0000009b009b7308 */ /* 0x000e220000000800 */
[----:B---3--:R-:W-:-:S07]  /*1e570*/  FADD.FTZ R3, R153, R4 ;  /* 0x0000000499037221 */ /* 0x008fce0000010000 */
        /* <DEDUP_REMOVED lines=31> */
[----:B------:R1:W-:Y:S01]  /*1e770*/  MUFU.EX2 R15, R141 ;  /* 0x0000008d000f7308 */ /* 0x0003e20000000800 */
[----:B--2---:R-:W-:-:S07]  /*1e780*/  FADD.FTZ R104, R146, R9 ;  /* 0x0000000992687221 */ /* 0x004fce0000010000 */
[----:B------:R-:W2:Y:S01]  /*1e790*/  MUFU.EX2 R113, R113 ;  /* 0x0000007100717308 */ /* 0x000ea20000000800 */
[----:B-1----:R-:W-:Y:S01]  /*1e7a0*/  FFMA.FTZ R141, R215, R10, -R92 ;  /* 0x0000000ad78d7223 */ /* 0x002fe2000001085c */
[----:B0-----:R-:W-:-:S06]  /*1e7b0*/  FADD.FTZ R3, R147, R4 ;  /* 0x0000000493037221 */ /* 0x001fcc0000010000 */
[----:B------:R-:W0:Y:S08]  /*1e7c0*/  MUFU.EX2 R102, R102 ;  /* 0x0000006600667308 */ /* 0x000e300000000800 */
        /* <DEDUP_REMOVED lines=37> */
[----:B-1----:R-:W-:Y:S01]  /*1ea20*/  FADD.FTZ R104, R138, R9 ;  /* 0x000000098a687221 */ /* 0x002fe20000010000 */
[C---:B------:R-:W-:Y:S01]  /*1ea30*/  F2FP.F16.F32.PACK_AB R138, R15.reuse, R138 ;  /* 0x0000008a0f8a723e */ /* 0x040fe200000000ff */
[----:B------:R-:W-:Y:S02]  /*1ea40*/  IMAD.MOV.U32 R9, RZ, RZ, R6 ;  /* 0x000000ffff097224 */ /* 0x000fe400078e0006 */
[----:B------:R-:W-:Y:S01]  /*1ea50*/  FADD.FTZ R4, R15, R104 ;  /* 0x000000680f047221 */ /* 0x000fe20000010000 */
[----:B------:R-:W-:Y:S02]  /*1ea60*/  IMAD.MOV.U32 R15, RZ, RZ, R5 ;  /* 0x000000ffff0f7224 */ /* 0x000fe400078e0005 */
[----:B--2---:R-:W-:-:S04]  /*1ea70*/  FADD.FTZ R3, R108, R3 ;  /* 0x000000036c037221 */ /* 0x004fc80000010000 */
[C---:B0-----:R-:W-:Y:S01]  /*1ea80*/  FADD.FTZ R3, R123.reuse, R3 ;  /* 0x000000037b037221 */ /* 0x041fe20000010000 */
[----:B------:R-:W-:Y:S01]  /*1ea90*/  F2FP.F16.F32.PACK_AB R139, R123, R108 ;  /* 0x0000006c7b8b723e */ /* 0x000fe200000000ff */
[----:B------:R-:W-:Y:S06]  /*1eaa0*/  @P2 BRA `(.L_x_1915) ;  /* 0xffffffc800402947 */ /* 0x000fec000383ffff */
.L_x_1896:
[----:B------:R-:W-:Y:S05]  /*1eab0*/  BSYNC B0 ;  /* 0x0000000000007941 */ /* 0x000fea0003800000 */
.L_x_1895:
        /* <DEDUP_REMOVED lines=67> */
.L_x_1916:
[----:B------:R-:W-:Y:S01]  /*1eef0*/  IMAD R11, R22, 0x8, R16 ;  /* 0x00000008160b7824 */ /* 0x000fe200078e0210 */
[----:B------:R-:W-:-:S04]  /*1ef00*/  SHF.L.U32 R0, R23, 0x1f, RZ ;  /* 0x0000001f17007819 */ /* 0x000fc800000006ff */
[----:B------:R0:W1:Y:S01]  /*1ef10*/  SYNCS.PHASECHK.TRANS64.TRYWAIT P2, [R11+URZ+0x2a850], R0 ;  /* 0x02a850000b0075a7 */ /* 0x000062000804017f */
[----:B------:R-:W-:Y:S05]  /*1ef20*/  @!P0 BRA `(.L_x_1917) ;  /* 0x0000000000048947 */ /* 0x000fea0003800000 */
[----:B------:R-:W-:Y:S01]  /*1ef30*/  BPT.TRAP 0x1 ;  /* 0x000000040000795c */ /* 0x000fe20000300000 */
.L_x_1917:
        /* <DEDUP_REMOVED lines=9> */
.L_x_1919:
[----:B------:R-:W-:Y:S05]  /*1efd0*/  BSYNC B0 ;  /* 0x0000000000007941 */ /* 0x000fea0003800000 */
.L_x_1918:
[----:B------:R-:W-:Y:S01]  /*1efe0*/  MOV R9, 0x40000040 ;  /* 0x4000004000097802 */ /* 0x000fe20000000f00 */
[----:B------:R-:W-:Y:S01]  /*1eff0*/  WARPGROUP.ARRIVE ;  /* 0x00000000000079c5 */ /* 0x000fe20000000000 */
[C---:B------:R-:W-:Y:S01]  /*1f000*/  R2UR UR6, R8.reuse ;  /* 0x00000000080672ca */ /* 0x040fe200000e0000 */
[----:B------:R-:W-:Y:S01]  /*1f010*/  VIADD R12, R8, 0x80 ;  /* 0x00000080080c7836 */ /* 0x000fe20000000000 */
[----:B------:R-:W-:Y:S01]  /*1f020*/  R2UR UR7, R9 ;  /* 0x00000000090772ca */ /* 0x000fe200000e0000 */
[----:B------:R-:W-:Y:S01]  /*1f030*/  IMAD.MOV.U32 R13, RZ, RZ, 0x40000040 ;  /* 0x40000040ff0d7424 */ /* 0x000fe200078e00ff */
[----:B------:R-:W-:Y:S01]  /*1f040*/  MOV R9, 0x40000040 ;  /* 0x4000004000097802 */ /* 0x000fe20000000f00 */
[----:B------:R-:W2:Y:S01]  /*1f050*/  SHFL.BFLY PT, R7, R4, 0x2, 0x1f ;  /* 0x0c401f0004077f89 */ /* 0x000ea200000e0000 */
[----:B01----:R-:W-:Y:S02]  /*1f060*/  @!P1 VIADD R11, R11, 0x2a860 ;  /* 0x0002a8600b0b9836 */ /* 0x003fe40000000000 */
[----:B------:R-:W-:Y:S01]  /*1f070*/  VIADD R22, R22, 0x1 ;  /* 0x0000000116167836 */ /* 0x000fe20000000000 */
[----:B------:R-:W0:Y:S01]  /*1f080*/  SHFL.BFLY PT, R0, R3, 0x2, 0x1f ;  /* 0x0c401f0003007f89 */ /* 0x000e2200000e0000 */
[----:B------:R-:W-:Y:S01]  /*1f090*/  IMAD.MOV.U32 R20, RZ, RZ, -0x800000 ;  /* 0xff800000ff147424 */ /* 0x000fe200078e00ff */
[----:B------:R-:W-:Y:S01]  /*1f0a0*/  @!P1 PRMT R11, RZ, 0x654, R11 ;  /* 0x00000654ff0b9816 */ /* 0x000fe2000000000b */
[----:B------:R-:W-:Y:S01]  /*1f0b0*/  VIADD R187, R187, 0x1 ;  /* 0x00000001bbbb7836 */ /* 0x000fe20000000000 */
[----:B------:R-:W-:-:S02]  /*1f0c0*/  ISETP.NE.AND P2, PT, R22, 0x2, PT ;  /* 0x000000021600780c */ /* 0x000fc40003f45270 */
[----:B------:R-:W-:Y:S01]  /*1f0d0*/  HGMMA.64x128x16.F32 R24, R156, gdesc[UR4].tnspB, R24, gsb0 ;  /* 0x41e000049c187df0 */ /* 0x000fe20008000818 */
[----:B------:R-:W-:Y:S01]  /*1f0e0*/  R2UR UR6, R12 ;  /* 0x000000000c0672ca */ /* 0x000fe200000e0000 */
[----:B------:R-:W-:Y:S01]  /*1f0f0*/  VIADD R12, R8, 0x100 ;  /* 0x00000100080c7836 */ /* 0x000fe20000000000 */
[----:B------:R-:W-:Y:S01]  /*1f100*/  R2UR UR7, R13 ;  /* 0x000000000d0772ca */ /* 0x000fe200000e0000 */
[----:B------:R-:W-:Y:S01]  /*1f110*/  IMAD.MOV.U32 R13, RZ, RZ, 0x40000040 ;  /* 0x40000040ff0d7424 */ /* 0x000fe200078e00ff */
[----:B------:R-:W-:Y:S01]  /*1f120*/  SEL R22, R22, RZ, P2 ;  /* 0x000000ff16167207 */ /* 0x000fe20001000000 */
[----:B--2---:R-:W-:Y:S01]  /*1f130*/  FADD.FTZ R7, R7, R4 ;  /* 0x0000000407077221 */ /* 0x004fe20000010000 */
[----:B0-----:R-:W-:Y:S01]  /*1f140*/  FADD.FTZ R2, R0, R3 ;  /* 0x0000000300027221 */ /* 0x001fe20000010000 */
[----:B------:R-:W-:-:S03]  /*1f150*/  IMAD.MOV.U32 R3, RZ, RZ, RZ ;  /* 0x000000ffff037224 */ /* 0x000fc600078e00ff */
[----:B------:R-:W0:Y:S01]  /*1f160*/  SHFL.BFLY PT, R0, R7, 0x1, 0x1f ;  /* 0x0c201f0007007f89 */ /* 0x000e2200000e0000 */
[----:B------:R-:W-:Y:S02]  /*1f170*/  WARPGROUP.DEPBAR.LE gsb0, 0x0 ;  /* 0x00008000000079c5 */ /* 0x000fe40000010000 */
[----:B------:R-:W-:-:S06]  /*1f180*/  WARPGROUP.ARRIVE ;  /* 0x00000000000079c5 */ /* 0x000fcc0000000000 */
        /* <DEDUP_REMOVED lines=17> */
[----:B0-----:R-:W-:Y:S01]  /*1f2a0*/  FADD.FTZ R12, R7, R0 ;  /* 0x00000000070c7221 */ /* 0x001fe20000010000 */
[----:B------:R-:W-:Y:S02]  /*1f2b0*/  R2UR UR7, R13 ;  /* 0x000000000d0772ca */ /* 0x000fe400000e0000 */
[----:B------:R-:W-:Y:S02]  /*1f2c0*/  SEL R0, RZ, 0x1, P2 ;  /* 0x00000001ff007807 */ /* 0x000fe40001000000 */
[----:B------:R-:W-:Y:S02]  /*1f2d0*/  FSETP.NE.FTZ.AND P0, PT, R12, RZ, PT ;  /* 0x000000ff0c00720b */ /* 0x000fe40003f15000 */
[----:B------:R-:W-:Y:S01]  /*1f2e0*/  LOP3.LUT R23, R23, R0, RZ, 0x3c, !PT ;  /* 0x0000000017177212 */ /* 0x000fe200078e3cff */
[----:B------:R-:W-:-:S10]  /*1f2f0*/  IMAD.MOV.U32 R0, RZ, RZ, -0x800000 ;  /* 0xff800000ff007424 */ /* 0x000fd400078e00ff */
        /* <DEDUP_REMOVED lines=8> */
[----:B------:R-:W0:Y:S01]  /*1f380*/  SHFL.BFLY PT, R9, R2, 0x1, 0x1f ;  /* 0x0c201f0002097f89 */ /* 0x000e2200000e0000 */
[----:B------:R-:W-:Y:S01]  /*1f390*/  MOV R8, RZ ;  /* 0x000000ff00087202 */ /* 0x000fe20000000f00 */
[----:B0-----:R-:W-:Y:S01]  /*1f3a0*/  FADD.FTZ R13, R2, R9 ;  /* 0x00000009020d7221 */ /* 0x001fe20000010000 */
[----:B------:R-:W-:-:S04]  /*1f3b0*/  @P0 FMUL.FTZ R2, R10, 0.69314718246459960938 ;  /* 0x3f3172180a020820 */ /* 0x000fc80000410000 */
[----:B------:R-:W-:Y:S01]  /*1f3c0*/  FSETP.NE.FTZ.AND P3, PT, R13, RZ, PT ;  /* 0x000000ff0d00720b */ /* 0x000fe20003f75000 */
[----:B------:R-:W-:Y:S01]  /*1f3d0*/  @P0 FFMA.FTZ R0, R2, R5, R7 ;  /* 0x0000000502000223 */ /* 0x000fe20000010007 */
[----:B------:R-:W-:-:S11]  /*1f3e0*/  PLOP3.LUT P0, PT, PT, PT, PT, 0x8, 0x0 ;  /* 0x000000000000781c */ /* 0x000fd60003f0e170 */
        /* <DEDUP_REMOVED lines=9> */
[----:B------:R0:W-:Y:S01]  /*1f480*/  @!P1 SYNCS.ARRIVE.TRANS64.RED.A1T0 RZ, [R11+URZ], RZ ;  /* 0x000000ff0bff99a7 */ /* 0x0001e2000810043f */
[-C--:B------:R-:W-:Y:S01]  /*1f490*/  FMUL.FTZ R21, R36, R3.reuse ;  /* 0x0000000324157220 */ /* 0x080fe20000410000 */
        /* <DEDUP_REMOVED lines=62> */
[----:B0-----:R-:W-:-:S07]  /*1f880*/  FMUL.FTZ R87, R87, R8 ;  /* 0x0000000857577220 */ /* 0x001fce0000410000 */
.L_x_1781:
        /* <DEDUP_REMOVED lines=10> */
[----:B------:R-:W-:Y:S01]  /*1f930*/  ULDC.64 UR4, c[0x0][0xc00] ;  /* 0x0003000000047ab9 */ /* 0x000fe20000000a00 */
[----:B------:R-:W-:Y:S01]  /*1f940*/  F2FP.F16.F32.PACK_AB R35, R46, R35 ;  /* 0x000000232e23723e */ /* 0x000fe200000000ff */
[----:B------:R-:W-:Y:S01]  /*1f950*/  ULDC.64 UR6, c[0x0][0x208] ;  /* 0x0000820000067ab9 */ /* 0x000fe20000000a00 */
[----:B------:R-:W-:Y:S02]  /*1f960*/  F2FP.F16.F32.PACK_AB R37, R38, R37 ;  /* 0x000000252625723e */ /* 0x000fe400000000ff */
[----:B------:R-:W-:Y:S02]  /*1f970*/  F2FP.F16.F32.PACK_AB R36, R73, R36 ;  /* 0x000000244924723e */ /* 0x000fe400000000ff */
[----:B------:R-:W-:Y:S02]  /*1f980*/  F2FP.F16.F32.PACK_AB R38, R77, R76 ;  /* 0x0000004c4d26723e */ /* 0x000fe400000000ff */
[----:B------:R-:W-:-:S02]  /*1f990*/  F2FP.F16.F32.PACK_AB R39, R42, R39 ;  /* 0x000000272a27723e */ /* 0x000fc400000000ff */
[----:B------:R-:W-:Y:S02]  /*1f9a0*/  MOV R2, R16 ;  /* 0x0000001000027202 */ /* 0x000fe40000000f00 */
[----:B--2---:R-:W-:-:S03]  /*1f9b0*/  MOV R3, R5 ;  /* 0x0000000500037202 */ /* 0x004fc60000000f00 */
[----:B------:R-:W-:-:S03]  /*1f9c0*/  IMAD.WIDE R4, R225, 0x2, R2 ;  /* 0x00000002e1047825 */ /* 0x000fc600078e0202 */
[C---:B------:R-:W-:Y:S02]  /*1f9d0*/  IADD3 R101, P3, R4.reuse, 0x4000, RZ ;  /* 0x0000400004657810 */ /* 0x040fe40007f7e0ff */
[----:B------:R-:W-:Y:S02]  /*1f9e0*/  LOP3.LUT R15, R4, 0x380, RZ, 0xc0, !PT ;  /* 0x00000380040f7812 */ /* 0x000fe400078ec0ff */
[----:B------:R-:W-:Y:S02]  /*1f9f0*/  LOP3.LUT R14, R101, 0x380, RZ, 0xc0, !PT ;  /* 0x00000380650e7812 */ /* 0x000fe400078ec0ff */
[----:B------:R-:W-:Y:S02]  /*1fa00*/  SHF.R.U64 R15, R15, 0x3, RZ ;  /* 0x000000030f0f7819 */ /* 0x000fe400000012ff */
[----:B------:R-:W-:Y:S01]  /*1fa10*/  SHF.R.U64 R14, R14, 0x3, RZ ;  /* 0x000000030e0e7819 */ /* 0x000fe200000012ff */
[----:B------:R-:W-:Y:S01]  /*1fa20*/  BAR.SYNC.DEFER_BLOCKING 0x1, 0x100 ;  /* 0x0044000000007b1d */ /* 0x000fe20000010000 */
[----:B------:R-:W-:-:S02]  /*1fa30*/  IADD3 R71, P6, R4, 0x20, RZ ;  /* 0x0000002004477810 */ /* 0x000fc40007fde0ff */
[C---:B------:R-:W-:Y:S02]  /*1fa40*/  IADD3 R75, P5, R4.reuse, 0x40, RZ ;  /* 0x00000040044b7810 */ /* 0x040fe40007fbe0ff */
[C---:B------:R-:W-:Y:S01]  /*1fa50*/  IADD3 R79, P4, R4.reuse, 0x60, RZ ;  /* 0x00000060044f7810 */ /* 0x040fe20007f9e0ff */
[--C-:B------:R-:W-:Y:S01]  /*1fa60*/  IMAD.X R9, RZ, RZ, R5.reuse, P6 ;  /* 0x000000ffff097224 */ /* 0x100fe200030e0605 */
[C---:B------:R-:W-:Y:S02]  /*1fa70*/  IADD3 R103, P2, R4.reuse, 0x4020, RZ ;  /* 0x0000402004677810 */ /* 0x040fe40007f5e0ff */
[C---:B------:R-:W-:Y:S01]  /*1fa80*/  IADD3 R105, P1, R4.reuse, 0x4040, RZ ;  /* 0x0000404004697810 */ /* 0x040fe20007f3e0ff */
[--C-:B------:R-:W-:Y:S01]  /*1fa90*/  IMAD.X R13, RZ, RZ, R5.reuse, P4 ;  /* 0x000000ffff0d7224 */ /* 0x100fe200020e0605 */
[----:B------:R-:W-:Y:S01]  /*1faa0*/  IADD3 R107, P0, R4, 0x4060, RZ ;  /* 0x00004060046b7810 */ /* 0x000fe20007f1e0ff */
[--C-:B------:R-:W-:Y:S01]  /*1fab0*/  IMAD.X R29, RZ, RZ, R5.reuse, P2 ;  /* 0x000000ffff1d7224 */ /* 0x100fe200010e0605 */
[----:B------:R-:W-:Y:S01]  /*1fac0*/  LOP3.LUT R4, R15, R4, RZ, 0x3c, !PT ;  /* 0x000000040f047212 */ /* 0x000fe200078e3cff */
[--C-:B------:R-:W-:Y:S01]  /*1fad0*/  IMAD.X R15, RZ, RZ, R5.reuse, P3 ;  /* 0x000000ffff0f7224 */ /* 0x100fe200018e0605 */
[----:B------:R-:W-:Y:S01]  /*1fae0*/  LOP3.LUT R14, R14, R101, RZ, 0x3c, !PT ;  /* 0x000000650e0e7212 */ /* 0x000fe200078e3cff */
[----:B------:R-:W-:Y:S01]  /*1faf0*/  IMAD.X R31, RZ, RZ, R5, P1 ;  /* 0x000000ffff1f7224 */ /* 0x000fe200008e0605 */
[----:B------:R-:W-:-:S02]  /*1fb00*/  IADD3.X R33, RZ, R5, RZ, P0, !PT ;  /* 0x00000005ff217210 */ /* 0x000fc400007fe4ff */
[----:B------:R-:W-:Y:S02]  /*1fb10*/  MOV R74, R14 ;  /* 0x0000000e004a7202 */ /* 0x000fe40000000f00 */
[----:B------:R-:W-:Y:S02]  /*1fb20*/  F2FP.F16.F32.PACK_AB R15, R55, R54 ;  /* 0x00000036370f723e */ /* 0x000fe400000000ff */
[----:B------:R-:W2:Y:S01]  /*1fb30*/  LDC R55, c[0x0][0xbe8] ;  /* 0x0002fa00ff377b82 */ /* 0x000ea20000000800 */
[----:B------:R-:W-:Y:S02]  /*1fb40*/  ISETP.NE.U32.AND P0, PT, RZ, UR4, PT ;  /* 0x00000004ff007c0c */ /* 0x000fe4000bf05070 */
[----:B------:R-:W-:Y:S02]  /*1fb50*/  IADD3.X R11, RZ, R5, RZ, P5, !PT ;  /* 0x00000005ff0b7210 */ /* 0x000fe40002ffe4ff */
[----:B------:R-:W-:Y:S01]  /*1fb60*/  ISETP.NE.AND.EX P0, PT, RZ, UR5, PT, P0 ;  /* 0x00000005ff007c0c */ /* 0x000fe2000bf05300 */
[----:B------:R-:W-:Y:S01]  /*1fb70*/  ULDC.64 UR4, c[0x0][0xc08] ;  /* 0x0003020000047ab9 */ /* 0x000fe20000000a00 */
[----:B------:R-:W-:-:S02]  /*1fb80*/  LOP3.LUT R8, R71, 0x380, RZ, 0xc0, !PT ;  /* 0x0000038047087812 */ /* 0x000fc400078ec0ff */
[----:B------:R-:W-:Y:S02]  /*1fb90*/  LOP3.LUT R10, R75, 0x380, RZ, 0xc0, !PT ;  /* 0x000003804b0a7812 */ /* 0x000fe400078ec0ff */
[----:B------:R-:W-:Y:S02]  /*1fba0*/  MOV R96, R4 ;  /* 0x0000000400607202 */ /* 0x000fe40000000f00 */
[----:B------:R-:W-:Y:S02]  /*1fbb0*/  LOP3.LUT R12, R79, 0x380, RZ, 0xc0, !PT ;  /* 0x000003804f0c7812 */ /* 0x000fe400078ec0ff */
[----:B------:R-:W-:Y:S02]  /*1fbc0*/  F2FP.F16.F32.PACK_AB R5, R32, R99 ;  /* 0x000000632005723e */ /* 0x000fe400000000ff */
[----:B-1----:R-:W-:Y:S02]  /*1fbd0*/  LOP3.LUT R24, R103, 0x380, RZ, 0xc0, !PT ;  /* 0x0000038067187812 */ /* 0x002fe400078ec0ff */
[----:B------:R-:W-:-:S02]  /*1fbe0*/  LOP3.LUT R32, R105, 0x380, RZ, 0xc0, !PT ;  /* 0x0000038069207812 */ /* 0x000fc400078ec0ff */
[----:B------:R-:W-:Y:S02]  /*1fbf0*/  ISETP.NE.U32.AND P2, PT, RZ, UR4, PT ;  /* 0x00000004ff007c0c */ /* 0x000fe4000bf45070 */
[----:B------:R-:W-:Y:S02]  /*1fc00*/  LOP3.LUT R70, R107, 0x380, RZ, 0xc0, !PT ;  /* 0x000003806b467812 */ /* 0x000fe400078ec0ff */
[----:B------:R-:W-:Y:S02]  /*1fc10*/  SHF.R.U64 R8, R8, 0x3, RZ ;  /* 0x0000000308087819 */ /* 0x000fe400000012ff */
[----:B------:R-:W-:Y:S02]  /*1fc20*/  SHF.R.U64 R10, R10, 0x3, RZ ;  /* 0x000000030a0a7819 */ /* 0x000fe400000012ff */
[----:B------:R-:W-:Y:S02]  /*1fc30*/  F2FP.F16.F32.PACK_AB R4, R91, R6 ;  /* 0x000000065b04723e */ /* 0x000fe400000000ff */
[----:B------:R-:W-:-:S02]  /*1fc40*/  SHF.R.U64 R12, R12, 0x3, RZ ;  /* 0x000000030c0c7819 */ /* 0x000fc400000012ff */
[----:B------:R-:W-:Y:S02]  /*1fc50*/  F2FP.F16.F32.PACK_AB R6, R7, R28 ;  /* 0x0000001c0706723e */ /* 0x000fe400000000ff */
[----:B------:R-:W-:Y:S02]  /*1fc60*/  SHF.R.U64 R24, R24, 0x3, RZ ;  /* 0x0000000318187819 */ /* 0x000fe400000012ff */
[----:B------:R-:W-:Y:S02]  /*1fc70*/  SHF.R.U64 R32, R32, 0x3, RZ ;  /* 0x0000000320207819 */ /* 0x000fe400000012ff */
[----:B------:R-:W-:Y:S02]  /*1fc80*/  F2FP.F16.F32.PACK_AB R7, R30, R97 ;  /* 0x000000611e07723e */ /* 0x000fe400000000ff */
[----:B------:R-:W-:Y:S02]  /*1fc90*/  ISETP.NE.AND.EX P2, PT, RZ, UR5, PT, P2 ;  /* 0x00000005ff007c0c */ /* 0x000fe4000bf45320 */
[----:B------:R-:W-:Y:S01]  /*1fca0*/  SHF.R.U64 R70, R70, 0x3, RZ ;  /* 0x0000000346467819 */ /* 0x000fe200000012ff */
[----:B------:R1:W-:Y:S01]  /*1fcb0*/  STSM.16.M88.4 [R96], R4 ;  /* 0x0000000460007844 */ /* 0x0003e20000000200 */
[----:B------:R-:W-:-:S02]  /*1fcc0*/  LOP3.LUT R8, R8, R71, RZ, 0x3c, !PT ;  /* 0x0000004708087212 */ /* 0x000fc400078e3cff */
[----:B------:R-:W-:Y:S02]  /*1fcd0*/  LOP3.LUT R10, R10, R75, RZ, 0x3c, !PT ;  /* 0x0000004b0a0a7212 */ /* 0x000fe400078e3cff */
[----:B------:R-:W-:Y:S02]  /*1fce0*/  LOP3.LUT R12, R12, R79, RZ, 0x3c, !PT ;  /* 0x0000004f0c0c7212 */ /* 0x000fe400078e3cff */
[----:B------:R-:W-:Y:S02]  /*1fcf0*/  LOP3.LUT R28, R24, R103, RZ, 0x3c, !PT ;  /* 0x00000067181c7212 */ /* 0x000fe400078e3cff */
[----:B------:R-:W-:Y:S02]  /*1fd00*/  LOP3.LUT R30, R32, R105, RZ, 0x3c, !PT ;  /* 0x00000069201e7212 */ /* 0x000fe400078e3cff */
[----:B------:R-:W-:Y:S02]  /*1fd10*/  LOP3.LUT R32, R70, R107, RZ, 0x3c, !PT ;  /* 0x0000006b46207212 */ /* 0x000fe400078e3cff */
[----:B------:R-:W-:-:S02]  /*1fd20*/  MOV R79, R8 ;  /* 0x00000008004f7202 */ /* 0x000fc40000000f00 */
[----:B------:R-:W-:Y:S02]  /*1fd30*/  MOV R78, R10 ;  /* 0x0000000a004e7202 */ /* 0x000fe40000000f00 */
[----:B-1----:R-:W-:Y:S02]  /*1fd40*/  F2FP.F16.F32.PACK_AB R4, R88, R89 ;  /* 0x000000595804723e */ /* 0x002fe400000000ff */
[----:B------:R-:W-:Y:S02]  /*1fd50*/  F2FP.F16.F32.PACK_AB R5, R94, R95 ;  /* 0x0000005f5e05723e */ /* 0x000fe400000000ff */
[----:B------:R-:W-:Y:S02]  /*1fd60*/  F2FP.F16.F32.PACK_AB R6, R90, R21 ;  /* 0x000000155a06723e */ /* 0x000fe400000000ff */
[----:B------:R-:W-:Y:S02]  /*1fd70*/  F2FP.F16.F32.PACK_AB R7, R92, R93 ;  /* 0x0000005d5c07723e */ /* 0x000fe400000000ff */
[----:B------:R-:W-:-:S02]  /*1fd80*/  MOV R75, R12 ;  /* 0x0000000c004b7202 */ /* 0x000fc40000000f00 */
[----:B------:R-:W-:Y:S01]  /*1fd90*/  F2FP.F16.F32.PACK_AB R8, R41, R40 ;  /* 0x000000282908723e */ /* 0x000fe200000000ff */
[----:B------:R-:W-:Y:S01]  /*1fda0*/  STSM.16.M88.4 [R79], R4 ;  /* 0x000000044f007844 */ /* 0x000fe20000000200 */
[----:B------:R-:W-:Y:S01]  /*1fdb0*/  F2FP.F16.F32.PACK_AB R9, R43, R72 ;  /* 0x000000482b09723e */ /* 0x000fe200000000ff */
[----:B------:R-:W1:Y:S01]  /*1fdc0*/  LDC.64 R40, c[0x0][0xc00] ;  /* 0x00030000ff287b82 */ /* 0x000e620000000a00 */
[----:B------:R-:W-:Y:S02]  /*1fdd0*/  F2FP.F16.F32.PACK_AB R10, R45, R44 ;  /* 0x0000002c2d0a723e */ /* 0x000fe400000000ff */
[----:B------:R-:W-:Y:S02]  /*1fde0*/  F2FP.F16.F32.PACK_AB R11, R47, R34 ;  /* 0x000000222f0b723e */ /* 0x000fe400000000ff */
[----:B------:R-:W-:Y:S02]  /*1fdf0*/  MOV R71, R28 ;  /* 0x0000001c00477202 */ /* 0x000fe40000000f00 */
[----:B------:R-:W-:Y:S01]  /*1fe00*/  MOV R70, R30 ;  /* 0x0000001e00467202 */ /* 0x000fe20000000f00 */
[----:B------:R3:W-:Y:S01]  /*1fe10*/  STSM.16.M88.4 [R78], R8 ;  /* 0x000000084e007844 */ /* 0x0007e20000000200 */
[----:B------:R-:W-:-:S02]  /*1fe20*/  F2FP.F16.F32.PACK_AB R12, R49, R48 ;  /* 0x00000030310c723e */ /* 0x000fc400000000ff */
[----:B------:R-:W-:Y:S02]  /*1fe30*/  F2FP.F16.F32.PACK_AB R14, R53, R52 ;  /* 0x00000034350e723e */ /* 0x000fe400000000ff */
[----:B--2---:R-:W-:Y:S01]  /*1fe40*/  ISETP.NE.AND P1, PT, R55, 0x1, PT ;  /* 0x000000013700780c */ /* 0x004fe20003f25270 */
[----:B------:R-:W-:Y:S01]  /*1fe50*/  ULDC UR4, c[0x0][0xa88] ;  /* 0x0002a20000047ab9 */ /* 0x000fe20000000800 */
[----:B------:R-:W-:Y:S01]  /*1fe60*/  F2FP.F16.F32.PACK_AB R13, R51, R50 ;  /* 0x00000032330d723e */ /* 0x000fe200000000ff */
[----:B------:R-:W-:Y:S01]  /*1fe70*/  IMAD.MOV.U32 R48, RZ, RZ, RZ ;  /* 0x000000ffff307224 */ /* 0x000fe200078e00ff */
[----:B------:R-:W-:Y:S02]  /*1fe80*/  MOV R24, R32 ;  /* 0x0000002000187202 */ /* 0x000fe40000000f00 */
[----:B------:R-:W-:Y:S01]  /*1fe90*/  F2FP.F16.F32.PACK_AB R28, R57, R56 ;  /* 0x00000038391c723e */ /* 0x000fe200000000ff */
[----:B------:R2:W-:Y:S01]  /*1fea0*/  STSM.16.M88.4 [R75], R12 ;  /* 0x0000000c4b007844 */ /* 0x0005e20000000200 */
[----:B------:R-:W-:-:S02]  /*1feb0*/  F2FP.F16.F32.PACK_AB R29, R59, R58 ;  /* 0x0000003a3b1d723e */ /* 0x000fc400000000ff */
[----:B------:R-:W-:Y:S01]  /*1fec0*/  F2FP.F16.F32.PACK_AB R30, R61, R60 ;  /* 0x0000003c3d1e723e */ /* 0x000fe200000000ff */
[----:B---3--:R-:W3:Y:S01]  /*1fed0*/  @P2 LDC.64 R8, c[0x0][0xc08] ;  /* 0x00030200ff082b82 */ /* 0x008ee20000000a00 */
[----:B------:R-:W-:Y:S01]  /*1fee0*/  F2FP.F16.F32.PACK_AB R31, R63, R62 ;  /* 0x0000003e3f1f723e */ /* 0x000fe200000000ff */
[----:B-1----:R-:W-:Y:S01]  /*1fef0*/  IMAD.WIDE R40, R186, 0x4, R40 ;  /* 0x00000004ba287825 */ /* 0x002fe200078e0228 */
[----:B------:R-:W-:Y:S02]  /*1ff00*/  F2FP.F16.F32.PACK_AB R32, R65, R64 ;  /* 0x000000404120723e */ /* 0x000fe400000000ff */
[----:B------:R-:W-:Y:S01]  /*1ff10*/  F2FP.F16.F32.PACK_AB R33, R67, R66 ;  /* 0x000000424321723e */ /* 0x000fe200000000ff */
[----:B------:R-:W-:Y:S01]  /*1ff20*/  STSM.16.M88.4 [R74], R28 ;  /* 0x0000001c4a007844 */ /* 0x000fe20000000200 */
[----:B------:R-:W-:Y:S01]  /*1ff30*/  F2FP.F16.F32.PACK_AB R34, R69, R68 ;  /* 0x000000444522723e */ /* 0x000fe200000000ff */
[----:B------:R-:W1:Y:S01]  /*1ff40*/  @P1 LDC R10, c[0x0][0xbec] ;  /* 0x0002fb00ff0a1b82 */ /* 0x000e620000000800 */
[----:B------:R-:W-:-:S02]  /*1ff50*/  F2FP.F16.F32.PACK_AB R4, R81, R80 ;  /* 0x000000505104723e */ /* 0x000fc400000000ff */
[----:B------:R-:W-:Y:S01]  /*1ff60*/  F2FP.F16.F32.PACK_AB R5, R83, R82 ;  /* 0x000000525305723e */ /* 0x000fe200000000ff */
[----:B------:R-:W-:Y:S01]  /*1ff70*/  STSM.16.M88.4 [R71], R32 ;  /* 0x0000002047007844 */ /* 0x000fe20000000200 */
[----:B------:R-:W-:Y:S02]  /*1ff80*/  F2FP.F16.F32.PACK_AB R6, R85, R84 ;  /* 0x000000545506723e */ /* 0x000fe400000000ff */
[----:B------:R-:W-:Y:S01]  /*1ff90*/  F2FP.F16.F32.PACK_AB R7, R87, R86 ;  /* 0x000000565707723e */ /* 0x000fe200000000ff */
[----:B------:R-:W-:Y:S01]  /*1ffa0*/  STSM.16.M88.4 [R70], R36 ;  /* 0x0000002446007844 */ /* 0x000fe20000000200 */
[----:B--2---:R-:W2:Y:S03]  /*1ffb0*/  @P1 LDC R13, c[0x0][0xbf0] ;  /* 0x0002fc00ff0d1b82 */ /* 0x004ea60000000800 */
[----:B------:R4:W-:Y:S05]  /*1ffc0*/  STSM.16.M88.4 [R24], R4 ;  /* 0x0000000418007844 */ /* 0x0009ea0000000200 */
[----:B------:R-:W-:Y:S01]  /*1ffd0*/  BAR.SYNC.DEFER_BLOCKING 0x1, 0x100 ;  /* 0x0044000000007b1d */ /* 0x000fe20000010000 */
[----:B----4-:R-:W-:-:S02]  /*1ffe0*/  IMAD.U32 R6, RZ, RZ, UR4 ;  /* 0x00000004ff067e24 */ /* 0x010fc4000f8e00ff */
[----:B---3--:R-:W-:-:S03]  /*1fff0*/  @P2 IMAD.WIDE R4, R186, 0x4, R8 ;  /* 0x00000004ba042825 */ /* 0x008fc600078e0208 */
[----:B------:R3:W5:Y:S04]  /*20000*/  @P0 LDG.E R48, desc[UR6][R40.64] ;  /* 0x0000000628300981 */ /* 0x000768000c1e1900 */
[----:B------:R3:W5:Y:S01]  /*20010*/  @P2 LDG.E R6, desc[UR6][R4.64] ;  /* 0x0000000604062981 */ /* 0x000762000c1e1900 */
[----:B------:R-:W-:Y:S05]  /*20020*/  @P2 BRA `(.L_x_1923) ;  /* 0x0000000000142947 */ /* 0x000fea0003800000 */
[----:B------:R-:W-:Y:S05]  /*20030*/  @!P0 BRA `(.L_x_1923) ;  /* 0x0000000000108947 */ /* 0x000fea0003800000 */
[----:B------:R-:W-:Y:S02]  /*20040*/  ULDC.64 UR4, c[0x0][0x208] ;  /* 0x0000820000047ab9 */ /* 0x000fe40000000a00 */
[----:B---3--:R-:W3:Y:S04]  /*20050*/  LDG.E R5, desc[UR4][R40.64] ;  /* 0x0000000428057981 */ /* 0x008ee8000c1e1900 */
[----:B-----5:R-:W3:Y:S02]  /*20060*/  LDG.E R6, desc[UR4][R40.64+0x4] ;  /* 0x0000040428067981 */ /* 0x020ee4000c1e1900 */
[----:B---3--:R-:W-:-:S07]  /*20070*/  IMAD.IADD R6, R6, 0x1, -R5 ;  /* 0x0000000106067824 */ /* 0x008fce00078e0a05 */
.L_x_1923:
[----:B------:R-:W-:Y:S01]  /*20080*/  SHF.R.S32.HI R54, RZ, 0x1f, R185 ;  /* 0x0000001fff367819 */ /* 0x000fe200000114b9 */
[----:B------:R-:W-:Y:S01]  /*20090*/  IMAD.IADD R15, R181, 0x1, R177 ;  /* 0x00000001b50f7824 */ /* 0x000fe200078e02b1 */
[----:B------:R-:W-:Y:S01]  /*200a0*/  ULDC.64 UR4, c[0x0][0xb90] ;  /* 0x0002e40000047ab9 */ /* 0x000fe20000000a00 */
[----:B-----5:R-:W-:Y:S01]  /*200b0*/  SHF.R.S32.HI R49, RZ, 0x1f, R48 ;  /* 0x0000001fff317819 */ /* 0x020fe20000011430 */
[----:B------:R-:W-:Y:S01]  /*200c0*/  IMAD R9, R190, 0x40, R182 ;  /* 0x00000040be097824 */ /* 0x000fe200078e02b6 */
[----:B------:R-:W-:Y:S01]  /*200d0*/  SEL R57, R186, RZ, !P0 ;  /* 0x000000ffba397207 */ /* 0x000fe20004000000 */
[----:B---3--:R-:W-:Y:S01]  /*200e0*/  IMAD R4, R54, UR4, RZ ;  /* 0x0000000436047c24 */ /* 0x008fe2000f8e02ff */
[----:B------:R-:W-:Y:S01]  /*200f0*/  MOV R7, R15 ;  /* 0x0000000f00077202 */ /* 0x000fe20000000f00 */
[----:B-1----:R-:W-:Y:S01]  /*20100*/  @P1 IMAD.HI.U32 R8, R15, R10, RZ ;  /* 0x0000000a0f081227 */ /* 0x002fe200078e00ff */
[----:B------:R-:W-:Y:S01]  /*20110*/  SHF.R.S32.HI R10, RZ, 0x1f, R186 ;  /* 0x0000001fff0a7819 */ /* 0x000fe200000114ba */
[----:B------:R-:W-:Y:S01]  /*20120*/  ULDC.64 UR6, c[0x0][0x208] ;  /* 0x0000820000067ab9 */ /* 0x000fe20000000a00 */
[----:B------:R-:W-:Y:S01]  /*20130*/  IADD3 R14, R224, R177, RZ ;  /* 0x000000b1e00e7210 */ /* 0x000fe20007ffe0ff */
[C---:B------:R-:W-:Y:S01]  /*20140*/  IMAD R11, R185.reuse, UR5, R4 ;  /* 0x00000005b90b7c24 */ /* 0x040fe2000f8e0204 */
[----:B--2---:R-:W-:Y:S01]  /*20150*/  @P1 SHF.R.U32.HI R7, RZ, R13, R8 ;  /* 0x0000000dff071219 */ /* 0x004fe20000011608 */
[----:B------:R-:W-:Y:S01]  /*20160*/  IMAD.WIDE.U32 R4, R185, UR4, R48 ;  /* 0x00000004b9047c25 */ /* 0x000fe2000f8e0030 */
[----:B------:R-:W-:Y:S01]  /*20170*/  SEL R24, R10, RZ, !P0 ;  /* 0x000000ff0a187207 */ /* 0x000fe20004000000 */
[----:B------:R-:W-:-:S02]  /*20180*/  ULDC.64 UR4, c[0x0][0xb98] ;  /* 0x0002e60000047ab9 */ /* 0x000fc40000000a00 */
[----:B------:R-:W-:Y:S01]  /*20190*/  IMAD.IADD R5, R5, 0x1, R11 ;  /* 0x0000000105057824 */ /* 0x000fe200078e020b */
[--C-:B------:R-:W-:Y:S01]  /*201a0*/  SHF.R.S32.HI R11, RZ, 0x1f, R7.reuse ;  /* 0x0000001fff0b7819 */ /* 0x100fe20000011407 */
[----:B------:R-:W-:Y:S02]  /*201b0*/  IMAD.MOV R10, RZ, RZ, -R7 ;  /* 0x000000ffff0a7224 */ /* 0x000fe400078e0a07 */
        /* <DEDUP_REMOVED lines=9> */
[----:B------:R-:W-:Y:S01]  /*20250*/  IMAD R59, R6, R55, RZ ;  /* 0x00000037063b7224 */ /* 0x000fe200078e02ff */
[----:B------:R-:W-:Y:S02]  /*20260*/  SHF.R.S32.HI R7, RZ, 0x1f, R9 ;  /* 0x0000001fff077819 */ /* 0x000fe40000011409 */
[----:B------:R-:W-:Y:S02]  /*20270*/  IADD3.X R5, R11, R5, R8, P2, !PT ;  /* 0x000000050b057210 */ /* 0x000fe400017fe408 */
[----:B------:R-:W-:Y:S01]  /*20280*/  IADD3 R29, P2, R2, 0x3000, RZ ;  /* 0x00003000021d7810 */ /* 0x000fe20007f5e0ff */
[----:B------:R-:W-:Y:S01]  /*20290*/  IMAD R10, R7, UR4, RZ ;  /* 0x00000004070a7c24 */ /* 0x000fe2000f8e02ff */
[----:B------:R-:W-:Y:S01]  /*202a0*/  LOP3.LUT R12, R13, 0x380, RZ, 0xc0, !PT ;  /* 0x000003800d0c7812 */ /* 0x000fe200078ec0ff */
[----:B------:R-:W-:Y:S01]  /*202b0*/  IMAD.WIDE.U32 R4, R9, UR4, R4 ;  /* 0x0000000409047c25 */ /* 0x000fe2000f8e0004 */
[----:B------:R-:W-:-:S02]  /*202c0*/  LOP3.LUT R28, R29, 0x380, RZ, 0xc0, !PT ;  /* 0x000003801d1c7812 */ /* 0x000fc400078ec0ff */
[----:B------:R-:W-:Y:S01]  /*202d0*/  SHF.R.U64 R12, R12, 0x3, RZ ;  /* 0x000000030c0c7819 */ /* 0x000fe200000012ff */
[----:B------:R-:W-:Y:S01]  /*202e0*/  IMAD R7, R9, UR5, R10 ;  /* 0x0000000509077c24 */ /* 0x000fe2000f8e020a */
[----:B------:R-:W-:Y:S01]  /*202f0*/  ULDC.64 UR4, c[0x0][0xb50] ;  /* 0x0002d40000047ab9 */ /* 0x000fe20000000a00 */
[----:B------:R-:W-:Y:S01]  /*20300*/  SHF.R.U64 R28, R28, 0x3, RZ ;  /* 0x000000031c1c7819 */ /* 0x000fe200000012ff */
[----:B------:R-:W-:Y:S01]  /*20310*/  IMAD.X R9, RZ, RZ, R3, P0 ;  /* 0x000000ffff097224 */ /* 0x000fe200000e0603 */
[----:B------:R-:W-:Y:S01]  /*20320*/  LEA R10, P4, R4, UR4, 0x2 ;  /* 0x00000004040a7c11 */ /* 0x000fe2000f8810ff */
[----:B------:R-:W-:Y:S01]  /*20330*/  IMAD.IADD R5, R5, 0x1, R7 ;  /* 0x0000000105057824 */ /* 0x000fe200078e0207 */
[----:B------:R-:W-:Y:S02]  /*20340*/  LOP3.LUT P0, RZ, R201, 0x3, RZ, 0xc0, !PT ;  /* 0x00000003c9ff7812 */ /* 0x000fe4000780c0ff */
[----:B------:R-:W-:Y:S01]  /*20350*/  LOP3.LUT R28, R28, R29, RZ, 0x3c, !PT ;  /* 0x0000001d1c1c7212 */ /* 0x000fe200078e3cff */
[----:B------:R-:W-:Y:S01]  /*20360*/  SHFL.IDX PT, R50, R10, RZ, 0x1c1f ;  /* 0x001c1fff0a327589 */ /* 0x000fe200000e0000 */
[----:B------:R-:W-:Y:S01]  /*20370*/  LEA.HI.X R11, R4, UR5, R5, 0x2, P4 ;  /* 0x00000005040b7c11 */ /* 0x000fe2000a0f1405 */
[--C-:B------:R-:W-:Y:S01]  /*20380*/  IMAD.X R29, RZ, RZ, R3.reuse, P2 ;  /* 0x000000ffff1d7224 */ /* 0x100fe200010e0603 */
[C---:B------:R-:W-:Y:S01]  /*20390*/  ISETP.GE.OR P2, PT, R14.reuse, R59, P0 ;  /* 0x0000003b0e00720c */ /* 0x040fe20000746670 */
[----:B------:R-:W-:Y:S01]  /*203a0*/  SHFL.IDX PT, R52, R10, 0x1, 0x1c1f ;  /* 0x003c1f000a347f89 */ /* 0x000fe200000e0000 */
[----:B------:R-:W-:Y:S01]  /*203b0*/  VIADD R4, R14, 0x8 ;  /* 0x000000080e047836 */ /* 0x000fe20000000000 */
[----:B------:R-:W-:Y:S01]  /*203c0*/  LOP3.LUT R12, R12, R13, RZ, 0x3c, !PT ;  /* 0x0000000d0c0c7212 */ /* 0x000fe200078e3cff */
[----:B------:R-:W-:Y:S01]  /*203d0*/  IMAD.X R13, RZ, RZ, R3, P3 ;  /* 0x000000ffff0d7224 */ /* 0x000fe200018e0603 */
[----:B------:R-:W1:Y:S01]  /*203e0*/  SHFL.IDX PT, R51, R11, RZ, 0x1c1f ;  /* 0x001c1fff0b337589 */ /* 0x000e6200000e0000 */
[----:B------:R-:W-:Y:S01]  /*203f0*/  IADD3 R5, P3, R2, 0x7000, RZ ;  /* 0x0000700002057810 */ /* 0x000fe20007f7e0ff */
[----:B------:R-:W-:Y:S01]  /*20400*/  ULDC.64 UR4, c[0x0][0xaa0] ;  /* 0x0002a80000047ab9 */ /* 0x000fe20000000a00 */
[----:B------:R-:W-:Y:S01]  /*20410*/  ISETP.GE.OR P0, PT, R4, R59, P0 ;  /* 0x0000003b0400720c */ /* 0x000fe20000706670 */
[----:B------:R-:W2:Y:S01]  /*20420*/  SHFL.IDX PT, R53, R11, 0x1, 0x1c1f ;  /* 0x003c1f000b357f89 */ /* 0x000ea200000e0000 */
[----:B------:R-:W-:-:S02]  /*20430*/  IADD3 R33, P6, R2, 0x4000, RZ ;  /* 0x0000400002217810 */ /* 0x000fc40007fde0ff */
[C---:B------:R-:W-:Y:S02]  /*20440*/  IADD3 R37, P5, R2.reuse, 0x5000, RZ ;  /* 0x0000500002257810 */ /* 0x040fe40007fbe0ff */
[C---:B------:R-:W-:Y:S02]  /*20450*/  IADD3 R41, P4, R2.reuse, 0x6000, RZ ;  /* 0x0000600002297810 */ /* 0x040fe40007f9e0ff */
[----:B------:R-:W-:Y:S01]  /*20460*/  LOP3.LUT R7, R2, 0x380, RZ, 0xc0, !PT ;  /* 0x0000038002077812 */ /* 0x000fe200078ec0ff */
[----:B------:R-:W-:Y:S01]  /*20470*/  IMAD R21, R49, UR4, RZ ;  /* 0x0000000431157c24 */ /* 0x000fe2000f8e02ff */
[----:B------:R-:W-:Y:S01]  /*20480*/  LOP3.LUT R4, R5, 0x380, RZ, 0xc0, !PT ;  /* 0x0000038005047812 */ /* 0x000fe200078ec0ff */
[----:B------:R-:W3:Y:S01]  /*20490*/  @P1 LDC R49, c[0x0][0xbf0] ;  /* 0x0002fc00ff311b82 */ /* 0x000ee20000000800 */
[----:B------:R-:W-:Y:S01]  /*204a0*/  LOP3.LUT R32, R33, 0x380, RZ, 0xc0, !PT ;  /* 0x0000038021207812 */ /* 0x000fe200078ec0ff */
[----:B------:R-:W-:Y:S01]  /*204b0*/  IMAD.X R45, RZ, RZ, R3, P3 ;  /* 0x000000ffff2d7224 */ /* 0x000fe200018e0603 */
[----:B------:R-:W-:-:S02]  /*204c0*/  LOP3.LUT R36, R37, 0x380, RZ, 0xc0, !PT ;  /* 0x0000038025247812 */ /* 0x000fc400078ec0ff */
[----:B------:R-:W-:Y:S02]  /*204d0*/  LOP3.LUT R40, R41, 0x380, RZ, 0xc0, !PT ;  /* 0x0000038029287812 */ /* 0x000fe400078ec0ff */
[----:B------:R-:W-:Y:S02]  /*204e0*/  SHF.R.U64 R7, R7, 0x3, RZ ;  /* 0x0000000307077819 */ /* 0x000fe400000012ff */
[----:B------:R-:W-:Y:S01]  /*204f0*/  SHF.R.U64 R4, R4, 0x3, RZ ;  /* 0x0000000304047819 */ /* 0x000fe200000012ff */
[----:B-1----:R1:W-:Y:S01]  /*20500*/  @!P2 ST.E desc[UR6][R50.64], R0 ;  /* 0x000000003200a985 */ /* 0x0023e2000c101906 */
[----:B------:R-:W-:Y:S02]  /*20510*/  SHF.R.U64 R32, R32, 0x3, RZ ;  /* 0x0000000320207819 */ /* 0x000fe400000012ff */
[----:B------:R-:W-:Y:S01]  /*20520*/  SHF.R.U64 R36, R36, 0x3, RZ ;  /* 0x0000000324247819 */ /* 0x000fe200000012ff */
[----:B--2---:R2:W-:Y:S01]  /*20530*/  @!P0 ST.E desc[UR6][R52.64], R20 ;  /* 0x0000001434008985 */ /* 0x0045e2000c101906 */
[----:B------:R-:W-:-:S02]  /*20540*/  SHF.R.U64 R40, R40, 0x3, RZ ;  /* 0x0000000328287819 */ /* 0x000fc400000012ff */
[----:B------:R-:W-:Y:S01]  /*20550*/  LOP3.LUT R2, R7, R2, RZ, 0x3c, !PT ;  /* 0x0000000207027212 */ /* 0x000fe200078e3cff */
[----:B------:R-:W-:Y:S01]  /*20560*/  IMAD R21, R48, UR5, R21 ;  /* 0x0000000530157c24 */ /* 0x000fe2000f8e0215 */
[----:B------:R-:W-:Y:S01]  /*20570*/  LOP3.LUT R32, R32, R33, RZ, 0x3c, !PT ;  /* 0x0000002120207212 */ /* 0x000fe200078e3cff */
[----:B------:R-:W5:Y:S01]  /*20580*/  LD.E.128 R28, desc[UR6][R28.64] ;  /* 0x000000061c1c7980 */ /* 0x000f62000c101d00 */
[----:B------:R-:W-:Y:S01]  /*20590*/  LOP3.LUT R36, R36, R37, RZ, 0x3c, !PT ;  /* 0x0000002524247212 */ /* 0x000fe200078e3cff */
[----:B-1----:R-:W1:Y:S01]  /*205a0*/  @P1 LDC R51, c[0x0][0xbec] ;  /* 0x0002fb00ff331b82 */ /* 0x002e620000000800 */
[----:B------:R-:W-:Y:S01]  /*205b0*/  LOP3.LUT R40, R40, R41, RZ, 0x3c, !PT ;  /* 0x0000002928287212 */ /* 0x000fe200078e3cff */
[--C-:B------:R-:W-:Y:S01]  /*205c0*/  IMAD.X R37, RZ, RZ, R3.reuse, P5 ;  /* 0x000000ffff257224 */ /* 0x100fe200028e0603 */
[----:B------:R-:W-:Y:S01]  /*205d0*/  LOP3.LUT R44, R4, R5, RZ, 0x3c, !PT ;  /* 0x00000005042c7212 */ /* 0x000fe200078e3cff */
[----:B------:R-:W-:Y:S01]  /*205e0*/  IMAD.X R41, RZ, RZ, R3, P4 ;  /* 0x000000ffff297224 */ /* 0x000fe200020e0603 */
[----:B------:R-:W-:Y:S01]  /*205f0*/  IADD3.X R33, RZ, R3, RZ, P6, !PT ;  /* 0x00000003ff217210 */ /* 0x000fe200037fe4ff */
[----:B------:R4:W5:Y:S01]  /*20600*/  LD.E.128 R4, desc[UR6][R2.64] ;  /* 0x0000000602047980 */ /* 0x000962000c101d00 */
[----:B------:R-:W-:-:S02]  /*20610*/  LEA R0, R184, R190, 0x5 ;  /* 0x000000beb8007211 */ /* 0x000fc400078e28ff */
[----:B------:R-:W-:Y:S01]  /*20620*/  LOP3.LUT R8, R15, 0x380, RZ, 0xc0, !PT ;  /* 0x000003800f087812 */ /* 0x000fe200078ec0ff */
[----:B------:R-:W5:Y:S03]  /*20630*/  LD.E.128 R36, desc[UR6][R36.64] ;  /* 0x0000000624247980 */ /* 0x000f66000c101d00 */
[----:B------:R-:W-:Y:S01]  /*20640*/  SHF.R.U64 R8, R8, 0x3, RZ ;  /* 0x0000000308087819 */ /* 0x000fe200000012ff */
[----:B------:R-:W5:Y:S01]  /*20650*/  LD.E.128 R32, desc[UR6][R32.64] ;  /* 0x0000000620207980 */ /* 0x000f62000c101d00 */
[----:B----4-:R-:W-:Y:S01]  /*20660*/  IMAD.WIDE.U32 R2, R48, UR4, RZ ;  /* 0x0000000430027c25 */ /* 0x010fe2000f8e00ff */
[----:B------:R-:W-:Y:S01]  /*20670*/  ULDC.64 UR4, c[0x0][0xae8] ;  /* 0x0002ba0000047ab9 */ /* 0x000fe20000000a00 */
[----:B------:R-:W-:Y:S01]  /*20680*/  LOP3.LUT R8, R8, R15, RZ, 0x3c, !PT ;  /* 0x0000000f08087212 */ /* 0x000fe200078e3cff */
[----:B------:R-:W5:Y:S01]  /*20690*/  LD.E.128 R40, desc[UR6][R40.64] ;  /* 0x0000000628287980 */ /* 0x000f62000c101d00 */
[----:B------:R-:W-:-:S02]  /*206a0*/  IMAD.IADD R3, R3, 0x1, R21 ;  /* 0x0000000103037824 */ /* 0x000fc400078e0215 */
[----:B--2---:R-:W-:Y:S01]  /*206b0*/  IMAD R20, R54, UR4, RZ ;  /* 0x0000000436147c24 */ /* 0x004fe2000f8e02ff */
[----:B------:R-:W5:Y:S01]  /*206c0*/  LD.E.128 R12, desc[UR6][R12.64] ;  /* 0x000000060c0c7980 */ /* 0x000f62000c101d00 */
[----:B------:R-:W-:Y:S02]  /*206d0*/  IMAD.IADD R48, R177, 0x1, R0 ;  /* 0x00000001b1307824 */ /* 0x000fe400078e0200 */
[C---:B------:R-:W-:Y:S01]  /*206e0*/  IMAD R21, R185.reuse, UR5, R20 ;  /* 0x00000005b9157c24 */ /* 0x040fe2000f8e0214 */
[----:B------:R-:W5:Y:S01]  /*206f0*/  LD.E.128 R8, desc[UR6][R8.64] ;  /* 0x0000000608087980 */ /* 0x000f62000c101d00 */
[----:B------:R-:W-:Y:S01]  /*20700*/  IMAD.WIDE.U32 R2, R185, UR4, R2 ;  /* 0x00000004b9027c25 */ /* 0x000fe2000f8e0002 */
[----:B------:R-:W-:Y:S02]  /*20710*/  ULDC.64 UR4, c[0x0][0xaf0] ;  /* 0x0002bc0000047ab9 */ /* 0x000fe40000000a00 */
[----:B------:R-:W5:Y:S01]  /*20720*/  LD.E.128 R44, desc[UR6][R44.64] ;  /* 0x000000062c2c7980 */ /* 0x000f62000c101d00 */
[----:B-1----:R-:W-:Y:S01]  /*20730*/  @P1 IMAD.HI.U32 R0, R48, R51, RZ ;  /* 0x0000003330001227 */ /* 0x002fe200078e00ff */
[----:B------:R-:W-:Y:S01]  /*20740*/  @!PT LDS RZ, [RZ] ;  /* 0x00000000fffff984 */ /* 0x000fe20000000800 */
[----:B------:R-:W-:Y:S01]  /*20750*/  @!PT LDS RZ, [RZ] ;  /* 0x00000000fffff984 */ /* 0x000fe20000000800 */
[----:B------:R-:W-:Y:S01]  /*20760*/  @!PT LDS RZ, [RZ] ;  /* 0x00000000fffff984 */ /* 0x000fe20000000800 */
[----:B------:R-:W-:Y:S01]  /*20770*/  @!PT LDS RZ, [RZ] ;  /* 0x00000000fffff984 */ /* 0x000fe20000000800 */
[----:B------:R1:W-:Y:S06]  /*20780*/  MEMBAR.ALL.CTA ;  /* 0x0000000000007992 */ /* 0x0003ec0000008000 */
[----:B-1----:R-:W1:Y:S01]  /*20790*/  FENCE.VIEW.ASYNC.S ;  /* 0x00000000000073c6 */ /* 0x002e620000000000 */
[----:B------:R-:W-:-:S02]  /*207a0*/  IMAD.IADD R3, R3, 0x1, R21 ;  /* 0x0000000103037824 */ /* 0x000fc400078e0215 */
[----:B------:R-:W-:Y:S01]  /*207b0*/  IMAD.MOV.U32 R21, RZ, RZ, R48 ;  /* 0x000000ffff157224 */ /* 0x000fe200078e0030 */
[----:B---3--:R-:W-:Y:S01]  /*207c0*/  @P1 SHF.R.U32.HI R21, RZ, R49, R0 ;  /* 0x00000031ff151219 */ /* 0x008fe20000011600 */
[----:B------:R-:W-:Y:S02]  /*207d0*/  IMAD R20, R24, UR4, RZ ;  /* 0x0000000418147c24 */ /* 0x000fe4000f8e02ff */
        /* <DEDUP_REMOVED lines=15> */
[----:B------:R-:W-:Y:S02]  /*208d0*/  VIADD R0, R50, 0x20 ;  /* 0x0000002032007836 */ /* 0x000fe40000000000 */
[C---:B------:R-:W-:Y:S02]  /*208e0*/  IMAD R21, R49.reuse, UR5, R20 ;  /* 0x0000000531157c24 */ /* 0x040fe4000f8e0214 */
[----:B------:R-:W-:Y:S01]  /*208f0*/  IMAD.WIDE.U32 R2, R49, UR4, R2 ;  /* 0x0000000431027c25 */ /* 0x000fe2000f8e0002 */
[-C--:B------:R-:W-:Y:S01]  /*20900*/  ISETP.GE.AND P0, PT, R0, R59.reuse, PT ;  /* 0x0000003b0000720c */ /* 0x080fe20003f06270 */
[----:B------:R-:W-:Y:S01]  /*20910*/  ULDC.64 UR4, c[0x0][0xa80] ;  /* 0x0002a00000047ab9 */ /* 0x000fe20000000a00 */
[----:B------:R-:W-:Y:S01]  /*20920*/  ISETP.GE.AND P2, PT, R50, R59, PT ;  /* 0x0000003b3200720c */ /* 0x000fe20003f46270 */
[----:B------:R-:W-:Y:S01]  /*20930*/  VIADD R0, R16, 0x2a820 ;  /* 0x0002a82010007836 */ /* 0x000fe20000000000 */
[----:B------:R-:W-:Y:S01]  /*20940*/  LEA R24, P3, R2, UR4, 0x1 ;  /* 0x0000000402187c11 */ /* 0x000fe2000f8608ff */
[----:B------:R-:W-:Y:S01]  /*20950*/  IMAD.IADD R3, R3, 0x1, R21 ;  /* 0x0000000103037824 */ /* 0x000fe200078e0215 */
[----:B------:R-:W-:-:S02]  /*20960*/  IADD3 R20, R50, 0x40, RZ ;  /* 0x0000004032147810 */ /* 0x000fc40007ffe0ff */
[----:B------:R-:W-:Y:S02]  /*20970*/  PRMT R0, RZ, 0x654, R0 ;  /* 0x00000654ff007816 */ /* 0x000fe40000000000 */
[----:B------:R-:W-:Y:S01]  /*20980*/  LEA.HI.X R48, R2, UR5, R3, 0x1, P3 ;  /* 0x0000000502307c11 */ /* 0x000fe200098f0c03 */
[----:B------:R-:W-:Y:S01]  /*20990*/  BSSY B1, `(.L_x_1924) ;  /* 0x0000010000017945 */ /* 0x000fe20003800000 */
[----:B------:R-:W-:Y:S01]  /*209a0*/  ISETP.GE.AND P1, PT, R20, R59, PT ;  /* 0x0000003b1400720c */ /* 0x000fe20003f26270 */
[----:B-1----:R1:W-:Y:S01]  /*209b0*/  SYNCS.ARRIVE.TRANS64.RED.A1T0 RZ, [R0+URZ], RZ ;  /* 0x000000ff00ff79a7 */ /* 0x0023e2000810043f */
[----:B------:R2:W3:Y:S04]  /*209c0*/  SHFL.IDX PT, R20, R24, RZ, 0x181f ;  /* 0x00181fff18147589 */ /* 0x0004e800000e0000 */
[----:B-1----:R2:W1:Y:S01]  /*209d0*/  SHFL.IDX PT, R0, R48, RZ, 0x181f ;  /* 0x00181fff30007589 */ /* 0x00246200000e0000 */
[----:B------:R-:W-:Y:S06]  /*209e0*/  @P2 BRA `(.L_x_1925) ;  /* 0x0000000000282947 */ /* 0x000fec0003800000 */
[----:B------:R-:W-:Y:S01]  /*209f0*/  ULDC UR4, c[0x0][0xac8] ;  /* 0x0002b20000047ab9 */ /* 0x000fe20000000800 */
[----:B------:R-:W-:Y:S01]  /*20a00*/  ULDC.64 UR6, c[0x0][0x208] ;  /* 0x0000820000067ab9 */ /* 0x000fe20000000a00 */
[----:B------:R-:W-:Y:S02]  /*20a10*/  ISETP.GE.AND P2, PT, R182, UR4, PT ;  /* 0x00000004b6007c0c */ /* 0x000fe4000bf46270 */
[----:B------:R-:W-:-:S11]  /*20a20*/  ISETP.GE.AND P3, PT, R183, UR4, PT ;  /* 0x00000004b7007c0c */ /* 0x000fd6000bf66270 */
[CC--:B---3--:R-:W-:Y:S02]  /*20a30*/  @!P2 LEA R2, P4, R182.reuse, R20.reuse, 0x1 ;  /* 0x00000014b602a211 */ /* 0x0c8fe400078808ff */
[C---:B------:R-:W-:Y:S02]  /*20a40*/  @!P3 LEA R20, P5, R183.reuse, R20, 0x1 ;  /* 0x00000014b714b211 */ /* 0x040fe400078a08ff */
[-C--:B-1----:R-:W-:Y:S02]  /*20a50*/  @!P2 LEA.HI.X R3, R182, R0.reuse, R227, 0x1, P4 ;  /* 0x00000000b603a211 */ /* 0x082fe400020f0ce3 */
[----:B------:R-:W-:-:S03]  /*20a60*/  @!P3 LEA.HI.X R21, R183, R0, R226, 0x1, P5 ;  /* 0x00000000b715b211 */ /* 0x000fc600028f0ce2 */
[----:B-----5:R4:W-:Y:S04]  /*20a70*/  @!P2 ST.E.128 desc[UR6][R2.64], R4 ;  /* 0x000000040200a985 */ /* 0x0209e8000c101d06 */
[----:B------:R4:W-:Y:S02]  /*20a80*/  @!P3 ST.E.128 desc[UR6][R20.64], R32 ;  /* 0x000000201400b985 */ /* 0x0009e4000c101d06 */
.L_x_1925:
[----:B------:R-:W-:Y:S05]  /*20a90*/  BSYNC B1 ;  /* 0x0000000000017941 */ /* 0x000fea0003800000 */
.L_x_1924:
[----:B-1----:R1:W0:Y:S01]  /*20aa0*/  SHFL.IDX PT, R0, R48, 0x1, 0x181f ;  /* 0x00381f0030007f89 */ /* 0x00222200000e0000 */
[----:B------:R-:W-:Y:S03]  /*20ab0*/  BSSY B1, `(.L_x_1926) ;  /* 0x000000d000017945 */ /* 0x000fe60003800000 */
[----:B----45:R1:W4:Y:S01]  /*20ac0*/  SHFL.IDX PT, R4, R24, 0x1, 0x181f ;  /* 0x00381f0018047f89 */ /* 0x03032200000e0000 */
        /* <DEDUP_REMOVED lines=9> */
[----:B------:R0:W-:Y:S04]  /*20b60*/  @!P3 ST.E.128 desc[UR6][R2.64], R8 ;  /* 0x000000080200b985 */ /* 0x0001e8000c101d06 */
[----:B------:R0:W-:Y:S02]  /*20b70*/  @!P4 ST.E.128 desc[UR6][R4.64], R36 ;  /* 0x000000240400c985 */ /* 0x0001e4000c101d06 */
.L_x_1927:
[----:B------:R-:W-:Y:S05]  /*20b80*/  BSYNC B1 ;  /* 0x0000000000017941 */ /* 0x000fea0003800000 */
.L_x_1926:
[----:B0-----:R0:W0:Y:S01]  /*20b90*/  SHFL.IDX PT, R0, R48, 0x2, 0x181f ;  /* 0x00581f0030007f89 */ /* 0x00102200000e0000 */
[----:B------:R-:W-:Y:S03]  /*20ba0*/  BSSY B1, `(.L_x_1928) ;  /* 0x000000d000017945 */ /* 0x000fe60003800000 */
[----:B----4-:R4:W0:Y:S01]  /*20bb0*/  SHFL.IDX PT, R4, R24, 0x2, 0x181f ;  /* 0x00581f0018047f89 */ /* 0x01082200000e0000 */
[----:B------:R-:W-:Y:S05]  /*20bc0*/  @P1 BRA `(.L_x_1929) ;  /* 0x0000000000281947 */ /* 0x000fea0003800000 */
[----:B------:R-:W-:Y:S01]  /*20bd0*/  ULDC UR4, c[0x0][0xac8] ;  /* 0x0002b20000047ab9 */ /* 0x000fe20000000800 */
[----:B------:R-:W-:Y:S01]  /*20be0*/  ULDC.64 UR6, c[0x0][0x208] ;  /* 0x0000820000067ab9 */ /* 0x000fe20000000a00 */
        /* <DEDUP_REMOVED lines=8> */
.L_x_1929:
[----:B------:R-:W-:Y:S05]  /*20c70*/  BSYNC B1 ;  /* 0x0000000000017941 */ /* 0x000fea0003800000 */
.L_x_1928:
[----:B0-----:R-:W-:Y:S01]  /*20c80*/  VIADD R0, R50, 0x60 ;  /* 0x0000006032007836 */ /* 0x001fe20000000000 */
[----:B-12---:R-:W0:Y:S04]  /*20c90*/  SHFL.IDX PT, R48, R48, 0x3, 0x181f ;  /* 0x00781f0030307f89 */ /* 0x006e2800000e0000 */
[----:B------:R-:W-:Y:S01]  /*20ca0*/  ISETP.GE.AND P0, PT, R0, R59, PT ;  /* 0x0000003b0000720c */ /* 0x000fe20003f06270 */
[----:B----4-:R-:W1:-:S12]  /*20cb0*/  SHFL.IDX PT, R24, R24, 0x3, 0x181f ;  /* 0x00781f0018187f89 */ /* 0x010e5800000e0000 */
[----:B------:R-:W-:Y:S05]  /*20cc0*/  @P0 BRA `(.L_x_1930) ;  /* 0x0000000c00040947 */ /* 0x000fea0003800000 */
[----:B------:R-:W-:Y:S01]  /*20cd0*/  ULDC UR4, c[0x0][0xac8] ;  /* 0x0002b20000047ab9 */ /* 0x000fe20000000800 */
[----:B------:R-:W-:Y:S01]  /*20ce0*/  ULDC.64 UR6, c[0x0][0x208] ;  /* 0x0000820000067ab9 */ /* 0x000fe20000000a00 */
[----:B------:R-:W-:-:S13]  /*20cf0*/  ISETP.GE.AND P1, PT, R182, UR4, PT ;  /* 0x00000004b6007c0c */ /* 0x000fda000bf26270 */
[----:B-1----:R-:W-:-:S04]  /*20d00*/  @!P1 LEA R2, P0, R182, R24, 0x1 ;  /* 0x00000018b6029211 */ /* 0x002fc800078008ff */
[----:B0-----:R-:W-:Y:S02]  /*20d10*/  @!P1 LEA.HI.X R3, R182, R48, R227, 0x1, P0 ;  /* 0x00000030b6039211 */ /* 0x001fe400000f0ce3 */
[----:B------:R-:W-:-:S03]  /*20d20*/  ISETP.GE.AND P0, PT, R183, UR4, PT ;  /* 0x00000004b7007c0c */ /* 0x000fc6000bf06270 */
[----:B------:R0:W-:Y:S10]  /*20d30*/  @!P1 ST.E.128 desc[UR6][R2.64], R28 ;  /* 0x0000001c02009985 */ /* 0x0001f4000c101d06 */
[----:B------:R-:W-:Y:S05]  /*20d40*/  @P0 BRA `(.L_x_1930) ;  /* 0x0000000800e40947 */ /* 0x000fea0003800000 */
[----:B0-----:R-:W-:Y:S01]  /*20d50*/  LEA R2, P0, R183, R24, 0x1 ;  /* 0x00000018b7027211 */ /* 0x001fe200078008ff */
[----:B------:R-:W-:-:S03]  /*20d60*/  ULDC.64 UR4, c[0x0][0x208] ;  /* 0x0000820000047ab9 */ /* 0x000fc60000000a00 */
[----:B------:R-:W-:-:S05]  /*20d70*/  LEA.HI.X R3, R183, R48, R226, 0x1, P0 ;  /* 0x00000030b7037211 */ /* 0x000fca00000f0ce2 */
[----:B------:R0:W-:Y:S01]  /*20d80*/  ST.E.128 desc[UR4][R2.64], R44 ;  /* 0x0000002c02007985 */ /* 0x0001e2000c101d04 */
[----:B------:R-:W-:Y:S05]  /*20d90*/  BRA `(.L_x_1930) ;  /* 0x0000000800d07947 */ /* 0x000fea0003800000 */
.L_x_1922:
[----:B------:R-:W-:Y:S01]  /*20da0*/  ULDC.64 UR4, c[0x0][0xc00] ;  /* 0x0003000000047ab9 */ /* 0x000fe20000000a00 */
[----:B------:R-:W2:Y:S01]  /*20db0*/  LDC R21, c[0x0][0xbe8] ;  /* 0x0002fa00ff157b82 */ /* 0x000ea20000000800 */
[----:B------:R-:W-:Y:S01]  /*20dc0*/  ISETP.NE.U32.AND P0, PT, RZ, UR4, PT ;  /* 0x00000004ff007c0c */ /* 0x000fe2000bf05070 */
[----:B------:R-:W-:Y:S01]  /*20dd0*/  IMAD.MOV.U32 R6, RZ, RZ, RZ ;  /* 0x000000ffff067224 */ /* 0x000fe200078e00ff */
[----:B------:R-:W-:Y:S02]  /*20de0*/  ULDC.64 UR6, c[0x0][0x208] ;  /* 0x0000820000067ab9 */ /* 0x000fe40000000a00 */
[----:B------:R-:W-:Y:S01]  /*20df0*/  ISETP.NE.AND.EX P0, PT, RZ, UR5, PT, P0 ;  /* 0x00000005ff007c0c */ /* 0x000fe2000bf05300 */
[----:B------:R-:W-:Y:S02]  /*20e00*/  ULDC.64 UR4, c[0x0][0xc08] ;  /* 0x0003020000047ab9 */ /* 0x000fe40000000a00 */
[----:B------:R-:W-:Y:S01]  /*20e10*/  ISETP.NE.U32.AND P1, PT, RZ, UR4, PT ;  /* 0x00000004ff007c0c */ /* 0x000fe2000bf25070 */
[----:B------:R-:W3:Y:S03]  /*20e20*/  LDC.64 R2, c[0x0][0xc00] ;  /* 0x00030000ff027b82 */ /* 0x000ee60000000a00 */
[----:B------:R-:W-:Y:S01]  /*20e30*/  ISETP.NE.AND.EX P1, PT, RZ, UR5, PT, P1 ;  /* 0x00000005ff007c0c */ /* 0x000fe2000bf25310 */
[----:B------:R-:W4:Y:S01]  /*20e40*/  S2R R8, SR_TID.X ;  /* 0x0000000000087919 */ /* 0x000f220000002100 */
[----:B--2---:R-:W-:-:S11]  /*20e50*/  ISETP.NE.AND P2, PT, R21, 0x1, PT ;  /* 0x000000011500780c */ /* 0x004fd60003f45270 */
[----:B------:R-:W2:Y:S01]  /*20e60*/  @P1 LDC.64 R4, c[0x0][0xc08] ;  /* 0x00030200ff041b82 */ /* 0x000ea20000000a00 */
[----:B------:R-:W-:Y:S01]  /*20e70*/  ULDC UR4, c[0x0][0xa88] ;  /* 0x0002a20000047ab9 */ /* 0x000fe20000000800 */
[----:B---3--:R-:W-:-:S06]  /*20e80*/  IMAD.WIDE R2, R186, 0x4, R2 ;  /* 0x00000004ba027825 */ /* 0x008fcc00078e0202 */
[----:B------:R-:W3:Y:S08]  /*20e90*/  @P2 LDC R20, c[0x0][0xbec] ;  /* 0x0002fb00ff142b82 */ /* 0x000ef00000000800 */
[----:B------:R-:W0:Y:S01]  /*20ea0*/  @P2 LDC R29, c[0x0][0xbf0] ;  /* 0x0002fc00ff1d2b82 */ /* 0x000e220000000800 */
[----:B------:R-:W-:Y:S01]  /*20eb0*/  IMAD.U32 R0, RZ, RZ, UR4 ;  /* 0x00000004ff007e24 */ /* 0x000fe2000f8e00ff */
[----:B----4-:R-:W-:Y:S01]  /*20ec0*/  IADD3 R7, R8, -0x80, RZ ;  /* 0xffffff8008077810 */ /* 0x010fe20007ffe0ff */
[----:B------:R4:W5:Y:S01]  /*20ed0*/  @P0 LDG.E R6, desc[UR6][R2.64] ;  /* 0x0000000602060981 */ /* 0x000962000c1e1900 */
[----:B--2---:R-:W-:-:S02]  /*20ee0*/  @P1 IMAD.WIDE R4, R186, 0x4, R4 ;  /* 0x00000004ba041825 */ /* 0x004fc400078e0204 */
[----:B------:R-:W-:-:S03]  /*20ef0*/  ISETP.GE.AND P3, PT, R7, 0x80, PT ;  /* 0x000000800700780c */ /* 0x000fc60003f66270 */
[----:B------:R4:W5:Y:S01]  /*20f00*/  @P1 LDG.E R0, desc[UR6][R4.64] ;  /* 0x0000000604001981 */ /* 0x000962000c1e1900 */
[----:B------:R-:W-:Y:S01]  /*20f10*/  SHF.R.S32.HI R7, RZ, 0x1f, R186 ;  /* 0x0000001fff077819 */ /* 0x000fe200000114ba */
[----:B------:R-:W-:Y:S08]  /*20f20*/  @P1 BRA `(.L_x_1931) ;  /* 0x0000000000141947 */ /* 0x000ff00003800000 */
[----:B------:R-:W-:Y:S05]  /*20f30*/  @!P0 BRA `(.L_x_1931) ;  /* 0x0000000000108947 */ /* 0x000fea0003800000 */
[----:B------:R-:W-:Y:S02]  /*20f40*/  ULDC.64 UR4, c[0x0][0x208] ;  /* 0x0000820000047ab9 */ /* 0x000fe40000000a00 */
[----:B----4-:R-:W2:Y:S04]  /*20f50*/  LDG.E R5, desc[UR4][R2.64] ;  /* 0x0000000402057981 */ /* 0x010ea8000c1e1900 */
[----:B-----5:R-:W2:Y:S02]  /*20f60*/  LDG.E R0, desc[UR4][R2.64+0x4] ;  /* 0x0000040402007981 */ /* 0x020ea4000c1e1900 */
[----:B--2---:R-:W-:-:S07]  /*20f70*/  IMAD.IADD R0, R0, 0x1, -R5 ;  /* 0x0000000100007824 */ /* 0x004fce00078e0a05 */
.L_x_1931:
[----:B------:R-:W-:Y:S01]  /*20f80*/  BSSY B1, `(.L_x_1932) ;  /* 0x000002d000017945 */ /* 0x000fe20003800000 */
[----:B------:R-:W-:Y:S02]  /*20f90*/  SHF.R.S32.HI R10, RZ, 0x1f, R185 ;  /* 0x0000001fff0a7819 */ /* 0x000fe400000114b9 */
[----:B------:R-:W-:Y:S02]  /*20fa0*/  SEL R13, R186, RZ, !P0 ;  /* 0x000000ffba0d7207 */ /* 0x000fe40004000000 */
[----:B------:R-:W-:Y:S02]  /*20fb0*/  SEL R12, R7, RZ, !P0 ;  /* 0x000000ff070c7207 */ /* 0x000fe40004000000 */
[----:B-----5:R-:W-:Y:S01]  /*20fc0*/  SHF.R.S32.HI R11, RZ, 0x1f, R6 ;  /* 0x0000001fff0b7819 */ /* 0x020fe20000011406 */
[----:B------:R-:W-:Y:S06]  /*20fd0*/  @P3 BRA `(.L_x_1933) ;  /* 0x00000000009c3947 */ /* 0x000fec0003800000 */
[----:B------:R-:W4:Y:S01]  /*20fe0*/  LDC R14, c[0x0][0xbe8] ;  /* 0x0002fa00ff0e7b82 */ /* 0x000f220000000800 */
[----:B------:R-:W-:Y:S01]  /*20ff0*/  IADD3 R9, R177, -0x80, R8 ;  /* 0xffffff80b1097810 */ /* 0x000fe20007ffe008 */
[----:B----4-:R-:W-:-:S05]  /*21000*/  IMAD R2, R0, R14, RZ ;  /* 0x0000000e00027224 */ /* 0x010fca00078e02ff */
        /* <DEDUP_REMOVED lines=10> */
[----:B------:R-:W2:Y:S01]  /*210b0*/  @P0 LDC R4, c[0x0][0xbec] ;  /* 0x0002fb00ff040b82 */ /* 0x000ea20000000800 */
[----:B------:R-:W-:Y:S01]  /*210c0*/  IMAD R7, R185, UR5, R8 ;  /* 0x00000005b9077c24 */ /* 0x000fe2000f8e0208 */
[----:B------:R-:W-:-:S04]  /*210d0*/  ULDC.64 UR4, c[0x0][0xb98] ;  /* 0x0002e60000047ab9 */ /* 0x000fc80000000a00 */
[----:B------:R-:W-:Y:S02]  /*210e0*/  IADD3 R3, R3, R7, RZ ;  /* 0x0000000703037210 */ /* 0x000fe40007ffe0ff */
[----:B------:R-:W4:Y:S01]  /*210f0*/  @P0 LDC R15, c[0x0][0xbf0] ;  /* 0x0002fc00ff0f0b82 */ /* 0x000f220000000800 */
[----:B------:R-:W-:-:S04]  /*21100*/  IMAD.WIDE.U32 R2, R13, UR4, R2 ;  /* 0x000000040d027c25 */ /* 0x000fc8000f8e0002 */
[----:B--2---:R-:W-:-:S05]  /*21110*/  @P0 IMAD.HI.U32 R4, R9, R4, RZ ;  /* 0x0000000409040227 */ /* 0x004fca00078e00ff */
[----:B----4-:R-:W-:Y:S01]  /*21120*/  @P0 SHF.R.U32.HI R5, RZ, R15, R4 ;  /* 0x0000000fff050219 */ /* 0x010fe20000011604 */
        /* <DEDUP_REMOVED lines=18> */
.L_x_1933:
[----:B------:R-:W-:Y:S05]  /*21250*/  BSYNC B1 ;  /* 0x0000000000017941 */ /* 0x000fea0003800000 */
.L_x_1932:
[----:B------:R-:W-:Y:S01]  /*21260*/  ULDC.64 UR4, c[0x0][0xaa0] ;  /* 0x0002a80000047ab9 */ /* 0x000fe20000000a00 */
[----:B--2-4-:R-:W-:Y:S01]  /*21270*/  IMAD R4, R184, 0x20, R190 ;  /* 0x00000020b8047824 */ /* 0x014fe200078e02be */
[----:B------:R-:W-:Y:S01]  /*21280*/  BSSY B1, `(.L_x_1934) ;  /* 0x0000038000017945 */ /* 0x000fe20003800000 */
[----:B------:R-:W-:Y:S02]  /*21290*/  IMAD R3, R11, UR4, RZ ;  /* 0x000000040b037c24 */ /* 0x000fe4000f8e02ff */
[----:B------:R-:W-:Y:S02]  /*212a0*/  IMAD.IADD R9, R177, 0x1, R4 ;  /* 0x00000001b1097824 */ /* 0x000fe400078e0204 */
[C---:B------:R-:W-:Y:S02]  /*212b0*/  IMAD R5, R6.reuse, UR5, R3 ;  /* 0x0000000506057c24 */ /* 0x040fe4000f8e0203 */
[----:B------:R-:W-:Y:S01]  /*212c0*/  IMAD.WIDE.U32 R2, R6, UR4, RZ ;  /* 0x0000000406027c25 */ /* 0x000fe2000f8e00ff */
[----:B------:R-:W-:-:S03]  /*212d0*/  ULDC.64 UR4, c[0x0][0xae8] ;  /* 0x0002ba0000047ab9 */ /* 0x000fc60000000a00 */
[----:B------:R-:W-:Y:S01]  /*212e0*/  IMAD R6, R10, UR4, RZ ;  /* 0x000000040a067c24 */ /* 0x000fe2000f8e02ff */
[----:B------:R-:W-:Y:S01]  /*212f0*/  IADD3 R3, R3, R5, RZ ;  /* 0x0000000503037210 */ /* 0x000fe20007ffe0ff */
[----:B---3--:R-:W-:-:S04]  /*21300*/  @P2 IMAD.HI.U32 R4, R9, R20, RZ ;  /* 0x0000001409042227 */ /* 0x008fc800078e00ff */
[C---:B------:R-:W-:Y:S02]  /*21310*/  IMAD R7, R185.reuse, UR5, R6 ;  /* 0x00000005b9077c24 */ /* 0x040fe4000f8e0206 */
[----:B------:R-:W-:Y:S01]  /*21320*/  IMAD.WIDE.U32 R2, R185, UR4, R2 ;  /* 0x00000004b9027c25 */ /* 0x000fe2000f8e0002 */
[----:B------:R-:W-:-:S03]  /*21330*/  ULDC.64 UR4, c[0x0][0xaf0] ;  /* 0x0002bc0000047ab9 */ /* 0x000fc60000000a00 */
[----:B------:R-:W-:Y:S01]  /*21340*/  IMAD.MOV.U32 R5, RZ, RZ, R9 ;  /* 0x000000ffff057224 */ /* 0x000fe200078e0009 */
[----:B0-----:R-:W-:Y:S01]  /*21350*/  @P2 SHF.R.U32.HI R5, RZ, R29, R4 ;  /* 0x0000001dff052219 */ /* 0x001fe20000011604 */
[----:B------:R-:W-:Y:S02]  /*21360*/  IMAD R6, R12, UR4, RZ ;  /* 0x000000040c067c24 */ /* 0x000fe4000f8e02ff */
[----:B------:R-:W-:Y:S01]  /*21370*/  IMAD.IADD R3, R3, 0x1, R7 ;  /* 0x0000000103037824 */ /* 0x000fe200078e0207 */
[----:B------:R-:W-:Y:S01]  /*21380*/  SHF.R.S32.HI R4, RZ, 0x1f, R5 ;  /* 0x0000001fff047819 */ /* 0x000fe20000011405 */
[C---:B------:R-:W-:Y:S02]  /*21390*/  IMAD R7, R13.reuse, UR5, R6 ;  /* 0x000000050d077c24 */ /* 0x040fe4000f8e0206 */
        /* <DEDUP_REMOVED lines=19> */
[----:B------:R-:W-:Y:S02]  /*214d0*/  IADD3 R3, R3, R5, RZ ;  /* 0x0000000503037210 */ /* 0x000fe40007ffe0ff */
[----:B------:R-:W-:Y:S02]  /*214e0*/  LEA R4, P3, R2, UR4, 0x1 ;  /* 0x0000000402047c11 */ /* 0x000fe4000f8608ff */
[-C--:B------:R-:W-:Y:S01]  /*214f0*/  ISETP.GE.AND P1, PT, R0, R21.reuse, PT ;  /* 0x000000150000720c */ /* 0x080fe20003f26270 */
[----:B------:R-:W-:Y:S01]  /*21500*/  VIADD R0, R6, 0x40 ;  /* 0x0000004006007836 */ /* 0x000fe20000000000 */
[----:B------:R-:W-:Y:S02]  /*21510*/  LEA.HI.X R5, R2, UR5, R3, 0x1, P3 ;  /* 0x0000000502057c11 */ /* 0x000fe400098f0c03 */
[----:B------:R0:W2:Y:S02]  /*21520*/  SHFL.IDX PT, R2, R4, RZ, 0x181f ;  /* 0x00181fff04027589 */ /* 0x0000a400000e0000 */
[----:B------:R-:W-:-:S02]  /*21530*/  ISETP.GE.AND P0, PT, R0, R21, PT ;  /* 0x000000150000720c */ /* 0x000fc40003f06270 */
        /* <DEDUP_REMOVED lines=12> */
.L_x_1935:
[----:B------:R-:W-:Y:S05]  /*21600*/  BSYNC B1 ;  /* 0x0000000000017941 */ /* 0x000fea0003800000 */
.L_x_1934:
        /* <DEDUP_REMOVED lines=14> */
.L_x_1937:
[----:B------:R-:W-:Y:S05]  /*216f0*/  BSYNC B1 ;  /* 0x0000000000017941 */ /* 0x000fea0003800000 */
.L_x_1936:
        /* <DEDUP_REMOVED lines=14> */
.L_x_1939:
[----:B------:R-:W-:Y:S05]  /*217e0*/  BSYNC B1 ;  /* 0x0000000000017941 */ /* 0x000fea0003800000 */
.L_x_1938:
        /* <DEDUP_REMOVED lines=15> */
.L_x_1930:
[----:B------:R-:W-:Y:S05]  /*218e0*/  BSYNC B0 ;  /* 0x0000000000007941 */ /* 0x000fea0003800000 */
.L_x_1921:
[----:B------:R-:W-:Y:S02]  /*218f0*/  ULDC UR4, c[0x0][0xc3c] ;  /* 0x00030f0000047ab9 */ /* 0x000fe40000000800 */
[----:B-1----:R-:W-:-:S13]  /*21900*/  ISETP.GE.AND P0, PT, R27, UR4, PT ;  /* 0x000000041b007c0c */ /* 0x002fda000bf06270 */
[----:B------:R-:W-:Y:S05]  /*21910*/  @!P0 BRA `(.L_x_1940) ;  /* 0xfffffdf8004c8947 */ /* 0x000fea000383ffff */
[----:B------:R-:W-:Y:S05]  /*21920*/  BRA `(.L_x_1654) ;  /* 0x0000008000c47947 */ /* 0x000fea0003800000 */
.L_x_1652:
[----:B------:R-:W-:-:S08]  /*21930*/  NOP ;  /* 0x0000000000007918 */ /* 0x000fd00000000000 */
[----:B------:R-:W0:-:S00]  /*21940*/  USETMAXREG.DEALLOC.CTAPOOL 0x18 ;  /* 0x00000018000079c8 */ /* 0x000e0000080e0500 */
        /* <DEDUP_REMOVED lines=16> */
.L_x_1941:
[----:B------:R-:W-:Y:S01]  /*21a50*/  LOP3.LUT R0, R4, 0x1f, RZ, 0xc0, !PT ;  /* 0x0000001f04007812 */ /* 0x000fe200078ec0ff */
[----:B------:R-:W-:Y:S01]  /*21a60*/  ULDC UR4, c[0x0][0xc3c] ;  /* 0x00030f0000047ab9 */ /* 0x000fe20000000800 */
[----:B------:R-:W-:Y:S01]  /*21a70*/  ULDC.64 UR6, c[0x0][0x208] ;  /* 0x0000820000067ab9 */ /* 0x000fe20000000a00 */
[----:B------:R-:W-:Y:S01]  /*21a80*/  ULDC UR5, c[0x0][0xc38] ;  /* 0x00030e0000057ab9 */ /* 0x000fe20000000800 */
        /* <DEDUP_REMOVED lines=20> */
[----:B-1----:R-:W-:-:S04]  /*21bd0*/  SEL R8, R8, RZ, P3 ;  /* 0x000000ff08087207 */ /* 0x002fc80001800000 */
[----:B------:R-:W-:-:S05]  /*21be0*/  IADD3 R8, R7, R8, RZ ;  /* 0x0000000807087210 */ /* 0x000fca0007ffe0ff */
        /* <DEDUP_REMOVED lines=12> */
[----:B------:R-:W-:Y:S01]  /*21cb0*/  MOV R7, R2 ;  /* 0x0000000200077202 */ /* 0x000fe20000000f00 */
[----:B------:R-:W-:Y:S01]  /*21cc0*/  UMOV UR4, URZ ;  /* 0x0000003f00047c82 */ /* 0x000fe20008000000 */
[----:B------:R-:W-:Y:S01]  /*21cd0*/  ULDC UR7, c[0x0][0xc3c] ;  /* 0x00030f0000077ab9 */ /* 0x000fe20000000800 */
[----:B------:R-:W-:-:S05]  /*21ce0*/  ULDC UR5, c[0x0][0xc38] ;  /* 0x00030e0000057ab9 */ /* 0x000fca0000000800 */
.L_x_1947:
        /* <DEDUP_REMOVED lines=13> */
.L_x_1946:
[----:B------:R-:W-:Y:S05]  /*21dc0*/  BSYNC B0 ;  /* 0x0000000000007941 */ /* 0x000fea0003800000 */
.L_x_1945:
[----:B0----5:R-:W0:Y:S02]  /*21dd0*/  SHFL.UP PT, R2, R5, 0x1, RZ ;  /* 0x0420000005027989 */ /* 0x021e2400000e00ff */
        /* <DEDUP_REMOVED lines=19> */
[----:B------:R-:W-:-:S07]  /*21f10*/  MOV R6, R10 ;  /* 0x0000000a00067202 */ /* 0x000fce0000000f00 */
.L_x_1943:
        /* <DEDUP_REMOVED lines=21> */
.L_x_1948:
[----:B-1----:R-:W-:Y:S01]  /*22070*/  IADD3 R2, RZ, -R3, RZ ;  /* 0x80000003ff027210 */ /* 0x002fe20007ffe0ff */
[----:B---3--:R-:W-:-:S04]  /*22080*/  IMAD R16, R16, UR5, R7 ;  /* 0x0000000510107c24 */ /* 0x008fc8000f8e0207 */
[----:B------:R-:W-:Y:S02]  /*22090*/  IMAD R7, R2, R11, RZ ;  /* 0x0000000b02077224 */ /* 0x000fe400078e02ff */
[----:B------:R-:W-:-:S04]  /*220a0*/  IMAD.MOV.U32 R2, RZ, RZ, RZ ;  /* 0x000000ffff027224 */ /* 0x000fc800078e00ff */
[----:B------:R-:W-:Y:S01]  /*220b0*/  IMAD.HI.U32 R3, R3, R7, R2 ;  /* 0x0000000703037227 */ /* 0x000fe200078e0002 */
[----:B------:R-:W-:Y:S02]  /*220c0*/  IADD3 R2, -R16, UR6, RZ ;  /* 0x0000000610027c10 */ /* 0x000fe4000fffe1ff */
[----:B------:R-:W-:Y:S02]  /*220d0*/  IABS R7, R9 ;  /* 0x0000000900077213 */ /* 0x000fe40000000000 */
[----:B--2---:R-:W-:-:S03]  /*220e0*/  IABS R6, R2 ;  /* 0x0000000200067213 */ /* 0x004fc60000000000 */
        /* <DEDUP_REMOVED lines=10> */
[----:B------:R-:W-:-:S05]  /*22190*/  @P0 IADD3 R3, R3, 0x1, RZ ;  /* 0x0000000103030810 */ /* 0x000fca0007ffe0ff */
[----:B------:R-:W-:-:S04]  /*221a0*/  IMAD.MOV.U32 R11, RZ, RZ, R3 ;  /* 0x000000ffff0b7224 */ /* 0x000fc800078e0003 */
[----:B------:R-:W-:Y:S01]  /*221b0*/  @!P2 IMAD.MOV R11, RZ, RZ, -R11 ;  /* 0x000000ffff0ba224 */ /* 0x000fe200078e0a0b */
[----:B------:R-:W-:-:S05]  /*221c0*/  @!P1 LOP3.LUT R11, RZ, R9, RZ, 0x33, !PT ;  /* 0x00000009ff0b9212 */ /* 0x000fca00078e33ff */
[----:B------:R-:W-:Y:S01]  /*221d0*/  IMAD R6, R10, R11, RZ ;  /* 0x0000000b0a067224 */ /* 0x000fe200078e02ff */
[----:B------:R-:W-:-:S03]  /*221e0*/  IADD3 R11, -R11, RZ, RZ ;  /* 0x000000ff0b0b7210 */ /* 0x000fc60007ffe1ff */
[----:B------:R-:W-:Y:S02]  /*221f0*/  IMAD.MOV R3, RZ, RZ, -R6 ;  /* 0x000000ffff037224 */ /* 0x000fe400078e0a06 */
[----:B------:R-:W-:-:S03]  /*22200*/  IMAD R9, R9, R11, R2 ;  /* 0x0000000b09097224 */ /* 0x000fc600078e0202 */
[----:B------:R-:W-:-:S04]  /*22210*/  VIADDMNMX R10, R3, UR5, R10, PT ;  /* 0x00000005030a7c46 */ /* 0x000fc8000b80010a */
[----:B------:R-:W-:-:S04]  /*22220*/  IABS R7, R10 ;  /* 0x0000000a00077213 */ /* 0x000fc80000000000 */
[----:B------:R-:W1:Y:S08]  /*22230*/  I2F.RP R8, R7 ;  /* 0x0000000700087306 */ /* 0x000e700000209400 */
[----:B-1----:R-:W1:Y:S02]  /*22240*/  MUFU.RCP R8, R8 ;  /* 0x0000000800087308 */ /* 0x002e640000001000 */
[----:B-1----:R-:W-:Y:S01]  /*22250*/  VIADD R3, R8, 0xffffffe ;  /* 0x0ffffffe08037836 */ /* 0x002fe20000000000 */
[----:B------:R-:W-:-:S05]  /*22260*/  IABS R8, R10 ;  /* 0x0000000a00087213 */ /* 0x000fca0000000000 */
[----:B------:R-:W1:Y:S01]  /*22270*/  F2I.FTZ.U32.TRUNC.NTZ R3, R3 ;  /* 0x0000000300037305 */ /* 0x000e62000021f000 */
[----:B------:R-:W-:Y:S02]  /*22280*/  IMAD.MOV R8, RZ, RZ, -R8 ;  /* 0x000000ffff087224 */ /* 0x000fe400078e0a08 */
[----:B-1----:R-:W-:-:S04]  /*22290*/  IMAD.MOV R2, RZ, RZ, -R3 ;  /* 0x000000ffff027224 */ /* 0x002fc800078e0a03 */
[----:B------:R-:W-:Y:S02]  /*222a0*/  IMAD R11, R2, R7, RZ ;  /* 0x00000007020b7224 */ /* 0x000fe400078e02ff */
[----:B------:R-:W-:-:S04]  /*222b0*/  IMAD.MOV.U32 R2, RZ, RZ, RZ ;  /* 0x000000ffff027224 */ /* 0x000fc800078e00ff */
[----:B------:R-:W-:Y:S01]  /*222c0*/  IMAD.HI.U32 R2, R3, R11, R2 ;  /* 0x0000000b03027227 */ /* 0x000fe200078e0002 */
[----:B------:R-:W-:Y:S02]  /*222d0*/  IABS R11, R9 ;  /* 0x00000009000b7213 */ /* 0x000fe40000000000 */
[C---:B------:R-:W-:Y:S01]  /*222e0*/  LOP3.LUT R3, R9.reuse, R10, RZ, 0x3c, !PT ;  /* 0x0000000a09037212 */ /* 0x040fe200078e3cff */
[----:B------:R-:W-:Y:S02]  /*222f0*/  IMAD.IADD R9, R9, 0x1, R6 ;  /* 0x0000000109097824 */ /* 0x000fe400078e0206 */
[----:B------:R-:W-:Y:S01]  /*22300*/  IMAD.HI.U32 R2, R2, R11, RZ ;  /* 0x0000000b02027227 */ /* 0x000fe200078e00ff */
[----:B------:R-:W-:-:S03]  /*22310*/  ISETP.GE.AND P2, PT, R3, RZ, PT ;  /* 0x000000ff0300720c */ /* 0x000fc60003f46270 */
[----:B------:R-:W-:-:S05]  /*22320*/  IMAD R8, R2, R8, R11 ;  /* 0x0000000802087224 */ /* 0x000fca00078e020b */
[----:B------:R-:W-:-:S13]  /*22330*/  ISETP.GT.U32.AND P1, PT, R7, R8, PT ;  /* 0x000000080700720c */ /* 0x000fda0003f24070 */
[----:B------:R-:W-:Y:S01]  /*22340*/  @!P1 IMAD.IADD R8, R8, 0x1, -R7 ;  /* 0x0000000108089824 */ /* 0x000fe200078e0a07 */
[----:B------:R-:W-:Y:S02]  /*22350*/  @!P1 IADD3 R2, R2, 0x1, RZ ;  /* 0x0000000102029810 */ /* 0x000fe40007ffe0ff */
[----:B------:R-:W-:Y:S02]  /*22360*/  ISETP.NE.AND P1, PT, R10, RZ, PT ;  /* 0x000000ff0a00720c */ /* 0x000fe40003f25270 */
[----:B------:R-:W-:-:S13]  /*22370*/  ISETP.GE.U32.AND P0, PT, R8, R7, PT ;  /* 0x000000070800720c */ /* 0x000fda0003f06070 */
[----:B------:R-:W-:-:S04]  /*22380*/  @P0 VIADD R2, R2, 0x1 ;  /* 0x0000000102020836 */ /* 0x000fc80000000000 */
[----:B------:R-:W-:Y:S01]  /*22390*/  @!P2 IMAD.MOV R2, RZ, RZ, -R2 ;  /* 0x000000ffff02a224 */ /* 0x000fe200078e0a02 */
[----:B------:R-:W-:Y:S01]  /*223a0*/  @!P1 LOP3.LUT R2, RZ, R10, RZ, 0x33, !PT ;  /* 0x0000000aff029212 */ /* 0x000fe200078e33ff */
[----:B------:R-:W-:-:S04]  /*223b0*/  IMAD.MOV R10, RZ, RZ, -R10 ;  /* 0x000000ffff0a7224 */ /* 0x000fc800078e0a0a */
[----:B------:R-:W-:Y:S01]  /*223c0*/  IMAD R18, R2, R10, R9 ;  /* 0x0000000a02127224 */ /* 0x000fe200078e0209 */
[----:B------:R-:W-:-:S04]  /*223d0*/  LOP3.LUT R2, RZ, R2, RZ, 0x33, !PT ;  /* 0x00000002ff027212 */ /* 0x000fc800078e33ff */
[----:B------:R-:W-:Y:S01]  /*223e0*/  IADD3 R17, R5, R2, RZ ;  /* 0x0000000205117210 */ /* 0x000fe20007ffe0ff */
[----:B------:R-:W-:Y:S06]  /*223f0*/  BRA `(.L_x_1949) ;  /* 0x00000000000c7947 */ /* 0x000fec0003800000 */
.L_x_1944:
[----:B------:R-:W-:Y:S02]  /*22400*/  IMAD.MOV.U32 R17, RZ, RZ, RZ ;  /* 0x000000ffff117224 */ /* 0x000fe400078e00ff */
[----:B------:R-:W-:Y:S02]  /*22410*/  IMAD.U32 R16, RZ, RZ, UR6 ;  /* 0x00000006ff107e24 */ /* 0x000fe4000f8e00ff */
[----:B------:R-:W-:-:S07]  /*22420*/  IMAD.MOV.U32 R18, RZ, RZ, RZ ;  /* 0x000000ffff127224 */ /* 0x000fce00078e00ff */
.L_x_1949:
[----:B------:R-:W-:-:S13]  /*22430*/  ISETP.NE.AND P0, PT, R0, RZ, PT ;  /* 0x000000ff0000720c */ /* 0x000fda0003f05270 */
[----:B------:R-:W1:Y:S01]  /*22440*/  @!P0 S2R R3, SR_CgaCtaId ;  /* 0x0000000000038919 */ /* 0x000e620000008800 */
[----:B------:R-:W-:-:S04]  /*22450*/  @!P0 MOV R0, 0x400 ;  /* 0x0000040000008802 */ /* 0x000fc80000000f00 */
[----:B-1----:R-:W-:-:S05]  /*22460*/  @!P0 LEA R0, R3, R0, 0x18 ;  /* 0x0000000003008211 */ /* 0x002fca00078ec0ff */
[----:B------:R2:W-:Y:S01]  /*22470*/  @!P0 STS.128 [R0+0x2a8d0], R16 ;  /* 0x02a8d01000008388 */ /* 0x0005e20000000c00 */
[----:B------:R-:W-:Y:S06]  /*22480*/  BAR.ARV 0x5, 0x180 ;  /* 0x0146000000007b1d */ /* 0x000fec0000002000 */
.L_x_1942:
[----:B--2---:R-:W-:Y:S01]  /*22490*/  IMAD.MOV.U32 R0, RZ, RZ, 0x1 ;  /* 0x00000001ff007424 */ /* 0x004fe200078e00ff */
[----:B------:R2:W-:Y:S01]  /*224a0*/  STL [R1+0x4], RZ ;  /* 0x000004ff01007387 */ /* 0x0005e20000100800 */
[----:B------:R-:W-:Y:S02]  /*224b0*/  ULDC UR4, c[0x0][0xc3c] ;  /* 0x00030f0000047ab9 */ /* 0x000fe40000000800 */
[----:B-1----:R-:W-:Y:S01]  /*224c0*/  ISETP.GE.AND P0, PT, R19, UR4, PT ;  /* 0x0000000413007c0c */ /* 0x002fe2000bf06270 */
[----:B------:R2:W-:Y:S04]  /*224d0*/  STL [R1+0x18], R0 ;  /* 0x0000180001007387 */ /* 0x0005e80000100800 */
[----:B------:R2:W-:Y:S08]  /*224e0*/  STL [R1+0x48], RZ ;  /* 0x000048ff01007387 */ /* 0x0005f00000100800 */
[----:B--2---:R-:W-:Y:S05]  /*224f0*/  @P0 BRA `(.L_x_1950) ;  /* 0x0000007000e80947 */ /* 0x004fea0003800000 */
[----:B------:R-:W1:Y:S01]  /*22500*/  S2UR UR5, SR_CgaCtaId ;  /* 0x00000000000579c3 */ /* 0x000e620000008800 */
[C---:B------:R-:W-:Y:S01]  /*22510*/  SHF.L.U32 R0, R4.reuse, 0x3, RZ ;  /* 0x0000000304007819 */ /* 0x040fe200000006ff */
[----:B------:R-:W-:Y:S01]  /*22520*/  UMOV UR4, 0x400 ;  /* 0x0000040000047882 */ /* 0x000fe20000000000 */
[----:B------:R-:W-:Y:S01]  /*22530*/  LOP3.LUT R5, R4, 0x7f, RZ, 0xc0, !PT ;  /* 0x0000007f04057812 */ /* 0x000fe200078ec0ff */
[----:B------:R-:W-:Y:S01]  /*22540*/  BSSY B8, `(.L_x_1950) ;  /* 0x0000735000087945 */ /* 0x000fe20003800000 */
[C---:B------:R-:W-:Y:S01]  /*22550*/  LOP3.LUT R3, R0.reuse, 0x1f8, RZ, 0xc0, !PT ;  /* 0x000001f800037812 */ /* 0x040fe200078ec0ff */
[----:B------:R-:W-:Y:S01]  /*22560*/  ULDC.64 UR38, c[0x0][0x198] ;  /* 0x0000660000267ab9 */ /* 0x000fe20000000a00 */
[----:B------:R-:W-:Y:S01]  /*22570*/  LOP3.LUT R0, R0, 0x38, RZ, 0xc0, !PT ;  /* 0x0000003800007812 */ /* 0x000fe200078ec0ff */
[----:B0-----:R-:W-:Y:S01]  /*22580*/  IMAD.SHL.U32 R2, R5, 0x8, RZ ;  /* 0x0000000805027824 */ /* 0x001fe200078e00ff */
[----:B------:R-:W-:Y:S01]  /*22590*/  LOP3.LUT R3, R3, 0x38, R4, 0x78, !PT ;  /* 0x0000003803037812 */ /* 0x000fe200078e7804 */
[----:B------:R-:W-:Y:S01]  /*225a0*/  IMAD.SHL.U32 R4, R4, 0x10, RZ ;  /* 0x0000001004047824 */ /* 0x000fe200078e00ff */
[----:B------:R-:W-:Y:S01]  /*225b0*/  SHF.R.U32.HI R5, RZ, 0x3, R5 ;  /* 0x00000003ff057819 */ /* 0x000fe20000011605 */
[----:B------:R-:W-:Y:S01]  /*225c0*/  ULDC UR36, c[0x0][0xc] ;  /* 0x0000030000247ab9 */ /* 0x000fe20000000800 */
[----:B------:R-:W-:-:S02]  /*225d0*/  LOP3.LUT R2, R3, 0x200, R2, 0xf8, !PT ;  /* 0x0000020003027812 */ /* 0x000fc400078ef802 */
[----:B------:R-:W-:Y:S01]  /*225e0*/  LOP3.LUT R4, R5, 0x70, R4, 0xf8, !PT ;  /* 0x0000007005047812 */ /* 0x000fe200078ef804 */
[----:B-1----:R-:W-:-:S06]  /*225f0*/  ULEA UR4, UR5, UR4, 0x18 ;  /* 0x0000000405047291 */ /* 0x002fcc000f8ec03f */
[----:B------:R-:W-:-:S05]  /*22600*/  IMAD.U32 R3, RZ, RZ, UR4 ;  /* 0x00000004ff037e24 */ /* 0x000fca000f8e00ff */
[----:B------:R0:W-:Y:S02]  /*22610*/  STL [R1], R3 ;  /* 0x0000000301007387 */ /* 0x0001e40000100800 */
[----:B0-----:R-:W-:Y:S01]  /*22620*/  IMAD R3, R2, 0x2, R3 ;  /* 0x0000000202037824 */ /* 0x001fe200078e0203 */
[----:B------:R-:W-:-:S04]  /*22630*/  MOV R2, 0x1 ;  /* 0x0000000100027802 */ /* 0x000fc80000000f00 */
[----:B------:R0:W-:Y:S04]  /*22640*/  STL [R1+0x28], R3 ;  /* 0x0000280301007387 */ /* 0x0001e80000100800 */
[----:B------:R-:W-:Y:S04]  /*22650*/  STL [R1+0x48], RZ ;  /* 0x000048ff01007387 */ /* 0x000fe80000100800 */
[----:B------:R1:W-:Y:S01]  /*22660*/  STL [R1+0x20], R2 ;  /* 0x0000200201007387 */ /* 0x0003e20000100800 */
[----:B0-----:R-:W-:-:S03]  /*22670*/  IMAD.MOV.U32 R3, RZ, RZ, 0x1 ;  /* 0x00000001ff037424 */ /* 0x001fc600078e00ff */
[----:B------:R0:W-:Y:S04]  /*22680*/  STL [R1+0x8], RZ ;  /* 0x000008ff01007387 */ /* 0x0001e80000100800 */
[----:B------:R0:W-:Y:S01]  /*22690*/  STL [R1+0x4], RZ ;  /* 0x000004ff01007387 */ /* 0x0001e20000100800 */
[----:B-1----:R-:W-:-:S03]  /*226a0*/  LOP3.LUT R2, R0, 0x40, RZ, 0xfc, !PT ;  /* 0x0000004000027812 */ /* 0x002fc600078efcff */
[----:B------:R0:W-:Y:S01]  /*226b0*/  STL [R1+0x18], R3 ;  /* 0x0000180301007387 */ /* 0x0001e20000100800 */
[----:B------:R-:W-:-:S07]  /*226c0*/  LOP3.LUT R0, R0, 0x80, RZ, 0xfc, !PT ;  /* 0x0000008000007812 */ /* 0x000fce00078efcff */
.L_x_2106:
[----:B------:R-:W-:Y:S05]  /*226d0*/  YIELD ;  /* 0x0000000000007946 */ /* 0x000fea0003800000 */
[----:B------:R-:W-:Y:S01]  /*226e0*/  ULDC.64 UR4, c[0x0][0xa28] ;  /* 0x00028a0000047ab9 */ /* 0x000fe20000000a00 */
[----:B------:R-:W-:Y:S02]  /*226f0*/  CS2R R6, SRZ ;  /* 0x0000000000067805 */ /* 0x000fe4000001ff00 */
[----:B------:R-:W-:Y:S01]  /*22700*/  ISETP.NE.U32.AND P0, PT, RZ, UR4, PT ;  /* 0x00000004ff007c0c */ /* 0x000fe2000bf05070 */
[----:B01----:R-:W1:Y:S01]  /*22710*/  LDC.64 R12, c[0x0][0xa00] ;  /* 0x00028000ff0c7b82 */ /* 0x003e620000000a00 */
[----:B------:R-:W-:Y:S01]  /*22720*/  ULDC.64 UR10, c[0x0][0x208] ;  /* 0x00008200000a7ab9 */ /* 0x000fe20000000a00 */
[----:B------:R-:W-:Y:S01]  /*22730*/  ULDC.64 UR6, c[0x0][0xa08] ;  /* 0x0002820000067ab9 */ /* 0x000fe20000000a00 */
[----:B------:R-:W-:Y:S01]  /*22740*/  ISETP.NE.AND.EX P0, PT, RZ, UR5, PT, P0 ;  /* 0x00000005ff007c0c */ /* 0x000fe2000bf05300 */
[----:B------:R-:W-:Y:S01]  /*22750*/  ULDC.64 UR4, c[0x0][0xa18] ;  /* 0x0002860000047ab9 */ /* 0x000fe20000000a00 */
[----:B------:R-:W-:-:S03]  /*22760*/  ULDC.64 UR8, c[0x0][0xa10] ;  /* 0x0002840000087ab9 */ /* 0x000fc60000000a00 */
[----:B------:R-:W2:Y:S08]  /*22770*/  LDC.64 R4, c[0x0][0xa08] ;  /* 0x00028200ff047b82 */ /* 0x000eb00000000a00 */
[----:B0--3--:R-:W0:Y:S02]  /*22780*/  @P0 LDC.64 R2, c[0x0][0xa28] ;  /* 0x00028a00ff020b82 */ /* 0x009e240000000a00 */
[----:B0-----:R-:W-:-:S05]  /*22790*/  @P0 IMAD.WIDE R2, R19, 0x4, R2 ;  /* 0x0000000413020825 */ /* 0x001fca00078e0202 */
[----:B------:R0:W5:Y:S01]  /*227a0*/  @P0 LDG.E R6, desc[UR10][R2.64] ;  /* 0x0000000a02060981 */ /* 0x000162000c1e1900 */
[----:B------:R-:W-:Y:S01]  /*227b0*/  ISETP.NE.U32.AND P0, PT, RZ, UR4, PT ;  /* 0x00000004ff007c0c */ /* 0x000fe2000bf05070 */
[----:B-1----:R-:W-:Y:S01]  /*227c0*/  IMAD.WIDE R12, R19, 0x4, R12 ;  /* 0x00000004130c7825 */ /* 0x002fe200078e020c */
[----:B------:R-:W-:Y:S02]  /*227d0*/  ISETP.NE.U32.AND P2, PT, RZ, UR6, PT ;  /* 0x00000006ff007c0c */ /* 0x000fe4000bf45070 */
[----:B------:R-:W-:Y:S01]  /*227e0*/  ISETP.NE.AND.EX P0, PT, RZ, UR5, PT, P0 ;  /* 0x00000005ff007c0c */ /* 0x000fe2000bf05300 */
[----:B------:R-:W-:Y:S01]  /*227f0*/  ULDC.64 UR4, c[0x0][0xa00] ;  /* 0x0002800000047ab9 */ /* 0x000fe20000000a00 */
[----:B------:R-:W-:Y:S01]  /*22800*/  ISETP.NE.U32.AND P4, PT, RZ, UR8, PT ;  /* 0x00000008ff007c0c */ /* 0x000fe2000bf85070 */
[----:B------:R-:W-:Y:S01]  /*22810*/  IMAD.MOV.U32 R8, RZ, RZ, RZ ;  /* 0x000000ffff087224 */ /* 0x000fe200078e00ff */
[----:B------:R-:W-:Y:S01]  /*22820*/  ISETP.NE.U32.AND P1, PT, RZ, UR4, PT ;  /* 0x00000004ff007c0c */ /* 0x000fe2000bf25070 */
[----:B0-----:R-:W0:Y:S01]  /*22830*/  LDC.64 R2, c[0x0][0xa10] ;  /* 0x00028400ff027b82 */ /* 0x001e220000000a00 */
[----:B------:R-:W-:-:S02]  /*22840*/  IMAD.MOV.U32 R0, RZ, RZ, RZ ;  /* 0x000000ffff007224 */ /* 0x000fc400078e00ff */
[----:B------:R-:W-:Y:S01]  /*22850*/  ISETP.NE.AND.EX P3, PT, RZ, UR5, PT, P1 ;  /* 0x00000005ff007c0c */ /* 0x000fe2000bf65310 */
[----:B--2---:R-:W-:-:S04]  /*22860*/  IMAD.WIDE R4, R19, 0x4, R4 ;  /* 0x0000000413047825 */ /* 0x004fc800078e0204 */
[----:B------:R-:W1:Y:S01]  /*22870*/  @P0 LDC.64 R10, c[0x0][0xa18] ;  /* 0x00028600ff0a0b82 */ /* 0x000e620000000a00 */
[----:B------:R-:W-:Y:S01]  /*22880*/  ULDC UR4, c[0x0][0x288] ;  /* 0x0000a20000047ab9 */ /* 0x000fe20000000800 */
[----:B------:R-:W-:Y:S02]  /*22890*/  ISETP.NE.AND.EX P1, PT, RZ, UR7, PT, P2 ;  /* 0x00000007ff007c0c */ /* 0x000fe4000bf25320 */
[----:B------:R-:W-:-:S04]  /*228a0*/  ISETP.NE.AND.EX P2, PT, RZ, UR9, PT, P4 ;  /* 0x00000009ff007c0c */ /* 0x000fc8000bf45340 */
[----:B------:R-:W2:Y:S07]  /*228b0*/  @P3 LDG.E R7, desc[UR10][R12.64] ;  /* 0x0000000a0c073981 */ /* 0x000eae000c1e1900 */
[----:B------:R-:W5:Y:S01]  /*228c0*/  @P1 LDG.E R8, desc[UR10][R4.64] ;  /* 0x0000000a04081981 */ /* 0x000f62000c1e1900 */
        /* <DEDUP_REMOVED lines=15> */
[----:B--2---:R0:W-:Y:S01]  /*229c0*/  STL [R1+0x3c], R7 ;  /* 0x00003c0701007387 */ /* 0x0041e20000100800 */
[----:B------:R-:W-:Y:S01]  /*229d0*/  MOV R11, R7 ;  /* 0x00000007000b7202 */ /* 0x000fe20000000f00 */
[----:B0-----:R-:W-:Y:S01]  /*229e0*/  IMAD.U32 R7, RZ, RZ, UR4 ;  /* 0x00000004ff077e24 */ /* 0x001fe2000f8e00ff */
[----:B------:R-:W-:Y:S06]  /*229f0*/  @P0 BRA `(.L_x_1951) ;  /* 0x0000000000180947 */ /* 0x000fec0003800000 */
[----:B------:R-:W-:Y:S05]  /*22a00*/  @!P3 BRA `(.L_x_1951) ;  /* 0x000000000014b947 */ /* 0x000fea0003800000 */
[----:B------:R-:W-:Y:S02]  /*22a10*/  ULDC.64 UR4, c[0x0][0x208] ;  /* 0x0000820000047ab9 */ /* 0x000fe40000000a00 */
[----:B------:R-:W2:Y:S04]  /*22a20*/  LDG.E R9, desc[UR4][R12.64] ;  /* 0x000000040c097981 */ /* 0x000ea8000c1e1900 */
[----:B------:R-:W2:Y:S02]  /*22a30*/  LDG.E R12, desc[UR4][R12.64+0x4] ;  /* 0x000004040c0c7981 */ /* 0x000ea4000c1e1900 */
[----:B--2---:R-:W-:-:S05]  /*22a40*/  IMAD.IADD R11, R12, 0x1, -R9 ;  /* 0x000000010c0b7824 */ /* 0x004fca00078e0a09 */
[----:B------:R0:W-:Y:S02]  /*22a50*/  STL [R1+0x3c], R11 ;  /* 0x00003c0b01007387 */ /* 0x0001e40000100800 */
.L_x_1951:
[----:B-----5:R-:W-:Y:S01]  /*22a60*/  IMAD.IADD R8, R8, 0x1, R6 ;  /* 0x0000000108087824 */ /* 0x020fe200078e0206 */
[----:B------:R-:W-:Y:S02]  /*22a70*/  ULDC.64 UR4, c[0x0][0xa20] ;  /* 0x0002880000047ab9 */ /* 0x000fe40000000a00 */
[----:B------:R-:W-:Y:S02]  /*22a80*/  ISETP.NE.U32.AND P0, PT, RZ, UR4, PT ;  /* 0x00000004ff007c0c */ /* 0x000fe4000bf05070 */
[----:B------:R1:W-:Y:S02]  /*22a90*/  STL [R1+0x1c], R8 ;  /* 0x00001c0801007387 */ /* 0x0003e40000100800 */
[----:B------:R-:W-:-:S13]  /*22aa0*/  ISETP.NE.AND.EX P0, PT, RZ, UR5, PT, P0 ;  /* 0x00000005ff007c0c */ /* 0x000fda000bf05300 */
[----:B-1----:R-:W-:Y:S05]  /*22ab0*/  @!P0 BRA `(.L_x_1952) ;  /* 0x0000000000148947 */ /* 0x002fea0003800000 */
[----:B------:R-:W1:Y:S01]  /*22ac0*/  LDC.64 R4, c[0x0][0xa20] ;  /* 0x00028800ff047b82 */ /* 0x000e620000000a00 */
[----:B------:R-:W-:Y:S01]  /*22ad0*/  ULDC.64 UR4, c[0x0][0x208] ;  /* 0x0000820000047ab9 */ /* 0x000fe20000000a00 */
[----:B-1----:R-:W-:-:S05]  /*22ae0*/  IMAD.WIDE R4, R19, 0x4, R4 ;  /* 0x0000000413047825 */ /* 0x002fca00078e0204 */
[----:B------:R1:W5:Y:S01]  /*22af0*/  LDG.E R7, desc[UR4][R4.64] ;  /* 0x0000000404077981 */ /* 0x000362000c1e1900 */
[----:B------:R-:W-:Y:S05]  /*22b00*/  BRA `(.L_x_1953) ;  /* 0x0000000000147947 */ /* 0x000fea0003800000 */
.L_x_1952:
[----:B------:R-:W-:Y:S05]  /*22b10*/  @!P1 BRA `(.L_x_1953) ;  /* 0x0000000000109947 */ /* 0x000fea0003800000 */
[----:B------:R-:W-:Y:S02]  /*22b20*/  ULDC.64 UR4, c[0x0][0x208] ;  /* 0x0000820000047ab9 */ /* 0x000fe40000000a00 */
[----:B------:R-:W2:Y:S04]  /*22b30*/  LDG.E R7, desc[UR4][R4.64] ;  /* 0x0000000404077981 */ /* 0x000ea8000c1e1900 */
[----:B------:R-:W2:Y:S02]  /*22b40*/  LDG.E R4, desc[UR4][R4.64+0x4] ;  /* 0x0000040404047981 */ /* 0x000ea4000c1e1900 */
[----:B--2---:R-:W-:-:S07]  /*22b50*/  IADD3 R7, -R7, R4, RZ ;  /* 0x0000000407077210 */ /* 0x004fce0007ffe1ff */
.L_x_1953:
[----:B------:R-:W-:Y:S02]  /*22b60*/  ULDC.64 UR4, c[0x0][0x208] ;  /* 0x0000820000047ab9 */ /* 0x000fe40000000a00 */
[----:B-1----:R-:W2:Y:S04]  /*22b70*/  @P2 LDG.E R4, desc[UR4][R2.64] ;  /* 0x0000000402042981 */ /* 0x002ea8000c1e1900 */
[----:B------:R1:W2:Y:S01]  /*22b80*/  @P2 LDG.E R2, desc[UR4][R2.64+0x4] ;  /* 0x0000040402022981 */ /* 0x0002a2000c1e1900 */
[----:B------:R-:W-:Y:S02]  /*22b90*/  IMAD.SHL.U32 R12, R17, 0x80, RZ ;  /* 0x00000080110c7824 */ /* 0x000fe400078e00ff */
[----:B-----5:R-:W-:Y:S02]  /*22ba0*/  IMAD.IADD R9, R7, 0x1, -R6 ;  /* 0x0000000107097824 */ /* 0x020fe400078e0a06 */
[----:B------:R-:W-:Y:S01]  /*22bb0*/  VIADD R7, R12, 0x7f ;  /* 0x0000007f0c077836 */ /* 0x000fe20000000000 */
[----:B------:R3:W-:Y:S01]  /*22bc0*/  STL [R1+0x30], R12 ;  /* 0x0000300c01007387 */ /* 0x0007e20000100800 */
[----:B-1----:R-:W1:Y:S02]  /*22bd0*/  LDC R3, c[0x0][0x448] ;  /* 0x00011200ff037b82 */ /* 0x002e640000000800 */
[----:B-1----:R-:W-:-:S13]  /*22be0*/  ISETP.NE.AND P1, PT, R3, 0x1, PT ;  /* 0x000000010300780c */ /* 0x002fda0003f25270 */
[----:B------:R-:W1:Y:S08]  /*22bf0*/  @P1 LDC R3, c[0x0][0x44c] ;  /* 0x00011300ff031b82 */ /* 0x000e700000000800 */
[----:B------:R-:W4:Y:S01]  /*22c00*/  @P1 LDC R5, c[0x0][0x450] ;  /* 0x00011400ff051b82 */ /* 0x000f220000000800 */
[----:B--2---:R-:W-:Y:S02]  /*22c10*/  @P2 IMAD.IADD R10, R2, 0x1, -R4 ;  /* 0x00000001020a2824 */ /* 0x004fe400078e0a04 */
[----:B-1----:R-:W-:-:S03]  /*22c20*/  @P1 IMAD.HI.U32 R2, R7, R3, RZ ;  /* 0x0000000307021227 */ /* 0x002fc600078e00ff */
[----:B------:R-:W-:Y:S02]  /*22c30*/  IADD3 R6, R9, R10, RZ ;  /* 0x0000000a09067210 */ /* 0x000fe40007ffe0ff */
[----:B----4-:R-:W-:Y:S02]  /*22c40*/  @P1 SHF.R.U32.HI R7, RZ, R5, R2 ;  /* 0x00000005ff071219 */ /* 0x010fe40000011602 */
[C---:B------:R-:W-:Y:S01]  /*22c50*/  IADD3 R17, R6.reuse, 0x1, -R11 ;  /* 0x0000000106117810 */ /* 0x040fe20007ffe80b */
[----:B------:R-:W-:-:S04]  /*22c60*/  VIADD R2, R6, 0x5f ;  /* 0x0000005f06027836 */ /* 0x000fc80000000000 */
[----:B------:R-:W-:-:S04]  /*22c70*/  IMAD.HI R2, R2, 0x2aaaaaab, RZ ;  /* 0x2aaaaaab02027827 */ /* 0x000fc800078e02ff */
[----:B------:R-:W-:Y:S01]  /*22c80*/  IMAD.IADD R7, R17, 0x1, R7 ;  /* 0x0000000111077824 */ /* 0x000fe200078e0207 */
[----:B------:R-:W-:-:S04]  /*22c90*/  SHF.R.U32.HI R21, RZ, 0x1f, R2 ;  /* 0x0000001fff157819 */ /* 0x000fc80000011602 */
[----:B------:R-:W-:Y:S02]  /*22ca0*/  LEA.HI.SX32 R21, R2, R21, 0x1c ;  /* 0x0000001502157211 */ /* 0x000fe400078fe2ff */
[----:B------:R-:W1:Y:S02]  /*22cb0*/  LDC.64 R2, c[0x0][0x9e0] ;  /* 0x00027800ff027b82 */ /* 0x000e640000000a00 */
[----:B-1----:R-:W-:Y:S01]  /*22cc0*/  ISETP.GE.AND P3, PT, R3, 0x1, PT ;  /* 0x000000010300780c */ /* 0x002fe20003f66270 */
[----:B------:R-:W-:-:S12]  /*22cd0*/  IMAD.IADD R8, R7, 0x1, R2 ;  /* 0x0000000107087824 */ /* 0x000fd800078e0202 */
[----:B---3--:R-:W-:Y:S05]  /*22ce0*/  @!P3 BRA `(.L_x_1954) ;  /* 0x000000000048b947 */ /* 0x008fea0003800000 */
[C---:B------:R-:W-:Y:S01]  /*22cf0*/  ISETP.GT.AND P0, PT, R7.reuse, RZ, PT ;  /* 0x000000ff0700720c */ /* 0x040fe20003f04270 */
[----:B------:R-:W-:Y:S01]  /*22d00*/  BSSY B0, `(.L_x_1955) ;  /* 0x000000e000007945 */ /* 0x000fe20003800000 */
[----:B------:R-:W-:-:S11]  /*22d10*/  VIADD R2, R7, 0xffffffff ;  /* 0xffffffff07027836 */ /* 0x000fd60000000000 */
[----:B------:R-:W-:Y:S05]  /*22d20*/  @P0 BRA `(.L_x_1956) ;  /* 0x00000000001c0947 */ /* 0x000fea0003800000 */
[----:B------:R-:W-:Y:S02]  /*22d30*/  ISETP.NE.AND P0, PT, R3, 0x1, PT ;  /* 0x000000010300780c */ /* 0x000fe40003f05270 */
[----:B------:R-:W-:-:S11]  /*22d40*/  IADD3 R2, -R7, RZ, RZ ;  /* 0x000000ff07027210 */ /* 0x000fd60007ffe1ff */
[----:B------:R-:W1:Y:S02]  /*22d50*/  @P0 LDC.64 R4, c[0x0][0x9e8] ;  /* 0x00027a00ff040b82 */ /* 0x000e640000000a00 */
[----:B-1----:R-:W-:-:S05]  /*22d60*/  @P0 IMAD.HI.U32 R4, R2, R4, RZ ;  /* 0x0000000402040227 */ /* 0x002fca00078e00ff */
[----:B------:R-:W-:-:S04]  /*22d70*/  @P0 SHF.R.U32.HI R2, RZ, R5, R4 ;  /* 0x00000005ff020219 */ /* 0x000fc80000011604 */
[----:B------:R-:W-:Y:S01]  /*22d80*/  LOP3.LUT R2, RZ, R2, RZ, 0x33, !PT ;  /* 0x00000002ff027212 */ /* 0x000fe200078e33ff */
[----:B------:R-:W-:Y:S06]  /*22d90*/  BRA `(.L_x_1957) ;  /* 0x0000000000107947 */ /* 0x000fec0003800000 */
.L_x_1956:
[----:B------:R-:W-:-:S13]  /*22da0*/  ISETP.NE.AND P0, PT, R3, 0x1, PT ;  /* 0x000000010300780c */ /* 0x000fda0003f05270 */
[----:B------:R-:W1:Y:S02]  /*22db0*/  @P0 LDC.64 R4, c[0x0][0x9e8] ;  /* 0x00027a00ff040b82 */ /* 0x000e640000000a00 */
[----:B-1----:R-:W-:-:S05]  /*22dc0*/  @P0 IMAD.HI.U32 R4, R2, R4, RZ ;  /* 0x0000000402040227 */ /* 0x002fca00078e00ff */
[----:B------:R-:W-:-:S07]  /*22dd0*/  @P0 SHF.R.U32.HI R2, RZ, R5, R4 ;  /* 0x00000005ff020219 */ /* 0x000fce0000011604 */
.L_x_1957:
[----:B------:R-:W-:Y:S05]  /*22de0*/  BSYNC B0 ;  /* 0x0000000000007941 */ /* 0x000fea0003800000 */
.L_x_1955:
[----:B------:R-:W-:-:S05]  /*22df0*/  IMAD R2, R2, R3, R3 ;  /* 0x0000000302027224 */ /* 0x000fca00078e0203 */
[----:B------:R-:W-:-:S07]  /*22e00*/  VIMNMX R8, R8, R2, PT ;  /* 0x0000000208087248 */ /* 0x000fce0003fe0100 */
.L_x_1954:
[----:B------:R-:W1:Y:S01]  /*22e10*/  @P1 LDC R4, c[0x0][0x44c] ;  /* 0x00011300ff041b82 */ /* 0x000e620000000800 */
[----:B------:R-:W-:Y:S01]  /*22e20*/  IMAD.MOV.U32 R2, RZ, RZ, R12 ;  /* 0x000000ffff027224 */ /* 0x000fe200078e000c */
[----:B------:R-:W-:Y:S01]  /*22e30*/  ULDC UR4, c[0x0][0x9dc] ;  /* 0x0002770000047ab9 */ /* 0x000fe20000000800 */
[----:B------:R-:W-:-:S05]  /*22e40*/  IMAD.IADD R20, R6, 0x1, -R11 ;  /* 0x0000000106147824 */ /* 0x000fca00078e0a0b */
[----:B------:R-:W2:Y:S01]  /*22e50*/  @P1 LDC R5, c[0x0][0x450] ;  /* 0x00011400ff051b82 */ /* 0x000ea20000000800 */
[----:B-1----:R-:W-:-:S05]  /*22e60*/  @P1 IMAD.HI.U32 R4, R12, R4, RZ ;  /* 0x000000040c041227 */ /* 0x002fca00078e00ff */
[----:B--2---:R-:W-:-:S05]  /*22e70*/  @P1 SHF.R.U32.HI R2, RZ, R5, R4 ;  /* 0x00000005ff021219 */ /* 0x004fca0000011604 */
[----:B------:R-:W-:-:S04]  /*22e80*/  IMAD.IADD R2, R20, 0x1, R2 ;  /* 0x0000000114027824 */ /* 0x000fc800078e0202 */
        /* <DEDUP_REMOVED lines=12> */
.L_x_1960:
[----:B------:R-:W-:-:S13]  /*22f50*/  ISETP.NE.AND P0, PT, R3, 0x1, PT ;  /* 0x000000010300780c */ /* 0x000fda0003f05270 */
[----:B------:R-:W1:Y:S02]  /*22f60*/  @P0 LDC.64 R4, c[0x0][0x9e8] ;  /* 0x00027a00ff040b82 */ /* 0x000e640000000a00 */
[----:B-1----:R-:W-:-:S05]  /*22f70*/  @P0 IMAD.HI.U32 R4, R2, R4, RZ ;  /* 0x0000000402040227 */ /* 0x002fca00078e00ff */
[----:B------:R-:W-:-:S07]  /*22f80*/  @P0 SHF.R.U32.HI R2, RZ, R5, R4 ;  /* 0x00000005ff020219 */ /* 0x000fce0000011604 */
.L_x_1961:
[----:B------:R-:W-:Y:S05]  /*22f90*/  BSYNC B0 ;  /* 0x0000000000007941 */ /* 0x000fea0003800000 */
.L_x_1959:
[----:B------:R-:W-:-:S05]  /*22fa0*/  IMAD R2, R2, R3, RZ ;  /* 0x0000000302027224 */ /* 0x000fca00078e02ff */
[----:B------:R-:W-:-:S07]  /*22fb0*/  VIMNMX R6, R6, R2, !PT ;  /* 0x0000000206067248 */ /* 0x000fce0007fe0100 */
.L_x_1958:
[----:B------:R-:W-:Y:S01]  /*22fc0*/  IADD3 R8, R8, 0x5f, RZ ;  /* 0x0000005f08087810 */ /* 0x000fe20007ffe0ff */
[----:B------:R-:W-:Y:S01]  /*22fd0*/  IMAD.HI R6, R6, 0x2aaaaaab, RZ ;  /* 0x2aaaaaab06067827 */ /* 0x000fe200078e02ff */
[----:B------:R-:W-:Y:S03]  /*22fe0*/  BSSY B0, `(.L_x_1962) ;  /* 0x0000150000007945 */ /* 0x000fe60003800000 */
        /* <DEDUP_REMOVED lines=22> */
[----:B------:R-:W-:Y:S01]  /*23150*/  UMOV UR4, 0xffffffff ;  /* 0xffffffff00047882 */ /* 0x000fe20000000000 */
[----:B------:R-:W-:Y:S02]  /*23160*/  SEL R2, R19, RZ, !P2 ;  /* 0x000000ff13027207 */ /* 0x000fe40005000000 */
[----:B------:R-:W-:Y:S05]  /*23170*/  BRA.DIV UR4, `(.L_x_1964) ;  /* 0x0000007604a47947 */ /* 0x000fea000b800000 */
[----:B------:R-:W1:Y:S02]  /*23180*/  S2R R5, SR_TID.X ;  /* 0x0000000000057919 */ /* 0x000e640000002100 */
[----:B-1----:R-:W-:-:S04]  /*23190*/  SHF.R.U32.HI R5, RZ, 0x5, R5 ;  /* 0x00000005ff057819 */ /* 0x002fc80000011605 */
[----:B------:R-:W-:-:S05]  /*231a0*/  LOP3.LUT R5, R5, 0x3, RZ, 0xc0, !PT ;  /* 0x0000000305057812 */ /* 0x000fca00078ec0ff */
[----:B------:R1:W2:Y:S02]  /*231b0*/  SHFL.IDX PT, R14, R5, RZ, 0x1f ;  /* 0x00001fff050e7589 */ /* 0x0002a400000e0000 */
.L_x_2149:
[----:B--2---:R-:W-:Y:S02]  /*231c0*/  ISETP.NE.AND P0, PT, R14, RZ, PT ;  /* 0x000000ff0e00720c */ /* 0x004fe40003f05270 */
[----:B------:R-:W-:-:S11]  /*231d0*/  PLOP3.LUT P6, PT, PT, PT, PT, 0x8, 0x0 ;  /* 0x000000000000781c */ /* 0x000fd60003fce170 */
[----:B------:R-:W-:Y:S05]  /*231e0*/  @P0 BRA `(.L_x_1965) ;  /* 0x00000000000c0947 */ /* 0x000fea0003800000 */
[----:B------:R-:W-:-:S03]  /*231f0*/  UMOV UR4, 0xffffffff ;  /* 0xffffffff00047882 */ /* 0x000fc60000000000 */
[----:B------:R-:W-:Y:S05]  /*23200*/  BRA.DIV UR4, `(.L_x_1966) ;  /* 0x0000007604b47947 */ /* 0x000fea000b800000 */
[----:B------:R-:W-:-:S13]  /*23210*/  ELECT P6, URZ, PT ;  /* 0x00000000003f782f */ /* 0x000fda00038c0000 */
.L_x_1965:
[----:B-1----:R-:W2:Y:S04]  /*23220*/  LDL R5, [R1+0x48] ;  /* 0x0000480001057983 */ /* 0x002ea80000100800 */
[----:B------:R-:W3:Y:S01]  /*23230*/  LDL R7, [R1] ;  /* 0x0000000001077983 */ /* 0x000ee20000100800 */
[----:B------:R-:W-:Y:S01]  /*23240*/  BSSY B1, `(.L_x_1967) ;  /* 0x0000008000017945 */ /* 0x000fe20003800000 */
[----:B--2---:R-:W-:-:S05]  /*23250*/  VIADD R5, R5, 0x1 ;  /* 0x0000000105057836 */ /* 0x004fca0000000000 */
[----:B------:R-:W-:-:S04]  /*23260*/  LEA.HI R6, R5, R5, RZ, 0x1 ;  /* 0x0000000505067211 */ /* 0x000fc800078f08ff */
[----:B------:R-:W-:-:S05]  /*23270*/  LOP3.LUT R6, R6, 0xfffffffe, RZ, 0xc0, !PT ;  /* 0xfffffffe06067812 */ /* 0x000fca00078ec0ff */
[----:B------:R-:W-:-:S05]  /*23280*/  IMAD.IADD R5, R5, 0x1, -R6 ;  /* 0x0000000105057824 */ /* 0x000fca00078e0a06 */
[----:B------:R-:W-:-:S04]  /*23290*/  SHF.L.U32 R5, R5, 0x1f, RZ ;  /* 0x0000001f05057819 */ /* 0x000fc800000006ff */
[----:B---3--:R-:W1:Y:S02]  /*232a0*/  SYNCS.PHASECHK.TRANS64.TRYWAIT P0, [R7+URZ+0x2a820], R5 ;  /* 0x02a82005070075a7 */ /* 0x008e64000800017f */
[----:B-1----:R-:W-:Y:S05]  /*232b0*/  @!P0 BRA `(.L_x_1968) ;  /* 0x0000007400a88947 */ /* 0x002fea0003800000 */
.L_x_2152:
[----:B------:R-:W-:Y:S05]  /*232c0*/  BSYNC B1 ;  /* 0x0000000000017941 */ /* 0x000fea0003800000 */
.L_x_1967:
[----:B------:R-:W-:Y:S04]  /*232d0*/  BSSY B1, `(.L_x_1969) ;  /* 0x0000083000017945 */ /* 0x000fe80003800000 */
[----:B------:R-:W-:Y:S05]  /*232e0*/  @!P6 BRA `(.L_x_1970) ;  /* 0x000000080004e947 */ /* 0x000fea0003800000 */
[----:B------:R-:W2:Y:S04]  /*232f0*/  LDL R9, [R1] ;  /* 0x0000000001097983 */ /* 0x000ea80000100800 */
[----:B------:R-:W2:Y:S04]  /*23300*/  LDL R7, [R1+0x8] ;  /* 0x0000080001077983 */ /* 0x000ea80000100800 */
[----:B------:R-:W3:Y:S01]  /*23310*/  LDL R8, [R1+0x20] ;  /* 0x0000200001087983 */ /* 0x000ee20000100800 */
[----:B------:R-:W-:Y:S01]  /*23320*/  BSSY B2, `(.L_x_1971) ;  /* 0x0000008000027945 */ /* 0x000fe20003800000 */
[----:B-1----:R-:W1:Y:S02]  /*23330*/  S2R R6, SR_TID.X ;  /* 0x0000000000067919 */ /* 0x002e640000002100 */
[----:B-1----:R-:W-:-:S04]  /*23340*/  LOP3.LUT R6, R6, 0x7f, RZ, 0xc0, !PT ;  /* 0x0000007f06067812 */ /* 0x002fc800078ec0ff */
[----:B------:R-:W-:Y:S02]  /*23350*/  ISETP.NE.AND P1, PT, R6, RZ, PT ;  /* 0x000000ff0600720c */ /* 0x000fe40003f25270 */
[----:B--2---:R-:W-:Y:S02]  /*23360*/  LEA R7, R7, R9, 0x3 ;  /* 0x0000000907077211 */ /* 0x004fe400078e18ff */
[----:B---3--:R-:W-:-:S04]  /*23370*/  SHF.L.U32 R10, R8, 0x1f, RZ ;  /* 0x0000001f080a7819 */ /* 0x008fc800000006ff */
[----:B------:R-:W1:Y:S02]  /*23380*/  SYNCS.PHASECHK.TRANS64.TRYWAIT P0, [R7+URZ+0x2a8a0], R10 ;  /* 0x02a8a00a070075a7 */ /* 0x000e64000800017f */
[----:B-1----:R-:W-:Y:S05]  /*23390*/  @!P0 BRA `(.L_x_1972) ;  /* 0x0000007400888947 */ /* 0x002fea0003800000 */
.L_x_2153:
[----:B------:R-:W-:Y:S05]  /*233a0*/  BSYNC B2 ;  /* 0x0000000000027941 */ /* 0x000fea0003800000 */
.L_x_1971:
        /* <DEDUP_REMOVED lines=9> */
.L_x_1974:
[----:B------:R-:W-:Y:S05]  /*23440*/  BSYNC B2 ;  /* 0x0000000000027941 */ /* 0x000fea0003800000 */
.L_x_1973:
[----:B------:R-:W2:Y:S04]  /*23450*/  LDL R8, [R1] ;  /* 0x0000000001087983 */ /* 0x000ea80000100800 */
[----:B------:R-:W2:Y:S01]  /*23460*/  LDL R5, [R1+0x8] ;  /* 0x0000080001057983 */ /* 0x000ea20000100800 */
[----:B------:R-:W-:Y:S01]  /*23470*/  IMAD.MOV.U32 R12, RZ, RZ, RZ ;  /* 0x000000ffff0c7224 */ /* 0x000fe200078e00ff */
[----:B------:R-:W-:Y:S01]  /*23480*/  UIADD3 UR4, UP0, UR38, 0x570, URZ ;  /* 0x0000057026047890 */ /* 0x000fe2000ff1e03f */
[----:B------:R-:W-:Y:S01]  /*23490*/  IMAD R6, R4, 0x60, R0 ;  /* 0x0000006004067824 */ /* 0x000fe200078e0200 */
[----:B------:R-:W-:Y:S01]  /*234a0*/  PLOP3.LUT P0, PT, PT, PT, PT, 0x80, 0x0 ;  /* 0x000000000000781c */ /* 0x000fe20003f0f070 */
[----:B------:R-:W-:Y:S01]  /*234b0*/  UMOV UR6, 0x0 ;  /* 0x0000000000067882 */ /* 0x000fe20000000000 */
[----:B------:R-:W-:Y:S01]  /*234c0*/  R2UR UR10, R12 ;  /* 0x000000000c0a72ca */ /* 0x000fe200000e0000 */
[----:B------:R-:W-:Y:S01]  /*234d0*/  VIADD R6, R6, 0xffffffa0 ;  /* 0xffffffa006067836 */ /* 0x000fe20000000000 */
[----:B------:R-:W-:Y:S01]  /*234e0*/  UIADD3.X UR5, URZ, UR39, URZ, UP0, !UPT ;  /* 0x000000273f057290 */ /* 0x000fe200087fe43f */
[----:B------:R-:W-:Y:S01]  /*234f0*/  UMOV UR7, 0x12f00000 ;  /* 0x12f0000000077882 */ /* 0x000fe20000000000 */
[----:B--2---:R-:W-:-:S02]  /*23500*/  IMAD R9, R5, 0x9000, R8 ;  /* 0x0000900005097824 */ /* 0x004fc400078e0208 */
[----:B------:R-:W-:-:S03]  /*23510*/  VIADD R5, R7, 0x2a890 ;  /* 0x0002a89007057836 */ /* 0x000fc60000000000 */
[----:B------:R-:W-:-:S07]  /*23520*/  IADD3 R8, R9, 0x18400, RZ ;  /* 0x0001840009087810 */ /* 0x000fce0007ffe0ff */
.L_x_1975:
        /* <DEDUP_REMOVED lines=16> */
.L_x_1976:
        /* <DEDUP_REMOVED lines=15> */
.L_x_1977:
        /* <DEDUP_REMOVED lines=13> */
.L_x_2154:
[----:B------:R-:W-:Y:S05]  /*237f0*/  BSYNC B2 ;  /* 0x0000000000027941 */ /* 0x000fea0003800000 */
.L_x_1978:
[----:B------:R-:W-:Y:S01]  /*23800*/  BSSY B2, `(.L_x_1980) ;  /* 0x000000b000027945 */ /* 0x000fe20003800000 */
[----:B-12---:R-:W-:Y:S01]  /*23810*/  IMAD.MOV.U32 R10, RZ, RZ, 0x0 ;  /* 0x00000000ff0a7424 */ /* 0x006fe200078e00ff */
[----:B0-----:R-:W-:Y:S02]  /*23820*/  MOV R11, 0x12f00000 ;  /* 0x12f00000000b7802 */ /* 0x001fe40000000f00 */
[----:B------:R-:W-:Y:S05]  /*23830*/  @P1 BRA `(.L_x_1981) ;  /* 0x00000000001c1947 */ /* 0x000fea0003800000 */
[----:B------:R-:W0:Y:S01]  /*23840*/  S2R R8, SR_TID.X ;  /* 0x0000000000087919 */ /* 0x000e220000002100 */
[----:B------:R-:W-:-:S04]  /*23850*/  IMAD.MOV.U32 R5, RZ, RZ, 0x6000 ;  /* 0x00006000ff057424 */ /* 0x000fc800078e00ff */
[----:B------:R1:W-:Y:S01]  /*23860*/  SYNCS.ARRIVE.TRANS64 RZ, [R7+URZ+0x2a8b0], R5 ;  /* 0x02a8b00507ff79a7 */ /* 0x0003e2000800003f */
[----:B0-----:R-:W-:-:S04]  /*23870*/  LOP3.LUT R8, R8, 0x1f, RZ, 0xc0, !PT ;  /* 0x0000001f08087812 */ /* 0x001fc800078ec0ff */
[----:B------:R-:W-:-:S13]  /*23880*/  ISETP.NE.AND P0, PT, R8, RZ, PT ;  /* 0x000000ff0800720c */ /* 0x000fda0003f05270 */
[----:B-1----:R-:W-:Y:S05]  /*23890*/  @!P0 BRA `(.L_x_1981) ;  /* 0x0000000000048947 */ /* 0x002fea0003800000 */
[----:B------:R-:W-:Y:S01]  /*238a0*/  BPT.TRAP 0x1 ;  /* 0x000000040000795c */ /* 0x000fe20000300000 */
.L_x_1981:
[----:B------:R-:W-:Y:S05]  /*238b0*/  BSYNC B2 ;  /* 0x0000000000027941 */ /* 0x000fea0003800000 */
.L_x_1980:
[----:B------:R-:W2:Y:S04]  /*238c0*/  LDL R8, [R1] ;  /* 0x0000000001087983 */ /* 0x000ea80000100800 */
[----:B------:R-:W2:Y:S01]  /*238d0*/  LDL R5, [R1+0x8] ;  /* 0x0000080001057983 */ /* 0x000ea20000100800 */
[----:B------:R-:W-:Y:S01]  /*238e0*/  R2UR UR10, R12 ;  /* 0x000000000c0a72ca */ /* 0x000fe200000e0000 */
[----:B------:R-:W-:Y:S01]  /*238f0*/  UIADD3 UR4, UP0, UR38, 0x670, URZ ;  /* 0x0000067026047890 */ /* 0x000fe2000ff1e03f */
[----:B------:R-:W-:Y:S01]  /*23900*/  R2UR UR6, R10 ;  /* 0x000000000a0672ca */ /* 0x000fe200000e0000 */
[----:B------:R-:W-:Y:S01]  /*23910*/  VIADD R7, R7, 0x2a8b0 ;  /* 0x0002a8b007077836 */ /* 0x000fe20000000000 */
[----:B------:R-:W-:Y:S01]  /*23920*/  R2UR UR7, R11 ;  /* 0x000000000b0772ca */ /* 0x000fe200000e0000 */
[----:B------:R-:W-:Y:S01]  /*23930*/  UIADD3.X UR5, URZ, UR39, URZ, UP0, !UPT ;  /* 0x000000273f057290 */ /* 0x000fe200087fe43f */
[----:B------:R-:W-:Y:S01]  /*23940*/  PLOP3.LUT P0, PT, PT, PT, PT, 0x80, 0x0 ;  /* 0x000000000000781c */ /* 0x000fe20003f0f070 */
[----:B--2---:R-:W-:-:S04]  /*23950*/  IMAD R8, R5, 0x6000, R8 ;  /* 0x0000600005087824 */ /* 0x004fc800078e0208 */
[----:B------:R-:W-:-:S08]  /*23960*/  VIADD R5, R8, 0x400 ;  /* 0x0000040008057836 */ /* 0x000fd00000000000 */
.L_x_1982:
        /* <DEDUP_REMOVED lines=15> */
.L_x_1983:
        /* <DEDUP_REMOVED lines=10> */
.L_x_1970:
[----:B------:R-:W-:Y:S05]  /*23b00*/  BSYNC B1 ;  /* 0x0000000000017941 */ /* 0x000fea0003800000 */
.L_x_1969:
[----:B------:R-:W1:Y:S04]  /*23b10*/  LDL.LU R9, [R1+0x8] ;  /* 0x0000080001097983 */ /* 0x000e680000300800 */
[----:B------:R-:W2:Y:S01]  /*23b20*/  LDL.LU R8, [R1+0x20] ;  /* 0x0000200001087983 */ /* 0x000ea20000300800 */
[----:B------:R-:W-:Y:S02]  /*23b30*/  PLOP3.LUT P0, PT, PT, PT, PT, 0x8, 0x0 ;  /* 0x000000000000781c */ /* 0x000fe40003f0e170 */
[----:B-1----:R-:W-:Y:S01]  /*23b40*/  IADD3 R5, R9, 0x1, RZ ;  /* 0x0000000109057810 */ /* 0x002fe20007ffe0ff */
[----:B------:R-:W-:-:S03]  /*23b50*/  VIADD R9, R4, 0xfffffffe ;  /* 0xfffffffe04097836 */ /* 0x000fc60000000000 */
[----:B------:R-:W-:Y:S02]  /*23b60*/  ISETP.NE.AND P1, PT, R5, 0x2, PT ;  /* 0x000000020500780c */ /* 0x000fe40003f25270 */
[----:B------:R-:W-:Y:S02]  /*23b70*/  ISETP.GE.AND P2, PT, R9, R3, PT ;  /* 0x000000030900720c */ /* 0x000fe40003f46270 */
[----:B------:R-:W-:-:S04]  /*23b80*/  SEL R4, RZ, 0x1, P1 ;  /* 0x00000001ff047807 */ /* 0x000fc80000800000 */
[----:B--2---:R-:W-:Y:S02]  /*23b90*/  LOP3.LUT R8, R8, R4, RZ, 0x3c, !PT ;  /* 0x0000000408087212 */ /* 0x004fe400078e3cff */
[----:B------:R-:W-:-:S05]  /*23ba0*/  SEL R4, R5, RZ, P1 ;  /* 0x000000ff05047207 */ /* 0x000fca0000800000 */
[----:B------:R1:W-:Y:S04]  /*23bb0*/  STL [R1+0x8], R4 ;  /* 0x0000080401007387 */ /* 0x0003e80000100800 */
[----:B------:R1:W-:Y:S01]  /*23bc0*/  STL [R1+0x20], R8 ;  /* 0x0000200801007387 */ /* 0x0003e20000100800 */
[----:B------:R-:W-:Y:S05]  /*23bd0*/  @!P2 BRA `(.L_x_1963) ;  /* 0x000000080040a947 */ /* 0x000fea0003800000 */
.L_x_1999:
[----:B------:R-:W-:Y:S05]  /*23be0*/  YIELD ;  /* 0x0000000000007946 */ /* 0x000fea0003800000 */
[----:B------:R-:W-:Y:S04]  /*23bf0*/  BSSY B1, `(.L_x_1984) ;  /* 0x0000082000017945 */ /* 0x000fe80003800000 */
[----:B--2---:R-:W-:Y:S05]  /*23c00*/  @!P6 BRA `(.L_x_1985) ;  /* 0x000000080000e947 */ /* 0x004fea0003800000 */
[----:B------:R-:W2:Y:S04]  /*23c10*/  LDL R7, [R1] ;  /* 0x0000000001077983 */ /* 0x000ea80000100800 */
[----:B------:R-:W2:Y:S04]  /*23c20*/  LDL R6, [R1+0x8] ;  /* 0x0000080001067983 */ /* 0x000ea80000100800 */
[----:B------:R-:W3:Y:S01]  /*23c30*/  LDL R5, [R1+0x20] ;  /* 0x0000200001057983 */ /* 0x000ee20000100800 */
[----:B------:R-:W-:Y:S01]  /*23c40*/  BSSY B2, `(.L_x_1986) ;  /* 0x0000008000027945 */ /* 0x000fe20003800000 */
[----:B-1----:R-:W1:Y:S02]  /*23c50*/  S2R R4, SR_TID.X ;  /* 0x0000000000047919 */ /* 0x002e640000002100 */
[----:B-1----:R-:W-:-:S04]  /*23c60*/  LOP3.LUT R4, R4, 0x7f, RZ, 0xc0, !PT ;  /* 0x0000007f04047812 */ /* 0x002fc800078ec0ff */
[----:B------:R-:W-:Y:S01]  /*23c70*/  ISETP.NE.AND P2, PT, R4, RZ, PT ;  /* 0x000000ff0400720c */ /* 0x000fe20003f45270 */
[----:B--2---:R-:W-:Y:S01]  /*23c80*/  IMAD R8, R6, 0x8, R7 ;  /* 0x0000000806087824 */ /* 0x004fe200078e0207 */
[----:B---3--:R-:W-:-:S04]  /*23c90*/  SHF.L.U32 R7, R5, 0x1f, RZ ;  /* 0x0000001f05077819 */ /* 0x008fc800000006ff */
[----:B------:R-:W1:Y:S02]  /*23ca0*/  SYNCS.PHASECHK.TRANS64.TRYWAIT P1, [R8+URZ+0x2a8a0], R7 ;  /* 0x02a8a007080075a7 */ /* 0x000e64000802017f */
[----:B-1----:R-:W-:Y:S05]  /*23cb0*/  @!P1 BRA `(.L_x_1987) ;  /* 0x0000006c00689947 */ /* 0x002fea0003800000 */
.L_x_2155:
[----:B------:R-:W-:Y:S05]  /*23cc0*/  BSYNC B2 ;  /* 0x0000000000027941 */ /* 0x000fea0003800000 */
.L_x_1986:
        /* <DEDUP_REMOVED lines=9> */
.L_x_1989:
[----:B------:R-:W-:Y:S05]  /*23d60*/  BSYNC B2 ;  /* 0x0000000000027941 */ /* 0x000fea0003800000 */
.L_x_1988:
[----:B------:R-:W2:Y:S04]  /*23d70*/  LDL R5, [R1] ;  /* 0x0000000001057983 */ /* 0x000ea80000100800 */
[----:B------:R-:W2:Y:S01]  /*23d80*/  LDL R4, [R1+0x8] ;  /* 0x0000080001047983 */ /* 0x000ea20000100800 */
[----:B------:R-:W-:Y:S01]  /*23d90*/  IMAD.MOV.U32 R12, RZ, RZ, RZ ;  /* 0x000000ffff0c7224 */ /* 0x000fe200078e00ff */
[----:B------:R-:W-:Y:S01]  /*23da0*/  UIADD3 UR4, UP0, UR38, 0x570, URZ ;  /* 0x0000057026047890 */ /* 0x000fe2000ff1e03f */
[----:B------:R-:W-:Y:S01]  /*23db0*/  PLOP3.LUT P1, PT, PT, PT, PT, 0x80, 0x0 ;  /* 0x000000000000781c */ /* 0x000fe20003f2f070 */
[----:B------:R-:W-:Y:S01]  /*23dc0*/  UMOV UR6, 0x0 ;  /* 0x0000000000067882 */ /* 0x000fe20000000000 */
[----:B------:R-:W-:Y:S01]  /*23dd0*/  UMOV UR7, 0x12f00000 ;  /* 0x12f0000000077882 */ /* 0x000fe20000000000 */
[----:B------:R-:W-:Y:S01]  /*23de0*/  R2UR UR10, R12 ;  /* 0x000000000c0a72ca */ /* 0x000fe200000e0000 */
[----:B------:R-:W-:Y:S01]  /*23df0*/  UIADD3.X UR5, URZ, UR39, URZ, UP0, !UPT ;  /* 0x000000273f057290 */ /* 0x000fe200087fe43f */
[----:B--2---:R-:W-:Y:S01]  /*23e00*/  IMAD R6, R4, 0x9000, R5 ;  /* 0x0000900004067824 */ /* 0x004fe200078e0205 */
[----:B------:R-:W-:Y:S01]  /*23e10*/  IADD3 R4, R8, 0x2a890, RZ ;  /* 0x0002a89008047810 */ /* 0x000fe20007ffe0ff */
[----:B------:R-:W-:-:S02]  /*23e20*/  IMAD R5, R9, 0x60, R0 ;  /* 0x0000006009057824 */ /* 0x000fc400078e0200 */
[----:B------:R-:W-:-:S09]  /*23e30*/  VIADD R10, R6, 0x18400 ;  /* 0x00018400060a7836 */ /* 0x000fd20000000000 */
.L_x_1990:
        /* <DEDUP_REMOVED lines=16> */
.L_x_1991:
        /* <DEDUP_REMOVED lines=15> */
.L_x_1992:
        /* <DEDUP_REMOVED lines=13> */
.L_x_2156:
[----:B------:R-:W-:Y:S05]  /*24100*/  BSYNC B2 ;  /* 0x0000000000027941 */ /* 0x000fea0003800000 */
.L_x_1993:
[----:B------:R-:W-:Y:S01]  /*24110*/  BSSY B2, `(.L_x_1995) ;  /* 0x000000b000027945 */ /* 0x000fe20003800000 */
[----:B------:R-:W-:Y:S01]  /*24120*/  MOV R10, 0x0 ;  /* 0x00000000000a7802 */ /* 0x000fe20000000f00 */
[----:B0-----:R-:W-:Y:S02]  /*24130*/  IMAD.MOV.U32 R11, RZ, RZ, 0x12f00000 ;  /* 0x12f00000ff0b7424 */ /* 0x001fe400078e00ff */
[----:B------:R-:W-:Y:S05]  /*24140*/  @P2 BRA `(.L_x_1996) ;  /* 0x00000000001c2947 */ /* 0x000fea0003800000 */
[----:B------:R-:W0:Y:S01]  /*24150*/  S2R R6, SR_TID.X ;  /* 0x0000000000067919 */ /* 0x000e220000002100 */
[----:B------:R-:W-:-:S04]  /*24160*/  IMAD.MOV.U32 R4, RZ, RZ, 0x6000 ;  /* 0x00006000ff047424 */ /* 0x000fc800078e00ff */
[----:B------:R3:W-:Y:S01]  /*24170*/  SYNCS.ARRIVE.TRANS64 RZ, [R8+URZ+0x2a8b0], R4 ;  /* 0x02a8b00408ff79a7 */ /* 0x0007e2000800003f */
[----:B0-----:R-:W-:-:S04]  /*24180*/  LOP3.LUT R6, R6, 0x1f, RZ, 0xc0, !PT ;  /* 0x0000001f06067812 */ /* 0x001fc800078ec0ff */
[----:B------:R-:W-:-:S13]  /*24190*/  ISETP.NE.AND P1, PT, R6, RZ, PT ;  /* 0x000000ff0600720c */ /* 0x000fda0003f25270 */
[----:B---3--:R-:W-:Y:S05]  /*241a0*/  @!P1 BRA `(.L_x_1996) ;  /* 0x0000000000049947 */ /* 0x008fea0003800000 */
[----:B------:R-:W-:Y:S01]  /*241b0*/  BPT.TRAP 0x1 ;  /* 0x000000040000795c */ /* 0x000fe20000300000 */
.L_x_1996:
[----:B------:R-:W-:Y:S05]  /*241c0*/  BSYNC B2 ;  /* 0x0000000000027941 */ /* 0x000fea0003800000 */
.L_x_1995:
[----:B------:R-:W3:Y:S04]  /*241d0*/  LDL R6, [R1] ;  /* 0x0000000001067983 */ /* 0x000ee80000100800 */
[----:B------:R-:W3:Y:S01]  /*241e0*/  LDL R4, [R1+0x8] ;  /* 0x0000080001047983 */ /* 0x000ee20000100800 */
[----:B------:R-:W-:Y:S01]  /*241f0*/  R2UR UR10, R12 ;  /* 0x000000000c0a72ca */ /* 0x000fe200000e0000 */
[----:B------:R-:W-:Y:S01]  /*24200*/  UIADD3 UR4, UP0, UR38, 0x670, URZ ;  /* 0x0000067026047890 */ /* 0x000fe2000ff1e03f */
[----:B------:R-:W-:Y:S01]  /*24210*/  R2UR UR6, R10 ;  /* 0x000000000a0672ca */ /* 0x000fe200000e0000 */
[----:B-12---:R-:W-:Y:S01]  /*24220*/  VIADD R8, R8, 0x2a8b0 ;  /* 0x0002a8b008087836 */ /* 0x006fe20000000000 */
[----:B------:R-:W-:Y:S01]  /*24230*/  R2UR UR7, R11 ;  /* 0x000000000b0772ca */ /* 0x000fe200000e0000 */
[----:B------:R-:W-:Y:S01]  /*24240*/  UIADD3.X UR5, URZ, UR39, URZ, UP0, !UPT ;  /* 0x000000273f057290 */ /* 0x000fe200087fe43f */
[----:B------:R-:W-:Y:S01]  /*24250*/  PLOP3.LUT P1, PT, PT, PT, PT, 0x80, 0x0 ;  /* 0x000000000000781c */ /* 0x000fe20003f2f070 */
[----:B---3--:R-:W-:-:S04]  /*24260*/  IMAD R4, R4, 0x6000, R6 ;  /* 0x0000600004047824 */ /* 0x008fc800078e0206 */
[----:B------:R-:W-:-:S08]  /*24270*/  VIADD R6, R4, 0x400 ;  /* 0x0000040004067836 */ /* 0x000fd00000000000 */
.L_x_1997:
        /* <DEDUP_REMOVED lines=10> */
[----:B------:R-:W-:Y:S02]  /*24320*/  R2UR UR10, R13 ;  /* 0x000000000d0a72ca */ /* 0x000fe400000e0000 */
[----:B------:R-:W-:Y:S02]  /*24330*/  R2UR UR6, R10 ;  /* 0x000000000a0672ca */ /* 0x000fe400000e0000 */
[----:B------:R-:W-:Y:S02]  /*24340*/  R2UR UR7, R11 ;  /* 0x000000000b0772ca */ /* 0x000fe400000e0000 */
[----:B------:R-:W-:Y:S02]  /*24350*/  PLOP3.LUT P1, PT, PT, PT, PT, 0x80, 0x0 ;  /* 0x000000000000781c */ /* 0x000fe40003f2f070 */
[----:B------:R-:W-:-:S11]  /*24360*/  IADD3 R4, R4, 0x3400, RZ ;  /* 0x0000340004047810 */ /* 0x000fd60007ffe0ff */
.L_x_1998:
        /* <DEDUP_REMOVED lines=10> */
.L_x_1985:
[----:B------:R-:W-:Y:S05]  /*24410*/  BSYNC B1 ;  /* 0x0000000000017941 */ /* 0x000fea0003800000 */
.L_x_1984:
[----:B------:R-:W1:Y:S04]  /*24420*/  LDL.LU R7, [R1+0x8] ;  /* 0x0000080001077983 */ /* 0x000e680000300800 */
[----:B------:R-:W2:Y:S01]  /*24430*/  LDL.LU R6, [R1+0x20] ;  /* 0x0000200001067983 */ /* 0x000ea20000300800 */
[C---:B------:R-:W-:Y:S01]  /*24440*/  ISETP.GT.AND P2, PT, R9.reuse, R3, PT ;  /* 0x000000030900720c */ /* 0x040fe20003f44270 */
[----:B------:R-:W-:Y:S02]  /*24450*/  VIADD R9, R9, 0xffffffff ;  /* 0xffffffff09097836 */ /* 0x000fe40000000000 */
[----:B-1----:R-:W-:-:S05]  /*24460*/  VIADD R4, R7, 0x1 ;  /* 0x0000000107047836 */ /* 0x002fca0000000000 */
[----:B------:R-:W-:-:S04]  /*24470*/  ISETP.NE.AND P1, PT, R4, 0x2, PT ;  /* 0x000000020400780c */ /* 0x000fc80003f25270 */
[----:B------:R-:W-:Y:S02]  /*24480*/  SEL R5, RZ, 0x1, P1 ;  /* 0x00000001ff057807 */ /* 0x000fe40000800000 */
[----:B------:R-:W-:Y:S02]  /*24490*/  SEL R4, R4, RZ, P1 ;  /* 0x000000ff04047207 */ /* 0x000fe40000800000 */
[----:B--2---:R-:W-:-:S05]  /*244a0*/  LOP3.LUT R6, R6, R5, RZ, 0x3c, !PT ;  /* 0x0000000506067212 */ /* 0x004fca00078e3cff */
[----:B------:R2:W-:Y:S04]  /*244b0*/  STL [R1+0x20], R6 ;  /* 0x0000200601007387 */ /* 0x0005e80000100800 */
[----:B------:R2:W-:Y:S01]  /*244c0*/  STL [R1+0x8], R4 ;  /* 0x0000080401007387 */ /* 0x0005e20000100800 */
[----:B------:R-:W-:Y:S05]  /*244d0*/  @P2 BRA `(.L_x_1999) ;  /* 0xfffffff400c02947 */ /* 0x000fea000383ffff */
.L_x_1963:
[----:B------:R-:W-:Y:S05]  /*244e0*/  BSYNC B0 ;  /* 0x0000000000007941 */ /* 0x000fea0003800000 */
.L_x_1962:
[----:B------:R-:W3:Y:S01]  /*244f0*/  LDL R7, [R1+0x30] ;  /* 0x0000300001077983 */ /* 0x000ee20000100800 */
[----:B------:R-:W4:Y:S01]  /*24500*/  LDC R0, c[0x0][0x448] ;  /* 0x00011200ff007b82 */ /* 0x000f220000000800 */
[----:B------:R-:W-:Y:S07]  /*24510*/  @!P0 WARPSYNC.ALL ;  /* 0x0000000000008948 */ /* 0x000fee0003800000 */
[----:B------:R-:W-:Y:S01]  /*24520*/  @!P0 BAR.SYNC.DEFER_BLOCKING 0xc, 0x180 ;  /* 0x0306000000008b1d */ /* 0x000fe20000010000 */
[----:B----4-:R-:W-:-:S13]  /*24530*/  ISETP.NE.AND P1, PT, R0, 0x1, PT ;  /* 0x000000010000780c */ /* 0x010fda0003f25270 */
[----:B------:R-:W4:Y:S08]  /*24540*/  @P1 LDC R2, c[0x0][0x44c] ;  /* 0x00011300ff021b82 */ /* 0x000f300000000800 */
[----:B------:R-:W5:Y:S01]  /*24550*/  @P1 LDC R3, c[0x0][0x450] ;  /* 0x00011400ff031b82 */ /* 0x000f620000000800 */
[----:B---3--:R-:W-:-:S04]  /*24560*/  VIADD R0, R7, 0x7f ;  /* 0x0000007f07007836 */ /* 0x008fc80000000000 */
[----:B----4-:R-:W-:-:S05]  /*24570*/  @P1 IMAD.HI.U32 R2, R0, R2, RZ ;  /* 0x0000000200021227 */ /* 0x010fca00078e00ff */
[----:B-----5:R-:W-:Y:S02]  /*24580*/  @P1 SHF.R.U32.HI R0, RZ, R3, R2 ;  /* 0x00000003ff001219 */ /* 0x020fe40000011602 */
[----:B------:R-:W3:Y:S03]  /*24590*/  LDC.64 R2, c[0x0][0x9e0] ;  /* 0x00027800ff027b82 */ /* 0x000ee60000000a00 */
[----:B------:R-:W-:Y:S01]  /*245a0*/  IMAD.IADD R0, R17, 0x1, R0 ;  /* 0x0000000111007824 */ /* 0x000fe200078e0200 */
[----:B---3--:R-:W-:-:S04]  /*245b0*/  ISETP.GE.AND P2, PT, R3, 0x1, PT ;  /* 0x000000010300780c */ /* 0x008fc80003f46270 */
[----:B------:R-:W-:-:S09]  /*245c0*/  IADD3 R2, R0, R2, RZ ;  /* 0x0000000200027210 */ /* 0x000fd20007ffe0ff */
[----:B------:R-:W-:Y:S05]  /*245d0*/  @!P2 BRA `(.L_x_2000) ;  /* 0x000000000048a947 */ /* 0x000fea0003800000 */
[C---:B------:R-:W-:Y:S01]  /*245e0*/  ISETP.GT.AND P0, PT, R0.reuse, RZ, PT ;  /* 0x000000ff0000720c */ /* 0x040fe20003f04270 */
[----:B------:R-:W-:Y:S01]  /*245f0*/  BSSY B0, `(.L_x_2001) ;  /* 0x000000e000007945 */ /* 0x000fe20003800000 */
[----:B--2---:R-:W-:-:S11]  /*24600*/  VIADD R6, R0, 0xffffffff ;  /* 0xffffffff00067836 */ /* 0x004fd60000000000 */
[----:B------:R-:W-:Y:S05]  /*24610*/  @P0 BRA `(.L_x_2002) ;  /* 0x00000000001c0947 */ /* 0x000fea0003800000 */
[----:B------:R-:W-:Y:S01]  /*24620*/  ISETP.NE.AND P0, PT, R3, 0x1, PT ;  /* 0x000000010300780c */ /* 0x000fe20003f05270 */
[----:B------:R-:W-:-:S12]  /*24630*/  IMAD.MOV R0, RZ, RZ, -R0 ;  /* 0x000000ffff007224 */ /* 0x000fd800078e0a00 */
[----:B-1----:R-:W1:Y:S02]  /*24640*/  @P0 LDC.64 R4, c[0x0][0x9e8] ;  /* 0x00027a00ff040b82 */ /* 0x002e640000000a00 */
[----:B-1----:R-:W-:-:S05]  /*24650*/  @P0 IMAD.HI.U32 R4, R0, R4, RZ ;  /* 0x0000000400040227 */ /* 0x002fca00078e00ff */
[----:B------:R-:W-:-:S04]  /*24660*/  @P0 SHF.R.U32.HI R0, RZ, R5, R4 ;  /* 0x00000005ff000219 */ /* 0x000fc80000011604 */
[----:B------:R-:W-:Y:S01]  /*24670*/  LOP3.LUT R6, RZ, R0, RZ, 0x33, !PT ;  /* 0x00000000ff067212 */ /* 0x000fe200078e33ff */
[----:B------:R-:W-:Y:S06]  /*24680*/  BRA `(.L_x_2003) ;  /* 0x0000000000107947 */ /* 0x000fec0003800000 */
.L_x_2002:
[----:B------:R-:W-:-:S13]  /*24690*/  ISETP.NE.AND P0, PT, R3, 0x1, PT ;  /* 0x000000010300780c */ /* 0x000fda0003f05270 */
[----:B-1----:R-:W1:Y:S02]  /*246a0*/  @P0 LDC.64 R4, c[0x0][0x9e8] ;  /* 0x00027a00ff040b82 */ /* 0x002e640000000a00 */
[----:B-1----:R-:W-:-:S05]  /*246b0*/  @P0 IMAD.HI.U32 R4, R6, R4, RZ ;  /* 0x0000000406040227 */ /* 0x002fca00078e00ff */
[----:B------:R-:W-:-:S07]  /*246c0*/  @P0 SHF.R.U32.HI R6, RZ, R5, R4 ;  /* 0x00000005ff060219 */ /* 0x000fce0000011604 */
.L_x_2003:
[----:B------:R-:W-:Y:S05]  /*246d0*/  BSYNC B0 ;  /* 0x0000000000007941 */ /* 0x000fea0003800000 */
.L_x_2001:
[----:B------:R-:W-:-:S05]  /*246e0*/  IMAD R6, R6, R3, R3 ;  /* 0x0000000306067224 */ /* 0x000fca00078e0203 */
[----:B------:R-:W-:-:S07]  /*246f0*/  VIMNMX R2, R2, R6, PT ;  /* 0x0000000602027248 */ /* 0x000fce0003fe0100 */
.L_x_2000:
[----:B------:R-:W-:Y:S01]  /*24700*/  VIADD R0, R2, 0x5f ;  /* 0x0000005f02007836 */ /* 0x000fe20000000000 */
[----:B-12---:R-:W1:Y:S01]  /*24710*/  @P1 LDC R4, c[0x0][0x450] ;  /* 0x00011400ff041b82 */ /* 0x006e620000000800 */
[----:B------:R-:W-:Y:S02]  /*24720*/  ULDC UR4, c[0x0][0x9dc] ;  /* 0x0002770000047ab9 */ /* 0x000fe40000000800 */
[----:B------:R-:W-:-:S05]  /*24730*/  IMAD.HI R0, R0, 0x2aaaaaab, RZ ;  /* 0x2aaaaaab00007827 */ /* 0x000fca00078e02ff */
[----:B------:R-:W-:-:S04]  /*24740*/  SHF.R.U32.HI R2, RZ, 0x1f, R0 ;  /* 0x0000001fff027819 */ /* 0x000fc80000011600 */
[----:B------:R-:W-:Y:S02]  /*24750*/  LEA.HI.SX32 R2, R0, R2, 0x1c ;  /* 0x0000000200027211 */ /* 0x000fe400078fe2ff */
[----:B------:R-:W2:Y:S02]  /*24760*/  @P1 LDC R0, c[0x0][0x44c] ;  /* 0x00011300ff001b82 */ /* 0x000ea40000000800 */
[----:B------:R-:W-:Y:S01]  /*24770*/  VIMNMX R6, R21, R2, PT ;  /* 0x0000000215067248 */ /* 0x000fe20003fe0100 */
[----:B------:R-:W-:-:S04]  /*24780*/  IMAD.MOV.U32 R2, RZ, RZ, R7 ;  /* 0x000000ffff027224 */ /* 0x000fc800078e0007 */
[----:B------:R3:W-:Y:S01]  /*24790*/  STL [R1+0x34], R6 ;  /* 0x0000340601007387 */ /* 0x0007e20000100800 */
[----:B--2---:R-:W-:-:S05]  /*247a0*/  @P1 IMAD.HI.U32 R0, R7, R0, RZ ;  /* 0x0000000007001227 */ /* 0x004fca00078e00ff */
[----:B-1----:R-:W-:-:S04]  /*247b0*/  @P1 SHF.R.U32.HI R2, RZ, R4, R0 ;  /* 0x00000004ff021219 */ /* 0x002fc80000011600 */
[----:B------:R-:W-:-:S05]  /*247c0*/  IADD3 R0, R20, R2, RZ ;  /* 0x0000000214007210 */ /* 0x000fca0007ffe0ff */
[----:B------:R-:W-:Y:S01]  /*247d0*/  VIADD R2, R0, -UR4 ;  /* 0x8000000400027c36 */ /* 0x000fe20008000000 */
[----:B---3--:R-:W-:Y:S06]  /*247e0*/  @!P2 BRA `(.L_x_2004) ;  /* 0x000000000044a947 */ /* 0x008fec0003800000 */
        /* <DEDUP_REMOVED lines=10> */
.L_x_2006:
[----:B------:R-:W-:-:S13]  /*24890*/  ISETP.NE.AND P0, PT, R3, 0x1, PT ;  /* 0x000000010300780c */ /* 0x000fda0003f05270 */
[----:B------:R-:W1:Y:S02]  /*248a0*/  @P0 LDC.64 R4, c[0x0][0x9e8] ;  /* 0x00027a00ff040b82 */ /* 0x000e640000000a00 */
[----:B-1----:R-:W-:-:S05]  /*248b0*/  @P0 IMAD.HI.U32 R4, R0, R4, RZ ;  /* 0x0000000400040227 */ /* 0x002fca00078e00ff */
[----:B------:R-:W-:-:S07]  /*248c0*/  @P0 SHF.R.U32.HI R0, RZ, R5, R4 ;  /* 0x00000005ff000219 */ /* 0x000fce0000011604 */
.L_x_2007:
[----:B------:R-:W-:Y:S05]  /*248d0*/  BSYNC B0 ;  /* 0x0000000000007941 */ /* 0x000fea0003800000 */
.L_x_2005:
[----:B------:R-:W-:-:S05]  /*248e0*/  IMAD R0, R0, R3, RZ ;  /* 0x0000000300007224 */ /* 0x000fca00078e02ff */
[----:B------:R-:W-:-:S07]  /*248f0*/  VIMNMX R2, R2, R0, !PT ;  /* 0x0000000002027248 */ /* 0x000fce0007fe0100 */
.L_x_2004:
[----:B------:R-:W-:Y:S01]  /*24900*/  IMAD.HI R2, R2, 0x2aaaaaab, RZ ;  /* 0x2aaaaaab02027827 */ /* 0x000fe200078e02ff */
[----:B------:R-:W-:Y:S04]  /*24910*/  BSSY B7, `(.L_x_2008) ;  /* 0x000042e000077945 */ /* 0x000fe80003800000 */
[----:B------:R-:W-:-:S04]  /*24920*/  SHF.R.U32.HI R0, RZ, 0x1f, R2 ;  /* 0x0000001fff007819 */ /* 0x000fc80000011602 */
[----:B------:R-:W-:-:S04]  /*24930*/  LEA.HI.SX32 R0, R2, R0, 0x1c ;  /* 0x0000000002007211 */ /* 0x000fc800078fe2ff */
[----:B------:R-:W-:-:S04]  /*24940*/  VIMNMX R3, RZ, R0, !PT ;  /* 0x00000000ff037248 */ /* 0x000fc80007fe0100 */
[----:B------:R-:W-:Y:S01]  /*24950*/  ISETP.GT.AND P0, PT, R6, R3, PT ;  /* 0x000000030600720c */ /* 0x000fe20003f04270 */
[----:B------:R1:W-:-:S12]  /*24960*/  STL [R1+0x2c], R3 ;  /* 0x00002c0301007387 */ /* 0x0003d80000100800 */
[----:B-1----:R-:W-:Y:S05]  /*24970*/  @P0 BRA `(.L_x_2009) ;  /* 0x0000000000480947 */ /* 0x002fea0003800000 */
[----:B------:R-:W1:Y:S02]  /*24980*/  S2R R3, SR_TID.X ;  /* 0x0000000000037919 */ /* 0x000e640000002100 */
[----:B-1----:R-:W-:-:S04]  /*24990*/  LOP3.LUT R3, R3, 0x7f, RZ, 0xc0, !PT ;  /* 0x0000007f03037812 */ /* 0x002fc800078ec0ff */
[----:B------:R-:W-:-:S13]  /*249a0*/  ISETP.NE.AND P0, PT, R3, RZ, PT ;  /* 0x000000ff0300720c */ /* 0x000fda0003f05270 */
[----:B------:R-:W-:Y:S05]  /*249b0*/  @P0 BRA `(.L_x_2010) ;  /* 0x00000040008c0947 */ /* 0x000fea0003800000 */
[----:B------:R-:W1:Y:S01]  /*249c0*/  S2R R3, SR_LANEID ;  /* 0x0000000000037919 */ /* 0x000e620000000000 */
[----:B------:R-:W-:Y:S01]  /*249d0*/  VOTEU.ANY UR4, UPT, PT ;  /* 0x0000000000047886 */ /* 0x000fe200038e0100 */
[----:B------:R-:W-:Y:S01]  /*249e0*/  ULDC.64 UR6, c[0x0][0x208] ;  /* 0x0000820000067ab9 */ /* 0x000fe20000000a00 */
[----:B------:R-:W1:Y:S08]  /*249f0*/  FLO.U32 R0, UR4 ;  /* 0x0000000400007d00 */ /* 0x000e7000080e0000 */
[----:B------:R-:W2:Y:S01]  /*24a00*/  POPC R5, UR4 ;  /* 0x0000000400057d09 */ /* 0x000ea20008000000 */
[----:B-1----:R-:W-:-:S02]  /*24a10*/  ISETP.EQ.U32.AND P0, PT, R0, R3, PT ;  /* 0x000000030000720c */ /* 0x002fc40003f02070 */
[----:B------:R-:W2:Y:S11]  /*24a20*/  LDC.64 R2, c[0x0][0xc60] ;  /* 0x00031800ff027b82 */ /* 0x000eb60000000a00 */
[----:B--2---:R-:W2:Y:S01]  /*24a30*/  @P0 ATOMG.E.ADD.STRONG.GPU PT, R3, desc[UR6][R2.64], R5 ;  /* 0x00000005020309a8 */ /* 0x004ea200081ee1c6 */
[----:B------:R-:W1:Y:S02]  /*24a40*/  S2R R4, SR_LTMASK ;  /* 0x0000000000047919 */ /* 0x000e640000003900 */
[----:B-1----:R-:W-:-:S04]  /*24a50*/  LOP3.LUT R4, R4, UR4, RZ, 0xc0, !PT ;  /* 0x0000000404047c12 */ /* 0x002fc8000f8ec0ff */
[----:B------:R-:W1:Y:S01]  /*24a60*/  POPC R7, R4 ;  /* 0x0000000400077309 */ /* 0x000e620000000000 */
[----:B--2---:R-:W1:Y:S02]  /*24a70*/  SHFL.IDX PT, R0, R3, R0, 0x1f ;  /* 0x00001f0003007589 */ /* 0x004e6400000e0000 */
[----:B-1----:R-:W-:Y:S01]  /*24a80*/  IADD3 R16, R0, UR36, R7 ;  /* 0x0000002400107c10 */ /* 0x002fe2000fffe007 */
[----:B------:R-:W-:Y:S06]  /*24a90*/  BRA `(.L_x_2010) ;  /* 0x0000004000547947 */ /* 0x000fec0003800000 */
.L_x_2009:
[----:B------:R-:W2:Y:S01]  /*24aa0*/  LDL R17, [R1] ;  /* 0x0000000001117983 */ /* 0x000ea20000100800 */
        /* <DEDUP_REMOVED lines=10> */
[----:B------:R-:W1:Y:S01]  /*24b50*/  LDC.64 R2, c[0x4][R2] ;  /* 0x0100000002027b82 */ /* 0x000e620000000a00 */
[----:B------:R-:W-:Y:S01]  /*24b60*/  IMAD.U32 R5, RZ, RZ, UR7 ;  /* 0x00000007ff057e24 */ /* 0x000fe2000f8e00ff */
[----:B------:R-:W-:Y:S01]  /*24b70*/  MOV R12, 0x1 ;  /* 0x00000001000c7802 */ /* 0x000fe20000000f00 */
[----:B------:R-:W-:Y:S02]  /*24b80*/  IMAD.U32 R7, RZ, RZ, UR9 ;  /* 0x00000009ff077e24 */ /* 0x000fe4000f8e00ff */
[----:B------:R-:W-:-:S02]  /*24b90*/  IMAD.U32 R10, RZ, RZ, UR4 ;  /* 0x00000004ff0a7e24 */ /* 0x000fc4000f8e00ff */
[----:B0-----:R-:W-:Y:S02]  /*24ba0*/  IMAD.U32 R11, RZ, RZ, UR5 ;  /* 0x00000005ff0b7e24 */ /* 0x001fe4000f8e00ff */
[----:B------:R-:W-:Y:S02]  /*24bb0*/  IMAD.MOV.U32 R8, RZ, RZ, 0x70 ;  /* 0x00000070ff087424 */ /* 0x000fe400078e00ff */
[----:B------:R-:W-:-:S07]  /*24bc0*/  IMAD.MOV.U32 R13, RZ, RZ, RZ ;  /* 0x000000ffff0d7224 */ /* 0x000fce00078e00ff */
[----:B------:R-:W-:-:S07]  /*24bd0*/  LEPC R20, `(.L_x_2012) ;  /* 0x000000001014794e */ /* 0x000fce0000000000 */
[----:B-1----:R-:W-:Y:S05]  /*24be0*/  CALL.ABS.NOINC R2 ;  /* 0x0000000002007343 */ /* 0x002fea0003c00000 */
.L_x_2012:
[----:B------:R-:W-:Y:S05]  /*24bf0*/  BSYNC B6 ;  /* 0x0000000000067941 */ /* 0x000fea0003800000 */
.L_x_2011:
        /* <DEDUP_REMOVED lines=12> */
[----:B------:R-:W-:Y:S01]  /*24cc0*/  MOV R12, 0x1 ;  /* 0x00000001000c7802 */ /* 0x000fe20000000f00 */
[----:B------:R-:W-:Y:S02]  /*24cd0*/  IMAD.U32 R7, RZ, RZ, UR9 ;  /* 0x00000009ff077e24 */ /* 0x000fe4000f8e00ff */
[----:B------:R-:W-:-:S02]  /*24ce0*/  IMAD.U32 R10, RZ, RZ, UR4 ;  /* 0x00000004ff0a7e24 */ /* 0x000fc4000f8e00ff */
[----:B0-----:R-:W-:Y:S02]  /*24cf0*/  IMAD.U32 R11, RZ, RZ, UR5 ;  /* 0x00000005ff0b7e24 */ /* 0x001fe4000f8e00ff */
[----:B------:R-:W-:Y:S02]  /*24d00*/  IMAD.MOV.U32 R8, RZ, RZ, 0x70 ;  /* 0x00000070ff087424 */ /* 0x000fe400078e00ff */
[----:B-1----:R-:W-:-:S07]  /*24d10*/  IMAD.MOV.U32 R13, RZ, RZ, RZ ;  /* 0x000000ffff0d7224 */ /* 0x002fce00078e00ff */
[----:B------:R-:W-:-:S07]  /*24d20*/  LEPC R20, `(.L_x_2015) ;  /* 0x000000001014794e */ /* 0x000fce0000000000 */
[----:B--2---:R-:W-:Y:S05]  /*24d30*/  CALL.ABS.NOINC R2 ;  /* 0x0000000002007343 */ /* 0x004fea0003c00000 */
.L_x_2015:
        /* <DEDUP_REMOVED lines=15> */
.L_x_2014:
[----:B------:R-:W-:Y:S05]  /*24e30*/  BSYNC B6 ;  /* 0x0000000000067941 */ /* 0x000fea0003800000 */
.L_x_2013:
[----:B------:R-:W-:Y:S01]  /*24e40*/  ULDC.64 UR4, c[0x0][0x9f8] ;  /* 0x00027e0000047ab9 */ /* 0x000fe20000000a00 */
[----:B------:R-:W2:Y:S01]  /*24e50*/  LDL R17, [R1+0x34] ;  /* 0x0000340001117983 */ /* 0x000ea20000100800 */
[----:B------:R-:W-:Y:S01]  /*24e60*/  ISETP.NE.U32.AND P0, PT, RZ, UR4, PT ;  /* 0x00000004ff007c0c */ /* 0x000fe2000bf05070 */
[----:B------:R-:W-:Y:S01]  /*24e70*/  IMAD.MOV.U32 R7, RZ, RZ, R19 ;  /* 0x000000ffff077224 */ /* 0x000fe200078e0013 */
[----:B------:R-:W-:Y:S02]  /*24e80*/  ULDC.64 UR6, c[0x0][0x208] ;  /* 0x0000820000067ab9 */ /* 0x000fe40000000a00 */
[----:B------:R-:W-:Y:S01]  /*24e90*/  ISETP.NE.AND.EX P0, PT, RZ, UR5, PT, P0 ;  /* 0x00000005ff007c0c */ /* 0x000fe2000bf05300 */
[----:B------:R-:W-:-:S12]  /*24ea0*/  ULDC.64 UR4, c[0x0][0xa08] ;  /* 0x0002820000047ab9 */ /* 0x000fd80000000a00 */
[----:B------:R-:W1:Y:S02]  /*24eb0*/  @P0 LDC.64 R2, c[0x0][0x9f8] ;  /* 0x00027e00ff020b82 */ /* 0x000e640000000a00 */
[----:B-1----:R-:W-:-:S05]  /*24ec0*/  @P0 IMAD.WIDE R2, R19, 0x4, R2 ;  /* 0x0000000413020825 */ /* 0x002fca00078e0202 */
[----:B------:R1:W3:Y:S02]  /*24ed0*/  @P0 LDG.E R7, desc[UR6][R2.64] ;  /* 0x0000000602070981 */ /* 0x0002e4000c1e1900 */
[----:B-1----:R-:W1:Y:S02]  /*24ee0*/  LDC.64 R2, c[0x0][0x418] ;  /* 0x00010600ff027b82 */ /* 0x002e640000000a00 */
[----:B-1----:R-:W-:Y:S01]  /*24ef0*/  LOP3.LUT P0, RZ, R2, UR4, RZ, 0xfc, !PT ;  /* 0x0000000402ff7c12 */ /* 0x002fe2000f80fcff */
[----:B------:R-:W-:-:S03]  /*24f00*/  UMOV UR4, 0xffffffff ;  /* 0xffffffff00047882 */ /* 0x000fc60000000000 */
[----:B------:R-:W-:Y:S01]  /*24f10*/  LOP3.LUT P0, RZ, R3, UR5, RZ, 0xfc, P0 ;  /* 0x0000000503ff7c12 */ /* 0x000fe2000800fcff */
[----:B--2---:R-:W-:Y:S01]  /*24f20*/  VIADD R0, R17, 0xffffffff ;  /* 0xffffffff11007836 */ /* 0x004fe20000000000 */
[----:B---3--:R-:W-:Y:S01]  /*24f30*/  SHF.R.S32.HI R8, RZ, 0x1f, R7 ;  /* 0x0000001fff087819 */ /* 0x008fe20000011407 */
[----:B------:R1:W-:Y:S01]  /*24f40*/  STL [R1+0x14], R7 ;  /* 0x0000140701007387 */ /* 0x0003e20000100800 */
[----:B------:R-:W-:-:S03]  /*24f50*/  SEL R17, R7, RZ, !P0 ;  /* 0x000000ff07117207 */ /* 0x000fc60004000000 */
[----:B------:R1:W-:Y:S01]  /*24f60*/  STL [R1+0x24], R8 ;  /* 0x0000240801007387 */ /* 0x0003e20000100800 */
[----:B------:R-:W-:Y:S05]  /*24f70*/  BRA.DIV UR4, `(.L_x_2016) ;  /* 0x0000005a04e07947 */ /* 0x000fea000b800000 */
[----:B------:R-:W2:Y:S02]  /*24f80*/  S2R R4, SR_TID.X ;  /* 0x0000000000047919 */ /* 0x000ea40000002100 */
[----:B--2---:R-:W-:-:S04]  /*24f90*/  SHF.R.U32.HI R4, RZ, 0x5, R4 ;  /* 0x00000005ff047819 */ /* 0x004fc80000011604 */
[----:B------:R-:W-:-:S05]  /*24fa0*/  LOP3.LUT R4, R4, 0x3, RZ, 0xc0, !PT ;  /* 0x0000000304047812 */ /* 0x000fca00078ec0ff */
[----:B------:R2:W3:Y:S02]  /*24fb0*/  SHFL.IDX PT, R14, R4, RZ, 0x1f ;  /* 0x00001fff040e7589 */ /* 0x0004e400000e0000 */
.L_x_2159:
[----:B--2---:R-:W2:Y:S01]  /*24fc0*/  LDL.LU R4, [R1+0xc] ;  /* 0x00000c0001047983 */ /* 0x004ea20000300800 */
[----:B------:R-:W-:Y:S02]  /*24fd0*/  PLOP3.LUT P1, PT, PT, PT, PT, 0x8, 0x0 ;  /* 0x000000000000781c */ /* 0x000fe40003f2e170 */
[----:B---3--:R-:W-:Y:S01]  /*24fe0*/  ISETP.NE.AND P0, PT, R14, RZ, PT ;  /* 0x000000ff0e00720c */ /* 0x008fe20003f05270 */
[----:B------:R3:W-:Y:S01]  /*24ff0*/  STL [R1+0x10], R0 ;  /* 0x0000100001007387 */ /* 0x0007e20000100800 */
[----:B--2---:R-:W-:-:S09]  /*25000*/  LOP3.LUT R4, R4, 0xfffffffe, RZ, 0xc0, !PT ;  /* 0xfffffffe04047812 */ /* 0x004fd200078ec0ff */
[----:B------:R-:W-:-:S05]  /*25010*/  @P1 LOP3.LUT R4, R4, 0x1, RZ, 0xfc, !PT ;  /* 0x0000000104041812 */ /* 0x000fca00078efcff */
[----:B------:R3:W-:Y:S01]  /*25020*/  STL [R1+0xc], R4 ;  /* 0x00000c0401007387 */ /* 0x0007e20000100800 */
[----:B------:R-:W-:Y:S05]  /*25030*/  @P0 BRA `(.L_x_2017) ;  /* 0x00000004004c0947 */ /* 0x000fea0003800000 */
[----:B------:R-:W-:-:S03]  /*25040*/  UMOV UR4, 0xffffffff ;  /* 0xffffffff00047882 */ /* 0x000fc60000000000 */
[----:B------:R-:W-:Y:S05]  /*25050*/  BRA.DIV UR4, `(.L_x_2018) ;  /* 0x0000005a04dc7947 */ /* 0x000fea000b800000 */
[----:B------:R-:W-:-:S13]  /*25060*/  ELECT P6, URZ, PT ;  /* 0x00000000003f782f */ /* 0x000fda00038c0000 */
.L_x_2162:
[----:B------:R-:W-:Y:S05]  /*25070*/  @!P6 BRA `(.L_x_2017) ;  /* 0x00000004003ce947 */ /* 0x000fea0003800000 */
[----:B------:R-:W-:-:S04]  /*25080*/  ISETP.NE.U32.AND P0, PT, R2, RZ, PT ;  /* 0x000000ff0200720c */ /* 0x000fc80003f05070 */
[----:B------:R-:W-:-:S13]  /*25090*/  ISETP.NE.AND.EX P0, PT, R3, RZ, PT, P0 ;  /* 0x000000ff0300720c */ /* 0x000fda0003f05300 */
[----:B------:R-:W-:Y:S05]  /*250a0*/  @!P0 BRA `(.L_x_2019) ;  /* 0x0000000000548947 */ /* 0x000fea0003800000 */
[----:B------:R-:W2:Y:S01]  /*250b0*/  LDC R6, c[0x0][0x43c] ;  /* 0x00010f00ff067b82 */ /* 0x000ea20000000800 */
[----:B------:R-:W-:Y:S01]  /*250c0*/  IMAD.MOV.U32 R9, RZ, RZ, R0 ;  /* 0x000000ffff097224 */ /* 0x000fe200078e0000 */
[----:B------:R-:W-:Y:S01]  /*250d0*/  ULDC.64 UR4, c[0x0][0x428] ;  /* 0x00010a0000047ab9 */ /* 0x000fe20000000a00 */
[----:B------:R-:W-:Y:S02]  /*250e0*/  ULDC.64 UR6, c[0x0][0x208] ;  /* 0x0000820000067ab9 */ /* 0x000fe40000000a00 */
[----:B---3--:R-:W-:Y:S01]  /*250f0*/  IMAD.MOV.U32 R0, RZ, RZ, R9 ;  /* 0x000000ffff007224 */ /* 0x008fe200078e0009 */
[----:B--2---:R-:W-:-:S13]  /*25100*/  ISETP.NE.AND P0, PT, R6, 0x1, PT ;  /* 0x000000010600780c */ /* 0x004fda0003f05270 */
[----:B------:R-:W2:Y:S02]  /*25110*/  @P0 LDC.64 R4, c[0x0][0x440] ;  /* 0x00011000ff040b82 */ /* 0x000ea40000000a00 */
[----:B--2---:R-:W-:-:S05]  /*25120*/  @P0 IMAD.HI.U32 R4, R9, R4, RZ ;  /* 0x0000000409040227 */ /* 0x004fca00078e00ff */
[----:B------:R-:W-:-:S04]  /*25130*/  @P0 SHF.R.U32.HI R0, RZ, R5, R4 ;  /* 0x00000005ff000219 */ /* 0x000fc80000011604 */
[----:B------:R-:W-:Y:S02]  /*25140*/  IADD3 R4, -R0, RZ, RZ ;  /* 0x000000ff00047210 */ /* 0x000fe40007ffe1ff */
[----:B------:R-:W-:-:S03]  /*25150*/  SHF.R.S32.HI R5, RZ, 0x1f, R0 ;  /* 0x0000001fff057819 */ /* 0x000fc60000011400 */
        /* <DEDUP_REMOVED lines=10> */
.L_x_2019:
[----:B-1----:R-:W4:Y:S04]  /*25200*/  LDL R7, [R1] ;  /* 0x0000000001077983 */ /* 0x002f280000100800 */
[----:B---3--:R-:W4:Y:S04]  /*25210*/  LDL R0, [R1+0x4] ;  /* 0x0000040001007983 */ /* 0x008f280000100800 */
[----:B--2---:R-:W2:Y:S01]  /*25220*/  LDL R2, [R1+0x18] ;  /* 0x0000180001027983 */ /* 0x004ea20000100800 */
[----:B----4-:R-:W-:Y:S01]  /*25230*/  IMAD R0, R0, 0x8, R7 ;  /* 0x0000000800007824 */ /* 0x010fe200078e0207 */
[----:B--2---:R-:W-:-:S04]  /*25240*/  SHF.L.U32 R2, R2, 0x1f, RZ ;  /* 0x0000001f02027819 */ /* 0x004fc800000006ff */
[----:B------:R-:W1:Y:S02]  /*25250*/  SYNCS.PHASECHK.TRANS64.TRYWAIT P0, [R0+URZ+0x2a840], R2 ;  /* 0x02a84002000075a7 */ /* 0x000e64000800017f */
[----:B-1----:R-:W-:Y:S05]  /*25260*/  @!P0 BRA `(.L_x_2020) ;  /* 0x0000005800788947 */ /* 0x002fea0003800000 */
.L_x_2163:
[----:B------:R-:W2:Y:S02]  /*25270*/  S2R R3, SR_TID.X ;  /* 0x0000000000037919 */ /* 0x000ea40000002100 */
        /* <DEDUP_REMOVED lines=10> */
.L_x_2021:
[----:B------:R-:W2:Y:S04]  /*25320*/  LDL R6, [R1] ;  /* 0x0000000001067983 */ /* 0x000ea80000100800 */
[----:B------:R-:W2:Y:S04]  /*25330*/  LDL R5, [R1+0x4] ;  /* 0x0000040001057983 */ /* 0x000ea80000100800 */
[----:B------:R-:W3:Y:S04]  /*25340*/  LDL R4, [R1+0x10] ;  /* 0x0000100001047983 */ /* 0x000ee80000100800 */
[----:B------:R-:W4:Y:S04]  /*25350*/  LDL R3, [R1+0x1c] ;  /* 0x00001c0001037983 */ /* 0x000f280000100800 */
[----:B-1----:R-:W4:Y:S01]  /*25360*/  LDL.LU R2, [R1+0xc] ;  /* 0x00000c0001027983 */ /* 0x002f220000300800 */
        /* <DEDUP_REMOVED lines=10> */
[----:B--2---:R-:W-:Y:S01]  /*25410*/  IMAD R0, R5, 0x9000, R6 ;  /* 0x0000900005007824 */ /* 0x004fe200078e0206 */
[----:B---3--:R-:W-:-:S04]  /*25420*/  R2UR UR11, R4 ;  /* 0x00000000040b72ca */ /* 0x008fc800000e0000 */
[----:B------:R-:W-:Y:S02]  /*25430*/  R2UR UR8, R0 ;  /* 0x00000000000872ca */ /* 0x000fe400000e0000 */
[----:B----4-:R-:W-:Y:S02]  /*25440*/  R2UR UR5, R3 ;  /* 0x00000000030572ca */ /* 0x010fe400000e0000 */
[----:B------:R-:W-:-:S04]  /*25450*/  LOP3.LUT R2, R2, 0xfffffffe, RZ, 0xc0, !PT ;  /* 0xfffffffe02027812 */ /* 0x000fc800078ec0ff */
        /* <DEDUP_REMOVED lines=16> */
[----:B--2---:R-:W-:Y:S01]  /*25560*/  NOP ;  /* 0x0000000000007918 */ /* 0x004fe20000000000 */
.L_x_2017:
[----:B---3--:R-:W2:Y:S04]  /*25570*/  LDL R4, [R1] ;  /* 0x0000000001047983 */ /* 0x008ea80000100800 */
[----:B------:R-:W3:Y:S01]  /*25580*/  LDL.LU R3, [R1+0x40] ;  /* 0x0000400001037983 */ /* 0x000ee20000300800 */
[----:B------:R-:W-:Y:S05]  /*25590*/  WARPSYNC.ALL ;  /* 0x0000000000007948 */ /* 0x000fea0003800000 */
[----:B------:R-:W-:Y:S01]  /*255a0*/  ULDC.64 UR4, c[0x0][0x298] ;  /* 0x0000a60000047ab9 */ /* 0x000fe20000000a00 */
[----:B------:R-:W-:Y:S01]  /*255b0*/  BSSY B6, `(.L_x_2022) ;  /* 0x000001c000067945 */ /* 0x000fe20003800000 */
[----:B------:R-:W-:Y:S01]  /*255c0*/  BAR.SYNC.DEFER_BLOCKING 0x8, 0x180 ;  /* 0x0206000000007b1d */ /* 0x000fe20000010000 */
[----:B---3--:R-:W-:-:S05]  /*255d0*/  SHF.R.S32.HI R0, RZ, 0x1f, R3 ;  /* 0x0000001fff007819 */ /* 0x008fca0000011403 */
[----:B------:R-:W-:Y:S01]  /*255e0*/  IMAD R2, R0, UR4, RZ ;  /* 0x0000000400027c24 */ /* 0x000fe2000f8e02ff */
[----:B--2---:R-:W-:Y:S01]  /*255f0*/  IADD3 R0, R4, 0xc400, RZ ;  /* 0x0000c40004007810 */ /* 0x004fe20007ffe0ff */
[----:B------:R-:W-:-:S03]  /*25600*/  IMAD.WIDE.U32 R4, R3, UR4, RZ ;  /* 0x0000000403047c25 */ /* 0x000fc6000f8e00ff */
[----:B------:R-:W-:Y:S01]  /*25610*/  LOP3.LUT P0, RZ, R0, 0x3ff, RZ, 0xc0, !PT ;  /* 0x000003ff00ff7812 */ /* 0x000fe2000780c0ff */
[----:B------:R-:W-:Y:S01]  /*25620*/  IMAD R2, R3, UR5, R2 ;  /* 0x0000000503027c24 */ /* 0x000fe2000f8e0202 */
[----:B------:R2:W-:Y:S03]  /*25630*/  STL.64 [R1+0x40], R4 ;  /* 0x0000400401007387 */ /* 0x0005e60000100a00 */
[----:B------:R-:W-:-:S05]  /*25640*/  IMAD.IADD R0, R5, 0x1, R2 ;  /* 0x0000000105007824 */ /* 0x000fca00078e0202 */
[----:B------:R2:W-:Y:S03]  /*25650*/  STL [R1+0x4c], R0 ;  /* 0x00004c0001007387 */ /* 0x0005e60000100800 */
[----:B------:R-:W-:Y:S05]  /*25660*/  @!P0 BRA `(.L_x_2023) ;  /* 0x0000000000408947 */ /* 0x000fea0003800000 */
[----:B------:R-:W-:Y:S01]  /*25670*/  MOV R2, 0x0 ;  /* 0x0000000000027802 */ /* 0x000fe20000000f00 */
[----:B------:R-:W-:Y:S01]  /*25680*/  ULDC.64 UR4, c[0x4][0xb8] ;  /* 0x01002e0000047ab9 */ /* 0x000fe20000000a00 */
[----:B------:R-:W-:Y:S01]  /*25690*/  ULDC.64 UR6, c[0x4][0xc0] ;  /* 0x0100300000067ab9 */ /* 0x000fe20000000a00 */
[----:B------:R-:W-:Y:S01]  /*256a0*/  ULDC.64 UR8, c[0x4][0x20] ;  /* 0x0100080000087ab9 */ /* 0x000fe20000000a00 */
[----:B--2---:R-:W-:Y:S01]  /*256b0*/  IMAD.U32 R4, RZ, RZ, UR4 ;  /* 0x00000004ff047e24 */ /* 0x004fe2000f8e00ff */
[----:B-1----:R-:W-:Y:S01]  /*256c0*/  MOV R7, UR7 ;  /* 0x0000000700077c02 */ /* 0x002fe20008000f00 */
[----:B------:R-:W1:Y:S01]  /*256d0*/  LDC.64 R2, c[0x4][R2] ;  /* 0x0100000002027b82 */ /* 0x000e620000000a00 */
[----:B------:R-:W-:Y:S01]  /*256e0*/  IMAD.U32 R5, RZ, RZ, UR5 ;  /* 0x00000005ff057e24 */ /* 0x000fe2000f8e00ff */
[----:B------:R-:W-:Y:S01]  /*256f0*/  MOV R13, RZ ;  /* 0x000000ff000d7202 */ /* 0x000fe20000000f00 */
[----:B------:R-:W-:Y:S02]  /*25700*/  IMAD.U32 R6, RZ, RZ, UR6 ;  /* 0x00000006ff067e24 */ /* 0x000fe4000f8e00ff */
[----:B------:R-:W-:-:S02]  /*25710*/  IMAD.U32 R10, RZ, RZ, UR8 ;  /* 0x00000008ff0a7e24 */ /* 0x000fc4000f8e00ff */
[----:B0-----:R-:W-:Y:S02]  /*25720*/  IMAD.U32 R11, RZ, RZ, UR9 ;  /* 0x00000009ff0b7e24 */ /* 0x001fe4000f8e00ff */
[----:B------:R-:W-:Y:S02]  /*25730*/  IMAD.MOV.U32 R8, RZ, RZ, 0x70 ;  /* 0x00000070ff087424 */ /* 0x000fe400078e00ff */
[----:B------:R-:W-:-:S07]  /*25740*/  IMAD.MOV.U32 R12, RZ, RZ, 0x1 ;  /* 0x00000001ff0c7424 */ /* 0x000fce00078e00ff */
[----:B------:R-:W-:-:S07]  /*25750*/  LEPC R20, `(.L_x_2023) ;  /* 0x000000001014794e */ /* 0x000fce0000000000 */
[----:B-1----:R-:W-:Y:S05]  /*25760*/  CALL.ABS.NOINC R2 ;  /* 0x0000000002007343 */ /* 0x002fea0003c00000 */
.L_x_2023:
[----:B------:R-:W-:Y:S05]  /*25770*/  BSYNC B6 ;  /* 0x0000000000067941 */ /* 0x000fea0003800000 */
.L_x_2022:
[----:B--2---:R-:W2:Y:S01]  /*25780*/  LDL.LU R0, [R1+0x4c] ;  /* 0x00004c0001007983 */ /* 0x004ea20000300800 */
[----:B-1----:R-:W1:Y:S01]  /*25790*/  LDC R7, c[0x0][0x448] ;  /* 0x00011200ff077b82 */ /* 0x002e620000000800 */
[----:B------:R-:W-:Y:S01]  /*257a0*/  ULDC.64 UR4, c[0x0][0x2d8] ;  /* 0x0000b60000047ab9 */ /* 0x000fe20000000a00 */
[----:B------:R-:W-:Y:S01]  /*257b0*/  ULDC.64 UR6, c[0x0][0x280] ;  /* 0x0000a00000067ab9 */ /* 0x000fe20000000a00 */
[----:B------:R-:W2:Y:S04]  /*257c0*/  LDL.LU.64 R2, [R1+0x40] ;  /* 0x0000400001027983 */ /* 0x000ea80000300a00 */
[----:B------:R-:W3:Y:S01]  /*257d0*/  LDL R9, [R1+0x30] ;  /* 0x0000300001097983 */ /* 0x000ee20000100800 */
[----:B------:R-:W4:Y:S01]  /*257e0*/  S2R R5, SR_TID.X ;  /* 0x0000000000057919 */ /* 0x000f220000002100 */
[----:B------:R-:W0:Y:S01]  /*257f0*/  S2R R8, SR_TID.X ;  /* 0x0000000000087919 */ /* 0x000e220000002100 */
[----:B----4-:R-:W-:-:S04]  /*25800*/  LOP3.LUT R5, R5, 0x7f, RZ, 0xc0, !PT ;  /* 0x0000007f05057812 */ /* 0x010fc800078ec0ff */
[----:B------:R-:W-:Y:S01]  /*25810*/  SHF.R.U32.HI R5, RZ, 0x3, R5 ;  /* 0x00000003ff057819 */ /* 0x000fe20000011605 */
[----:B0-----:R-:W-:-:S05]  /*25820*/  IMAD.SHL.U32 R8, R8, 0x10, RZ ;  /* 0x0000001008087824 */ /* 0x001fca00078e00ff */
[----:B------:R-:W-:Y:S01]  /*25830*/  LOP3.LUT R8, R5, 0x70, R8, 0xf8, !PT ;  /* 0x0000007005087812 */ /* 0x000fe200078ef808 */
[----:B------:R-:W0:Y:S02]  /*25840*/  S2R R10, SR_TID.X ;  /* 0x00000000000a7919 */ /* 0x000e240000002100 */
[----:B0-----:R-:W-:-:S04]  /*25850*/  SHF.L.U32 R10, R10, 0x3, RZ ;  /* 0x000000030a0a7819 */ /* 0x001fc800000006ff */
[----:B------:R-:W-:-:S04]  /*25860*/  LOP3.LUT R10, R10, 0x38, RZ, 0xc0, !PT ;  /* 0x000000380a0a7812 */ /* 0x000fc800078ec0ff */
[C---:B------:R-:W-:Y:S02]  /*25870*/  LOP3.LUT R11, R10.reuse, 0x40, RZ, 0xfc, !PT ;  /* 0x000000400a0b7812 */ /* 0x040fe400078efcff */
[----:B------:R-:W-:Y:S01]  /*25880*/  LOP3.LUT R10, R10, 0x80, RZ, 0xfc, !PT ;  /* 0x000000800a0a7812 */ /* 0x000fe200078efcff */
[----:B--2---:R-:W-:Y:S01]  /*25890*/  IMAD.MOV.U32 R3, RZ, RZ, R0 ;  /* 0x000000ffff037224 */ /* 0x004fe200078e0000 */
        /* <DEDUP_REMOVED lines=12> */
[----:B-1----:R-:W-:-:S13]  /*25960*/  ISETP.NE.AND P0, PT, R7, 0x1, PT ;  /* 0x000000010700780c */ /* 0x002fda0003f05270 */
[----:B------:R-:W0:Y:S08]  /*25970*/  @P0 LDC R5, c[0x0][0x44c] ;  /* 0x00011300ff050b82 */ /* 0x000e300000000800 */
[----:B------:R-:W1:Y:S01]  /*25980*/  @P0 LDC R6, c[0x0][0x450] ;  /* 0x00011400ff060b82 */ /* 0x000e620000000800 */
[----:B------:R-:W-:Y:S02]  /*25990*/  IMAD R4, R4, UR4, RZ ;  /* 0x0000000404047c24 */ /* 0x000fe4000f8e02ff */
[----:B------:R-:W-:-:S04]  /*259a0*/  IMAD.WIDE.U32 R2, R0, UR4, R2 ;  /* 0x0000000400027c25 */ /* 0x000fc8000f8e0002 */
[----:B------:R-:W-:Y:S01]  /*259b0*/  IMAD R0, R0, UR5, R4 ;  /* 0x0000000500007c24 */ /* 0x000fe2000f8e0204 */
[----:B---3--:R-:W-:Y:S01]  /*259c0*/  IADD3 R4, R8, R9, RZ ;  /* 0x0000000908047210 */ /* 0x008fe20007ffe0ff */
[----:B------:R-:W-:Y:S02]  /*259d0*/  ULDC.64 UR4, c[0x0][0x2d0] ;  /* 0x0000b40000047ab9 */ /* 0x000fe40000000a00 */
[----:B------:R-:W-:Y:S02]  /*259e0*/  IMAD.IADD R3, R3, 0x1, R0 ;  /* 0x0000000103037824 */ /* 0x000fe400078e0200 */
        /* <DEDUP_REMOVED lines=32> */
[----:B------:R-:W3:Y:S01]  /*25bf0*/  LDL.LU R6, [R1+0x3c] ;  /* 0x00003c0001067983 */ /* 0x000ee20000300800 */
[----:B------:R-:W0:Y:S01]  /*25c00*/  S2R R11, SR_TID.X ;  /* 0x00000000000b7919 */ /* 0x000e220000002100 */
[----:B------:R-:W-:Y:S01]  /*25c10*/  ULDC.64 UR4, c[0x0][0x208] ;  /* 0x0000820000047ab9 */ /* 0x000fe20000000a00 */
[----:B0-----:R-:W-:-:S05]  /*25c20*/  IMAD.SHL.U32 R11, R11, 0x8, RZ ;  /* 0x000000080b0b7824 */ /* 0x001fca00078e00ff */
[----:B------:R-:W-:Y:S01]  /*25c30*/  LOP3.LUT R11, R11, 0x38, RZ, 0xc0, !PT ;  /* 0x000000380b0b7812 */ /* 0x000fe200078ec0ff */
[----:B--2---:R-:W-:-:S04]  /*25c40*/  IMAD.IADD R0, R8, 0x1, R9 ;  /* 0x0000000108007824 */ /* 0x004fc800078e0209 */
[----:B------:R-:W-:Y:S01]  /*25c50*/  VIADD R5, R0, 0x10 ;  /* 0x0000001000057836 */ /* 0x000fe20000000000 */
[----:B------:R-:W-:Y:S01]  /*25c60*/  SHFL.IDX PT, R9, R3, 0x1, 0x181f ;  /* 0x00381f0003097f89 */ /* 0x000fe200000e0000 */
[----:B---3--:R-:W-:-:S03]  /*25c70*/  IMAD R2, R6, R7, RZ ;  /* 0x0000000706027224 */ /* 0x008fc600078e02ff */
[----:B------:R-:W0:Y:S04]  /*25c80*/  SHFL.IDX PT, R7, R4, RZ, 0x181f ;  /* 0x00181fff04077589 */ /* 0x000e2800000e0000 */
[----:B------:R-:W1:Y:S01]  /*25c90*/  SHFL.IDX PT, R6, R3, RZ, 0x181f ;  /* 0x00181fff03067589 */ /* 0x000e6200000e0000 */
[-C--:B------:R-:W-:Y:S02]  /*25ca0*/  ISETP.GE.AND P4, PT, R0, R2.reuse, PT ;  /* 0x000000020000720c */ /* 0x080fe40003f86270 */
[----:B------:R-:W-:Y:S02]  /*25cb0*/  ISETP.GE.AND P3, PT, R5, R2, PT ;  /* 0x000000020500720c */ /* 0x000fe40003f66270 */
[----:B------:R-:W2:Y:S09]  /*25cc0*/  SHFL.IDX PT, R5, R4, 0x1, 0x181f ;  /* 0x00381f0004057f89 */ /* 0x000eb200000e0000 */
[----:B0-----:R-:W-:-:S04]  /*25cd0*/  @!P4 LEA R7, P5, R11, R7, 0x1 ;  /* 0x000000070b07c211 */ /* 0x001fc800078a08ff */
[----:B-1----:R-:W-:-:S04]  /*25ce0*/  @!P4 IADD3.X R6, RZ, R6, RZ, P5, !PT ;  /* 0x00000006ff06c210 */ /* 0x002fc80002ffe4ff */
        /* <DEDUP_REMOVED lines=17> */
[----:B-1----:R-:W-:-:S04]  /*25e00*/  @!P3 LEA R5, P4, R11, R5, 0x1 ;  /* 0x000000050b05b211 */ /* 0x002fc800078808ff */
[----:B0-----:R-:W-:-:S05]  /*25e10*/  @!P3 IADD3.X R6, RZ, R8, RZ, P4, !PT ;  /* 0x00000008ff06b210 */ /* 0x001fca00027fe4ff */
        /* <DEDUP_REMOVED lines=43> */
[----:B-1----:R-:W-:-:S04]  /*260d0*/  @!P4 IMAD.X R6, RZ, RZ, R6, P3 ;  /* 0x000000ffff06c224 */ /* 0x002fc800018e0606 */
[----:B------:R-:W-:Y:S02]  /*260e0*/  @!P4 IMAD.MOV.U32 R7, RZ, RZ, R6 ;  /* 0x000000ffff07c224 */ /* 0x000fe400078e0006 */
[----:B------:R-:W-:Y:S02]  /*260f0*/  @!P4 IMAD.MOV.U32 R6, RZ, RZ, R5 ;  /* 0x000000ffff06c224 */ /* 0x000fe400078e0005 */
[----:B------:R0:W1:Y:S04]  /*26100*/  SHFL.IDX PT, R5, R3, 0x7, 0x181f ;  /* 0x00f81f0003057f89 */ /* 0x00006800000e0000 */
[----:B------:R0:W-:Y:S04]  /*26110*/  @!P4 LDGSTS.E.BYPASS.LTC128B.128 [R10+0xf400], desc[UR4][R6.64], !P2 ;  /* 0x0f400000060acfae */ /* 0x0001e8000d101d44 */
[----:B------:R0:W-:Y:S04]  /*26120*/  @!P4 LDGSTS.E.BYPASS.LTC128B.128 [R10+0x13400], desc[UR4][R6.64+0x80], !P1 ;  /* 0x13400080060acfae */ /* 0x0001e8000c901d44 */
[----:B------:R0:W-:Y:S04]  /*26130*/  @!P4 LDGSTS.E.BYPASS.LTC128B.128 [R10+0x17400], desc[UR4][R6.64+0x100], !P0 ;  /* 0x17400100060acfae */ /* 0x0001e8000c101d44 */
[----:B------:R0:W2:Y:S02]  /*26140*/  SHFL.IDX PT, R3, R4, 0x7, 0x181f ;  /* 0x00f81f0004037f89 */ /* 0x0000a400000e0000 */
.L_x_2180:
[----:B------:R-:W-:Y:S01]  /*26150*/  VIADD R0, R0, 0x70 ;  /* 0x0000007000007836 */ /* 0x000fe20000000000 */
[----:B------:R-:W-:Y:S04]  /*26160*/  BSSY B0, `(.L_x_2025) ;  /* 0x000000f000007945 */ /* 0x000fe80003800000 */
[----:B------:R-:W-:-:S13]  /*26170*/  ISETP.GE.AND P3, PT, R0, R2, PT ;  /* 0x000000020000720c */ /* 0x000fda0003f66270 */
[----:B------:R-:W-:Y:S05]  /*26180*/  @P3 BRA `(.L_x_2026) ;  /* 0x0000000000303947 */ /* 0x000fea0003800000 */
[----:B0-----:R-:W0:Y:S01]  /*26190*/  S2R R4, SR_TID.X ;  /* 0x0000000000047919 */ /* 0x001e220000002100 */
[----:B------:R-:W-:Y:S01]  /*261a0*/  ULDC.64 UR4, c[0x0][0x208] ;  /* 0x0000820000047ab9 */ /* 0x000fe20000000a00 */
[----:B0-----:R-:W-:-:S04]  /*261b0*/  SHF.L.U32 R4, R4, 0x3, RZ ;  /* 0x0000000304047819 */ /* 0x001fc800000006ff */
[----:B------:R-:W-:-:S04]  /*261c0*/  LOP3.LUT R4, R4, 0x38, RZ, 0xc0, !PT ;  /* 0x0000003804047812 */ /* 0x000fc800078ec0ff */
[----:B--2---:R-:W-:-:S05]  /*261d0*/  LEA R2, P3, R4, R3, 0x1 ;  /* 0x0000000304027211 */ /* 0x004fca00078608ff */
[----:B-1----:R-:W-:-:S05]  /*261e0*/  IMAD.X R3, RZ, RZ, R5, P3 ;  /* 0x000000ffff037224 */ /* 0x002fca00018e0605 */
[----:B------:R-:W-:Y:S01]  /*261f0*/  @!PT LDS RZ, [RZ] ;  /* 0x00000000fffff984 */ /* 0x000fe20000000800 */
[----:B------:R-:W-:Y:S01]  /*26200*/  @!PT LDS RZ, [RZ] ;  /* 0x00000000fffff984 */ /* 0x000fe20000000800 */
[----:B------:R-:W-:Y:S01]  /*26210*/  @!PT LDS RZ, [RZ] ;  /* 0x00000000fffff984 */ /* 0x000fe20000000800 */
[----:B------:R3:W-:Y:S04]  /*26220*/  LDGSTS.E.BYPASS.LTC128B.128 [R10+0xfc00], desc[UR4][R2.64], !P2 ;  /* 0x0fc00000020a7fae */ /* 0x0007e8000d101d44 */
[----:B------:R3:W-:Y:S04]  /*26230*/  LDGSTS.E.BYPASS.LTC128B.128 [R10+0x13c00], desc[UR4][R2.64+0x80], !P1 ;  /* 0x13c00080020a7fae */ /* 0x0007e8000c901d44 */
[----:B------:R3:W-:Y:S02]  /*26240*/  LDGSTS.E.BYPASS.LTC128B.128 [R10+0x17c00], desc[UR4][R2.64+0x100], !P0 ;  /* 0x17c00100020a7fae */ /* 0x0007e4000c101d44 */
.L_x_2026:
[----:B------:R-:W-:Y:S05]  /*26250*/  BSYNC B0 ;  /* 0x0000000000007941 */ /* 0x000fea0003800000 */
.L_x_2025:
[----:B0--3--:R-:W3:Y:S01]  /*26260*/  LDL R10, [R1] ;  /* 0x00000000010a7983 */ /* 0x009ee20000100800 */
[----:B------:R-:W-:Y:S01]  /*26270*/  PLOP3.LUT P0, PT, PT, PT, PT, 0x80, 0x0 ;  /* 0x000000000000781c */ /* 0x000fe20003f0f070 */
[----:B------:R-:W-:Y:S01]  /*26280*/  NOP ;  /* 0x0000000000007918 */ /* 0x000fe20000000000 */
[----:B---3--:R-:W-:-:S11]  /*26290*/  VIADD R11, R10, 0x2a800 ;  /* 0x0002a8000a0b7836 */ /* 0x008fd60000000000 */
.L_x_2027:
[----:B------:R-:W3:Y:S01]  /*262a0*/  LDL R2, [R1] ;  /* 0x0000000001027983 */ /* 0x000ee20000100800 */
[----:B------:R-:W-:Y:S02]  /*262b0*/  PLOP3.LUT P1, PT, P1, P0, PT, 0xa2, 0x0 ;  /* 0x000000000000781c */ /* 0x000fe40000f21472 */
[----:B---3--:R-:W-:-:S08]  /*262c0*/  @P0 R2UR P1, UR4, R2 ;  /* 0x00000000020402ca */ /* 0x008fd00000020000 */
[----:B------:R-:W-:-:S05]  /*262d0*/  @P0 PLOP3.LUT P0, PT, P1, PT, PT, 0x80, 0x0 ;  /* 0x000000000000081c */ /* 0x000fca0000f0f070 */
[----:B------:R-:W-:Y:S01]  /*262e0*/  @!P1 SYNCS.ARRIVE.TRANS64.RED.A0T1 RZ, [UR4+0x2a800], RZ ;  /* 0x02a800ffffff99a7 */ /* 0x000fe20008200404 */
[----:B------:R-:W-:Y:S07]  /*262f0*/  @!P1 ARRIVES.LDGSTSBAR.64.TRANSCNT [UR4+0x2a800] ;  /* 0x02a80000ff0099b0 */ /* 0x000fee0008000a84 */
[----:B------:R-:W-:Y:S05]  /*26300*/  @P0 BRA.U.ANY `(.L_x_2027) ;  /* 0xfffffffd00e40947 */ /* 0x000fea000393ffff */
[----:B--2---:R-:W2:Y:S02]  /*26310*/  LDL.LU R3, [R1+0x48] ;  /* 0x0000480001037983 */ /* 0x004ea40000300800 */
        /* <DEDUP_REMOVED lines=11> */
.L_x_2181:
[----:B------:R-:W-:Y:S05]  /*263d0*/  BSYNC B0 ;  /* 0x0000000000007941 */ /* 0x000fea0003800000 */
.L_x_2028:
[----:B------:R-:W2:Y:S04]  /*263e0*/  LDL R3, [R1+0x34] ;  /* 0x0000340001037983 */ /* 0x000ea80000100800 */
[----:B0-----:R-:W3:Y:S01]  /*263f0*/  LDL R2, [R1+0x2c] ;  /* 0x00002c0001027983 */ /* 0x001ee20000100800 */
[----:B------:R-:W-:Y:S01]  /*26400*/  BSSY B0, `(.L_x_2030) ;  /* 0x0000222000007945 */ /* 0x000fe20003800000 */
[----:B--2---:R-:W-:-:S04]  /*26410*/  IADD3 R0, R3, -0x2, RZ ;  /* 0xfffffffe03007810 */ /* 0x004fc80007ffe0ff */
[----:B---3--:R-:W-:-:S13]  /*26420*/  ISETP.GE.AND P0, PT, R0, R2, PT ;  /* 0x000000020000720c */ /* 0x008fda0003f06270 */
[----:B------:R-:W-:Y:S05]  /*26430*/  @!P0 BRA `(.L_x_2031) ;  /* 0x0000002000788947 */ /* 0x000fea0003800000 */
[----:B------:R-:W-:Y:S01]  /*26440*/  IMAD.MOV R8, RZ, RZ, -R3 ;  /* 0x000000ffff087224 */ /* 0x000fe200078e0a03 */
[----:B------:R-:W-:Y:S01]  /*26450*/  LOP3.LUT R2, RZ, R2, RZ, 0x33, !PT ;  /* 0x00000002ff027212 */ /* 0x000fe200078e33ff */
[----:B------:R-:W-:Y:S03]  /*26460*/  BSSY B2, `(.L_x_2032) ;  /* 0x00000b8000027945 */ /* 0x000fe60003800000 */
[----:B------:R-:W-:-:S05]  /*26470*/  VIADDMNMX R8, R8, 0x1, R2, !PT ;  /* 0x0000000108087846 */ /* 0x000fca0007800102 */
[----:B------:R-:W-:-:S05]  /*26480*/  IMAD.IADD R2, R3, 0x1, R8 ;  /* 0x0000000103027824 */ /* 0x000fca00078e0208 */
[----:B------:R-:W-:-:S04]  /*26490*/  LOP3.LUT R2, R2, 0x1, RZ, 0xc0, !PT ;  /* 0x0000000102027812 */ /* 0x000fc800078ec0ff */
[----:B------:R-:W-:-:S13]  /*264a0*/  ISETP.NE.U32.AND P0, PT, R2, 0x1, PT ;  /* 0x000000010200780c */ /* 0x000fda0003f05070 */
[----:B------:R-:W-:Y:S05]  /*264b0*/  @P0 BRA `(.L_x_2033) ;  /* 0x0000000800c80947 */ /* 0x000fea0003800000 */
[----:B-1----:R-:W2:Y:S04]  /*264c0*/  LDL R5, [R1+0xc] ;  /* 0x00000c0001057983 */ /* 0x002ea80000100800 */
        /* <DEDUP_REMOVED lines=22> */
[----:B0-----:R-:W-:Y:S01]  /*26630*/  @P0 IMAD.HI.U32 R4, R0, R2, RZ ;  /* 0x0000000200040227 */ /* 0x001fe200078e00ff */
[----:B------:R-:W-:-:S04]  /*26640*/  MOV R2, R0 ;  /* 0x0000000000027202 */ /* 0x000fc80000000f00 */
        /* <DEDUP_REMOVED lines=11> */
.L_x_2036:
[----:B------:R-:W2:Y:S01]  /*26700*/  LDL R2, [R1] ;  /* 0x0000000001027983 */ /* 0x000ea20000100800 */
[----:B------:R-:W-:Y:S01]  /*26710*/  BSSY B3, `(.L_x_2037) ;  /* 0x0000005000037945 */ /* 0x000fe20003800000 */
[----:B--2---:R-:W-:Y:S01]  /*26720*/  IMAD R3, R7, 0x8, R2 ;  /* 0x0000000807037824 */ /* 0x004fe200078e0202 */
[----:B------:R-:W-:-:S04]  /*26730*/  SHF.L.U32 R2, R9, 0x1f, RZ ;  /* 0x0000001f09027819 */ /* 0x000fc800000006ff */
[----:B------:R-:W1:Y:S02]  /*26740*/  SYNCS.PHASECHK.TRANS64.TRYWAIT P0, [R3+URZ+0x2a840], R2 ;  /* 0x02a84002030075a7 */ /* 0x000e64000800017f */
[----:B-1----:R-:W-:Y:S05]  /*26750*/  @!P0 BRA `(.L_x_2038) ;  /* 0x0000005000648947 */ /* 0x002fea0003800000 */
.L_x_2182:
[----:B------:R-:W-:Y:S05]  /*26760*/  BSYNC B3 ;  /* 0x0000000000037941 */ /* 0x000fea0003800000 */
.L_x_2037:
        /* <DEDUP_REMOVED lines=12> */
.L_x_2040:
[----:B------:R-:W-:Y:S05]  /*26830*/  BSYNC B3 ;  /* 0x0000000000037941 */ /* 0x000fea0003800000 */
.L_x_2039:
[----:B------:R-:W2:Y:S04]  /*26840*/  LDL R5, [R1] ;  /* 0x0000000001057983 */ /* 0x000ea80000100800 */
[----:B-1----:R-:W3:Y:S01]  /*26850*/  LDL R2, [R1+0x1c] ;  /* 0x00001c0001027983 */ /* 0x002ee20000100800 */
        /* <DEDUP_REMOVED lines=8> */
[----:B--2---:R-:W-:-:S02]  /*268e0*/  IMAD R6, R7, 0x9000, R5 ;  /* 0x0000900007067824 */ /* 0x004fc400078e0205 */
[----:B---3--:R-:W-:Y:S02]  /*268f0*/  IMAD R2, R0, 0x60, R2 ;  /* 0x0000006000027824 */ /* 0x008fe400078e0202 */
[----:B------:R-:W-:-:S07]  /*26900*/  VIADD R5, R6, 0x18400 ;  /* 0x0001840006057836 */ /* 0x000fce0000000000 */
.L_x_2041:
        /* <DEDUP_REMOVED lines=16> */
.L_x_2042:
        /* <DEDUP_REMOVED lines=15> */
.L_x_2043:
        /* <DEDUP_REMOVED lines=17> */
.L_x_2183:
[----:B------:R-:W-:Y:S05]  /*26c10*/  BSYNC B3 ;  /* 0x0000000000037941 */ /* 0x000fea0003800000 */
.L_x_2044:
[----:B------:R1:W5:Y:S04]  /*26c20*/  LDL R15, [R1] ;  /* 0x00000000010f7983 */ /* 0x0003680000100800 */
[----:B------:R1:W5:Y:S01]  /*26c30*/  LDL R6, [R1+0x4] ;  /* 0x0000040001067983 */ /* 0x0003620000100800 */
[----:B------:R-:W-:Y:S01]  /*26c40*/  BSSY B3, `(.L_x_2046) ;  /* 0x000000c000037945 */ /* 0x000fe20003800000 */
[----:B------:R-:W-:Y:S02]  /*26c50*/  IMAD.MOV.U32 R12, RZ, RZ, 0x0 ;  /* 0x00000000ff0c7424 */ /* 0x000fe400078e00ff */
[----:B------:R-:W-:Y:S01]  /*26c60*/  IMAD.MOV.U32 R13, RZ, RZ, 0x14f00000 ;  /* 0x14f00000ff0d7424 */ /* 0x000fe200078e00ff */
[----:B------:R-:W-:Y:S06]  /*26c70*/  @P1 BRA `(.L_x_2047) ;  /* 0x0000000000201947 */ /* 0x000fec0003800000 */
[----:B------:R-:W2:Y:S01]  /*26c80*/  S2R R5, SR_TID.X ;  /* 0x0000000000057919 */ /* 0x000ea20000002100 */
[----:B0----5:R-:W-:Y:S01]  /*26c90*/  IMAD R2, R6, 0x8, R15 ;  /* 0x0000000806027824 */ /* 0x021fe200078e020f */
[----:B------:R-:W-:-:S04]  /*26ca0*/  MOV R3, 0x6000 ;  /* 0x0000600000037802 */ /* 0x000fc80000000f00 */
[----:B------:R3:W-:Y:S01]  /*26cb0*/  SYNCS.ARRIVE.TRANS64 RZ, [R2+URZ+0x2a850], R3 ;  /* 0x02a8500302ff79a7 */ /* 0x0007e2000800003f */
[----:B--2---:R-:W-:-:S04]  /*26cc0*/  LOP3.LUT R5, R5, 0x1f, RZ, 0xc0, !PT ;  /* 0x0000001f05057812 */ /* 0x004fc800078ec0ff */
[----:B------:R-:W-:-:S13]  /*26cd0*/  ISETP.NE.AND P0, PT, R5, RZ, PT ;  /* 0x000000ff0500720c */ /* 0x000fda0003f05270 */
[----:B---3--:R-:W-:Y:S05]  /*26ce0*/  @!P0 BRA `(.L_x_2047) ;  /* 0x0000000000048947 */ /* 0x008fea0003800000 */
[----:B------:R-:W-:Y:S01]  /*26cf0*/  BPT.TRAP 0x1 ;  /* 0x000000040000795c */ /* 0x000fe20000300000 */
.L_x_2047:
[----:B------:R-:W-:Y:S05]  /*26d00*/  BSYNC B3 ;  /* 0x0000000000037941 */ /* 0x000fea0003800000 */
.L_x_2046:
[----:B------:R-:W2:Y:S04]  /*26d10*/  LDL R5, [R1+0x1c] ;  /* 0x00001c0001057983 */ /* 0x000ea80000100800 */
[----:B0-----:R-:W2:Y:S01]  /*26d20*/  LDL.LU R3, [R1+0x10] ;  /* 0x0000100001037983 */ /* 0x001ea20000300800 */
[----:B------:R-:W-:Y:S01]  /*26d30*/  R2UR UR10, R10 ;  /* 0x000000000a0a72ca */ /* 0x000fe200000e0000 */
[--C-:B-----5:R-:W-:Y:S01]  /*26d40*/  IMAD R2, R6, 0x8, R15.reuse ;  /* 0x0000000806027824 */ /* 0x120fe200078e020f */
[----:B------:R-:W-:Y:S01]  /*26d50*/  R2UR UR6, R12 ;  /* 0x000000000c0672ca */ /* 0x000fe200000e0000 */
[----:B------:R-:W-:Y:S01]  /*26d60*/  IMAD R6, R6, 0x6000, R15 ;  /* 0x0000600006067824 */ /* 0x000fe200078e020f */
[----:B------:R-:W-:Y:S01]  /*26d70*/  R2UR UR7, R13 ;  /* 0x000000000d0772ca */ /* 0x000fe200000e0000 */
[----:B------:R-:W-:Y:S01]  /*26d80*/  UIADD3 UR4, UP0, UR38, 0x470, URZ ;  /* 0x0000047026047890 */ /* 0x000fe2000ff1e03f */
[----:B------:R-:W-:Y:S01]  /*26d90*/  PLOP3.LUT P0, PT, PT, PT, PT, 0x80, 0x0 ;  /* 0x000000000000781c */ /* 0x000fe20003f0f070 */
[----:B------:R-:W-:-:S02]  /*26da0*/  VIADD R2, R2, 0x2a850 ;  /* 0x0002a85002027836 */ /* 0x000fc40000000000 */
[----:B------:R-:W-:Y:S01]  /*26db0*/  UIADD3.X UR5, URZ, UR39, URZ, UP0, !UPT ;  /* 0x000000273f057290 */ /* 0x000fe200087fe43f */
[----:B--2---:R-:W-:Y:S02]  /*26dc0*/  IMAD R3, R3, 0x60, R5 ;  /* 0x0000006003037824 */ /* 0x004fe400078e0205 */
[----:B------:R-:W-:-:S09]  /*26dd0*/  VIADD R5, R6, 0x400 ;  /* 0x0000040006057836 */ /* 0x000fd20000000000 */
.L_x_2048:
        /* <DEDUP_REMOVED lines=15> */
.L_x_2049:
        /* <DEDUP_REMOVED lines=11> */
[----:B------:R-:W-:-:S07]  /*26f80*/  MOV R17, R4 ;  /* 0x0000000400117202 */ /* 0x000fce0000000f00 */
.L_x_2035:
[----:B------:R-:W-:Y:S05]  /*26f90*/  BSYNC B1 ;  /* 0x0000000000017941 */ /* 0x000fea0003800000 */
.L_x_2034:
[----:B0-----:R-:W2:Y:S04]  /*26fa0*/  LDL R0, [R1+0x34] ;  /* 0x0000340001007983 */ /* 0x001ea80000100800 */
[----:B------:R0:W-:Y:S04]  /*26fb0*/  STL [R1+0x4], R7 ;  /* 0x0000040701007387 */ /* 0x0001e80000100800 */
[----:B------:R0:W-:Y:S02]  /*26fc0*/  STL [R1+0x18], R9 ;  /* 0x0000180901007387 */ /* 0x0001e40000100800 */
[----:B0-2---:R-:W-:-:S07]  /*26fd0*/  VIADD R0, R0, 0xfffffffd ;  /* 0xfffffffd00007836 */ /* 0x005fce0000000000 */
.L_x_2033:
[----:B------:R-:W-:Y:S05]  /*26fe0*/  BSYNC B2 ;  /* 0x0000000000027941 */ /* 0x000fea0003800000 */
.L_x_2032:
[----:B------:R-:W2:Y:S01]  /*26ff0*/  LDL.LU R2, [R1+0x34] ;  /* 0x0000340001027983 */ /* 0x000ea20000300800 */
[----:B------:R-:W-:Y:S01]  /*27000*/  VIADD R8, R8, 0xfffffffe ;  /* 0xfffffffe08087836 */ /* 0x000fe20000000000 */
[----:B--2---:R-:W-:-:S04]  /*27010*/  LOP3.LUT R2, RZ, R2, RZ, 0x33, !PT ;  /* 0x00000002ff027212 */ /* 0x004fc800078e33ff */
[----:B------:R-:W-:-:S13]  /*27020*/  ISETP.NE.AND P0, PT, R8, R2, PT ;  /* 0x000000020800720c */ /* 0x000fda0003f05270 */
[----:B------:R-:W-:Y:S05]  /*27030*/  @!P0 BRA `(.L_x_2031) ;  /* 0x0000001400788947 */ /* 0x000fea0003800000 */
[----:B------:R-:W-:-:S07]  /*27040*/  IMAD.MOV.U32 R9, RZ, RZ, R17 ;  /* 0x000000ffff097224 */ /* 0x000fce00078e0011 */
.L_x_2082:
[----:B------:R-:W2:Y:S04]  /*27050*/  LDL R4, [R1+0xc] ;  /* 0x00000c0001047983 */ /* 0x000ea80000100800 */
[----:B------:R-:W3:Y:S04]  /*27060*/  LDL R3, [R1+0x4] ;  /* 0x0000040001037983 */ /* 0x000ee80000100800 */
[----:B------:R-:W4:Y:S01]  /*27070*/  LDL R2, [R1+0x18] ;  /* 0x0000180001027983 */ /* 0x000f220000100800 */
[----:B------:R-:W-:Y:S05]  /*27080*/  YIELD ;  /* 0x0000000000007946 */ /* 0x000fea0003800000 */
[----:B------:R-:W-:Y:S01]  /*27090*/  BSSY B1, `(.L_x_2050) ;  /* 0x00000a8000017945 */ /* 0x000fe20003800000 */
[----:B--2---:R-:W-:Y:S01]  /*270a0*/  LOP3.LUT P1, RZ, R4, 0x1, RZ, 0xc0, !PT ;  /* 0x0000000104ff7812 */ /* 0x004fe2000782c0ff */
[----:B---3--:R-:W-:-:S05]  /*270b0*/  VIADD R4, R3, 0x1 ;  /* 0x0000000103047836 */ /* 0x008fca0000000000 */
[----:B------:R-:W-:-:S04]  /*270c0*/  ISETP.NE.AND P0, PT, R4, 0x2, PT ;  /* 0x000000020400780c */ /* 0x000fc80003f05270 */
[----:B-1----:R-:W-:Y:S02]  /*270d0*/  SEL R5, RZ, 0x1, P0 ;  /* 0x00000001ff057807 */ /* 0x002fe40000000000 */
[----:B------:R-:W-:Y:S02]  /*270e0*/  SEL R4, R4, RZ, P0 ;  /* 0x000000ff04047207 */ /* 0x000fe40000000000 */
[----:B----4-:R-:W-:Y:S01]  /*270f0*/  LOP3.LUT R5, R2, R5, RZ, 0x3c, !PT ;  /* 0x0000000502057212 */ /* 0x010fe200078e3cff */
[----:B0-----:R-:W-:Y:S06]  /*27100*/  @!P1 BRA `(.L_x_2051) ;  /* 0x0000000800809947 */ /* 0x001fec0003800000 */
[----:B------:R-:W-:Y:S01]  /*27110*/  ULDC.64 UR4, c[0x0][0x418] ;  /* 0x0001060000047ab9 */ /* 0x000fe20000000a00 */
[----:B------:R-:W-:Y:S02]  /*27120*/  MOV R6, R0 ;  /* 0x0000000000067202 */ /* 0x000fe40000000f00 */
        /* <DEDUP_REMOVED lines=21> */
[----:B------:R-:W-:-:S06]  /*27280*/  LEA.HI.X R9, R2, UR5, R3, 0x2, P0 ;  /* 0x0000000502097c11 */ /* 0x000fcc00080f1403 */
[----:B------:R0:W5:Y:S03]  /*27290*/  LDG.E R9, desc[UR8][R8.64] ;  /* 0x0000000808097981 */ /* 0x000166000c1e1900 */
.L_x_2052:
[----:B------:R-:W2:Y:S01]  /*272a0*/  LDL R2, [R1] ;  /* 0x0000000001027983 */ /* 0x000ea20000100800 */
[----:B------:R-:W-:Y:S01]  /*272b0*/  BSSY B2, `(.L_x_2053) ;  /* 0x0000005000027945 */ /* 0x000fe20003800000 */
[----:B--2---:R-:W-:Y:S01]  /*272c0*/  IMAD R3, R4, 0x8, R2 ;  /* 0x0000000804037824 */ /* 0x004fe200078e0202 */
[----:B------:R-:W-:-:S04]  /*272d0*/  SHF.L.U32 R2, R5, 0x1f, RZ ;  /* 0x0000001f05027819 */ /* 0x000fc800000006ff */
[----:B------:R-:W1:Y:S02]  /*272e0*/  SYNCS.PHASECHK.TRANS64.TRYWAIT P0, [R3+URZ+0x2a840], R2 ;  /* 0x02a84002030075a7 */ /* 0x000e64000800017f */
[----:B-1----:R-:W-:Y:S05]  /*272f0*/  @!P0 BRA `(.L_x_2054) ;  /* 0x0000004400a48947 */ /* 0x002fea0003800000 */
.L_x_2184:
[----:B------:R-:W-:Y:S05]  /*27300*/  BSYNC B2 ;  /* 0x0000000000027941 */ /* 0x000fea0003800000 */
.L_x_2053:
[----:B------:R-:W2:Y:S01]  /*27310*/  S2R R7, SR_TID.X ;  /* 0x0000000000077919 */ /* 0x000ea20000002100 */
[----:B------:R-:W-:Y:S01]  /*27320*/  BSSY B2, `(.L_x_2055) ;  /* 0x000000b000027945 */ /* 0x000fe20003800000 */
[----:B--2---:R-:W-:-:S04]  /*27330*/  LOP3.LUT R7, R7, 0x7f, RZ, 0xc0, !PT ;  /* 0x0000007f07077812 */ /* 0x004fc800078ec0ff */
[----:B------:R-:W-:-:S13]  /*27340*/  ISETP.NE.AND P1, PT, R7, RZ, PT ;  /* 0x000000ff0700720c */ /* 0x000fda0003f25270 */
[----:B------:R-:W-:Y:S05]  /*27350*/  @P1 BRA `(.L_x_2056) ;  /* 0x00000000001c1947 */ /* 0x000fea0003800000 */
[----:B------:R-:W2:Y:S01]  /*27360*/  S2R R7, SR_TID.X ;  /* 0x0000000000077919 */ /* 0x000ea20000002100 */
[----:B-1----:R-:W-:-:S04]  /*27370*/  MOV R2, 0x9000 ;  /* 0x0000900000027802 */ /* 0x002fc80000000f00 */
[----:B------:R3:W-:Y:S01]  /*27380*/  SYNCS.ARRIVE.TRANS64 RZ, [R3+URZ+0x2a830], R2 ;  /* 0x02a8300203ff79a7 */ /* 0x0007e2000800003f */
[----:B--2---:R-:W-:-:S04]  /*27390*/  LOP3.LUT R7, R7, 0x1f, RZ, 0xc0, !PT ;  /* 0x0000001f07077812 */ /* 0x004fc800078ec0ff */
[----:B------:R-:W-:-:S13]  /*273a0*/  ISETP.NE.AND P0, PT, R7, RZ, PT ;  /* 0x000000ff0700720c */ /* 0x000fda0003f05270 */
[----:B---3--:R-:W-:Y:S05]  /*273b0*/  @!P0 BRA `(.L_x_2056) ;  /* 0x0000000000048947 */ /* 0x008fea0003800000 */
[----:B------:R-:W-:Y:S01]  /*273c0*/  BPT.TRAP 0x1 ;  /* 0x000000040000795c */ /* 0x000fe20000300000 */
.L_x_2056:
[----:B------:R-:W-:Y:S05]  /*273d0*/  BSYNC B2 ;  /* 0x0000000000027941 */ /* 0x000fea0003800000 */
.L_x_2055:
        /* <DEDUP_REMOVED lines=12> */
[----:B0-----:R-:W-:-:S08]  /*274a0*/  VIADD R8, R7, 0x18400 ;  /* 0x0001840007087836 */ /* 0x001fd00000000000 */
.L_x_2057:
        /* <DEDUP_REMOVED lines=16> */
.L_x_2058:
        /* <DEDUP_REMOVED lines=15> */
.L_x_2059:
        /* <DEDUP_REMOVED lines=17> */
.L_x_2185:
[----:B------:R-:W-:Y:S05]  /*277b0*/  BSYNC B2 ;  /* 0x0000000000027941 */ /* 0x000fea0003800000 */
.L_x_2060:
[----:B------:R-:W-:Y:S01]  /*277c0*/  BSSY B2, `(.L_x_2062) ;  /* 0x000000b000027945 */ /* 0x000fe20003800000 */
[----:B------:R-:W-:Y:S02]  /*277d0*/  IMAD.MOV.U32 R12, RZ, RZ, 0x0 ;  /* 0x00000000ff0c7424 */ /* 0x000fe400078e00ff */
[----:B------:R-:W-:Y:S01]  /*277e0*/  IMAD.MOV.U32 R13, RZ, RZ, 0x14f00000 ;  /* 0x14f00000ff0d7424 */ /* 0x000fe200078e00ff */
[----:B------:R-:W-:Y:S06]  /*277f0*/  @P1 BRA `(.L_x_2063) ;  /* 0x00000000001c1947 */ /* 0x000fec0003800000 */
[----:B------:R-:W1:Y:S01]  /*27800*/  S2R R7, SR_TID.X ;  /* 0x0000000000077919 */ /* 0x000e620000002100 */
[----:B0-----:R-:W-:-:S04]  /*27810*/  MOV R3, 0x6000 ;  /* 0x0000600000037802 */ /* 0x001fc80000000f00 */
[----:B------:R2:W-:Y:S01]  /*27820*/  SYNCS.ARRIVE.TRANS64 RZ, [R2+URZ+0x50], R3 ;  /* 0x0000500302ff79a7 */ /* 0x0005e2000800003f */
[----:B-1----:R-:W-:-:S04]  /*27830*/  LOP3.LUT R7, R7, 0x1f, RZ, 0xc0, !PT ;  /* 0x0000001f07077812 */ /* 0x002fc800078ec0ff */
[----:B------:R-:W-:-:S13]  /*27840*/  ISETP.NE.AND P0, PT, R7, RZ, PT ;  /* 0x000000ff0700720c */ /* 0x000fda0003f05270 */
[----:B--2---:R-:W-:Y:S05]  /*27850*/  @!P0 BRA `(.L_x_2063) ;  /* 0x0000000000048947 */ /* 0x004fea0003800000 */
[----:B------:R-:W-:Y:S01]  /*27860*/  BPT.TRAP 0x1 ;  /* 0x000000040000795c */ /* 0x000fe20000300000 */
.L_x_2063:
[----:B------:R-:W-:Y:S05]  /*27870*/  BSYNC B2 ;  /* 0x0000000000027941 */ /* 0x000fea0003800000 */
.L_x_2062:
        /* <DEDUP_REMOVED lines=14> */
.L_x_2064:
        /* <DEDUP_REMOVED lines=15> */
.L_x_2065:
        /* <DEDUP_REMOVED lines=12> */
.L_x_2051:
[----:B------:R-:W-:Y:S05]  /*27b10*/  BSYNC B1 ;  /* 0x0000000000017941 */ /* 0x000fea0003800000 */
.L_x_2050:
[----:B------:R-:W2:Y:S01]  /*27b20*/  LDL R2, [R1+0xc] ;  /* 0x00000c0001027983 */ /* 0x000ea20000100800 */
[----:B------:R-:W-:Y:S01]  /*27b30*/  IADD3 R3, R4, 0x1, RZ ;  /* 0x0000000104037810 */ /* 0x000fe20007ffe0ff */
[----:B------:R-:W-:Y:S01]  /*27b40*/  BSSY B1, `(.L_x_2066) ;  /* 0x00000a9000017945 */ /* 0x000fe20003800000 */
[----:B0-----:R-:W-:Y:S02]  /*27b50*/  VIADD R6, R0, 0xffffffff ;  /* 0xffffffff00067836 */ /* 0x001fe40000000000 */
        /* <DEDUP_REMOVED lines=17> */
[----:B------:R-:W-:Y:S01]  /*27c70*/  ULDC.64 UR8, c[0x0][0x208] ;  /* 0x0000820000087ab9 */ /* 0x000fe20000000a00 */
[----:B-1----:R-:W-:-:S13]  /*27c80*/  ISETP.NE.AND P0, PT, R8, 0x1, PT ;  /* 0x000000010800780c */ /* 0x002fda0003f05270 */
[----:B------:R-:W1:Y:S02]  /*27c90*/  @P0 LDC.64 R2, c[0x0][0x440] ;  /* 0x00011000ff020b82 */ /* 0x000e640000000a00 */
[----:B-1----:R-:W-:-:S04]  /*27ca0*/  @P0 IMAD.HI.U32 R7, R6, R2, RZ ;  /* 0x0000000206070227 */ /* 0x002fc800078e00ff */
[----:B------:R-:W-:Y:S01]  /*27cb0*/  IMAD.MOV.U32 R2, RZ, RZ, R6 ;  /* 0x000000ffff027224 */ /* 0x000fe200078e0006 */
        /* <DEDUP_REMOVED lines=8> */
[----:B------:R-:W-:-:S04]  /*27d40*/  LEA R8, P0, R2, UR4, 0x2 ;  /* 0x0000000402087c11 */ /* 0x000fc8000f8010ff */
[----:B------:R-:W-:-:S06]  /*27d50*/  LEA.HI.X R9, R2, UR5, R3, 0x2, P0 ;  /* 0x0000000502097c11 */ /* 0x000fcc00080f1403 */
[----:B------:R1:W5:Y:S03]  /*27d60*/  LDG.E R9, desc[UR8][R8.64] ;  /* 0x0000000808097981 */ /* 0x000366000c1e1900 */
.L_x_2068:
[----:B------:R-:W2:Y:S01]  /*27d70*/  LDL R2, [R1] ;  /* 0x0000000001027983 */ /* 0x000ea20000100800 */
[----:B------:R-:W-:Y:S01]  /*27d80*/  SHF.L.U32 R3, R10, 0x1f, RZ ;  /* 0x0000001f0a037819 */ /* 0x000fe200000006ff */
[----:B------:R-:W-:Y:S01]  /*27d90*/  BSSY B2, `(.L_x_2069) ;  /* 0x0000004000027945 */ /* 0x000fe20003800000 */
[----:B--2---:R-:W-:-:S04]  /*27da0*/  IMAD R2, R12, 0x8, R2 ;  /* 0x000000080c027824 */ /* 0x004fc800078e0202 */
[----:B------:R-:W2:Y:S02]  /*27db0*/  SYNCS.PHASECHK.TRANS64.TRYWAIT P0, [R2+URZ+0x2a840], R3 ;  /* 0x02a84003020075a7 */ /* 0x000ea4000800017f */
[----:B--2---:R-:W-:Y:S05]  /*27dc0*/  @!P0 BRA `(.L_x_2070) ;  /* 0x0000003c00188947 */ /* 0x004fea0003800000 */
.L_x_2186:
[----:B------:R-:W-:Y:S05]  /*27dd0*/  BSYNC B2 ;  /* 0x0000000000027941 */ /* 0x000fea0003800000 */
.L_x_2069:
        /* <DEDUP_REMOVED lines=12> */
.L_x_2072:
[----:B------:R-:W-:Y:S05]  /*27ea0*/  BSYNC B2 ;  /* 0x0000000000027941 */ /* 0x000fea0003800000 */
.L_x_2071:
[----:B------:R-:W3:Y:S04]  /*27eb0*/  LDL R8, [R1+0x4] ;  /* 0x0000040001087983 */ /* 0x000ee80000100800 */
[----:B0-----:R-:W4:Y:S04]  /*27ec0*/  LDL R10, [R1] ;  /* 0x00000000010a7983 */ /* 0x001f280000100800 */
[----:B--2---:R-:W2:Y:S01]  /*27ed0*/  LDL R2, [R1+0x1c] ;  /* 0x00001c0001027983 */ /* 0x004ea20000100800 */
        /* <DEDUP_REMOVED lines=8> */
[----:B----4-:R-:W-:-:S03]  /*27f60*/  IMAD R8, R8, 0x9000, R10 ;  /* 0x0000900008087824 */ /* 0x010fc600078e020a */
[----:B------:R-:W-:Y:S01]  /*27f70*/  IADD3 R3, R3, 0x30, RZ ;  /* 0x0000003003037810 */ /* 0x000fe20007ffe0ff */
[----:B--2---:R-:W-:Y:S02]  /*27f80*/  IMAD R2, R7, 0x60, R2 ;  /* 0x0000006007027824 */ /* 0x004fe400078e0202 */
[----:B------:R-:W-:-:S07]  /*27f90*/  VIADD R10, R8, 0x18400 ;  /* 0x00018400080a7836 */ /* 0x000fce0000000000 */
.L_x_2073:
        /* <DEDUP_REMOVED lines=16> */
.L_x_2074:
        /* <DEDUP_REMOVED lines=15> */
.L_x_2075:
        /* <DEDUP_REMOVED lines=11> */
[----:B------:R-:W-:Y:S01]  /*28240*/  BSSY B2, `(.L_x_2076) ;  /* 0x0000004000027945 */ /* 0x000fe20003800000 */
[----:B------:R-:W-:-:S04]  /*28250*/  LEA R2, R4, R11, 0x3 ;  /* 0x0000000b04027211 */ /* 0x000fc800078e18ff */
[----:B------:R-:W0:Y:S02]  /*28260*/  SYNCS.PHASECHK.TRANS64.TRYWAIT P0, [R2+URZ+0x60], R5 ;  /* 0x00006005020075a7 */ /* 0x000e24000800017f */
[----:B0-----:R-:W-:Y:S05]  /*28270*/  @!P0 BRA `(.L_x_2077) ;  /* 0x0000003800008947 */ /* 0x001fea0003800000 */
.L_x_2187:
[----:B------:R-:W-:Y:S05]  /*28280*/  BSYNC B2 ;  /* 0x0000000000027941 */ /* 0x000fea0003800000 */
.L_x_2076:
        /* <DEDUP_REMOVED lines=11> */
.L_x_2079:
[----:B------:R-:W-:Y:S05]  /*28340*/  BSYNC B2 ;  /* 0x0000000000027941 */ /* 0x000fea0003800000 */
.L_x_2078:
        /* <DEDUP_REMOVED lines=11> */
[----:B---3--:R-:W-:-:S03]  /*28400*/  IMAD R3, R3, 0x60, R5 ;  /* 0x0000006003037824 */ /* 0x008fc600078e0205 */
[----:B------:R-:W-:-:S07]  /*28410*/  IADD3 R5, R4, 0x400, RZ ;  /* 0x0000040004057810 */ /* 0x000fce0007ffe0ff */
.L_x_2080:
        /* <DEDUP_REMOVED lines=15> */
.L_x_2081:
        /* <DEDUP_REMOVED lines=12> */
.L_x_2067:
[----:B------:R-:W-:Y:S05]  /*285d0*/  BSYNC B1 ;  /* 0x0000000000017941 */ /* 0x000fea0003800000 */
.L_x_2066:
[----:B------:R-:W2:Y:S01]  /*285e0*/  LDL R2, [R1+0x2c] ;  /* 0x00002c0001027983 */ /* 0x000ea20000100800 */
[----:B------:R-:W-:Y:S01]  /*285f0*/  VIADD R0, R0, 0xfffffffe ;  /* 0xfffffffe00007836 */ /* 0x000fe20000000000 */
[----:B--2---:R-:W-:-:S13]  /*28600*/  ISETP.GT.AND P0, PT, R6, R2, PT ;  /* 0x000000020600720c */ /* 0x004fda0003f04270 */
[----:B------:R-:W-:Y:S05]  /*28610*/  @P0 BRA `(.L_x_2082) ;  /* 0xffffffe8008c0947 */ /* 0x000fea000383ffff */
.L_x_2031:
[----:B------:R-:W-:Y:S05]  /*28620*/  BSYNC B0 ;  /* 0x0000000000007941 */ /* 0x000fea0003800000 */
.L_x_2030:
[----:B------:R-:W2:Y:S01]  /*28630*/  S2R R3, SR_TID.X ;  /* 0x0000000000037919 */ /* 0x000ea20000002100 */
[----:B------:R-:W-:Y:S01]  /*28640*/  BSSY B0, `(.L_x_2083) ;  /* 0x0000011000007945 */ /* 0x000fe20003800000 */
[----:B--2---:R-:W-:-:S04]  /*28650*/  LOP3.LUT R3, R3, 0x7f, RZ, 0xc0, !PT ;  /* 0x0000007f03037812 */ /* 0x004fc800078ec0ff */
[----:B------:R-:W-:-:S13]  /*28660*/  ISETP.NE.AND P0, PT, R3, RZ, PT ;  /* 0x000000ff0300720c */ /* 0x000fda0003f05270 */
[----:B------:R-:W-:Y:S05]  /*28670*/  @P0 BRA `(.L_x_2084) ;  /* 0x0000000000340947 */ /* 0x000fea0003800000 */
[----:B------:R-:W2:Y:S01]  /*28680*/  S2R R2, SR_LANEID ;  /* 0x0000000000027919 */ /* 0x000ea20000000000 */
[----:B------:R-:W-:Y:S01]  /*28690*/  VOTEU.ANY UR4, UPT, PT ;  /* 0x0000000000047886 */ /* 0x000fe200038e0100 */
[----:B-1----:R-:W1:Y:S01]  /*286a0*/  LDC.64 R4, c[0x0][0xc60] ;  /* 0x00031800ff047b82 */ /* 0x002e620000000a00 */
[----:B------:R-:W2:Y:S01]  /*286b0*/  FLO.U32 R0, UR4 ;  /* 0x0000000400007d00 */ /* 0x000ea200080e0000 */
[----:B------:R-:W-:Y:S01]  /*286c0*/  ULDC.64 UR6, c[0x0][0x208] ;  /* 0x0000820000067ab9 */ /* 0x000fe20000000a00 */
[----:B--2---:R-:W-:-:S06]  /*286d0*/  ISETP.EQ.U32.AND P0, PT, R0, R2, PT ;  /* 0x000000020000720c */ /* 0x004fcc0003f02070 */
[----:B------:R-:W1:Y:S07]  /*286e0*/  POPC R2, UR4 ;  /* 0x0000000400027d09 */ /* 0x000e6e0008000000 */
[----:B-1----:R-:W2:Y:S04]  /*286f0*/  @P0 ATOMG.E.ADD.STRONG.GPU PT, R2, desc[UR6][R4.64], R2 ;  /* 0x00000002040209a8 */ /* 0x002ea800081ee1c6 */
[----:B--2---:R1:W2:Y:S02]  /*28700*/  SHFL.IDX PT, R2, R2, R0, 0x1f ;  /* 0x00001f0002027589 */ /* 0x0042a400000e0000 */
[----:B-1----:R-:W1:Y:S02]  /*28710*/  S2R R0, SR_LTMASK ;  /* 0x0000000000007919 */ /* 0x002e640000003900 */
[----:B-1----:R-:W-:-:S06]  /*28720*/  LOP3.LUT R0, R0, UR4, RZ, 0xc0, !PT ;  /* 0x0000000400007c12 */ /* 0x002fcc000f8ec0ff */
[----:B------:R-:W2:Y:S02]  /*28730*/  POPC R0, R0 ;  /* 0x0000000000007309 */ /* 0x000ea40000000000 */
[----:B--2---:R-:W-:-:S07]  /*28740*/  IADD3 R16, R2, UR36, R0 ;  /* 0x0000002402107c10 */ /* 0x004fce000fffe000 */
.L_x_2084:
[----:B------:R-:W-:Y:S05]  /*28750*/  BSYNC B0 ;  /* 0x0000000000007941 */ /* 0x000fea0003800000 */
.L_x_2083:
[----:B------:R-:W2:Y:S01]  /*28760*/  LDL R0, [R1+0xc] ;  /* 0x00000c0001007983 */ /* 0x000ea20000100800 */
[----:B------:R-:W-:Y:S01]  /*28770*/  BSSY B0, `(.L_x_2085) ;  /* 0x000003e000007945 */ /* 0x000fe20003800000 */
[----:B--2---:R-:W-:-:S13]  /*28780*/  LOP3.LUT P0, RZ, R0, 0x1, RZ, 0xc0, !PT ;  /* 0x0000000100ff7812 */ /* 0x004fda000780c0ff */
[----:B------:R-:W-:Y:S05]  /*28790*/  @!P0 BRA `(.L_x_2086) ;  /* 0x0000000000ec8947 */ /* 0x000fea0003800000 */
[----:B------:R-:W2:Y:S04]  /*287a0*/  LDL R4, [R1] ;  /* 0x0000000001047983 */ /* 0x000ea80000100800 */
[----:B------:R-:W2:Y:S04]  /*287b0*/  LDL R0, [R1+0x4] ;  /* 0x0000040001007983 */ /* 0x000ea80000100800 */
[----:B------:R-:W3:Y:S01]  /*287c0*/  LDL R2, [R1+0x18] ;  /* 0x0000180001027983 */ /* 0x000ee20000100800 */
[----:B------:R-:W-:Y:S01]  /*287d0*/  BSSY B1, `(.L_x_2087) ;  /* 0x0000006000017945 */ /* 0x000fe20003800000 */
[----:B------:R-:W-:Y:S01]  /*287e0*/  ISETP.NE.AND P1, PT, R3, RZ, PT ;  /* 0x000000ff0300720c */ /* 0x000fe20003f25270 */
[----:B--2---:R-:W-:Y:S01]  /*287f0*/  IMAD R0, R0, 0x8, R4 ;  /* 0x0000000800007824 */ /* 0x004fe200078e0204 */
[----:B---3--:R-:W-:-:S04]  /*28800*/  SHF.L.U32 R2, R2, 0x1f, RZ ;  /* 0x0000001f02027819 */ /* 0x008fc800000006ff */
[----:B------:R-:W2:Y:S02]  /*28810*/  SYNCS.PHASECHK.TRANS64.TRYWAIT P0, [R0+URZ+0x2a860], R2 ;  /* 0x02a86002000075a7 */ /* 0x000ea4000800017f */
[----:B--2---:R-:W-:Y:S05]  /*28820*/  @!P0 BRA `(.L_x_2088) ;  /* 0x0000003000a88947 */ /* 0x004fea0003800000 */
.L_x_2188:
[----:B------:R-:W-:Y:S05]  /*28830*/  BSYNC B1 ;  /* 0x0000000000017941 */ /* 0x000fea0003800000 */
.L_x_2087:
[----:B------:R-:W-:Y:S04]  /*28840*/  BSSY B1, `(.L_x_2089) ;  /* 0x0000009000017945 */ /* 0x000fe80003800000 */
        /* <DEDUP_REMOVED lines=8> */
.L_x_2090:
[----:B------:R-:W-:Y:S05]  /*288d0*/  BSYNC B1 ;  /* 0x0000000000017941 */ /* 0x000fea0003800000 */
.L_x_2089:
[----:B-1----:R-:W3:Y:S04]  /*288e0*/  LDL.LU R5, [R1+0x1c] ;  /* 0x00001c0001057983 */ /* 0x002ee80000300800 */
[----:B------:R-:W3:Y:S04]  /*288f0*/  LDL.LU R3, [R1+0x10] ;  /* 0x0000100001037983 */ /* 0x000ee80000300800 */
[----:B------:R-:W4:Y:S04]  /*28900*/  LDL R4, [R1] ;  /* 0x0000000001047983 */ /* 0x000f280000100800 */
[----:B--2---:R-:W4:Y:S01]  /*28910*/  LDL R2, [R1+0x4] ;  /* 0x0000040001027983 */ /* 0x004f220000100800 */
        /* <DEDUP_REMOVED lines=8> */
[----:B----4-:R-:W-:-:S04]  /*289a0*/  IMAD R2, R2, 0x6000, R4 ;  /* 0x0000600002027824 */ /* 0x010fc800078e0204 */
[----:B------:R-:W-:-:S07]  /*289b0*/  VIADD R4, R2, 0x400 ;  /* 0x0000040002047836 */ /* 0x000fce0000000000 */
.L_x_2091:
        /* <DEDUP_REMOVED lines=15> */
.L_x_2092:
        /* <DEDUP_REMOVED lines=10> */
.L_x_2086:
[----:B------:R-:W-:Y:S05]  /*28b50*/  BSYNC B0 ;  /* 0x0000000000007941 */ /* 0x000fea0003800000 */
.L_x_2085:
[----:B-1----:R-:W2:Y:S04]  /*28b60*/  LDL.LU R5, [R1+0x4] ;  /* 0x0000040001057983 */ /* 0x002ea80000300800 */
[----:B------:R-:W3:Y:S01]  /*28b70*/  LDL.LU R4, [R1+0x18] ;  /* 0x0000180001047983 */ /* 0x000ee20000300800 */
[----:B--2---:R-:W-:-:S05]  /*28b80*/  VIADD R0, R5, 0x1 ;  /* 0x0000000105007836 */ /* 0x004fca0000000000 */
[----:B------:R-:W-:-:S04]  /*28b90*/  ISETP.NE.AND P0, PT, R0, 0x2, PT ;  /* 0x000000020000780c */ /* 0x000fc80003f05270 */
[----:B------:R-:W-:Y:S02]  /*28ba0*/  SEL R2, RZ, 0x1, P0 ;  /* 0x00000001ff027807 */ /* 0x000fe40000000000 */
[----:B------:R-:W-:Y:S02]  /*28bb0*/  SEL R0, R0, RZ, P0 ;  /* 0x000000ff00007207 */ /* 0x000fe40000000000 */
[----:B---3--:R-:W-:-:S03]  /*28bc0*/  LOP3.LUT R4, R4, R2, RZ, 0x3c, !PT ;  /* 0x0000000204047212 */ /* 0x008fc600078e3cff */
[----:B------:R1:W-:Y:S04]  /*28bd0*/  STL [R1+0x4], R0 ;  /* 0x0000040001007387 */ /* 0x0003e80000100800 */
[----:B------:R1:W-:Y:S02]  /*28be0*/  STL [R1+0x18], R4 ;  /* 0x0000180401007387 */ /* 0x0003e40000100800 */
.L_x_2010:
[----:B------:R-:W-:Y:S05]  /*28bf0*/  BSYNC B7 ;  /* 0x0000000000077941 */ /* 0x000fea0003800000 */
.L_x_2008:
[----:B-1----:R-:W2:Y:S02]  /*28c00*/  LDL R0, [R1+0xc] ;  /* 0x00000c0001007983 */ /* 0x002ea40000100800 */
[----:B--2---:R-:W-:-:S13]  /*28c10*/  LOP3.LUT P0, RZ, R0, 0x2, RZ, 0xc0, !PT ;  /* 0x0000000200ff7812 */ /* 0x004fda000780c0ff */
[----:B------:R-:W-:Y:S05]  /*28c20*/  @!P0 BRA `(.L_x_2093) ;  /* 0x0000000000288947 */ /* 0x000fea0003800000 */
[----:B------:R-:W-:Y:S05]  /*28c30*/  WARPSYNC.ALL ;  /* 0x0000000000007948 */ /* 0x000fea0003800000 */
[----:B------:R-:W1:Y:S08]  /*28c40*/  S2UR UR5, SR_CgaCtaId ;  /* 0x00000000000579c3 */ /* 0x000e700000008800 */
[----:B------:R-:W-:Y:S06]  /*28c50*/  BAR.SYNC.DEFER_BLOCKING 0x5, 0x180 ;  /* 0x0146000000007b1d */ /* 0x000fec0000010000 */
[----:B------:R-:W-:-:S02]  /*28c60*/  UMOV UR4, 0x400 ;  /* 0x0000040000047882 */ /* 0x000fc40000000000 */
[----:B-1----:R-:W-:-:S06]  /*28c70*/  ULEA UR4, UR5, UR4, 0x18 ;  /* 0x0000000405047291 */ /* 0x002fcc000f8ec03f */
[----:B------:R-:W-:-:S05]  /*28c80*/  MOV R0, UR4 ;  /* 0x0000000400007c02 */ /* 0x000fca0008000f00 */
[----:B------:R1:W2:Y:S04]  /*28c90*/  LDS.128 R16, [R0+0x2a8d0] ;  /* 0x02a8d00000107984 */ /* 0x0002a80000000c00 */
[----:B------:R1:W-:Y:S01]  /*28ca0*/  STL [R1], R0 ;  /* 0x0000000001007387 */ /* 0x0003e20000100800 */
[----:B------:R-:W-:Y:S06]  /*28cb0*/  BAR.ARV 0x4, 0x180 ;  /* 0x0106000000007b1d */ /* 0x000fec0000002000 */
[----:B------:R-:W-:Y:S05]  /*28cc0*/  BRA `(.L_x_2094) ;  /* 0x0000000800e47947 */ /* 0x000fea0003800000 */
.L_x_2093:
[----:B------:R-:W1:Y:S01]  /*28cd0*/  S2R R6, SR_TID.X ;  /* 0x0000000000067919 */ /* 0x000e620000002100 */
[----:B------:R-:W-:Y:S01]  /*28ce0*/  UMOV UR4, 0xffffffff ;  /* 0xffffffff00047882 */ /* 0x000fe20000000000 */
[----:B-1----:R-:W-:-:S04]  /*28cf0*/  LOP3.LUT R6, R6, 0x1f, RZ, 0xc0, !PT ;  /* 0x0000001f06067812 */ /* 0x002fc800078ec0ff */
[----:B------:R-:W-:Y:S01]  /*28d00*/  ISETP.NE.AND P0, PT, R6, 0x1f, PT ;  /* 0x0000001f0600780c */ /* 0x000fe20003f05270 */
[----:B------:R-:W-:-:S12]  /*28d10*/  BRA.DIV UR4, `(.L_x_2095) ;  /* 0x0000002e04807947 */ /* 0x000fd8000b800000 */
[----:B------:R-:W-:Y:S01]  /*28d20*/  IMAD.IADD R5, R19, 0x1, R6 ;  /* 0x0000000113057824 */ /* 0x000fe200078e0206 */
[----:B------:R-:W-:Y:S01]  /*28d30*/  ULDC UR4, c[0x0][0xc3c] ;  /* 0x00030f0000047ab9 */ /* 0x000fe20000000800 */
[----:B------:R-:W-:-:S03]  /*28d40*/  ULDC.64 UR6, c[0x0][0x208] ;  /* 0x0000820000067ab9 */ /* 0x000fc60000000a00 */
[----:B------:R-:W-:-:S13]  /*28d50*/  ISETP.GE.OR P1, PT, R5, UR4, !P0 ;  /* 0x0000000405007c0c */ /* 0x000fda000c726670 */
[----:B------:R-:W1:Y:S02]  /*28d60*/  @!P1 LDC.64 R2, c[0x0][0xc80] ;  /* 0x00032000ff029b82 */ /* 0x000e640000000a00 */
[----:B-1----:R-:W-:-:S06]  /*28d70*/  @!P1 IMAD.WIDE R2, R5, 0x4, R2 ;  /* 0x0000000405029825 */ /* 0x002fcc00078e0202 */
[----:B------:R1:W2:Y:S01]  /*28d80*/  @!P1 LDG.E R2, desc[UR6][R2.64] ;  /* 0x0000000602029981 */ /* 0x0002a2000c1e1900 */
[C---:B------:R-:W-:Y:S02]  /*28d90*/  ISETP.GE.U32.AND P2, PT, R6.reuse, 0x2, PT ;  /* 0x000000020600780c */ /* 0x040fe40003f46070 */
[C---:B------:R-:W-:Y:S02]  /*28da0*/  ISETP.GE.U32.AND P3, PT, R6.reuse, 0x4, PT ;  /* 0x000000040600780c */ /* 0x040fe40003f66070 */
[C---:B------:R-:W-:Y:S02]  /*28db0*/  ISETP.GE.U32.AND P4, PT, R6.reuse, 0x8, PT ;  /* 0x000000080600780c */ /* 0x040fe40003f86070 */
[C---:B------:R-:W-:Y:S01]  /*28dc0*/  ISETP.GE.U32.AND P5, PT, R6.reuse, 0x10, PT ;  /* 0x000000100600780c */ /* 0x040fe20003fa6070 */
[----:B-1----:R-:W-:Y:S02]  /*28dd0*/  IMAD.MOV.U32 R3, RZ, RZ, RZ ;  /* 0x000000ffff037224 */ /* 0x002fe400078e00ff */
[----:B--2---:R-:W-:Y:S01]  /*28de0*/  @!P1 IMAD.MOV.U32 R3, RZ, RZ, R2 ;  /* 0x000000ffff039224 */ /* 0x004fe200078e0002 */
[----:B------:R-:W-:-:S04]  /*28df0*/  ISETP.NE.AND P1, PT, R6, RZ, PT ;  /* 0x000000ff0600720c */ /* 0x000fc80003f25270 */
[----:B------:R-:W1:Y:S02]  /*28e00*/  SHFL.UP PT, R2, R3, 0x1, RZ ;  /* 0x0420000003027989 */ /* 0x000e6400000e00ff */
[----:B-1----:R-:W-:-:S05]  /*28e10*/  SEL R0, R2, RZ, P1 ;  /* 0x000000ff02007207 */ /* 0x002fca0000800000 */
[----:B------:R-:W-:Y:S02]  /*28e20*/  IMAD.IADD R2, R3, 0x1, R0 ;  /* 0x0000000103027824 */ /* 0x000fe400078e0200 */
[----:B------:R-:W-:Y:S04]  /*28e30*/  SHFL.IDX PT, R0, R16, RZ, 0x1f ;  /* 0x00001fff10007589 */ /* 0x000fe800000e0000 */
        /* <DEDUP_REMOVED lines=11> */
[----:B------:R-:W-:Y:S02]  /*28ef0*/  IMAD.IADD R2, R2, 0x1, R5 ;  /* 0x0000000102027824 */ /* 0x000fe400078e0205 */
[----:B------:R1:W2:Y:S04]  /*28f00*/  SHFL.IDX PT, R5, R16, 0x1, 0x1f ;  /* 0x00201f0010057f89 */ /* 0x0002a800000e0000 */
[----:B------:R1:W3:Y:S02]  /*28f10*/  SHFL.IDX PT, R16, R2, 0x1f, 0x1f ;  /* 0x03e01f0002107f89 */ /* 0x0002e400000e0000 */
.L_x_2198:
[----:B------:R-:W-:Y:S02]  /*28f20*/  ULDC UR4, c[0x0][0xc38] ;  /* 0x00030e0000047ab9 */ /* 0x000fe40000000800 */
[----:B------:R-:W-:-:S04]  /*28f30*/  IMAD.U32 R4, RZ, RZ, UR4 ;  /* 0x00000004ff047e24 */ /* 0x000fc8000f8e00ff */
[----:B-1-3--:R-:W-:-:S05]  /*28f40*/  IMAD R16, R16, R4, RZ ;  /* 0x0000000410107224 */ /* 0x00afca00078e02ff */
[----:B--2---:R-:W-:-:S04]  /*28f50*/  IADD3 R5, R5, R16, RZ ;  /* 0x0000001005057210 */ /* 0x004fc80007ffe0ff */
[----:B------:R-:W-:-:S13]  /*28f60*/  ISETP.GT.AND P6, PT, R5, R0, PT ;  /* 0x000000000500720c */ /* 0x000fda0003fc4270 */
[----:B------:R-:W-:Y:S05]  /*28f70*/  @P6 BRA `(.L_x_2096) ;  /* 0x0000000000a06947 */ /* 0x000fea0003800000 */
.L_x_2101:
[----:B-1----:R-:W1:Y:S01]  /*28f80*/  LDC R3, c[0x0][0xc3c] ;  /* 0x00030f00ff037b82 */ /* 0x002e620000000800 */
[----:B------:R-:W-:-:S05]  /*28f90*/  VIADD R19, R19, 0x1f ;  /* 0x0000001f13137836 */ /* 0x000fca0000000000 */
[----:B-1----:R-:W-:-:S13]  /*28fa0*/  ISETP.GE.AND P6, PT, R19, R3, PT ;  /* 0x000000031300720c */ /* 0x002fda0003fc6270 */
[----:B------:R-:W-:Y:S05]  /*28fb0*/  @P6 BRA `(.L_x_2097) ;  /* 0x0000000400dc6947 */ /* 0x000fea0003800000 */
[----:B------:R-:W1:Y:S01]  /*28fc0*/  S2R R2, SR_TID.X ;  /* 0x0000000000027919 */ /* 0x000e620000002100 */
[----:B------:R-:W-:Y:S01]  /*28fd0*/  BSSY B0, `(.L_x_2098) ;  /* 0x000000a000007945 */ /* 0x000fe20003800000 */
[----:B-1----:R-:W-:-:S05]  /*28fe0*/  LOP3.LUT R2, R2, 0x1f, RZ, 0xc0, !PT ;  /* 0x0000001f02027812 */ /* 0x002fca00078ec0ff */
[----:B------:R-:W-:-:S05]  /*28ff0*/  IMAD.IADD R4, R19, 0x1, R2 ;  /* 0x0000000113047824 */ /* 0x000fca00078e0202 */
[----:B------:R-:W-:Y:S01]  /*29000*/  ISETP.GE.OR P6, PT, R4, R3, !P0 ;  /* 0x000000030400720c */ /* 0x000fe200047c6670 */
[----:B------:R-:W-:-:S12]  /*29010*/  IMAD.MOV.U32 R3, RZ, RZ, RZ ;  /* 0x000000ffff037224 */ /* 0x000fd800078e00ff */
[----:B------:R-:W-:Y:S05]  /*29020*/  @P6 BRA `(.L_x_2099) ;  /* 0x0000000000106947 */ /* 0x000fea0003800000 */
[----:B------:R-:W1:Y:S01]  /*29030*/  LDC.64 R2, c[0x0][0xc80] ;  /* 0x00032000ff027b82 */ /* 0x000e620000000a00 */
[----:B------:R-:W-:Y:S01]  /*29040*/  ULDC.64 UR4, c[0x0][0x208] ;  /* 0x0000820000047ab9 */ /* 0x000fe20000000a00 */
[----:B-1----:R-:W-:-:S06]  /*29050*/  IMAD.WIDE R2, R4, 0x4, R2 ;  /* 0x0000000404027825 */ /* 0x002fcc00078e0202 */
[----:B------:R1:W5:Y:S02]  /*29060*/  LDG.E R3, desc[UR4][R2.64] ;  /* 0x0000000402037981 */ /* 0x000364000c1e1900 */
.L_x_2099:
[----:B------:R-:W-:Y:S05]  /*29070*/  BSYNC B0 ;  /* 0x0000000000007941 */ /* 0x000fea0003800000 */
.L_x_2098:
[----:B------:R-:W-:-:S03]  /*29080*/  UMOV UR4, 0xffffffff ;  /* 0xffffffff00047882 */ /* 0x000fc60000000000 */
[----:B------:R-:W-:Y:S05]  /*29090*/  BRA.DIV UR4, `(.L_x_2100) ;  /* 0x0000002e04e07947 */ /* 0x000fea000b800000 */
[----:B-----5:R-:W1:Y:S02]  /*290a0*/  SHFL.UP PT, R14, R3, 0x1, RZ ;  /* 0x04200000030e7989 */ /* 0x020e6400000e00ff */
        /* <DEDUP_REMOVED lines=14> */
[----:B------:R1:W2:Y:S02]  /*29190*/  SHFL.IDX PT, R16, R2, 0x1f, 0x1f ;  /* 0x03e01f0002107f89 */ /* 0x0002a400000e0000 */
.L_x_2206:
[----:B------:R-:W-:Y:S02]  /*291a0*/  ULDC UR4, c[0x0][0xc38] ;  /* 0x00030e0000047ab9 */ /* 0x000fe40000000800 */
[----:B------:R-:W-:-:S04]  /*291b0*/  IMAD.U32 R4, RZ, RZ, UR4 ;  /* 0x00000004ff047e24 */ /* 0x000fc8000f8e00ff */
[----:B--2---:R-:W-:-:S05]  /*291c0*/  IMAD R16, R16, R4, RZ ;  /* 0x0000000410107224 */ /* 0x004fca00078e02ff */
[----:B------:R-:W-:-:S04]  /*291d0*/  IADD3 R5, R16, R5, RZ ;  /* 0x0000000510057210 */ /* 0x000fc80007ffe0ff */
[----:B------:R-:W-:-:S13]  /*291e0*/  ISETP.GT.AND P6, PT, R5, R0, PT ;  /* 0x000000000500720c */ /* 0x000fda0003fc4270 */
[----:B------:R-:W-:Y:S05]  /*291f0*/  @!P6 BRA `(.L_x_2101) ;  /* 0xfffffffc0060e947 */ /* 0x000fea000383ffff */
.L_x_2096:
[----:B------:R-:W-:Y:S01]  /*29200*/  IMAD.IADD R16, R5, 0x1, -R16 ;  /* 0x0000000105107824 */ /* 0x000fe200078e0a10 */
[----:B------:R-:W-:-:S03]  /*29210*/  UMOV UR4, 0xffffffff ;  /* 0xffffffff00047882 */ /* 0x000fc60000000000 */
[----:B------:R-:W-:-:S05]  /*29220*/  IMAD R5, R2, R4, R16 ;  /* 0x0000000402057224 */ /* 0x000fca00078e0210 */
[----:B------:R-:W-:Y:S01]  /*29230*/  ISETP.GT.AND P6, PT, R5, R0, PT ;  /* 0x000000000500720c */ /* 0x000fe20003fc4270 */
[----:B------:R-:W-:-:S12]  /*29240*/  BRA.DIV UR4, `(.L_x_2102) ;  /* 0x0000003204487947 */ /* 0x000fd8000b800000 */
[----:B------:R-:W-:-:S04]  /*29250*/  VOTE.ANY R5, PT, !P6 ;  /* 0x0000000000057806 */ /* 0x000fc800070e0100 */
[----:B------:R-:W2:Y:S02]  /*29260*/  POPC R6, R5 ;  /* 0x0000000500067309 */ /* 0x000ea40000000000 */
[----:B--2---:R2:W3:Y:S02]  /*29270*/  SHFL.IDX PT, R17, R3, R6, 0x1f ;  /* 0x00001f0603117589 */ /* 0x0044e400000e0000 */
.L_x_2210:
[----:B------:R-:W-:Y:S01]  /*29280*/  ISETP.NE.AND P0, PT, R5, RZ, PT ;  /* 0x000000ff0500720c */ /* 0x000fe20003f05270 */
[----:B------:R-:W-:-:S12]  /*29290*/  IMAD.MOV.U32 R5, RZ, RZ, RZ ;  /* 0x000000ffff057224 */ /* 0x000fd800078e00ff */
[----:B------:R-:W-:Y:S05]  /*292a0*/  @!P0 BRA `(.L_x_2103) ;  /* 0x0000000000148947 */ /* 0x000fea0003800000 */
[----:B------:R-:W-:Y:S01]  /*292b0*/  UMOV UR4, 0xffffffff ;  /* 0xffffffff00047882 */ /* 0x000fe20000000000 */
[----:B0-----:R-:W-:Y:S02]  /*292c0*/  VIADD R12, R6, 0xffffffff ;  /* 0xffffffff060c7836 */ /* 0x001fe40000000000 */
[----:B------:R-:W-:Y:S05]  /*292d0*/  BRA.DIV UR4, `(.L_x_2104) ;  /* 0x00000032046c7947 */ /* 0x000fea000b800000 */
[----:B-1----:R0:W1:Y:S02]  /*292e0*/  SHFL.IDX PT, R2, R2, R12, 0x1f ;  /* 0x00001f0c02027589 */ /* 0x00206400000e0000 */
.L_x_2213:
[----:B-1----:R-:W-:-:S07]  /*292f0*/  IMAD.MOV.U32 R5, RZ, RZ, R2 ;  /* 0x000000ffff057224 */ /* 0x002fce00078e0002 */
.L_x_2103:
[----:B-12---:R-:W1:Y:S01]  /*29300*/  LDC.64 R2, c[0x0][0xc90] ;  /* 0x00032400ff027b82 */ /* 0x006e620000000a00 */
[----:B------:R-:W-:Y:S01]  /*29310*/  IADD3 R19, R6, R19, RZ ;  /* 0x0000001306137210 */ /* 0x000fe20007ffe0ff */
[----:B------:R-:W-:-:S04]  /*29320*/  ULDC.64 UR4, c[0x0][0x208] ;  /* 0x0000820000047ab9 */ /* 0x000fc80000000a00 */
[----:B-1----:R-:W-:-:S05]  /*29330*/  IMAD.WIDE R2, R19, 0x4, R2 ;  /* 0x0000000413027825 */ /* 0x002fca00078e0202 */
[----:B------:R-:W3:Y:S01]  /*29340*/  LDG.E R7, desc[UR4][R2.64] ;  /* 0x0000000402077981 */ /* 0x000ee2000c1e1900 */
[----:B------:R-:W-:-:S04]  /*29350*/  IMAD R16, R5, R4, R16 ;  /* 0x0000000405107224 */ /* 0x000fc800078e0210 */
[----:B------:R-:W-:Y:S02]  /*29360*/  IMAD.IADD R0, R0, 0x1, -R16 ;  /* 0x0000000100007824 */ /* 0x000fe400078e0a10 */
[----:B---3--:R-:W-:-:S05]  /*29370*/  IMAD R6, R17, R7, RZ ;  /* 0x0000000711067224 */ /* 0x008fca00078e02ff */
[----:B------:R-:W-:-:S04]  /*29380*/  IABS R8, R6 ;  /* 0x0000000600087213 */ /* 0x000fc80000000000 */
[----:B------:R-:W1:Y:S08]  /*29390*/  I2F.RP R2, R8 ;  /* 0x0000000800027306 */ /* 0x000e700000209400 */
[----:B-1----:R-:W1:Y:S02]  /*293a0*/  MUFU.RCP R2, R2 ;  /* 0x0000000200027308 */ /* 0x002e640000001000 */
[----:B-1----:R-:W-:-:S06]  /*293b0*/  VIADD R2, R2, 0xffffffe ;  /* 0x0ffffffe02027836 */ /* 0x002fcc0000000000 */
[----:B------:R-:W1:Y:S02]  /*293c0*/  F2I.FTZ.U32.TRUNC.NTZ R3, R2 ;  /* 0x0000000200037305 */ /* 0x000e64000021f000 */
[----:B-1----:R-:W-:-:S04]  /*293d0*/  IMAD.MOV R2, RZ, RZ, -R3 ;  /* 0x000000ffff027224 */ /* 0x002fc800078e0a03 */
[----:B------:R-:W-:Y:S02]  /*293e0*/  IMAD R5, R2, R8, RZ ;  /* 0x0000000802057224 */ /* 0x000fe400078e02ff */
[----:B------:R-:W-:-:S04]  /*293f0*/  IMAD.MOV.U32 R2, RZ, RZ, RZ ;  /* 0x000000ffff027224 */ /* 0x000fc800078e00ff */
[----:B------:R-:W-:Y:S01]  /*29400*/  IMAD.HI.U32 R2, R3, R5, R2 ;  /* 0x0000000503027227 */ /* 0x000fe200078e0002 */
[----:B------:R-:W-:Y:S02]  /*29410*/  IABS R3, R0 ;  /* 0x0000000000037213 */ /* 0x000fe40000000000 */
[----:B------:R-:W-:-:S03]  /*29420*/  IABS R5, R6 ;  /* 0x0000000600057213 */ /* 0x000fc60000000000 */
[----:B------:R-:W-:Y:S01]  /*29430*/  IMAD.HI.U32 R2, R2, R3, RZ ;  /* 0x0000000302027227 */ /* 0x000fe200078e00ff */
[----:B------:R-:W-:-:S05]  /*29440*/  IADD3 R5, RZ, -R5, RZ ;  /* 0x80000005ff057210 */ /* 0x000fca0007ffe0ff */
        /* <DEDUP_REMOVED lines=12> */
[----:B------:R-:W-:-:S03]  /*29510*/  IMAD.MOV R2, RZ, RZ, -R2 ;  /* 0x000000ffff027224 */ /* 0x000fc600078e0a02 */
[----:B------:R-:W-:Y:S01]  /*29520*/  IADD3 R3, -R5, RZ, RZ ;  /* 0x000000ff05037210 */ /* 0x000fe20007ffe1ff */
[----:B------:R-:W-:-:S03]  /*29530*/  IMAD R0, R6, R2, R0 ;  /* 0x0000000206007224 */ /* 0x000fc600078e0200 */
[----:B------:R-:W-:-:S04]  /*29540*/  VIADDMNMX R4, R3, R4, R7, PT ;  /* 0x0000000403047246 */ /* 0x000fc80003800107 */
[----:B------:R-:W-:-:S04]  /*29550*/  IABS R7, R4 ;  /* 0x0000000400077213 */ /* 0x000fc80000000000 */
[----:B------:R-:W1:Y:S08]  /*29560*/  I2F.RP R3, R7 ;  /* 0x0000000700037306 */ /* 0x000e700000209400 */
[----:B-1----:R-:W1:Y:S02]  /*29570*/  MUFU.RCP R3, R3 ;  /* 0x0000000300037308 */ /* 0x002e640000001000 */
[----:B-1----:R-:W-:-:S06]  /*29580*/  VIADD R3, R3, 0xffffffe ;  /* 0x0ffffffe03037836 */ /* 0x002fcc0000000000 */
[----:B------:R-:W1:Y:S02]  /*29590*/  F2I.FTZ.U32.TRUNC.NTZ R3, R3 ;  /* 0x0000000300037305 */ /* 0x000e64000021f000 */
[----:B-1----:R-:W-:-:S04]  /*295a0*/  IMAD.MOV R2, RZ, RZ, -R3 ;  /* 0x000000ffff027224 */ /* 0x002fc800078e0a03 */
[----:B------:R-:W-:Y:S01]  /*295b0*/  IMAD R6, R2, R7, RZ ;  /* 0x0000000702067224 */ /* 0x000fe200078e02ff */
[----:B------:R-:W-:-:S05]  /*295c0*/  MOV R2, RZ ;  /* 0x000000ff00027202 */ /* 0x000fca0000000f00 */
        /* <DEDUP_REMOVED lines=11> */
[C---:B------:R-:W-:Y:S01]  /*29680*/  LOP3.LUT R3, R0.reuse, R4, RZ, 0x3c, !PT ;  /* 0x0000000400037212 */ /* 0x040fe200078e3cff */
[----:B------:R-:W-:-:S03]  /*29690*/  IMAD.IADD R0, R0, 0x1, R5 ;  /* 0x0000000100007824 */ /* 0x000fc600078e0205 */
[----:B------:R-:W-:-:S07]  /*296a0*/  ISETP.GE.AND P2, PT, R3, RZ, PT ;  /* 0x000000ff0300720c */ /* 0x000fce0003f46270 */
[----:B------:R-:W-:-:S06]  /*296b0*/  @P0 IADD3 R2, R2, 0x1, RZ ;  /* 0x0000000102020810 */ /* 0x000fcc0007ffe0ff */
[----:B------:R-:W-:Y:S01]  /*296c0*/  @!P2 IMAD.MOV R2, RZ, RZ, -R2 ;  /* 0x000000ffff02a224 */ /* 0x000fe200078e0a02 */
[----:B------:R-:W-:Y:S01]  /*296d0*/  @!P1 LOP3.LUT R2, RZ, R4, RZ, 0x33, !PT ;  /* 0x00000004ff029212 */ /* 0x000fe200078e33ff */
[----:B------:R-:W-:-:S04]  /*296e0*/  IMAD.MOV R4, RZ, RZ, -R4 ;  /* 0x000000ffff047224 */ /* 0x000fc800078e0a04 */
[----:B------:R-:W-:Y:S01]  /*296f0*/  IMAD R18, R2, R4, R0 ;  /* 0x0000000402127224 */ /* 0x000fe200078e0200 */
[----:B------:R-:W-:-:S04]  /*29700*/  LOP3.LUT R2, RZ, R2, RZ, 0x33, !PT ;  /* 0x00000002ff027212 */ /* 0x000fc800078e33ff */
[----:B------:R-:W-:Y:S01]  /*29710*/  IADD3 R17, R17, R2, RZ ;  /* 0x0000000211117210 */ /* 0x000fe20007ffe0ff */
[----:B------:R-:W-:Y:S06]  /*29720*/  BRA `(.L_x_2105) ;  /* 0x00000000001c7947 */ /* 0x000fec0003800000 */
.L_x_2097:
[----:B------:R-:W-:Y:S01]  /*29730*/  UMOV UR4, URZ ;  /* 0x0000003f00047c82 */ /* 0x000fe20008000000 */
[----:B------:R-:W-:Y:S01]  /*29740*/  UMOV UR5, URZ ;  /* 0x0000003f00057c82 */ /* 0x000fe20008000000 */
[----:B------:R-:W-:Y:S01]  /*29750*/  ULDC UR6, c[0x0][0xc3c] ;  /* 0x00030f0000067ab9 */ /* 0x000fe20000000800 */
[----:B------:R-:W-:Y:S01]  /*29760*/  IMAD.MOV.U32 R16, RZ, RZ, R0 ;  /* 0x000000ffff107224 */ /* 0x000fe200078e0000 */
[----:B------:R-:W-:Y:S01]  /*29770*/  MOV R19, UR6 ;  /* 0x0000000600137c02 */ /* 0x000fe20008000f00 */
[----:B------:R-:W-:Y:S02]  /*29780*/  IMAD.U32 R17, RZ, RZ, UR4 ;  /* 0x00000004ff117e24 */ /* 0x000fe4000f8e00ff */
[----:B------:R-:W-:-:S07]  /*29790*/  IMAD.U32 R18, RZ, RZ, UR5 ;  /* 0x00000005ff127e24 */ /* 0x000fce000f8e00ff */
.L_x_2105:
[----:B------:R3:W2:Y:S01]  /*297a0*/  LDL R3, [R1] ;  /* 0x0000000001037983 */ /* 0x0006a20000100800 */
[----:B------:R-:W1:Y:S01]  /*297b0*/  S2R R0, SR_TID.X ;  /* 0x0000000000007919 */ /* 0x000e620000002100 */
[----:B------:R-:W-:Y:S05]  /*297c0*/  WARPSYNC.ALL ;  /* 0x0000000000007948 */ /* 0x000fea0003800000 */
[----:B-1----:R-:W-:Y:S01]  /*297d0*/  LOP3.LUT R0, R0, 0x1f, RZ, 0xc0, !PT ;  /* 0x0000001f00007812 */ /* 0x002fe200078ec0ff */
[----:B------:R-:W-:Y:S03]  /*297e0*/  BAR.SYNC.DEFER_BLOCKING 0x4, 0x180 ;  /* 0x0106000000007b1d */ /* 0x000fe60000010000 */
[----:B------:R-:W-:-:S13]  /*297f0*/  ISETP.NE.AND P0, PT, R0, RZ, PT ;  /* 0x000000ff0000720c */ /* 0x000fda0003f05270 */
[----:B------:R-:W2:Y:S01]  /*29800*/  @!P0 S2R R0, SR_CgaCtaId ;  /* 0x0000000000008919 */ /* 0x000ea20000008800 */
[----:B------:R-:W-:-:S04]  /*29810*/  @!P0 MOV R2, 0x400 ;  /* 0x0000040000028802 */ /* 0x000fc80000000f00 */
[----:B--2---:R-:W-:-:S05]  /*29820*/  @!P0 LEA R3, R0, R2, 0x18 ;  /* 0x0000000200038211 */ /* 0x004fca00078ec0ff */
[----:B------:R3:W-:Y:S04]  /*29830*/  @!P0 STS.128 [R3+0x2a8d0], R16 ;  /* 0x02a8d01003008388 */ /* 0x0007e80000000c00 */
[----:B------:R3:W-:Y:S01]  /*29840*/  @!P0 STL [R1], R3 ;  /* 0x0000000301008387 */ /* 0x0007e20000100800 */
[----:B------:R-:W-:Y:S06]  /*29850*/  BAR.ARV 0x5, 0x180 ;  /* 0x0146000000007b1d */ /* 0x000fec0000002000 */
.L_x_2094:
[----:B------:R-:W-:Y:S02]  /*29860*/  ULDC UR4, c[0x0][0xc3c] ;  /* 0x00030f0000047ab9 */ /* 0x000fe40000000800 */
[----:B--2---:R-:W-:-:S13]  /*29870*/  ISETP.GE.AND P0, PT, R19, UR4, PT ;  /* 0x0000000413007c0c */ /* 0x004fda000bf06270 */
[----:B------:R-:W-:Y:S05]  /*29880*/  @!P0 BRA `(.L_x_2106) ;  /* 0xffffff8c00908947 */ /* 0x000fea000383ffff */
[----:B------:R-:W-:Y:S05]  /*29890*/  BSYNC B8 ;  /* 0x0000000000087941 */ /* 0x000fea0003800000 */
.L_x_1950:
[----:B-1----:R-:W2:Y:S01]  /*298a0*/  LDL.LU R0, [R1+0x48] ;  /* 0x0000480001007983 */ /* 0x002ea20000300800 */
[----:B------:R-:W-:Y:S01]  /*298b0*/  BSSY B0, `(.L_x_2107) ;  /* 0x000000b000007945 */ /* 0x000fe20003800000 */
[----:B------:R-:W1:Y:S01]  /*298c0*/  S2R R5, SR_CgaCtaId ;  /* 0x0000000000057919 */ /* 0x000e620000008800 */
[----:B--2---:R-:W-:-:S05]  /*298d0*/  VIADD R0, R0, 0x1 ;  /* 0x0000000100007836 */ /* 0x004fca0000000000 */
[----:B0-----:R-:W-:-:S04]  /*298e0*/  LEA.HI R2, R0, R0, RZ, 0x1 ;  /* 0x0000000000027211 */ /* 0x001fc800078f08ff */
[----:B---3--:R-:W-:-:S05]  /*298f0*/  LOP3.LUT R3, R2, 0xfffffffe, RZ, 0xc0, !PT ;  /* 0xfffffffe02037812 */ /* 0x008fca00078ec0ff */
[----:B------:R-:W-:Y:S01]  /*29900*/  IMAD.IADD R3, R0, 0x1, -R3 ;  /* 0x0000000100037824 */ /* 0x000fe200078e0a03 */
[----:B------:R-:W-:-:S04]  /*29910*/  MOV R0, 0x400 ;  /* 0x0000040000007802 */ /* 0x000fc80000000f00 */
[----:B-1----:R-:W-:Y:S02]  /*29920*/  LEA R0, R5, R0, 0x18 ;  /* 0x0000000005007211 */ /* 0x002fe400078ec0ff */
[----:B------:R-:W-:-:S04]  /*29930*/  SHF.L.U32 R3, R3, 0x1f, RZ ;  /* 0x0000001f03037819 */ /* 0x000fc800000006ff */
[----:B------:R-:W0:Y:S02]  /*29940*/  SYNCS.PHASECHK.TRANS64.TRYWAIT P0, [R0+URZ+0x2a820], R3 ;  /* 0x02a82003000075a7 */ /* 0x000e24000800017f */
[----:B0-----:R-:W-:Y:S05]  /*29950*/  @!P0 BRA `(.L_x_2108) ;  /* 0x0000002800f48947 */ /* 0x001fea0003800000 */
.L_x_2214:
[----:B------:R-:W-:Y:S05]  /*29960*/  BSYNC B0 ;  /* 0x0000000000007941 */ /* 0x000fea0003800000 */
.L_x_2107:
[----:B------:R-:W-:-:S03]  /*29970*/  UMOV UR4, 0xffffffff ;  /* 0xffffffff00047882 */ /* 0x000fc60000000000 */
[----:B------:R-:W-:Y:S05]  /*29980*/  BRA.DIV UR4, `(.L_x_2109) ;  /* 0x0000002a04fc7947 */ /* 0x000fea000b800000 */
[----:B------:R-:W1:Y:S02]  /*29990*/  S2R R2, SR_TID.X ;  /* 0x0000000000027919 */ /* 0x000e640000002100 */
[----:B-1----:R-:W-:-:S04]  /*299a0*/  SHF.R.U32.HI R2, RZ, 0x5, R2 ;  /* 0x00000005ff027819 */ /* 0x002fc80000011602 */
[----:B------:R-:W-:-:S05]  /*299b0*/  LOP3.LUT R2, R2, 0x3, RZ, 0xc0, !PT ;  /* 0x0000000302027812 */ /* 0x000fca00078ec0ff */
[----:B------:R1:W2:Y:S02]  /*299c0*/  SHFL.IDX PT, R14, R2, RZ, 0x1f ;  /* 0x00001fff020e7589 */ /* 0x0002a400000e0000 */
.L_x_2217:
[----:B--2---:R-:W-:-:S13]  /*299d0*/  ISETP.NE.AND P0, PT, R14, RZ, PT ;  /* 0x000000ff0e00720c */ /* 0x004fda0003f05270 */
[----:B------:R-:W-:Y:S05]  /*299e0*/  @P0 BRA `(.L_x_1654) ;  /* 0x0000000000940947 */ /* 0x000fea0003800000 */
[----:B------:R-:W-:-:S03]  /*299f0*/  UMOV UR4, 0xffffffff ;  /* 0xffffffff00047882 */ /* 0x000fc60000000000 */
[----:B------:R-:W-:Y:S05]  /*29a00*/  BRA.DIV UR4, `(.L_x_2110) ;  /* 0x0000002e04107947 */ /* 0x000fea000b800000 */
[----:B------:R-:W-:-:S13]  /*29a10*/  ELECT P6, URZ, PT ;  /* 0x00000000003f782f */ /* 0x000fda00038c0000 */
.L_x_2220:
[----:B------:R-:W-:Y:S05]  /*29a20*/  @!P6 BRA `(.L_x_1654) ;  /* 0x000000000084e947 */ /* 0x000fea0003800000 */
[----:B------:R-:W-:-:S06]  /*29a30*/  ULOP3.LUT UR4, UR60, 0x2, URZ, 0xfc, !UPT ;  /* 0x000000023c047892 */ /* 0x000fcc000f8efc3f */
[----:B-1----:R-:W-:-:S05]  /*29a40*/  IMAD.U32 R2, RZ, RZ, UR4 ;  /* 0x00000004ff027e24 */ /* 0x002fca000f8e00ff */
[----:B------:R-:W-:-:S13]  /*29a50*/  ISETP.NE.AND P2, PT, R2, 0x3, PT ;  /* 0x000000030200780c */ /* 0x000fda0003f45270 */
[----:B------:R-:W-:Y:S05]  /*29a60*/  @!P2 BRA `(.L_x_2111) ;  /* 0x000000000004a947 */ /* 0x000fea0003800000 */
[----:B------:R-:W-:Y:S01]  /*29a70*/  BPT.TRAP 0x1 ;  /* 0x000000040000795c */ /* 0x000fe20000300000 */
.L_x_2111:
[----:B0-----:R-:W2:Y:S04]  /*29a80*/  LDL R3, [R1+0x4] ;  /* 0x0000040001037983 */ /* 0x001ea80000100800 */
[----:B------:R-:W3:Y:S01]  /*29a90*/  LDL.LU R7, [R1+0x18] ;  /* 0x0000180001077983 */ /* 0x000ee20000300800 */
[----:B------:R-:W-:-:S05]  /*29aa0*/  IADD3 R2, R0, 0x2a840, RZ ;  /* 0x0002a84000027810 */ /* 0x000fca0007ffe0ff */
[C---:B--2---:R-:W-:Y:S02]  /*29ab0*/  IMAD R6, R3.reuse, 0x8, R2 ;  /* 0x0000000803067824 */ /* 0x044fe400078e0202 */
        /* <DEDUP_REMOVED lines=10> */
.L_x_2221:
[----:B------:R-:W1:Y:S02]  /*29b60*/  SYNCS.PHASECHK.TRANS64.TRYWAIT P0, [R7+URZ], R2 ;  /* 0x00000002070075a7 */ /* 0x000e64000800017f */
[----:B-1----:R-:W-:Y:S05]  /*29b70*/  @!P0 BRA `(.L_x_2113) ;  /* 0x0000002800e88947 */ /* 0x002fea0003800000 */
.L_x_2222:
[----:B------:R-:W-:Y:S05]  /*29b80*/  @!P2 BRA `(.L_x_2114) ;  /* 0x000000000004a947 */ /* 0x000fea0003800000 */
[----:B------:R-:W-:Y:S01]  /*29b90*/  BPT.TRAP 0x1 ;  /* 0x000000040000795c */ /* 0x000fe20000300000 */
.L_x_2114:
[----:B------:R-:W2:Y:S01]  /*29ba0*/  LDL.LU R4, [R1+0x4] ;  /* 0x0000040001047983 */ /* 0x000ea20000300800 */
[----:B------:R-:W-:-:S05]  /*29bb0*/  IADD3 R0, R0, 0x2a860, RZ ;  /* 0x0002a86000007810 */ /* 0x000fca0007ffe0ff */
[----:B--2---:R-:W-:-:S04]  /*29bc0*/  IMAD R4, R4, 0x8, R0 ;  /* 0x0000000804047824 */ /* 0x004fc800078e0200 */
[----:B------:R-:W2:Y:S02]  /*29bd0*/  SYNCS.PHASECHK.TRANS64.TRYWAIT P0, [R4+URZ], R5 ;  /* 0x00000005040075a7 */ /* 0x000ea4000800017f */
[----:B--2---:R-:W-:Y:S05]  /*29be0*/  @!P0 BRA `(.L_x_2115) ;  /* 0x0000002800e08947 */ /* 0x004fea0003800000 */
.L_x_2223:
[----:B------:R-:W-:-:S07]  /*29bf0*/  IMAD R3, R3, 0x8, R0 ;  /* 0x0000000803037824 */ /* 0x000fce00078e0200 */
.L_x_2116:
[----:B---3--:R3:W4:Y:S02]  /*29c00*/  SYNCS.PHASECHK.TRANS64.TRYWAIT P0, [R3+URZ], R2 ;  /* 0x00000002030075a7 */ /* 0x008724000800017f */
[----:B----4-:R-:W-:Y:S05]  /*29c10*/  @!P0 NANOSLEEP.SYNCS 0x989680 ;  /* 0x009896800000895d */ /* 0x010fea0003900000 */
[----:B------:R-:W4:Y:S02]  /*29c20*/  @!P0 SYNCS.PHASECHK.TRANS64 P0, [R3+URZ], R2 ;  /* 0x00000002030085a7 */ /* 0x000f24000800007f */
[----:B----4-:R-:W-:Y:S05]  /*29c30*/  @!P0 BRA `(.L_x_2116) ;  /* 0xfffffffc00f08947 */ /* 0x010fea000383ffff */
.L_x_1654:
[----:B------:R-:W-:Y:S05]  /*29c40*/  BSYNC B9 ;  /* 0x0000000000097941 */ /* 0x000fea0003800000 */
.L_x_1651:
[----:B------:R-:W-:Y:S05]  /*29c50*/  EXIT ;  /* 0x000000000000794d */ /* 0x000fea0003800000 */
.L_x_1680:
[----:B-1----:R1:W2:Y:S02]  /*29c60*/  SYNCS.PHASECHK.TRANS64.TRYWAIT P5, [R3+URZ+0x2a890], R0 ;  /* 0x02a89000030075a7 */ /* 0x0022a400080a017f */
[----:B--2---:R-:W-:Y:S05]  /*29c70*/  @!P5 NANOSLEEP.SYNCS 0x989680 ;  /* 0x009896800000d95d */ /* 0x004fea0003900000 */
[----:B------:R-:W2:Y:S02]  /*29c80*/  @!P5 SYNCS.PHASECHK.TRANS64 P5, [R3+URZ+0x2a890], R0 ;  /* 0x02a890000300d5a7 */ /* 0x000ea400080a007f */
[----:B--2---:R-:W-:Y:S05]  /*29c90*/  @!P5 BRA `(.L_x_1680) ;  /* 0xfffffffc00f0d947 */ /* 0x004fea000383ffff */
[----:B------:R-:W-:Y:S05]  /*29ca0*/  BRA `(.L_x_2117) ;  /* 0xfffffd9c00887947 */ /* 0x000fea000383ffff */
.L_x_1734:
[----:B-1----:R1:W3:Y:S02]  /*29cb0*/  SYNCS.PHASECHK.TRANS64.TRYWAIT P5, [R3+URZ+0x2a890], R0 ;  /* 0x02a89000030075a7 */ /* 0x0022e400080a017f */
[----:B---3--:R-:W-:Y:S05]  /*29cc0*/  @!P5 NANOSLEEP.SYNCS 0x989680 ;  /* 0x009896800000d95d */ /* 0x008fea0003900000 */
[----:B------:R-:W3:Y:S02]  /*29cd0*/  @!P5 SYNCS.PHASECHK.TRANS64 P5, [R3+URZ+0x2a890], R0 ;  /* 0x02a890000300d5a7 */ /* 0x000ee400080a007f */
[----:B---3--:R-:W-:Y:S05]  /*29ce0*/  @!P5 BRA `(.L_x_1734) ;  /* 0xfffffffc00f0d947 */ /* 0x008fea000383ffff */
[----:B------:R-:W-:Y:S05]  /*29cf0*/  BRA `(.L_x_2118) ;  /* 0xfffffdd000347947 */ /* 0x000fea000383ffff */
.L_x_1759:
[----:B-1----:R1:W2:Y:S02]  /*29d00*/  SYNCS.PHASECHK.TRANS64.TRYWAIT P4, [R3+URZ+0x2a890], R0 ;  /* 0x02a89000030075a7 */ /* 0x0022a4000808017f */
[----:B--2---:R-:W-:Y:S05]  /*29d10*/  @!P4 NANOSLEEP.SYNCS 0x989680 ;  /* 0x009896800000c95d */ /* 0x004fea0003900000 */
[----:B------:R-:W2:Y:S02]  /*29d20*/  @!P4 SYNCS.PHASECHK.TRANS64 P4, [R3+URZ+0x2a890], R0 ;  /* 0x02a890000300c5a7 */ /* 0x000ea4000808007f */
[----:B--2---:R-:W-:Y:S05]  /*29d30*/  @!P4 BRA `(.L_x_1759) ;  /* 0xfffffffc00f0c947 */ /* 0x004fea000383ffff */
[----:B------:R-:W-:Y:S05]  /*29d40*/  BRA `(.L_x_2119) ;  /* 0xfffffe00006c7947 */ /* 0x000fea000383ffff */
.L_x_1765:
[----:B0-----:R0:W2:Y:S02]  /*29d50*/  SYNCS.PHASECHK.TRANS64.TRYWAIT P4, [R3+URZ+0x2a8b0], R0 ;  /* 0x02a8b000030075a7 */ /* 0x0010a4000808017f */
[----:B--2---:R-:W-:Y:S05]  /*29d60*/  @!P4 NANOSLEEP.SYNCS 0x989680 ;  /* 0x009896800000c95d */ /* 0x004fea0003900000 */
[----:B------:R-:W2:Y:S02]  /*29d70*/  @!P4 SYNCS.PHASECHK.TRANS64 P4, [R3+URZ+0x2a8b0], R0 ;  /* 0x02a8b0000300c5a7 */ /* 0x000ea4000808007f */
[----:B--2---:R-:W-:Y:S05]  /*29d80*/  @!P4 BRA `(.L_x_1765) ;  /* 0xfffffffc00f0c947 */ /* 0x004fea000383ffff */
[----:B------:R-:W-:Y:S05]  /*29d90*/  BRA `(.L_x_2120) ;  /* 0xfffffe0400787947 */ /* 0x000fea000383ffff */
.L_x_1791:
[----:B------:R-:W-:Y:S01]  /*29da0*/  BSSY B1, `(.L_x_2121) ;  /* 0x0000008000017945 */ /* 0x000fe20003800000 */
[----:B------:R-:W-:Y:S01]  /*29db0*/  IMAD.MOV.U32 R13, RZ, RZ, R7 ;  /* 0x000000ffff0d7224 */ /* 0x000fe200078e0007 */
[----:B------:R-:W-:Y:S01]  /*29dc0*/  MOV R12, RZ ;  /* 0x000000ff000c7202 */ /* 0x000fe20000000f00 */
[----:B------:R-:W-:Y:S02]  /*29dd0*/  IMAD.MOV.U32 R11, RZ, RZ, 0x1c1f ;  /* 0x00001c1fff0b7424 */ /* 0x000fe400078e00ff */
[----:B------:R-:W-:-:S07]  /*29de0*/  IMAD.MOV.U32 R15, RZ, RZ, -0x1 ;  /* 0xffffffffff0f7424 */ /* 0x000fce00078e00ff */
[----:B------:R-:W-:Y:S05]  /*29df0*/  WARPSYNC.COLLECTIVE R15, `(.L_x_2122) ;  /* 0x000000000f087348 */ /* 0x000fea0003c00000 */
[----:B------:R0:W1:Y:S02]  /*29e00*/  SHFL.IDX P6, R14, R13, R12, R11 ;  /* 0x0000000c0d0e7389 */ /* 0x00006400000c000b */
[----:B01----:R-:W-:Y:S01]  /*29e10*/  ENDCOLLECTIVE ;  /* 0x000000000000791b */ /* 0x003fe20003800000 */
.L_x_2122:
[----:B------:R-:W-:Y:S05]  /*29e20*/  BSYNC B1 ;  /* 0x0000000000017941 */ /* 0x000fea0003800000 */
.L_x_2121:
[----:B------:R-:W-:Y:S01]  /*29e30*/  MOV R13, R6 ;  /* 0x00000006000d7202 */ /* 0x000fe20000000f00 */
[----:B------:R-:W-:Y:S02]  /*29e40*/  IMAD.MOV.U32 R12, RZ, RZ, RZ ;  /* 0x000000ffff0c7224 */ /* 0x000fe400078e00ff */
[----:B------:R-:W-:Y:S02]  /*29e50*/  IMAD.MOV.U32 R11, RZ, RZ, 0x1c1f ;  /* 0x00001c1fff0b7424 */ /* 0x000fe400078e00ff */
[----:B------:R-:W-:Y:S02]  /*29e60*/  IMAD.MOV.U32 R15, RZ, RZ, -0x1 ;  /* 0xffffffffff0f7424 */ /* 0x000fe400078e00ff */
[----:B------:R-:W-:-:S07]  /*29e70*/  IMAD.MOV.U32 R3, RZ, RZ, R14 ;  /* 0x000000ffff037224 */ /* 0x000fce00078e000e */
[----:B------:R-:W-:Y:S05]  /*29e80*/  WARPSYNC.COLLECTIVE R15, `(.L_x_2123) ;  /* 0x000000000f087348 */ /* 0x000fea0003c00000 */
[----:B------:R0:W1:Y:S02]  /*29e90*/  SHFL.IDX P6, R14, R13, R12, R11 ;  /* 0x0000000c0d0e7389 */ /* 0x00006400000c000b */
[----:B01----:R-:W-:Y:S01]  /*29ea0*/  ENDCOLLECTIVE ;  /* 0x000000000000791b */ /* 0x003fe20003800000 */
.L_x_2123:
[----:B------:R-:W-:Y:S01]  /*29eb0*/  IMAD.MOV.U32 R13, RZ, RZ, R8 ;  /* 0x000000ffff0d7224 */ /* 0x000fe200078e0008 */
[----:B------:R-:W-:-:S07]  /*29ec0*/  MOV R0, R14 ;  /* 0x0000000e00007202 */ /* 0x000fce0000000f00 */
[----:B------:R-:W-:Y:S05]  /*29ed0*/  WARPSYNC.COLLECTIVE R15, `(.L_x_2124) ;  /* 0x000000000f087348 */ /* 0x000fea0003c00000 */
[----:B------:R0:W1:Y:S02]  /*29ee0*/  SHFL.IDX P6, R14, R13, R12, R11 ;  /* 0x0000000c0d0e7389 */ /* 0x00006400000c000b */
[----:B01----:R-:W-:Y:S01]  /*29ef0*/  ENDCOLLECTIVE ;  /* 0x000000000000791b */ /* 0x003fe20003800000 */
.L_x_2124:
[----:B------:R-:W-:Y:S02]  /*29f00*/  IMAD.MOV.U32 R13, RZ, RZ, R4 ;  /* 0x000000ffff0d7224 */ /* 0x000fe400078e0004 */
[----:B------:R-:W-:-:S07]  /*29f10*/  IMAD.MOV.U32 R5, RZ, RZ, R14 ;  /* 0x000000ffff057224 */ /* 0x000fce00078e000e */
[----:B------:R-:W-:Y:S05]  /*29f20*/  WARPSYNC.COLLECTIVE R15, `(.L_x_2125) ;  /* 0x000000000f087348 */ /* 0x000fea0003c00000 */
[----:B------:R0:W1:Y:S02]  /*29f30*/  SHFL.IDX P6, R14, R13, R12, R11 ;  /* 0x0000000c0d0e7389 */ /* 0x00006400000c000b */
[----:B01----:R-:W-:Y:S01]  /*29f40*/  ENDCOLLECTIVE ;  /* 0x000000000000791b */ /* 0x003fe20003800000 */
.L_x_2125:
[----:B------:R-:W-:Y:S05]  /*29f50*/  BRA `(.L_x_2126) ;  /* 0xfffffe1400b87947 */ /* 0x000fea000383ffff */
.L_x_1794:
[----:B------:R-:W-:Y:S01]  /*29f60*/  BSSY B1, `(.L_x_2127) ;  /* 0x0000008000017945 */ /* 0x000fe20003800000 */
[----:B------:R-:W-:Y:S01]  /*29f70*/  MOV R13, R7 ;  /* 0x00000007000d7202 */ /* 0x000fe20000000f00 */
[----:B------:R-:W-:Y:S02]  /*29f80*/  IMAD.MOV.U32 R12, RZ, RZ, 0x1 ;  /* 0x00000001ff0c7424 */ /* 0x000fe400078e00ff */
[----:B------:R-:W-:Y:S02]  /*29f90*/  IMAD.MOV.U32 R11, RZ, RZ, 0x1c1f ;  /* 0x00001c1fff0b7424 */ /* 0x000fe400078e00ff */
[----:B------:R-:W-:-:S07]  /*29fa0*/  IMAD.MOV.U32 R15, RZ, RZ, -0x1 ;  /* 0xffffffffff0f7424 */ /* 0x000fce00078e00ff */
[----:B0---4-:R-:W-:Y:S05]  /*29fb0*/  WARPSYNC.COLLECTIVE R15, `(.L_x_2128) ;  /* 0x000000000f087348 */ /* 0x011fea0003c00000 */
[----:B----4-:R1:W2:Y:S02]  /*29fc0*/  SHFL.IDX P6, R14, R13, R12, R11 ;  /* 0x0000000c0d0e7389 */ /* 0x0102a400000c000b */
[----:B012---:R-:W-:Y:S01]  /*29fd0*/  ENDCOLLECTIVE ;  /* 0x000000000000791b */ /* 0x007fe20003800000 */
.L_x_2128:
[----:B------:R-:W-:Y:S05]  /*29fe0*/  BSYNC B1 ;  /* 0x0000000000017941 */ /* 0x000fea0003800000 */
.L_x_2127:
[----:B------:R-:W-:Y:S01]  /*29ff0*/  IMAD.MOV.U32 R13, RZ, RZ, R6 ;  /* 0x000000ffff0d7224 */ /* 0x000fe200078e0006 */
[----:B------:R-:W-:Y:S01]  /*2a000*/  MOV R15, 0xffffffff ;  /* 0xffffffff000f7802 */ /* 0x000fe20000000f00 */
[----:B------:R-:W-:Y:S01]  /*2a010*/  IMAD.MOV.U32 R12, RZ, RZ, 0x1 ;  /* 0x00000001ff0c7424 */ /* 0x000fe200078e00ff */
[----:B------:R-:W-:Y:S01]  /*2a020*/  MOV R3, R14 ;  /* 0x0000000e00037202 */ /* 0x000fe20000000f00 */
[----:B------:R-:W-:-:S07]  /*2a030*/  IMAD.MOV.U32 R11, RZ, RZ, 0x1c1f ;  /* 0x00001c1fff0b7424 */ /* 0x000fce00078e00ff */
[----:B------:R-:W-:Y:S05]  /*2a040*/  WARPSYNC.COLLECTIVE R15, `(.L_x_2129) ;  /* 0x000000000f087348 */ /* 0x000fea0003c00000 */
[----:B------:R0:W1:Y:S02]  /*2a050*/  SHFL.IDX P6, R14, R13, R12, R11 ;  /* 0x0000000c0d0e7389 */ /* 0x00006400000c000b */
[----:B01----:R-:W-:Y:S01]  /*2a060*/  ENDCOLLECTIVE ;  /* 0x000000000000791b */ /* 0x003fe20003800000 */
.L_x_2129:
[----:B------:R-:W-:Y:S02]  /*2a070*/  IMAD.MOV.U32 R13, RZ, RZ, R8 ;  /* 0x000000ffff0d7224 */ /* 0x000fe400078e0008 */
[----:B------:R-:W-:-:S07]  /*2a080*/  IMAD.MOV.U32 R0, RZ, RZ, R14 ;  /* 0x000000ffff007224 */ /* 0x000fce00078e000e */
[----:B------:R-:W-:Y:S05]  /*2a090*/  WARPSYNC.COLLECTIVE R15, `(.L_x_2130) ;  /* 0x000000000f087348 */ /* 0x000fea0003c00000 */
[----:B------:R0:W1:Y:S02]  /*2a0a0*/  SHFL.IDX P6, R14, R13, R12, R11 ;  /* 0x0000000c0d0e7389 */ /* 0x00006400000c000b */
[----:B01----:R-:W-:Y:S01]  /*2a0b0*/  ENDCOLLECTIVE ;  /* 0x000000000000791b */ /* 0x003fe20003800000 */
.L_x_2130:
[----:B------:R-:W-:Y:S01]  /*2a0c0*/  MOV R13, R4 ;  /* 0x00000004000d7202 */ /* 0x000fe20000000f00 */
[----:B------:R-:W-:-:S07]  /*2a0d0*/  IMAD.MOV.U32 R5, RZ, RZ, R14 ;  /* 0x000000ffff057224 */ /* 0x000fce00078e000e */
[----:B------:R-:W-:Y:S05]  /*2a0e0*/  WARPSYNC.COLLECTIVE R15, `(.L_x_2131) ;  /* 0x000000000f087348 */ /* 0x000fea0003c00000 */
[----:B------:R0:W1:Y:S02]  /*2a0f0*/  SHFL.IDX P6, R14, R13, R12, R11 ;  /* 0x0000000c0d0e7389 */ /* 0x00006400000c000b */
[----:B01----:R-:W-:Y:S01]  /*2a100*/  ENDCOLLECTIVE ;  /* 0x000000000000791b */ /* 0x003fe20003800000 */
.L_x_2131:
[----:B------:R-:W-:Y:S01]  /*2a110*/  IMAD.MOV.U32 R4, RZ, RZ, R14 ;  /* 0x000000ffff047224 */ /* 0x000fe200078e000e */
[----:B------:R-:W-:Y:S06]  /*2a120*/  BRA `(.L_x_2132) ;  /* 0xfffffe1c00487947 */ /* 0x000fec000383ffff */
.L_x_1798:
[----:B0-----:R0:W1:Y:S02]  /*2a130*/  SYNCS.PHASECHK.TRANS64.TRYWAIT P0, [R16+URZ+0x2a800], R5 ;  /* 0x02a80005100075a7 */ /* 0x001064000800017f */
[----:B-1----:R-:W-:Y:S05]  /*2a140*/  @!P0 NANOSLEEP.SYNCS 0x989680 ;  /* 0x009896800000895d */ /* 0x002fea0003900000 */
[----:B------:R-:W1:Y:S02]  /*2a150*/  @!P0 SYNCS.PHASECHK.TRANS64 P0, [R16+URZ+0x2a800], R5 ;  /* 0x02a80005100085a7 */ /* 0x000e64000800007f */
[----:B-1----:R-:W-:Y:S05]  /*2a160*/  @!P0 BRA `(.L_x_1798) ;  /* 0xfffffffc00f08947 */ /* 0x002fea000383ffff */
[----:B------:R-:W-:Y:S05]  /*2a170*/  BRA `(.L_x_2133) ;  /* 0xfffffe24005c7947 */ /* 0x000fea000383ffff */
.L_x_1822:
[----:B------:R-:W-:Y:S01]  /*2a180*/  BSSY B1, `(.L_x_2134) ;  /* 0x0000008000017945 */ /* 0x000fe20003800000 */
[----:B------:R-:W-:Y:S01]  /*2a190*/  IMAD.MOV.U32 R13, RZ, RZ, R8 ;  /* 0x000000ffff0d7224 */ /* 0x000fe200078e0008 */
[----:B------:R-:W-:Y:S01]  /*2a1a0*/  MOV R11, 0x1c1f ;  /* 0x00001c1f000b7802 */ /* 0x000fe20000000f00 */
[----:B------:R-:W-:Y:S02]  /*2a1b0*/  IMAD.MOV.U32 R12, RZ, RZ, RZ ;  /* 0x000000ffff0c7224 */ /* 0x000fe400078e00ff */
[----:B------:R-:W-:-:S07]  /*2a1c0*/  IMAD.MOV.U32 R15, RZ, RZ, -0x1 ;  /* 0xffffffffff0f7424 */ /* 0x000fce00078e00ff */
[----:B------:R-:W-:Y:S05]  /*2a1d0*/  WARPSYNC.COLLECTIVE R15, `(.L_x_2135) ;  /* 0x000000000f087348 */ /* 0x000fea0003c00000 */
[----:B------:R0:W1:Y:S02]  /*2a1e0*/  SHFL.IDX P6, R14, R13, R12, R11 ;  /* 0x0000000c0d0e7389 */ /* 0x00006400000c000b */
[----:B01----:R-:W-:Y:S01]  /*2a1f0*/  ENDCOLLECTIVE ;  /* 0x000000000000791b */ /* 0x003fe20003800000 */
.L_x_2135:
[----:B------:R-:W-:Y:S05]  /*2a200*/  BSYNC B1 ;  /* 0x0000000000017941 */ /* 0x000fea0003800000 */
.L_x_2134:
[----:B------:R-:W-:Y:S01]  /*2a210*/  IMAD.MOV.U32 R13, RZ, RZ, R6 ;  /* 0x000000ffff0d7224 */ /* 0x000fe200078e0006 */
[----:B------:R-:W-:Y:S01]  /*2a220*/  MOV R12, RZ ;  /* 0x000000ff000c7202 */ /* 0x000fe20000000f00 */
[----:B------:R-:W-:Y:S02]  /*2a230*/  IMAD.MOV.U32 R11, RZ, RZ, 0x1c1f ;  /* 0x00001c1fff0b7424 */ /* 0x000fe400078e00ff */
[----:B------:R-:W-:Y:S02]  /*2a240*/  IMAD.MOV.U32 R15, RZ, RZ, -0x1 ;  /* 0xffffffffff0f7424 */ /* 0x000fe400078e00ff */
[----:B------:R-:W-:-:S07]  /*2a250*/  IMAD.MOV.U32 R3, RZ, RZ, R14 ;  /* 0x000000ffff037224 */ /* 0x000fce00078e000e */
[----:B------:R-:W-:Y:S05]  /*2a260*/  WARPSYNC.COLLECTIVE R15, `(.L_x_2136) ;  /* 0x000000000f087348 */ /* 0x000fea0003c00000 */
[----:B------:R0:W1:Y:S02]  /*2a270*/  SHFL.IDX P6, R14, R13, R12, R11 ;  /* 0x0000000c0d0e7389 */ /* 0x00006400000c000b */
[----:B01----:R-:W-:Y:S01]  /*2a280*/  ENDCOLLECTIVE ;  /* 0x000000000000791b */ /* 0x003fe20003800000 */
.L_x_2136:
[----:B------:R-:W-:Y:S02]  /*2a290*/  MOV R21, R3 ;  /* 0x0000000300157202 */ /* 0x000fe40000000f00 */
[----:B------:R-:W-:Y:S01]  /*2a2a0*/  MOV R13, R7 ;  /* 0x00000007000d7202 */ /* 0x000fe20000000f00 */
[----:B------:R-:W-:-:S07]  /*2a2b0*/  IMAD.MOV.U32 R0, RZ, RZ, R14 ;  /* 0x000000ffff007224 */ /* 0x000fce00078e000e */
[----:B------:R-:W-:Y:S05]  /*2a2c0*/  WARPSYNC.COLLECTIVE R15, `(.L_x_2137) ;  /* 0x000000000f087348 */ /* 0x000fea0003c00000 */
[----:B------:R0:W1:Y:S02]  /*2a2d0*/  SHFL.IDX P6, R14, R13, R12, R11 ;  /* 0x0000000c0d0e7389 */ /* 0x00006400000c000b */
[----:B01----:R-:W-:Y:S01]  /*2a2e0*/  ENDCOLLECTIVE ;  /* 0x000000000000791b */ /* 0x003fe20003800000 */
.L_x_2137:
[----:B------:R-:W-:Y:S02]  /*2a2f0*/  IMAD.MOV.U32 R20, RZ, RZ, R0 ;  /* 0x000000ffff147224 */ /* 0x000fe400078e0000 */
[----:B------:R-:W-:Y:S02]  /*2a300*/  IMAD.MOV.U32 R13, RZ, RZ, R9 ;  /* 0x000000ffff0d7224 */ /* 0x000fe400078e0009 */
[----:B------:R-:W-:-:S07]  /*2a310*/  IMAD.MOV.U32 R5, RZ, RZ, R14 ;  /* 0x000000ffff057224 */ /* 0x000fce00078e000e */
[----:B------:R-:W-:Y:S05]  /*2a320*/  WARPSYNC.COLLECTIVE R15, `(.L_x_2138) ;  /* 0x000000000f087348 */ /* 0x000fea0003c00000 */
[----:B------:R0:W1:Y:S02]  /*2a330*/  SHFL.IDX P6, R14, R13, R12, R11 ;  /* 0x0000000c0d0e7389 */ /* 0x00006400000c000b */
[----:B01----:R-:W-:Y:S01]  /*2a340*/  ENDCOLLECTIVE ;  /* 0x000000000000791b */ /* 0x003fe20003800000 */
.L_x_2138:
[----:B------:R-:W-:Y:S05]  /*2a350*/  BRA `(.L_x_2139) ;  /* 0xfffffe48002c7947 */ /* 0x000fea000383ffff */
.L_x_1825:
[----:B------:R-:W-:Y:S01]  /*2a360*/  BSSY B1, `(.L_x_2140) ;  /* 0x0000008000017945 */ /* 0x000fe20003800000 */
[----:B------:R-:W-:Y:S01]  /*2a370*/  IMAD.MOV.U32 R13, RZ, RZ, R8 ;  /* 0x000000ffff0d7224 */ /* 0x000fe200078e0008 */
[----:B------:R-:W-:Y:S01]  /*2a380*/  MOV R15, 0xffffffff ;  /* 0xffffffff000f7802 */ /* 0x000fe20000000f00 */
[----:B------:R-:W-:Y:S02]  /*2a390*/  IMAD.MOV.U32 R12, RZ, RZ, 0x1 ;  /* 0x00000001ff0c7424 */ /* 0x000fe400078e00ff */
[----:B------:R-:W-:-:S07]  /*2a3a0*/  IMAD.MOV.U32 R11, RZ, RZ, 0x1c1f ;  /* 0x00001c1fff0b7424 */ /* 0x000fce00078e00ff */
[----:B------:R-:W-:Y:S05]  /*2a3b0*/  WARPSYNC.COLLECTIVE R15, `(.L_x_2141) ;  /* 0x000000000f087348 */ /* 0x000fea0003c00000 */
[----:B------:R0:W1:Y:S02]  /*2a3c0*/  SHFL.IDX P6, R14, R13, R12, R11 ;  /* 0x0000000c0d0e7389 */ /* 0x00006400000c000b */
[----:B01----:R-:W-:Y:S01]  /*2a3d0*/  ENDCOLLECTIVE ;  /* 0x000000000000791b */ /* 0x003fe20003800000 */
.L_x_2141:
[----:B------:R-:W-:Y:S05]  /*2a3e0*/  BSYNC B1 ;  /* 0x0000000000017941 */ /* 0x000fea0003800000 */
.L_x_2140:
[----:B------:R-:W-:Y:S01]  /*2a3f0*/  IMAD.MOV.U32 R13, RZ, RZ, R6 ;  /* 0x000000ffff0d7224 */ /* 0x000fe200078e0006 */
[----:B------:R-:W-:Y:S01]  /*2a400*/  MOV R11, 0x1c1f ;  /* 0x00001c1f000b7802 */ /* 0x000fe20000000f00 */
[----:B------:R-:W-:Y:S02]  /*2a410*/  IMAD.MOV.U32 R12, RZ, RZ, 0x1 ;  /* 0x00000001ff0c7424 */ /* 0x000fe400078e00ff */
[----:B------:R-:W-:Y:S02]  /*2a420*/  IMAD.MOV.U32 R15, RZ, RZ, -0x1 ;  /* 0xffffffffff0f7424 */ /* 0x000fe400078e00ff */
[----:B------:R-:W-:-:S07]  /*2a430*/  IMAD.MOV.U32 R3, RZ, RZ, R14 ;  /* 0x000000ffff037224 */ /* 0x000fce00078e000e */
[----:B------:R-:W-:Y:S05]  /*2a440*/  WARPSYNC.COLLECTIVE R15, `(.L_x_2142) ;  /* 0x000000000f087348 */ /* 0x000fea0003c00000 */
[----:B------:R0:W1:Y:S02]  /*2a450*/  SHFL.IDX P6, R14, R13, R12, R11 ;  /* 0x0000000c0d0e7389 */ /* 0x00006400000c000b */
[----:B01----:R-:W-:Y:S01]  /*2a460*/  ENDCOLLECTIVE ;  /* 0x000000000000791b */ /* 0x003fe20003800000 */
.L_x_2142:
[----:B------:R-:W-:Y:S02]  /*2a470*/  IMAD.MOV.U32 R61, RZ, RZ, R3 ;  /* 0x000000ffff3d7224 */ /* 0x000fe400078e0003 */
[----:B------:R-:W-:Y:S02]  /*2a480*/  IMAD.MOV.U32 R13, RZ, RZ, R7 ;  /* 0x000000ffff0d7224 */ /* 0x000fe400078e0007 */
[----:B------:R-:W-:-:S07]  /*2a490*/  IMAD.MOV.U32 R0, RZ, RZ, R14 ;  /* 0x000000ffff007224 */ /* 0x000fce00078e000e */
[----:B------:R-:W-:Y:S05]  /*2a4a0*/  WARPSYNC.COLLECTIVE R15, `(.L_x_2143) ;  /* 0x000000000f087348 */ /* 0x000fea0003c00000 */
[----:B------:R0:W1:Y:S02]  /*2a4b0*/  SHFL.IDX P6, R14, R13, R12, R11 ;  /* 0x0000000c0d0e7389 */ /* 0x00006400000c000b */
[----:B01----:R-:W-:Y:S01]  /*2a4c0*/  ENDCOLLECTIVE ;  /* 0x000000000000791b */ /* 0x003fe20003800000 */
.L_x_2143:
[----:B------:R-:W-:Y:S02]  /*2a4d0*/  IMAD.MOV.U32 R60, RZ, RZ, R0 ;  /* 0x000000ffff3c7224 */ /* 0x000fe400078e0000 */
[----:B------:R-:W-:Y:S01]  /*2a4e0*/  IMAD.MOV.U32 R13, RZ, RZ, R9 ;  /* 0x000000ffff0d7224 */ /* 0x000fe200078e0009 */
[----:B------:R-:W-:-:S07]  /*2a4f0*/  MOV R7, R14 ;  /* 0x0000000e00077202 */ /* 0x000fce0000000f00 */
[----:B------:R-:W-:Y:S05]  /*2a500*/  WARPSYNC.COLLECTIVE R15, `(.L_x_2144) ;  /* 0x000000000f087348 */ /* 0x000fea0003c00000 */
[----:B------:R0:W1:Y:S02]  /*2a510*/  SHFL.IDX P6, R14, R13, R12, R11 ;  /* 0x0000000c0d0e7389 */ /* 0x00006400000c000b */
[----:B01----:R-:W-:Y:S01]  /*2a520*/  ENDCOLLECTIVE ;  /* 0x000000000000791b */ /* 0x003fe20003800000 */
.L_x_2144:
[----:B------:R-:W-:Y:S05]  /*2a530*/  BRA `(.L_x_2145) ;  /* 0xfffffe4c00407947 */ /* 0x000fea000383ffff */
.L_x_1829:
[----:B0-----:R0:W1:Y:S02]  /*2a540*/  SYNCS.PHASECHK.TRANS64.TRYWAIT P0, [R16+URZ+0x2a800], R21 ;  /* 0x02a80015100075a7 */ /* 0x001064000800017f */
[----:B-1----:R-:W-:Y:S05]  /*2a550*/  @!P0 NANOSLEEP.SYNCS 0x989680 ;  /* 0x009896800000895d */ /* 0x002fea0003900000 */
[----:B------:R-:W1:Y:S02]  /*2a560*/  @!P0 SYNCS.PHASECHK.TRANS64 P0, [R16+URZ+0x2a800], R21 ;  /* 0x02a80015100085a7 */ /* 0x000e64000800007f */
[----:B-1----:R-:W-:Y:S05]  /*2a570*/  @!P0 BRA `(.L_x_1829) ;  /* 0xfffffffc00f08947 */ /* 0x002fea000383ffff */
[----:B------:R-:W-:Y:S05]  /*2a580*/  BRA `(.L_x_2146) ;  /* 0xfffffe5000ac7947 */ /* 0x000fea000383ffff */
.L_x_1843:
[----:B-1----:R1:W3:Y:S02]  /*2a590*/  SYNCS.PHASECHK.TRANS64.TRYWAIT P2, [R21+URZ+0x2a830], R0 ;  /* 0x02a83000150075a7 */ /* 0x0022e4000804017f */
[----:B---3--:R-:W-:Y:S05]  /*2a5a0*/  @!P2 NANOSLEEP.SYNCS 0x989680 ;  /* 0x009896800000a95d */ /* 0x008fea0003900000 */
[----:B------:R-:W3:Y:S02]  /*2a5b0*/  @!P2 SYNCS.PHASECHK.TRANS64 P2, [R21+URZ+0x2a830], R0 ;  /* 0x02a830001500a5a7 */ /* 0x000ee4000804007f */
[----:B---3--:R-:W-:Y:S05]  /*2a5c0*/  @!P2 BRA `(.L_x_1843) ;  /* 0xfffffffc00f0a947 */ /* 0x008fea000383ffff */
[----:B------:R-:W-:Y:S05]  /*2a5d0*/  BRA `(.L_x_1842) ;  /* 0xfffffe7800507947 */ /* 0x000fea000383ffff */
.L_x_1863:
[----:B-1----:R1:W2:Y:S02]  /*2a5e0*/  SYNCS.PHASECHK.TRANS64.TRYWAIT P2, [R21+URZ+0x2a830], R12 ;  /* 0x02a8300c150075a7 */ /* 0x0022a4000804017f */
[----:B--2---:R-:W-:Y:S05]  /*2a5f0*/  @!P2 NANOSLEEP.SYNCS 0x989680 ;  /* 0x009896800000a95d */ /* 0x004fea0003900000 */
[----:B------:R-:W2:Y:S02]  /*2a600*/  @!P2 SYNCS.PHASECHK.TRANS64 P2, [R21+URZ+0x2a830], R12 ;  /* 0x02a8300c1500a5a7 */ /* 0x000ea4000804007f */
[----:B--2---:R-:W-:Y:S05]  /*2a610*/  @!P2 BRA `(.L_x_1863) ;  /* 0xfffffffc00f0a947 */ /* 0x004fea000383ffff */
[----:B------:R-:W-:Y:S05]  /*2a620*/  BRA `(.L_x_1862) ;  /* 0xfffffeac00a07947 */ /* 0x000fea000383ffff */
.L_x_1868:
[----:B-1----:R1:W2:Y:S02]  /*2a630*/  SYNCS.PHASECHK.TRANS64.TRYWAIT P2, [R12+URZ+0x2a850], R11 ;  /* 0x02a8500b0c0075a7 */ /* 0x0022a4000804017f */
[----:B--2---:R-:W-:Y:S05]  /*2a640*/  @!P2 NANOSLEEP.SYNCS 0x989680 ;  /* 0x009896800000a95d */ /* 0x004fea0003900000 */
[----:B------:R-:W2:Y:S02]  /*2a650*/  @!P2 SYNCS.PHASECHK.TRANS64 P2, [R12+URZ+0x2a850], R11 ;  /* 0x02a8500b0c00a5a7 */ /* 0x000ea4000804007f */
[----:B--2---:R-:W-:Y:S05]  /*2a660*/  @!P2 BRA `(.L_x_1868) ;  /* 0xfffffffc00f0a947 */ /* 0x004fea000383ffff */
[----:B------:R-:W-:Y:S05]  /*2a670*/  BRA `(.L_x_1867) ;  /* 0xfffffeb800947947 */ /* 0x000fea000383ffff */
.L_x_1888:
[----:B-1----:R1:W2:Y:S02]  /*2a680*/  SYNCS.PHASECHK.TRANS64.TRYWAIT P2, [R5+URZ+0x2a830], R6 ;  /* 0x02a83006050075a7 */ /* 0x0022a4000804017f */
[----:B--2---:R-:W-:Y:S05]  /*2a690*/  @!P2 NANOSLEEP.SYNCS 0x989680 ;  /* 0x009896800000a95d */ /* 0x004fea0003900000 */
[----:B------:R-:W2:Y:S02]  /*2a6a0*/  @!P2 SYNCS.PHASECHK.TRANS64 P2, [R5+URZ+0x2a830], R6 ;  /* 0x02a830060500a5a7 */ /* 0x000ea4000804007f */
[----:B--2---:R-:W-:Y:S05]  /*2a6b0*/  @!P2 BRA `(.L_x_1888) ;  /* 0xfffffffc00f0a947 */ /* 0x004fea000383ffff */
[----:B------:R-:W-:Y:S05]  /*2a6c0*/  BRA `(.L_x_1887) ;  /* 0xfffffee800047947 */ /* 0x000fea000383ffff */
.L_x_1893:
[----:B-1----:R1:W2:Y:S02]  /*2a6d0*/  SYNCS.PHASECHK.TRANS64.TRYWAIT P2, [R198+URZ+0x2a850], R5 ;  /* 0x02a85005c60075a7 */ /* 0x0022a4000804017f */
[----:B--2---:R-:W-:Y:S05]  /*2a6e0*/  @!P2 NANOSLEEP.SYNCS 0x989680 ;  /* 0x009896800000a95d */ /* 0x004fea0003900000 */
[----:B------:R-:W2:Y:S02]  /*2a6f0*/  @!P2 SYNCS.PHASECHK.TRANS64 P2, [R198+URZ+0x2a850], R5 ;  /* 0x02a85005c600a5a7 */ /* 0x000ea4000804007f */
[----:B--2---:R-:W-:Y:S05]  /*2a700*/  @!P2 BRA `(.L_x_1893) ;  /* 0xfffffffc00f0a947 */ /* 0x004fea000383ffff */
[----:B------:R-:W-:Y:S05]  /*2a710*/  BRA `(.L_x_1892) ;  /* 0xfffffef000e47947 */ /* 0x000fea000383ffff */
.L_x_1901:
[----:B-1----:R1:W2:Y:S02]  /*2a720*/  SYNCS.PHASECHK.TRANS64.TRYWAIT P2, [R6+URZ+0x2a830], R13 ;  /* 0x02a8300d060075a7 */ /* 0x0022a4000804017f */
[----:B--2---:R-:W-:Y:S05]  /*2a730*/  @!P2 NANOSLEEP.SYNCS 0x989680 ;  /* 0x009896800000a95d */ /* 0x004fea0003900000 */
[----:B------:R-:W2:Y:S02]  /*2a740*/  @!P2 SYNCS.PHASECHK.TRANS64 P2, [R6+URZ+0x2a830], R13 ;  /* 0x02a8300d0600a5a7 */ /* 0x000ea4000804007f */
[----:B--2---:R-:W-:Y:S05]  /*2a750*/  @!P2 BRA `(.L_x_1901) ;  /* 0xfffffffc00f0a947 */ /* 0x004fea000383ffff */
[----:B------:R-:W-:Y:S05]  /*2a760*/  BRA `(.L_x_1900) ;  /* 0xffffff0c005c7947 */ /* 0x000fea000383ffff */
.L_x_1906:
[----:B-1----:R1:W2:Y:S02]  /*2a770*/  SYNCS.PHASECHK.TRANS64.TRYWAIT P2, [R12+URZ+0x2a850], R11 ;  /* 0x02a8500b0c0075a7 */ /* 0x0022a4000804017f */
[----:B--2---:R-:W-:Y:S05]  /*2a780*/  @!P2 NANOSLEEP.SYNCS 0x989680 ;  /* 0x009896800000a95d */ /* 0x004fea0003900000 */
[----:B------:R-:W2:Y:S02]  /*2a790*/  @!P2 SYNCS.PHASECHK.TRANS64 P2, [R12+URZ+0x2a850], R11 ;  /* 0x02a8500b0c00a5a7 */ /* 0x000ea4000804007f */
[----:B--2---:R-:W-:Y:S05]  /*2a7a0*/  @!P2 BRA `(.L_x_1906) ;  /* 0xfffffffc00f0a947 */ /* 0x004fea000383ffff */
[----:B------:R-:W-:Y:S05]  /*2a7b0*/  BRA `(.L_x_1905) ;  /* 0xffffff1800507947 */ /* 0x000fea000383ffff */
.L_x_1920:
[----:B-1----:R1:W2:Y:S02]  /*2a7c0*/  SYNCS.PHASECHK.TRANS64.TRYWAIT P0, [R11+URZ+0x2a850], R0 ;  /* 0x02a850000b0075a7 */ /* 0x0022a4000800017f */
[----:B--2---:R-:W-:Y:S05]  /*2a7d0*/  @!P0 NANOSLEEP.SYNCS 0x989680 ;  /* 0x009896800000895d */ /* 0x004fea0003900000 */
[----:B------:R-:W2:Y:S02]  /*2a7e0*/  @!P0 SYNCS.PHASECHK.TRANS64 P0, [R11+URZ+0x2a850], R0 ;  /* 0x02a850000b0085a7 */ /* 0x000ea4000800007f */
[----:B--2---:R-:W-:Y:S05]  /*2a7f0*/  @!P0 BRA `(.L_x_1920) ;  /* 0xfffffffc00f08947 */ /* 0x004fea000383ffff */
[----:B------:R-:W-:Y:S05]  /*2a800*/  BRA `(.L_x_1919) ;  /* 0xffffff4400f07947 */ /* 0x000fea000383ffff */
.L_x_1964:
[----:B------:R-:W1:Y:S01]  /*2a810*/  S2R R7, SR_TID.X ;  /* 0x0000000000077919 */ /* 0x000e620000002100 */
[----:B------:R-:W-:Y:S01]  /*2a820*/  BSSY B1, `(.L_x_2147) ;  /* 0x000000a000017945 */ /* 0x000fe20003800000 */
[----:B------:R-:W-:Y:S02]  /*2a830*/  IMAD.MOV.U32 R12, RZ, RZ, RZ ;  /* 0x000000ffff0c7224 */ /* 0x000fe400078e00ff */
[----:B0-----:R-:W-:Y:S02]  /*2a840*/  IMAD.MOV.U32 R11, RZ, RZ, 0x1f ;  /* 0x0000001fff0b7424 */ /* 0x001fe400078e00ff */
[----:B------:R-:W-:Y:S01]  /*2a850*/  IMAD.MOV.U32 R15, RZ, RZ, -0x1 ;  /* 0xffffffffff0f7424 */ /* 0x000fe200078e00ff */
[----:B-1----:R-:W-:-:S04]  /*2a860*/  SHF.R.U32.HI R7, RZ, 0x5, R7 ;  /* 0x00000005ff077819 */ /* 0x002fc80000011607 */
[----:B------:R-:W-:-:S04]  /*2a870*/  LOP3.LUT R7, R7, 0x3, RZ, 0xc0, !PT ;  /* 0x0000000307077812 */ /* 0x000fc800078ec0ff */
[----:B------:R-:W-:-:S07]  /*2a880*/  MOV R13, R7 ;  /* 0x00000007000d7202 */ /* 0x000fce0000000f00 */
[----:B------:R-:W-:Y:S05]  /*2a890*/  WARPSYNC.COLLECTIVE R15, `(.L_x_2148) ;  /* 0x000000000f087348 */ /* 0x000fea0003c00000 */
[----:B------:R0:W1:Y:S02]  /*2a8a0*/  SHFL.IDX P6, R14, R13, R12, R11 ;  /* 0x0000000c0d0e7389 */ /* 0x00006400000c000b */
[----:B01----:R-:W-:Y:S01]  /*2a8b0*/  ENDCOLLECTIVE ;  /* 0x000000000000791b */ /* 0x003fe20003800000 */
.L_x_2148:
[----:B------:R-:W-:Y:S05]  /*2a8c0*/  BSYNC B1 ;  /* 0x0000000000017941 */ /* 0x000fea0003800000 */
.L_x_2147:
[----:B------:R-:W-:Y:S05]  /*2a8d0*/  BRA `(.L_x_2149) ;  /* 0xffffff8800387947 */ /* 0x000fea000383ffff */
.L_x_1966:
[----:B------:R-:W-:Y:S01]  /*2a8e0*/  BSSY B1, `(.L_x_2150) ;  /* 0x0000006000017945 */ /* 0x000fe20003800000 */
[----:B------:R-:W-:-:S07]  /*2a8f0*/  MOV R15, 0xffffffff ;  /* 0xffffffff000f7802 */ /* 0x000fce0000000f00 */
[----:B01----:R-:W-:Y:S05]  /*2a900*/  WARPSYNC.COLLECTIVE R15, `(.L_x_2151) ;  /* 0x000000000f0c7348 */ /* 0x003fea0003c00000 */
[----:B------:R-:W-:Y:S02]  /*2a910*/  ELECT P6, UR62, PT ;  /* 0x00000000003e782f */ /* 0x000fe400038c0000 */
[----:B------:R-:W-:Y:S01]  /*2a920*/  MOV R14, UR62 ;  /* 0x0000003e000e7c02 */ /* 0x000fe20008000f00 */
[----:B01----:R-:W-:Y:S10]  /*2a930*/  ENDCOLLECTIVE ;  /* 0x000000000000791b */ /* 0x003ff40003800000 */
.L_x_2151:
[----:B------:R-:W-:Y:S05]  /*2a940*/  BSYNC B1 ;  /* 0x0000000000017941 */ /* 0x000fea0003800000 */
.L_x_2150:
[----:B------:R-:W-:Y:S05]  /*2a950*/  BRA `(.L_x_1965) ;  /* 0xffffff8800307947 */ /* 0x000fea000383ffff */
.L_x_1968:
[----:B-1----:R-:W2:Y:S02]  /*2a960*/  LDL R6, [R1] ;  /* 0x0000000001067983 */ /* 0x002ea40000100800 */
[----:B--2---:R1:W2:Y:S02]  /*2a970*/  SYNCS.PHASECHK.TRANS64.TRYWAIT P0, [R6+URZ+0x2a820], R5 ;  /* 0x02a82005060075a7 */ /* 0x0042a4000800017f */
[----:B--2---:R-:W-:Y:S05]  /*2a980*/  @!P0 NANOSLEEP.SYNCS 0x989680 ;  /* 0x009896800000895d */ /* 0x004fea0003900000 */
[----:B------:R-:W2:Y:S02]  /*2a990*/  @!P0 SYNCS.PHASECHK.TRANS64 P0, [R6+URZ+0x2a820], R5 ;  /* 0x02a82005060085a7 */ /* 0x000ea4000800007f */
[----:B--2---:R-:W-:Y:S05]  /*2a9a0*/  @!P0 BRA `(.L_x_1968) ;  /* 0xfffffffc00ec8947 */ /* 0x004fea000383ffff */
[----:B------:R-:W-:Y:S05]  /*2a9b0*/  BRA `(.L_x_2152) ;  /* 0xffffff8800407947 */ /* 0x000fea000383ffff */
.L_x_1972:
[----:B-1----:R1:W2:Y:S02]  /*2a9c0*/  SYNCS.PHASECHK.TRANS64.TRYWAIT P0, [R7+URZ+0x2a8a0], R10 ;  /* 0x02a8a00a070075a7 */ /* 0x0022a4000800017f */
[----:B--2---:R-:W-:Y:S05]  /*2a9d0*/  @!P0 NANOSLEEP.SYNCS 0x989680 ;  /* 0x009896800000895d */ /* 0x004fea0003900000 */
[----:B------:R-:W2:Y:S02]  /*2a9e0*/  @!P0 SYNCS.PHASECHK.TRANS64 P0, [R7+URZ+0x2a8a0], R10 ;  /* 0x02a8a00a070085a7 */ /* 0x000ea4000800007f */
[----:B--2---:R-:W-:Y:S05]  /*2a9f0*/  @!P0 BRA `(.L_x_1972) ;  /* 0xfffffffc00f08947 */ /* 0x004fea000383ffff */
[----:B------:R-:W-:Y:S05]  /*2aa00*/  BRA `(.L_x_2153) ;  /* 0xffffff8800647947 */ /* 0x000fea000383ffff */
.L_x_1979:
[----:B--2---:R2:W3:Y:S02]  /*2aa10*/  SYNCS.PHASECHK.TRANS64.TRYWAIT P0, [R7+URZ+0x2a8c0], R10 ;  /* 0x02a8c00a070075a7 */ /* 0x0044e4000800017f */
[----:B---3--:R-:W-:Y:S05]  /*2aa20*/  @!P0 NANOSLEEP.SYNCS 0x989680 ;  /* 0x009896800000895d */ /* 0x008fea0003900000 */
[----:B------:R-:W3:Y:S02]  /*2aa30*/  @!P0 SYNCS.PHASECHK.TRANS64 P0, [R7+URZ+0x2a8c0], R10 ;  /* 0x02a8c00a070085a7 */ /* 0x000ee4000800007f */
[----:B---3--:R-:W-:Y:S05]  /*2aa40*/  @!P0 BRA `(.L_x_1979) ;  /* 0xfffffffc00f08947 */ /* 0x008fea000383ffff */
[----:B------:R-:W-:Y:S05]  /*2aa50*/  BRA `(.L_x_2154) ;  /* 0xffffff8c00647947 */ /* 0x000fea000383ffff */
.L_x_1987:
[----:B-1----:R1:W2:Y:S02]  /*2aa60*/  SYNCS.PHASECHK.TRANS64.TRYWAIT P1, [R8+URZ+0x2a8a0], R7 ;  /* 0x02a8a007080075a7 */ /* 0x0022a4000802017f */
[----:B--2---:R-:W-:Y:S05]  /*2aa70*/  @!P1 NANOSLEEP.SYNCS 0x989680 ;  /* 0x009896800000995d */ /* 0x004fea0003900000 */
[----:B------:R-:W2:Y:S02]  /*2aa80*/  @!P1 SYNCS.PHASECHK.TRANS64 P1, [R8+URZ+0x2a8a0], R7 ;  /* 0x02a8a007080095a7 */ /* 0x000ea4000802007f */
[----:B--2---:R-:W-:Y:S05]  /*2aa90*/  @!P1 BRA `(.L_x_1987) ;  /* 0xfffffffc00f09947 */ /* 0x004fea000383ffff */
[----:B------:R-:W-:Y:S05]  /*2aaa0*/  BRA `(.L_x_2155) ;  /* 0xffffff9000847947 */ /* 0x000fea000383ffff */
.L_x_1994:
[----:B--2---:R2:W3:Y:S02]  /*2aab0*/  SYNCS.PHASECHK.TRANS64.TRYWAIT P1, [R8+URZ+0x2a8c0], R7 ;  /* 0x02a8c007080075a7 */ /* 0x0044e4000802017f */
[----:B---3--:R-:W-:Y:S05]  /*2aac0*/  @!P1 NANOSLEEP.SYNCS 0x989680 ;  /* 0x009896800000995d */ /* 0x008fea0003900000 */
[----:B------:R-:W3:Y:S02]  /*2aad0*/  @!P1 SYNCS.PHASECHK.TRANS64 P1, [R8+URZ+0x2a8c0], R7 ;  /* 0x02a8c007080095a7 */ /* 0x000ee4000802007f */
[----:B---3--:R-:W-:Y:S05]  /*2aae0*/  @!P1 BRA `(.L_x_1994) ;  /* 0xfffffffc00f09947 */ /* 0x008fea000383ffff */
[----:B------:R-:W-:Y:S05]  /*2aaf0*/  BRA `(.L_x_2156) ;  /* 0xffffff9400807947 */ /* 0x000fea000383ffff */
.L_x_2016:
[----:B------:R-:W2:Y:S01]  /*2ab00*/  S2R R4, SR_TID.X ;  /* 0x0000000000047919 */ /* 0x000ea20000002100 */
[----:B------:R-:W-:Y:S01]  /*2ab10*/  BSSY B0, `(.L_x_2157) ;  /* 0x000000a000007945 */ /* 0x000fe20003800000 */
[----:B------:R-:W-:Y:S01]  /*2ab20*/  IMAD.MOV.U32 R12, RZ, RZ, RZ ;  /* 0x000000ffff0c7224 */ /* 0x000fe200078e00ff */
[----:B------:R-:W-:Y:S01]  /*2ab30*/  MOV R15, 0xffffffff ;  /* 0xffffffff000f7802 */ /* 0x000fe20000000f00 */
[----:B0-----:R-:W-:Y:S01]  /*2ab40*/  IMAD.MOV.U32 R11, RZ, RZ, 0x1f ;  /* 0x0000001fff0b7424 */ /* 0x001fe200078e00ff */
[----:B--2---:R-:W-:-:S04]  /*2ab50*/  SHF.R.U32.HI R4, RZ, 0x5, R4 ;  /* 0x00000005ff047819 */ /* 0x004fc80000011604 */
[----:B------:R-:W-:-:S05]  /*2ab60*/  LOP3.LUT R4, R4, 0x3, RZ, 0xc0, !PT ;  /* 0x0000000304047812 */ /* 0x000fca00078ec0ff */
[----:B------:R-:W-:-:S07]  /*2ab70*/  IMAD.MOV.U32 R13, RZ, RZ, R4 ;  /* 0x000000ffff0d7224 */ /* 0x000fce00078e0004 */
[----:B-1----:R-:W-:Y:S05]  /*2ab80*/  WARPSYNC.COLLECTIVE R15, `(.L_x_2158) ;  /* 0x000000000f087348 */ /* 0x002fea0003c00000 */
[----:B------:R0:W2:Y:S02]  /*2ab90*/  SHFL.IDX P6, R14, R13, R12, R11 ;  /* 0x0000000c0d0e7389 */ /* 0x0000a400000c000b */
[----:B012---:R-:W-:Y:S01]  /*2aba0*/  ENDCOLLECTIVE ;  /* 0x000000000000791b */ /* 0x007fe20003800000 */
.L_x_2158:
[----:B------:R-:W-:Y:S05]  /*2abb0*/  BSYNC B0 ;  /* 0x0000000000007941 */ /* 0x000fea0003800000 */
.L_x_2157:
[----:B------:R-:W-:Y:S05]  /*2abc0*/  BRA `(.L_x_2159) ;  /* 0xffffffa000fc7947 */ /* 0x000fea000383ffff */
.L_x_2018:
[----:B------:R-:W-:Y:S01]  /*2abd0*/  BSSY B0, `(.L_x_2160) ;  /* 0x0000006000007945 */ /* 0x000fe20003800000 */
[----:B------:R-:W-:-:S07]  /*2abe0*/  IMAD.MOV.U32 R15, RZ, RZ, -0x1 ;  /* 0xffffffffff0f7424 */ /* 0x000fce00078e00ff */
[----:B01-3--:R-:W-:Y:S05]  /*2abf0*/  WARPSYNC.COLLECTIVE R15, `(.L_x_2161) ;  /* 0x000000000f0c7348 */ /* 0x00bfea0003c00000 */
[----:B------:R-:W-:Y:S02]  /*2ac00*/  ELECT P6, UR62, PT ;  /* 0x00000000003e782f */ /* 0x000fe400038c0000 */
[----:B------:R-:W-:Y:S01]  /*2ac10*/  MOV R14, UR62 ;  /* 0x0000003e000e7c02 */ /* 0x000fe20008000f00 */
[----:B01-3--:R-:W-:Y:S10]  /*2ac20*/  ENDCOLLECTIVE ;  /* 0x000000000000791b */ /* 0x00bff40003800000 */
.L_x_2161:
[----:B------:R-:W-:Y:S05]  /*2ac30*/  BSYNC B0 ;  /* 0x0000000000007941 */ /* 0x000fea0003800000 */
.L_x_2160:
[----:B------:R-:W-:Y:S05]  /*2ac40*/  BRA `(.L_x_2162) ;  /* 0xffffffa400087947 */ /* 0x000fea000383ffff */
.L_x_2020:
[----:B-1----:R1:W2:Y:S02]  /*2ac50*/  SYNCS.PHASECHK.TRANS64.TRYWAIT P0, [R0+URZ+0x2a840], R2 ;  /* 0x02a84002000075a7 */ /* 0x0022a4000800017f */
[----:B--2---:R-:W-:Y:S05]  /*2ac60*/  @!P0 NANOSLEEP.SYNCS 0x989680 ;  /* 0x009896800000895d */ /* 0x004fea0003900000 */
[----:B------:R-:W2:Y:S02]  /*2ac70*/  @!P0 SYNCS.PHASECHK.TRANS64 P0, [R0+URZ+0x2a840], R2 ;  /* 0x02a84002000085a7 */ /* 0x000ea4000800007f */
[----:B--2---:R-:W-:Y:S05]  /*2ac80*/  @!P0 BRA `(.L_x_2020) ;  /* 0xfffffffc00f08947 */ /* 0x004fea000383ffff */
[----:B------:R-:W-:Y:S05]  /*2ac90*/  BRA `(.L_x_2163) ;  /* 0xffffffa400747947 */ /* 0x000fea000383ffff */
.L_x_2024:
[----:B------:R-:W2:Y:S01]  /*2aca0*/  LDL.LU R11, [R1+0x3c] ;  /* 0x00003c00010b7983 */ /* 0x000ea20000300800 */
[----:B------:R-:W-:Y:S02]  /*2acb0*/  IMAD.MOV.U32 R13, RZ, RZ, R3 ;  /* 0x000000ffff0d7224 */ /* 0x000fe400078e0003 */
[----:B------:R-:W-:Y:S01]  /*2acc0*/  IMAD.MOV.U32 R12, RZ, RZ, RZ ;  /* 0x000000ffff0c7224 */ /* 0x000fe200078e00ff */
[----:B------:R-:W0:Y:S01]  /*2acd0*/  S2R R5, SR_TID.X ;  /* 0x0000000000057919 */ /* 0x000e220000002100 */
[----:B------:R-:W-:Y:S01]  /*2ace0*/  IMAD.MOV.U32 R15, RZ, RZ, -0x1 ;  /* 0xffffffffff0f7424 */ /* 0x000fe200078e00ff */
[----:B0-----:R-:W-:-:S04]  /*2acf0*/  LOP3.LUT R5, R5, 0x7f, RZ, 0xc0, !PT ;  /* 0x0000007f05057812 */ /* 0x001fc800078ec0ff */
[----:B------:R-:W-:-:S05]  /*2ad00*/  SHF.R.U32.HI R5, RZ, 0x3, R5 ;  /* 0x00000003ff057819 */ /* 0x000fca0000011605 */
[----:B------:R-:W-:-:S04]  /*2ad10*/  IMAD.IADD R0, R5, 0x1, R9 ;  /* 0x0000000105007824 */ /* 0x000fc800078e0209 */
[----:B------:R-:W-:Y:S02]  /*2ad20*/  VIADD R5, R0, 0x10 ;  /* 0x0000001000057836 */ /* 0x000fe40000000000 */
[----:B--2---:R-:W-:Y:S01]  /*2ad30*/  IMAD R2, R11, R7, RZ ;  /* 0x000000070b027224 */ /* 0x004fe200078e02ff */
[----:B------:R-:W-:-:S04]  /*2ad40*/  MOV R11, 0x181f ;  /* 0x0000181f000b7802 */ /* 0x000fc80000000f00 */
[----:B------:R-:W-:-:S13]  /*2ad50*/  ISETP.GE.AND P3, PT, R0, R2, PT ;  /* 0x000000020000720c */ /* 0x000fda0003f66270 */
[----:B-----5:R-:W-:Y:S05]  /*2ad60*/  WARPSYNC.COLLECTIVE R15, `(.L_x_2164) ;  /* 0x000000000f087348 */ /* 0x020fea0003c00000 */
[----:B------:R0:W1:Y:S02]  /*2ad70*/  SHFL.IDX P6, R14, R13, R12, R11 ;  /* 0x0000000c0d0e7389 */ /* 0x00006400000c000b */
[----:B01---5:R-:W-:Y:S01]  /*2ad80*/  ENDCOLLECTIVE ;  /* 0x000000000000791b */ /* 0x023fe20003800000 */
.L_x_2164:
[----:B------:R-:W-:Y:S02]  /*2ad90*/  IMAD.MOV.U32 R13, RZ, RZ, R4 ;  /* 0x000000ffff0d7224 */ /* 0x000fe400078e0004 */
[----:B------:R-:W-:-:S07]  /*2ada0*/  IMAD.MOV.U32 R6, RZ, RZ, R14 ;  /* 0x000000ffff067224 */ /* 0x000fce00078e000e */
[----:B------:R-:W-:Y:S05]  /*2adb0*/  WARPSYNC.COLLECTIVE R15, `(.L_x_2165) ;  /* 0x000000000f087348 */ /* 0x000fea0003c00000 */
[----:B------:R0:W1:Y:S02]  /*2adc0*/  SHFL.IDX P6, R14, R13, R12, R11 ;  /* 0x0000000c0d0e7389 */ /* 0x00006400000c000b */
[----:B01----:R-:W-:Y:S01]  /*2add0*/  ENDCOLLECTIVE ;  /* 0x000000000000791b */ /* 0x003fe20003800000 */
.L_x_2165:
[----:B------:R-:W-:Y:S01]  /*2ade0*/  ULDC.64 UR4, c[0x0][0x208] ;  /* 0x0000820000047ab9 */ /* 0x000fe20000000a00 */
[----:B------:R-:W-:Y:S01]  /*2adf0*/  MOV R13, R3 ;  /* 0x00000003000d7202 */ /* 0x000fe20000000f00 */
[----:B------:R-:W-:Y:S01]  /*2ae00*/  IMAD.MOV.U32 R12, RZ, RZ, 0x1 ;  /* 0x00000001ff0c7424 */ /* 0x000fe200078e00ff */
[----:B------:R-:W-:-:S04]  /*2ae10*/  MOV R7, R14 ;  /* 0x0000000e00077202 */ /* 0x000fc80000000f00 */
        /* <DEDUP_REMOVED lines=15> */
.L_x_2166:
[----:B------:R-:W-:Y:S02]  /*2af10*/  IMAD.MOV.U32 R13, RZ, RZ, R4 ;  /* 0x000000ffff0d7224 */ /* 0x000fe400078e0004 */
[----:B------:R-:W-:-:S07]  /*2af20*/  IMAD.MOV.U32 R9, RZ, RZ, R14 ;  /* 0x000000ffff097224 */ /* 0x000fce00078e000e */
[----:B------:R-:W-:Y:S05]  /*2af30*/  WARPSYNC.COLLECTIVE R15, `(.L_x_2167) ;  /* 0x000000000f087348 */ /* 0x000fea0003c00000 */
[----:B------:R0:W1:Y:S02]  /*2af40*/  SHFL.IDX P6, R14, R13, R12, R11 ;  /* 0x0000000c0d0e7389 */ /* 0x00006400000c000b */
[----:B01----:R-:W-:Y:S01]  /*2af50*/  ENDCOLLECTIVE ;  /* 0x000000000000791b */ /* 0x003fe20003800000 */
.L_x_2167:
[----:B------:R-:W-:Y:S01]  /*2af60*/  ULDC.64 UR4, c[0x0][0x208] ;  /* 0x0000820000047ab9 */ /* 0x000fe20000000a00 */
[----:B------:R-:W-:Y:S02]  /*2af70*/  IMAD.MOV.U32 R13, RZ, RZ, R3 ;  /* 0x000000ffff0d7224 */ /* 0x000fe400078e0003 */
[----:B------:R-:W-:Y:S01]  /*2af80*/  IMAD.MOV.U32 R12, RZ, RZ, 0x2 ;  /* 0x00000002ff0c7424 */ /* 0x000fe200078e00ff */
[----:B------:R-:W-:-:S04]  /*2af90*/  MOV R5, R14 ;  /* 0x0000000e00057202 */ /* 0x000fc80000000f00 */
[----:B------:R-:W-:-:S05]  /*2afa0*/  @!P3 LEA R8, P5, R8, R5, 0x1 ;  /* 0x000000050808b211 */ /* 0x000fca00078a08ff */
[----:B------:R-:W-:Y:S02]  /*2afb0*/  @!P3 IMAD.X R5, RZ, RZ, R9, P5 ;  /* 0x000000ffff05b224 */ /* 0x000fe400028e0609 */
[----:B------:R-:W-:Y:S01]  /*2afc0*/  @!P3 IMAD.MOV.U32 R6, RZ, RZ, R8 ;  /* 0x000000ffff06b224 */ /* 0x000fe200078e0008 */
[----:B------:R-:W0:Y:S01]  /*2afd0*/  S2R R9, SR_TID.X ;  /* 0x0000000000097919 */ /* 0x000e220000002100 */
        /* <DEDUP_REMOVED lines=12> */
.L_x_2168:
[----:B------:R-:W-:Y:S01]  /*2b0a0*/  MOV R13, R4 ;  /* 0x00000004000d7202 */ /* 0x000fe20000000f00 */
[----:B------:R-:W-:-:S05]  /*2b0b0*/  IMAD.SHL.U32 R9, R9, 0x8, RZ ;  /* 0x0000000809097824 */ /* 0x000fca00078e00ff */
[----:B------:R-:W-:Y:S01]  /*2b0c0*/  LOP3.LUT R9, R9, 0x38, RZ, 0xc0, !PT ;  /* 0x0000003809097812 */ /* 0x000fe200078ec0ff */
[----:B------:R-:W-:-:S07]  /*2b0d0*/  IMAD.MOV.U32 R8, RZ, RZ, R14 ;  /* 0x000000ffff087224 */ /* 0x000fce00078e000e */
[----:B------:R-:W-:Y:S05]  /*2b0e0*/  WARPSYNC.COLLECTIVE R15, `(.L_x_2169) ;  /* 0x000000000f087348 */ /* 0x000fea0003c00000 */
[----:B------:R0:W1:Y:S02]  /*2b0f0*/  SHFL.IDX P6, R14, R13, R12, R11 ;  /* 0x0000000c0d0e7389 */ /* 0x00006400000c000b */
[----:B01----:R-:W-:Y:S01]  /*2b100*/  ENDCOLLECTIVE ;  /* 0x000000000000791b */ /* 0x003fe20003800000 */
.L_x_2169:
[----:B------:R-:W-:Y:S01]  /*2b110*/  ULDC.64 UR4, c[0x0][0x208] ;  /* 0x0000820000047ab9 */ /* 0x000fe20000000a00 */
[----:B------:R-:W-:Y:S01]  /*2b120*/  IMAD.MOV.U32 R13, RZ, RZ, R3 ;  /* 0x000000ffff0d7224 */ /* 0x000fe200078e0003 */
[----:B------:R-:W-:Y:S01]  /*2b130*/  MOV R12, 0x3 ;  /* 0x00000003000c7802 */ /* 0x000fe20000000f00 */
[----:B------:R-:W-:-:S05]  /*2b140*/  IMAD.MOV.U32 R5, RZ, RZ, R14 ;  /* 0x000000ffff057224 */ /* 0x000fca00078e000e */
[----:B------:R-:W-:-:S05]  /*2b150*/  @!P3 LEA R5, P4, R9, R5, 0x1 ;  /* 0x000000050905b211 */ /* 0x000fca00078808ff */
[----:B------:R-:W-:-:S05]  /*2b160*/  @!P3 IMAD.X R6, RZ, RZ, R8, P4 ;  /* 0x000000ffff06b224 */ /* 0x000fca00020e0608 */
[----:B------:R-:W-:Y:S01]  /*2b170*/  @!P3 MOV R7, R6 ;  /* 0x000000060007b202 */ /* 0x000fe20000000f00 */
        /* <DEDUP_REMOVED lines=12> */
.L_x_2170:
[----:B------:R-:W-:Y:S02]  /*2b240*/  IMAD.MOV.U32 R13, RZ, RZ, R4 ;  /* 0x000000ffff0d7224 */ /* 0x000fe400078e0004 */
[----:B------:R-:W-:-:S07]  /*2b250*/  IMAD.MOV.U32 R6, RZ, RZ, R14 ;  /* 0x000000ffff067224 */ /* 0x000fce00078e000e */
[----:B------:R-:W-:Y:S05]  /*2b260*/  WARPSYNC.COLLECTIVE R15, `(.L_x_2171) ;  /* 0x000000000f087348 */ /* 0x000fea0003c00000 */
[----:B------:R0:W1:Y:S02]  /*2b270*/  SHFL.IDX P6, R14, R13, R12, R11 ;  /* 0x0000000c0d0e7389 */ /* 0x00006400000c000b */
[----:B01----:R-:W-:Y:S01]  /*2b280*/  ENDCOLLECTIVE ;  /* 0x000000000000791b */ /* 0x003fe20003800000 */
.L_x_2171:
[----:B------:R-:W-:Y:S01]  /*2b290*/  ULDC.64 UR4, c[0x0][0x208] ;  /* 0x0000820000047ab9 */ /* 0x000fe20000000a00 */
[----:B------:R-:W-:Y:S01]  /*2b2a0*/  MOV R13, R3 ;  /* 0x00000003000d7202 */ /* 0x000fe20000000f00 */
[----:B------:R-:W-:Y:S02]  /*2b2b0*/  IMAD.MOV.U32 R12, RZ, RZ, 0x4 ;  /* 0x00000004ff0c7424 */ /* 0x000fe400078e00ff */
[----:B------:R-:W-:-:S05]  /*2b2c0*/  IMAD.MOV.U32 R5, RZ, RZ, R14 ;  /* 0x000000ffff057224 */ /* 0x000fca00078e000e */
[----:B------:R-:W-:-:S04]  /*2b2d0*/  @!P3 LEA R5, P4, R9, R5, 0x1 ;  /* 0x000000050905b211 */ /* 0x000fc800078808ff */
[----:B------:R-:W-:-:S05]  /*2b2e0*/  @!P3 IADD3.X R6, RZ, R6, RZ, P4, !PT ;  /* 0x00000006ff06b210 */ /* 0x000fca00027fe4ff */
        /* <DEDUP_REMOVED lines=13> */
.L_x_2172:
[----:B------:R-:W-:Y:S02]  /*2b3c0*/  IMAD.MOV.U32 R13, RZ, RZ, R4 ;  /* 0x000000ffff0d7224 */ /* 0x000fe400078e0004 */
[----:B------:R-:W-:-:S07]  /*2b3d0*/  IMAD.MOV.U32 R6, RZ, RZ, R14 ;  /* 0x000000ffff067224 */ /* 0x000fce00078e000e */
[----:B------:R-:W-:Y:S05]  /*2b3e0*/  WARPSYNC.COLLECTIVE R15, `(.L_x_2173) ;  /* 0x000000000f087348 */ /* 0x000fea0003c00000 */
[----:B------:R0:W1:Y:S02]  /*2b3f0*/  SHFL.IDX P6, R14, R13, R12, R11 ;  /* 0x0000000c0d0e7389 */ /* 0x00006400000c000b */
[----:B01----:R-:W-:Y:S01]  /*2b400*/  ENDCOLLECTIVE ;  /* 0x000000000000791b */ /* 0x003fe20003800000 */
.L_x_2173:
[----:B------:R-:W-:Y:S01]  /*2b410*/  ULDC.64 UR4, c[0x0][0x208] ;  /* 0x0000820000047ab9 */ /* 0x000fe20000000a00 */
[----:B------:R-:W-:Y:S02]  /*2b420*/  IMAD.MOV.U32 R13, RZ, RZ, R3 ;  /* 0x000000ffff0d7224 */ /* 0x000fe400078e0003 */
[----:B------:R-:W-:Y:S01]  /*2b430*/  IMAD.MOV.U32 R12, RZ, RZ, 0x5 ;  /* 0x00000005ff0c7424 */ /* 0x000fe200078e00ff */
[----:B------:R-:W-:-:S04]  /*2b440*/  MOV R5, R14 ;  /* 0x0000000e00057202 */ /* 0x000fc80000000f00 */
[----:B------:R-:W-:-:S05]  /*2b450*/  @!P3 LEA R5, P4, R9, R5, 0x1 ;  /* 0x000000050905b211 */ /* 0x000fca00078808ff */
[----:B------:R-:W-:-:S04]  /*2b460*/  @!P3 IMAD.X R6, RZ, RZ, R6, P4 ;  /* 0x000000ffff06b224 */ /* 0x000fc800020e0606 */
        /* <DEDUP_REMOVED lines=13> */
.L_x_2174:
[----:B------:R-:W-:Y:S01]  /*2b540*/  MOV R13, R4 ;  /* 0x00000004000d7202 */ /* 0x000fe20000000f00 */
[----:B------:R-:W-:-:S07]  /*2b550*/  IMAD.MOV.U32 R6, RZ, RZ, R14 ;  /* 0x000000ffff067224 */ /* 0x000fce00078e000e */
[----:B------:R-:W-:Y:S05]  /*2b560*/  WARPSYNC.COLLECTIVE R15, `(.L_x_2175) ;  /* 0x000000000f087348 */ /* 0x000fea0003c00000 */
[----:B------:R0:W1:Y:S02]  /*2b570*/  SHFL.IDX P6, R14, R13, R12, R11 ;  /* 0x0000000c0d0e7389 */ /* 0x00006400000c000b */
[----:B01----:R-:W-:Y:S01]  /*2b580*/  ENDCOLLECTIVE ;  /* 0x000000000000791b */ /* 0x003fe20003800000 */
.L_x_2175:
[----:B------:R-:W-:Y:S01]  /*2b590*/  ULDC.64 UR4, c[0x0][0x208] ;  /* 0x0000820000047ab9 */ /* 0x000fe20000000a00 */
[----:B------:R-:W-:Y:S02]  /*2b5a0*/  IMAD.MOV.U32 R13, RZ, RZ, R3 ;  /* 0x000000ffff0d7224 */ /* 0x000fe400078e0003 */
[----:B------:R-:W-:Y:S02]  /*2b5b0*/  IMAD.MOV.U32 R12, RZ, RZ, 0x6 ;  /* 0x00000006ff0c7424 */ /* 0x000fe400078e00ff */
[----:B------:R-:W-:-:S05]  /*2b5c0*/  IMAD.MOV.U32 R5, RZ, RZ, R14 ;  /* 0x000000ffff057224 */ /* 0x000fca00078e000e */
[----:B------:R-:W-:-:S05]  /*2b5d0*/  @!P3 LEA R5, P4, R9, R5, 0x1 ;  /* 0x000000050905b211 */ /* 0x000fca00078808ff */
[----:B------:R-:W-:-:S04]  /*2b5e0*/  @!P3 IMAD.X R6, RZ, RZ, R6, P4 ;  /* 0x000000ffff06b224 */ /* 0x000fc800020e0606 */
[----:B------:R-:W-:Y:S01]  /*2b5f0*/  @!P3 IMAD.MOV.U32 R7, RZ, RZ, R6 ;  /* 0x000000ffff07b224 */ /* 0x000fe200078e0006 */
[----:B------:R-:W-:-:S05]  /*2b600*/  @!P3 MOV R6, R5 ;  /* 0x000000050006b202 */ /* 0x000fca0000000f00 */
        /* <DEDUP_REMOVED lines=9> */
.L_x_2176:
[----:B------:R-:W-:-:S05]  /*2b6a0*/  VIADD R7, R0, 0x60 ;  /* 0x0000006000077836 */ /* 0x000fca0000000000 */
[----:B------:R-:W-:Y:S02]  /*2b6b0*/  ISETP.GE.AND P4, PT, R7, R2, PT ;  /* 0x000000020700720c */ /* 0x000fe40003f86270 */
[----:B------:R-:W-:Y:S01]  /*2b6c0*/  MOV R13, R4 ;  /* 0x00000004000d7202 */ /* 0x000fe20000000f00 */
[----:B------:R-:W-:-:S10]  /*2b6d0*/  IMAD.MOV.U32 R6, RZ, RZ, R14 ;  /* 0x000000ffff067224 */ /* 0x000fd400078e000e */
[----:B------:R-:W-:Y:S05]  /*2b6e0*/  WARPSYNC.COLLECTIVE R15, `(.L_x_2177) ;  /* 0x000000000f087348 */ /* 0x000fea0003c00000 */
[----:B------:R0:W1:Y:S02]  /*2b6f0*/  SHFL.IDX P6, R14, R13, R12, R11 ;  /* 0x0000000c0d0e7389 */ /* 0x00006400000c000b */
[----:B01----:R-:W-:Y:S01]  /*2b700*/  ENDCOLLECTIVE ;  /* 0x000000000000791b */ /* 0x003fe20003800000 */
.L_x_2177:
[----:B------:R-:W-:Y:S01]  /*2b710*/  ULDC.64 UR4, c[0x0][0x208] ;  /* 0x0000820000047ab9 */ /* 0x000fe20000000a00 */
[----:B------:R-:W-:Y:S02]  /*2b720*/  IMAD.MOV.U32 R13, RZ, RZ, R3 ;  /* 0x000000ffff0d7224 */ /* 0x000fe400078e0003 */
[----:B------:R-:W-:Y:S02]  /*2b730*/  IMAD.MOV.U32 R12, RZ, RZ, 0x7 ;  /* 0x00000007ff0c7424 */ /* 0x000fe400078e00ff */
[----:B------:R-:W-:-:S05]  /*2b740*/  IMAD.MOV.U32 R5, RZ, RZ, R14 ;  /* 0x000000ffff057224 */ /* 0x000fca00078e000e */
[----:B------:R-:W-:-:S05]  /*2b750*/  @!P4 LEA R5, P3, R9, R5, 0x1 ;  /* 0x000000050905c211 */ /* 0x000fca00078608ff */
[----:B------:R-:W-:-:S05]  /*2b760*/  @!P4 IMAD.X R6, RZ, RZ, R6, P3 ;  /* 0x000000ffff06c224 */ /* 0x000fca00018e0606 */
[----:B------:R-:W-:Y:S01]  /*2b770*/  @!P4 MOV R7, R6 ;  /* 0x000000060007c202 */ /* 0x000fe20000000f00 */
        /* <DEDUP_REMOVED lines=10> */
.L_x_2178:
[----:B------:R-:W-:Y:S01]  /*2b820*/  IMAD.MOV.U32 R13, RZ, RZ, R4 ;  /* 0x000000ffff0d7224 */ /* 0x000fe200078e0004 */
[----:B------:R-:W-:-:S07]  /*2b830*/  MOV R5, R14 ;  /* 0x0000000e00057202 */ /* 0x000fce0000000f00 */
[----:B------:R-:W-:Y:S05]  /*2b840*/  WARPSYNC.COLLECTIVE R15, `(.L_x_2179) ;  /* 0x000000000f087348 */ /* 0x000fea0003c00000 */
[----:B------:R0:W1:Y:S02]  /*2b850*/  SHFL.IDX P6, R14, R13, R12, R11 ;  /* 0x0000000c0d0e7389 */ /* 0x00006400000c000b */
[----:B01----:R-:W-:Y:S01]  /*2b860*/  ENDCOLLECTIVE ;  /* 0x000000000000791b */ /* 0x003fe20003800000 */
.L_x_2179:
[----:B------:R-:W-:Y:S01]  /*2b870*/  IMAD.MOV.U32 R3, RZ, RZ, R14 ;  /* 0x000000ffff037224 */ /* 0x000fe200078e000e */
[----:B------:R-:W-:Y:S06]  /*2b880*/  BRA `(.L_x_2180) ;  /* 0xffffffa800307947 */ /* 0x000fec000383ffff */
.L_x_2029:
[----:B0-----:R-:W2:Y:S02]  /*2b890*/  LDL R2, [R1] ;  /* 0x0000000001027983 */ /* 0x001ea40000100800 */
[----:B--2---:R0:W2:Y:S02]  /*2b8a0*/  SYNCS.PHASECHK.TRANS64.TRYWAIT P0, [R2+URZ+0x2a820], R0 ;  /* 0x02a82000020075a7 */ /* 0x0040a4000800017f */
[----:B--2---:R-:W-:Y:S05]  /*2b8b0*/  @!P0 NANOSLEEP.SYNCS 0x989680 ;  /* 0x009896800000895d */ /* 0x004fea0003900000 */
[----:B------:R-:W2:Y:S02]  /*2b8c0*/  @!P0 SYNCS.PHASECHK.TRANS64 P0, [R2+URZ+0x2a820], R0 ;  /* 0x02a82000020085a7 */ /* 0x000ea4000800007f */
[----:B--2---:R-:W-:Y:S05]  /*2b8d0*/  @!P0 BRA `(.L_x_2029) ;  /* 0xfffffffc00ec8947 */ /* 0x004fea000383ffff */
[----:B------:R-:W-:Y:S05]  /*2b8e0*/  BRA `(.L_x_2181) ;  /* 0xffffffa800b87947 */ /* 0x000fea000383ffff */
.L_x_2038:
[----:B-1----:R1:W2:Y:S02]  /*2b8f0*/  SYNCS.PHASECHK.TRANS64.TRYWAIT P0, [R3+URZ+0x2a840], R2 ;  /* 0x02a84002030075a7 */ /* 0x0022a4000800017f */
[----:B--2---:R-:W-:Y:S05]  /*2b900*/  @!P0 NANOSLEEP.SYNCS 0x989680 ;  /* 0x009896800000895d */ /* 0x004fea0003900000 */
[----:B------:R-:W2:Y:S02]  /*2b910*/  @!P0 SYNCS.PHASECHK.TRANS64 P0, [R3+URZ+0x2a840], R2 ;  /* 0x02a84002030085a7 */ /* 0x000ea4000800007f */
[----:B--2---:R-:W-:Y:S05]  /*2b920*/  @!P0 BRA `(.L_x_2038) ;  /* 0xfffffffc00f08947 */ /* 0x004fea000383ffff */
[----:B------:R-:W-:Y:S05]  /*2b930*/  BRA `(.L_x_2182) ;  /* 0xffffffac00887947 */ /* 0x000fea000383ffff */
.L_x_2045:
[----:B0-----:R0:W1:Y:S02]  /*2b940*/  SYNCS.PHASECHK.TRANS64.TRYWAIT P0, [R3+URZ+0x60], R2 ;  /* 0x00006002030075a7 */ /* 0x001064000800017f */
[----:B-1----:R-:W-:Y:S05]  /*2b950*/  @!P0 NANOSLEEP.SYNCS 0x989680 ;  /* 0x009896800000895d */ /* 0x002fea0003900000 */
[----:B------:R-:W1:Y:S02]  /*2b960*/  @!P0 SYNCS.PHASECHK.TRANS64 P0, [R3+URZ+0x60], R2 ;  /* 0x00006002030085a7 */ /* 0x000e64000800007f */
[----:B-1----:R-:W-:Y:S05]  /*2b970*/  @!P0 BRA `(.L_x_2045) ;  /* 0xfffffffc00f08947 */ /* 0x002fea000383ffff */
[----:B------:R-:W-:Y:S05]  /*2b980*/  BRA `(.L_x_2183) ;  /* 0xffffffb000a07947 */ /* 0x000fea000383ffff */
.L_x_2054:
[----:B-1----:R1:W2:Y:S02]  /*2b990*/  SYNCS.PHASECHK.TRANS64.TRYWAIT P0, [R3+URZ+0x2a840], R2 ;  /* 0x02a84002030075a7 */ /* 0x0022a4000800017f */
[----:B--2---:R-:W-:Y:S05]  /*2b9a0*/  @!P0 NANOSLEEP.SYNCS 0x989680 ;  /* 0x009896800000895d */ /* 0x004fea0003900000 */
[----:B------:R-:W2:Y:S02]  /*2b9b0*/  @!P0 SYNCS.PHASECHK.TRANS64 P0, [R3+URZ+0x2a840], R2 ;  /* 0x02a84002030085a7 */ /* 0x000ea4000800007f */
[----:B--2---:R-:W-:Y:S05]  /*2b9c0*/  @!P0 BRA `(.L_x_2054) ;  /* 0xfffffffc00f08947 */ /* 0x004fea000383ffff */
[----:B------:R-:W-:Y:S05]  /*2b9d0*/  BRA `(.L_x_2184) ;  /* 0xffffffb800487947 */ /* 0x000fea000383ffff */
.L_x_2061:
[----:B0-----:R0:W1:Y:S02]  /*2b9e0*/  SYNCS.PHASECHK.TRANS64.TRYWAIT P0, [R2+URZ+0x60], R3 ;  /* 0x00006003020075a7 */ /* 0x001064000800017f */
[----:B-1----:R-:W-:Y:S05]  /*2b9f0*/  @!P0 NANOSLEEP.SYNCS 0x989680 ;  /* 0x009896800000895d */ /* 0x002fea0003900000 */
[----:B------:R-:W1:Y:S02]  /*2ba00*/  @!P0 SYNCS.PHASECHK.TRANS64 P0, [R2+URZ+0x60], R3 ;  /* 0x00006003020085a7 */ /* 0x000e64000800007f */
[----:B-1----:R-:W-:Y:S05]  /*2ba10*/  @!P0 BRA `(.L_x_2061) ;  /* 0xfffffffc00f08947 */ /* 0x002fea000383ffff */
[----:B------:R-:W-:Y:S05]  /*2ba20*/  BRA `(.L_x_2185) ;  /* 0xffffffbc00607947 */ /* 0x000fea000383ffff */
.L_x_2070:
[----:B--2---:R2:W3:Y:S02]  /*2ba30*/  SYNCS.PHASECHK.TRANS64.TRYWAIT P0, [R2+URZ+0x2a840], R3 ;  /* 0x02a84003020075a7 */ /* 0x0044e4000800017f */
[----:B---3--:R-:W-:Y:S05]  /*2ba40*/  @!P0 NANOSLEEP.SYNCS 0x989680 ;  /* 0x009896800000895d */ /* 0x008fea0003900000 */
[----:B------:R-:W3:Y:S02]  /*2ba50*/  @!P0 SYNCS.PHASECHK.TRANS64 P0, [R2+URZ+0x2a840], R3 ;  /* 0x02a84003020085a7 */ /* 0x000ee4000800007f */
[----:B---3--:R-:W-:Y:S05]  /*2ba60*/  @!P0 BRA `(.L_x_2070) ;  /* 0xfffffffc00f08947 */ /* 0x008fea000383ffff */
[----:B------:R-:W-:Y:S05]  /*2ba70*/  BRA `(.L_x_2186) ;  /* 0xffffffc000d47947 */ /* 0x000fea000383ffff */
.L_x_2077:
[----:B0-----:R0:W1:Y:S02]  /*2ba80*/  SYNCS.PHASECHK.TRANS64.TRYWAIT P0, [R2+URZ+0x60], R5 ;  /* 0x00006005020075a7 */ /* 0x001064000800017f */
[----:B-1----:R-:W-:Y:S05]  /*2ba90*/  @!P0 NANOSLEEP.SYNCS 0x989680 ;  /* 0x009896800000895d */ /* 0x002fea0003900000 */
[----:B------:R-:W1:Y:S02]  /*2baa0*/  @!P0 SYNCS.PHASECHK.TRANS64 P0, [R2+URZ+0x60], R5 ;  /* 0x00006005020085a7 */ /* 0x000e64000800007f */
[----:B-1----:R-:W-:Y:S05]  /*2bab0*/  @!P0 BRA `(.L_x_2077) ;  /* 0xfffffffc00f08947 */ /* 0x002fea000383ffff */
[----:B------:R-:W-:Y:S05]  /*2bac0*/  BRA `(.L_x_2187) ;  /* 0xffffffc400ec7947 */ /* 0x000fea000383ffff */
.L_x_2088:
[----:B--2---:R2:W3:Y:S02]  /*2bad0*/  SYNCS.PHASECHK.TRANS64.TRYWAIT P0, [R0+URZ+0x2a860], R2 ;  /* 0x02a86002000075a7 */ /* 0x0044e4000800017f */
[----:B---3--:R-:W-:Y:S05]  /*2bae0*/  @!P0 NANOSLEEP.SYNCS 0x989680 ;  /* 0x009896800000895d */ /* 0x008fea0003900000 */
[----:B------:R-:W3:Y:S02]  /*2baf0*/  @!P0 SYNCS.PHASECHK.TRANS64 P0, [R0+URZ+0x2a860], R2 ;  /* 0x02a86002000085a7 */ /* 0x000ee4000800007f */
[----:B---3--:R-:W-:Y:S05]  /*2bb00*/  @!P0 BRA `(.L_x_2088) ;  /* 0xfffffffc00f08947 */ /* 0x008fea000383ffff */
[----:B------:R-:W-:Y:S05]  /*2bb10*/  BRA `(.L_x_2188) ;  /* 0xffffffcc00447947 */ /* 0x000fea000383ffff */
.L_x_2095:
[----:B------:R-:W-:Y:S01]  /*2bb20*/  BSSY B0, `(.L_x_2189) ;  /* 0x0000008000007945 */ /* 0x000fe20003800000 */
[----:B------:R-:W-:Y:S01]  /*2bb30*/  IMAD.MOV.U32 R13, RZ, RZ, R16 ;  /* 0x000000ffff0d7224 */ /* 0x000fe200078e0010 */
[----:B0-----:R-:W-:Y:S01]  /*2bb40*/  MOV R12, RZ ;  /* 0x000000ff000c7202 */ /* 0x001fe20000000f00 */
[----:B------:R-:W-:Y:S02]  /*2bb50*/  IMAD.MOV.U32 R11, RZ, RZ, 0x1f ;  /* 0x0000001fff0b7424 */ /* 0x000fe400078e00ff */
[----:B------:R-:W-:-:S07]  /*2bb60*/  IMAD.MOV.U32 R15, RZ, RZ, -0x1 ;  /* 0xffffffffff0f7424 */ /* 0x000fce00078e00ff */
[----:B------:R-:W-:Y:S05]  /*2bb70*/  WARPSYNC.COLLECTIVE R15, `(.L_x_2190) ;  /* 0x000000000f087348 */ /* 0x000fea0003c00000 */
[----:B------:R0:W1:Y:S02]  /*2bb80*/  SHFL.IDX P6, R14, R13, R12, R11 ;  /* 0x0000000c0d0e7389 */ /* 0x00006400000c000b */
[----:B01----:R-:W-:Y:S01]  /*2bb90*/  ENDCOLLECTIVE ;  /* 0x000000000000791b */ /* 0x003fe20003800000 */
.L_x_2190:
[----:B------:R-:W-:Y:S05]  /*2bba0*/  BSYNC B0 ;  /* 0x0000000000007941 */ /* 0x000fea0003800000 */
.L_x_2189:
[----:B------:R-:W-:Y:S01]  /*2bbb0*/  MOV R13, R16 ;  /* 0x00000010000d7202 */ /* 0x000fe20000000f00 */
        /* <DEDUP_REMOVED lines=8> */
.L_x_2191:
        /* <DEDUP_REMOVED lines=14> */
[----:B------:R-:W-:-:S04]  /*2bd20*/  ISETP.NE.AND P1, PT, R6, RZ, PT ;  /* 0x000000ff0600720c */ /* 0x000fc80003f25270 */
[----:B------:R-:W-:-:S09]  /*2bd30*/  MOV R13, R3 ;  /* 0x00000003000d7202 */ /* 0x000fd20000000f00 */
[----:B------:R-:W-:Y:S05]  /*2bd40*/  WARPSYNC.COLLECTIVE R15, `(.L_x_2192) ;  /* 0x000000000f087348 */ /* 0x000fea0003c00000 */
[----:B------:R0:W1:Y:S02]  /*2bd50*/  SHFL.UP P6, R14, R13, R12, R11 ;  /* 0x0400000c0d0e7389 */ /* 0x00006400000c000b */
[----:B01----:R-:W-:Y:S01]  /*2bd60*/  ENDCOLLECTIVE ;  /* 0x000000000000791b */ /* 0x003fe20003800000 */
.L_x_2192:
[----:B------:R-:W-:Y:S02]  /*2bd70*/  IMAD.MOV.U32 R12, RZ, RZ, 0x2 ;  /* 0x00000002ff0c7424 */ /* 0x000fe400078e00ff */
[----:B------:R-:W-:-:S05]  /*2bd80*/  IMAD.MOV.U32 R2, RZ, RZ, R14 ;  /* 0x000000ffff027224 */ /* 0x000fca00078e000e */
[----:B------:R-:W-:-:S05]  /*2bd90*/  SEL R4, R2, RZ, P1 ;  /* 0x000000ff02047207 */ /* 0x000fca0000800000 */
[----:B------:R-:W-:-:S05]  /*2bda0*/  IMAD.IADD R2, R3, 0x1, R4 ;  /* 0x0000000103027824 */ /* 0x000fca00078e0204 */
[----:B------:R-:W-:-:S07]  /*2bdb0*/  MOV R13, R2 ;  /* 0x00000002000d7202 */ /* 0x000fce0000000f00 */
[----:B------:R-:W-:Y:S05]  /*2bdc0*/  WARPSYNC.COLLECTIVE R15, `(.L_x_2193) ;  /* 0x000000000f087348 */ /* 0x000fea0003c00000 */
[----:B------:R0:W1:Y:S02]  /*2bdd0*/  SHFL.UP P6, R14, R13, R12, R11 ;  /* 0x0400000c0d0e7389 */ /* 0x00006400000c000b */
[----:B01----:R-:W-:Y:S01]  /*2bde0*/  ENDCOLLECTIVE ;  /* 0x000000000000791b */ /* 0x003fe20003800000 */
.L_x_2193:
        /* <DEDUP_REMOVED lines=8> */
.L_x_2194:
        /* <DEDUP_REMOVED lines=8> */
.L_x_2195:
        /* <DEDUP_REMOVED lines=8> */
.L_x_2196:
[----:B------:R-:W-:Y:S02]  /*2bf70*/  IMAD.MOV.U32 R12, RZ, RZ, 0x1f ;  /* 0x0000001fff0c7424 */ /* 0x000fe400078e00ff */
[----:B------:R-:W-:Y:S02]  /*2bf80*/  IMAD.MOV.U32 R11, RZ, RZ, 0x1f ;  /* 0x0000001fff0b7424 */ /* 0x000fe400078e00ff */
[----:B------:R-:W-:-:S05]  /*2bf90*/  IMAD.MOV.U32 R4, RZ, RZ, R14 ;  /* 0x000000ffff047224 */ /* 0x000fca00078e000e */
[----:B------:R-:W-:-:S05]  /*2bfa0*/  SEL R4, R4, RZ, P5 ;  /* 0x000000ff04047207 */ /* 0x000fca0002800000 */
[----:B------:R-:W-:-:S05]  /*2bfb0*/  IMAD.IADD R2, R2, 0x1, R4 ;  /* 0x0000000102027824 */ /* 0x000fca00078e0204 */
[----:B------:R-:W-:-:S07]  /*2bfc0*/  MOV R13, R2 ;  /* 0x00000002000d7202 */ /* 0x000fce0000000f00 */
[----:B------:R-:W-:Y:S05]  /*2bfd0*/  WARPSYNC.COLLECTIVE R15, `(.L_x_2197) ;  /* 0x000000000f087348 */ /* 0x000fea0003c00000 */
[----:B------:R0:W1:Y:S02]  /*2bfe0*/  SHFL.IDX P6, R14, R13, R12, R11 ;  /* 0x0000000c0d0e7389 */ /* 0x00006400000c000b */
[----:B01----:R-:W-:Y:S01]  /*2bff0*/  ENDCOLLECTIVE ;  /* 0x000000000000791b */ /* 0x003fe20003800000 */
.L_x_2197:
[----:B------:R-:W-:Y:S01]  /*2c000*/  IMAD.MOV.U32 R16, RZ, RZ, R14 ;  /* 0x000000ffff107224 */ /* 0x000fe200078e000e */
[----:B------:R-:W-:Y:S06]  /*2c010*/  BRA `(.L_x_2198) ;  /* 0xffffffcc00c07947 */ /* 0x000fec000383ffff */
.L_x_2100:
[----:B------:R-:W-:Y:S01]  /*2c020*/  BSSY B0, `(.L_x_2199) ;  /* 0x0000008000007945 */ /* 0x000fe20003800000 */
[----:B-----5:R-:W-:Y:S01]  /*2c030*/  MOV R13, R3 ;  /* 0x00000003000d7202 */ /* 0x020fe20000000f00 */
[----:B0-----:R-:W-:Y:S02]  /*2c040*/  IMAD.MOV.U32 R12, RZ, RZ, 0x1 ;  /* 0x00000001ff0c7424 */ /* 0x001fe400078e00ff */
[----:B------:R-:W-:Y:S02]  /*2c050*/  IMAD.MOV.U32 R11, RZ, RZ, RZ ;  /* 0x000000ffff0b7224 */ /* 0x000fe400078e00ff */
[----:B------:R-:W-:-:S07]  /*2c060*/  IMAD.MOV.U32 R15, RZ, RZ, -0x1 ;  /* 0xffffffffff0f7424 */ /* 0x000fce00078e00ff */
[----:B-1----:R-:W-:Y:S05]  /*2c070*/  WARPSYNC.COLLECTIVE R15, `(.L_x_2200) ;  /* 0x000000000f087348 */ /* 0x002fea0003c00000 */
[----:B------:R0:W2:Y:S02]  /*2c080*/  SHFL.UP P6, R14, R13, R12, R11 ;  /* 0x0400000c0d0e7389 */ /* 0x0000a400000c000b */
[----:B012---:R-:W-:Y:S01]  /*2c090*/  ENDCOLLECTIVE ;  /* 0x000000000000791b */ /* 0x007fe20003800000 */
.L_x_2200:
[----:B------:R-:W-:Y:S05]  /*2c0a0*/  BSYNC B0 ;  /* 0x0000000000007941 */ /* 0x000fea0003800000 */
.L_x_2199:
[----:B------:R-:W-:Y:S01]  /*2c0b0*/  SEL R2, R14, RZ, P1 ;  /* 0x000000ff0e027207 */ /* 0x000fe20000800000 */
[----:B------:R-:W-:Y:S01]  /*2c0c0*/  IMAD.MOV.U32 R12, RZ, RZ, 0x2 ;  /* 0x00000002ff0c7424 */ /* 0x000fe200078e00ff */
[----:B------:R-:W-:Y:S01]  /*2c0d0*/  MOV R15, 0xffffffff ;  /* 0xffffffff000f7802 */ /* 0x000fe20000000f00 */
[----:B------:R-:W-:Y:S01]  /*2c0e0*/  IMAD.MOV.U32 R11, RZ, RZ, RZ ;  /* 0x000000ffff0b7224 */ /* 0x000fe200078e00ff */
[----:B------:R-:W-:-:S05]  /*2c0f0*/  IADD3 R2, R3, R2, RZ ;  /* 0x0000000203027210 */ /* 0x000fca0007ffe0ff */
[----:B------:R-:W-:-:S07]  /*2c100*/  IMAD.MOV.U32 R13, RZ, RZ, R2 ;  /* 0x000000ffff0d7224 */ /* 0x000fce00078e0002 */
[----:B------:R-:W-:Y:S05]  /*2c110*/  WARPSYNC.COLLECTIVE R15, `(.L_x_2201) ;  /* 0x000000000f087348 */ /* 0x000fea0003c00000 */
[----:B------:R0:W1:Y:S02]  /*2c120*/  SHFL.UP P6, R14, R13, R12, R11 ;  /* 0x0400000c0d0e7389 */ /* 0x00006400000c000b */
[----:B01----:R-:W-:Y:S01]  /*2c130*/  ENDCOLLECTIVE ;  /* 0x000000000000791b */ /* 0x003fe20003800000 */
.L_x_2201:
        /* <DEDUP_REMOVED lines=8> */
.L_x_2202:
        /* <DEDUP_REMOVED lines=8> */
.L_x_2203:
        /* <DEDUP_REMOVED lines=8> */
.L_x_2204:
[----:B------:R-:W-:Y:S01]  /*2c2c0*/  MOV R12, 0x1f ;  /* 0x0000001f000c7802 */ /* 0x000fe20000000f00 */
        /* <DEDUP_REMOVED lines=8> */
.L_x_2205:
[----:B------:R-:W-:Y:S01]  /*2c350*/  IMAD.MOV.U32 R16, RZ, RZ, R14 ;  /* 0x000000ffff107224 */ /* 0x000fe200078e000e */
[----:B------:R-:W-:Y:S06]  /*2c360*/  BRA `(.L_x_2206) ;  /* 0xffffffcc008c7947 */ /* 0x000fec000383ffff */
.L_x_2102:
[----:B------:R-:W-:Y:S01]  /*2c370*/  BSSY B0, `(.L_x_2207) ;  /* 0x0000006000007945 */ /* 0x000fe20003800000 */
[----:B------:R-:W-:Y:S01]  /*2c380*/  PLOP3.LUT P6, PT, P6, PT, PT, 0x8, 0x0 ;  /* 0x000000000000781c */ /* 0x000fe200037ce170 */
[----:B------:R-:W-:-:S12]  /*2c390*/  IMAD.MOV.U32 R15, RZ, RZ, -0x1 ;  /* 0xffffffffff0f7424 */ /* 0x000fd800078e00ff */
[----:B01----:R-:W-:Y:S05]  /*2c3a0*/  WARPSYNC.COLLECTIVE R15, `(.L_x_2208) ;  /* 0x000000000f087348 */ /* 0x003fea0003c00000 */
[----:B------:R-:W-:Y:S01]  /*2c3b0*/  VOTE.ANY R14, PT, P6 ;  /* 0x00000000000e7806 */ /* 0x000fe200030e0100 */
[----:B01----:R-:W-:Y:S06]  /*2c3c0*/  ENDCOLLECTIVE ;  /* 0x000000000000791b */ /* 0x003fec0003800000 */
.L_x_2208:
[----:B------:R-:W-:Y:S05]  /*2c3d0*/  BSYNC B0 ;  /* 0x0000000000007941 */ /* 0x000fea0003800000 */
.L_x_2207:
[----:B------:R-:W-:Y:S01]  /*2c3e0*/  MOV R5, R14 ;  /* 0x0000000e00057202 */ /* 0x000fe20000000f00 */
[----:B------:R-:W-:Y:S01]  /*2c3f0*/  IMAD.MOV.U32 R13, RZ, RZ, R3 ;  /* 0x000000ffff0d7224 */ /* 0x000fe200078e0003 */
[----:B------:R-:W-:Y:S01]  /*2c400*/  MOV R15, 0xffffffff ;  /* 0xffffffff000f7802 */ /* 0x000fe20000000f00 */
[----:B------:R-:W-:Y:S01]  /*2c410*/  IMAD.MOV.U32 R11, RZ, RZ, 0x1f ;  /* 0x0000001fff0b7424 */ /* 0x000fe200078e00ff */
[----:B------:R-:W0:Y:S02]  /*2c420*/  POPC R6, R5 ;  /* 0x0000000500067309 */ /* 0x000e240000000000 */
[----:B0-----:R-:W-:-:S07]  /*2c430*/  IMAD.MOV.U32 R12, RZ, RZ, R6 ;  /* 0x000000ffff0c7224 */ /* 0x001fce00078e0006 */
[----:B------:R-:W-:Y:S05]  /*2c440*/  WARPSYNC.COLLECTIVE R15, `(.L_x_2209) ;  /* 0x000000000f087348 */ /* 0x000fea0003c00000 */
[----:B------:R0:W1:Y:S02]  /*2c450*/  SHFL.IDX P6, R14, R13, R12, R11 ;  /* 0x0000000c0d0e7389 */ /* 0x00006400000c000b */
[----:B01----:R-:W-:Y:S01]  /*2c460*/  ENDCOLLECTIVE ;  /* 0x000000000000791b */ /* 0x003fe20003800000 */
.L_x_2209:
[----:B------:R-:W-:Y:S01]  /*2c470*/  IMAD.MOV.U32 R17, RZ, RZ, R14 ;  /* 0x000000ffff117224 */ /* 0x000fe200078e000e */
[----:B------:R-:W-:Y:S06]  /*2c480*/  BRA `(.L_x_2210) ;  /* 0xffffffcc007c7947 */ /* 0x000fec000383ffff */
.L_x_2104:
[----:B------:R-:W-:Y:S01]  /*2c490*/  BSSY B0, `(.L_x_2211) ;  /* 0x0000007000007945 */ /* 0x000fe20003800000 */
[----:B------:R-:W-:Y:S01]  /*2c4a0*/  IMAD.MOV.U32 R13, RZ, RZ, R2 ;  /* 0x000000ffff0d7224 */ /* 0x000fe200078e0002 */
[----:B------:R-:W-:Y:S01]  /*2c4b0*/  MOV R15, 0xffffffff ;  /* 0xffffffff000f7802 */ /* 0x000fe20000000f00 */
[----:B------:R-:W-:-:S07]  /*2c4c0*/  IMAD.MOV.U32 R11, RZ, RZ, 0x1f ;  /* 0x0000001fff0b7424 */ /* 0x000fce00078e00ff */
[----:B-123--:R-:W-:Y:S05]  /*2c4d0*/  WARPSYNC.COLLECTIVE R15, `(.L_x_2212) ;  /* 0x000000000f087348 */ /* 0x00efea0003c00000 */
[----:B------:R0:W4:Y:S02]  /*2c4e0*/  SHFL.IDX P6, R14, R13, R12, R11 ;  /* 0x0000000c0d0e7389 */ /* 0x00012400000c000b */
[----:B01234-:R-:W-:Y:S01]  /*2c4f0*/  ENDCOLLECTIVE ;  /* 0x000000000000791b */ /* 0x01ffe20003800000 */
.L_x_2212:
[----:B------:R-:W-:Y:S05]  /*2c500*/  BSYNC B0 ;  /* 0x0000000000007941 */ /* 0x000fea0003800000 */
.L_x_2211:
[----:B------:R-:W-:Y:S01]  /*2c510*/  IMAD.MOV.U32 R2, RZ, RZ, R14 ;  /* 0x000000ffff027224 */ /* 0x000fe200078e000e */
[----:B------:R-:W-:Y:S06]  /*2c520*/  BRA `(.L_x_2213) ;  /* 0xffffffcc00707947 */ /* 0x000fec000383ffff */
.L_x_2108:
[----:B0-----:R0:W1:Y:S02]  /*2c530*/  SYNCS.PHASECHK.TRANS64.TRYWAIT P0, [R0+URZ+0x2a820], R3 ;  /* 0x02a82003000075a7 */ /* 0x001064000800017f */
[----:B-1----:R-:W-:Y:S05]  /*2c540*/  @!P0 NANOSLEEP.SYNCS 0x989680 ;  /* 0x009896800000895d */ /* 0x002fea0003900000 */
[----:B------:R-:W1:Y:S02]  /*2c550*/  @!P0 SYNCS.PHASECHK.TRANS64 P0, [R0+URZ+0x2a820], R3 ;  /* 0x02a82003000085a7 */ /* 0x000e64000800007f */
[----:B-1----:R-:W-:Y:S05]  /*2c560*/  @!P0 BRA `(.L_x_2108) ;  /* 0xfffffffc00f08947 */ /* 0x002fea000383ffff */
[----:B------:R-:W-:Y:S05]  /*2c570*/  BRA `(.L_x_2214) ;  /* 0xffffffd000f87947 */ /* 0x000fea000383ffff */
.L_x_2109:
[----:B------:R-:W1:Y:S01]  /*2c580*/  S2R R2, SR_TID.X ;  /* 0x0000000000027919 */ /* 0x000e620000002100 */
[----:B------:R-:W-:Y:S01]  /*2c590*/  BSSY B0, `(.L_x_2215) ;  /* 0x000000a000007945 */ /* 0x000fe20003800000 */
[----:B------:R-:W-:Y:S01]  /*2c5a0*/  IMAD.MOV.U32 R12, RZ, RZ, RZ ;  /* 0x000000ffff0c7224 */ /* 0x000fe200078e00ff */
[----:B------:R-:W-:Y:S01]  /*2c5b0*/  MOV R11, 0x1f ;  /* 0x0000001f000b7802 */ /* 0x000fe20000000f00 */
[----:B------:R-:W-:Y:S01]  /*2c5c0*/  IMAD.MOV.U32 R15, RZ, RZ, -0x1 ;  /* 0xffffffffff0f7424 */ /* 0x000fe200078e00ff */
[----:B-1----:R-:W-:-:S04]  /*2c5d0*/  SHF.R.U32.HI R2, RZ, 0x5, R2 ;  /* 0x00000005ff027819 */ /* 0x002fc80000011602 */
[----:B------:R-:W-:-:S05]  /*2c5e0*/  LOP3.LUT R2, R2, 0x3, RZ, 0xc0, !PT ;  /* 0x0000000302027812 */ /* 0x000fca00078ec0ff */
[----:B------:R-:W-:-:S07]  /*2c5f0*/  IMAD.MOV.U32 R13, RZ, RZ, R2 ;  /* 0x000000ffff0d7224 */ /* 0x000fce00078e0002 */
[----:B0-----:R-:W-:Y:S05]  /*2c600*/  WARPSYNC.COLLECTIVE R15, `(.L_x_2216) ;  /* 0x000000000f087348 */ /* 0x001fea0003c00000 */
[----:B------:R1:W2:Y:S02]  /*2c610*/  SHFL.IDX P6, R14, R13, R12, R11 ;  /* 0x0000000c0d0e7389 */ /* 0x0002a400000c000b */
[----:B012---:R-:W-:Y:S01]  /*2c620*/  ENDCOLLECTIVE ;  /* 0x000000000000791b */ /* 0x007fe20003800000 */
.L_x_2216:
[----:B------:R-:W-:Y:S05]  /*2c630*/  BSYNC B0 ;  /* 0x0000000000007941 */ /* 0x000fea0003800000 */
.L_x_2215:
[----:B------:R-:W-:Y:S05]  /*2c640*/  BRA `(.L_x_2217) ;  /* 0xffffffd000e07947 */ /* 0x000fea000383ffff */
.L_x_2110:
[----:B------:R-:W-:Y:S01]  /*2c650*/  BSSY B0, `(.L_x_2218) ;  /* 0x0000006000007945 */ /* 0x000fe20003800000 */
[----:B------:R-:W-:-:S07]  /*2c660*/  IMAD.MOV.U32 R15, RZ, RZ, -0x1 ;  /* 0xffffffffff0f7424 */ /* 0x000fce00078e00ff */
[----:B01----:R-:W-:Y:S05]  /*2c670*/  WARPSYNC.COLLECTIVE R15, `(.L_x_2219) ;  /* 0x000000000f0c7348 */ /* 0x003fea0003c00000 */
[----:B------:R-:W-:Y:S02]  /*2c680*/  ELECT P6, UR62, PT ;  /* 0x00000000003e782f */ /* 0x000fe400038c0000 */
[----:B------:R-:W-:Y:S01]  /*2c690*/  MOV R14, UR62 ;  /* 0x0000003e000e7c02 */ /* 0x000fe20008000f00 */
[----:B01----:R-:W-:Y:S10]  /*2c6a0*/  ENDCOLLECTIVE ;  /* 0x000000000000791b */ /* 0x003ff40003800000 */
.L_x_2219:
[----:B------:R-:W-:Y:S05]  /*2c6b0*/  BSYNC B0 ;  /* 0x0000000000007941 */ /* 0x000fea0003800000 */
.L_x_2218:
[----:B------:R-:W-:Y:S05]  /*2c6c0*/  BRA `(.L_x_2220) ;  /* 0xffffffd000d47947 */ /* 0x000fea000383ffff */
.L_x_2112:
[----:B0-----:R0:W1:Y:S02]  /*2c6d0*/  SYNCS.PHASECHK.TRANS64.TRYWAIT P0, [R6+URZ], R5 ;  /* 0x00000005060075a7 */ /* 0x001064000800017f */
[----:B-1----:R-:W-:Y:S05]  /*2c6e0*/  @!P0 NANOSLEEP.SYNCS 0x989680 ;  /* 0x009896800000895d */ /* 0x002fea0003900000 */
[----:B------:R-:W1:Y:S02]  /*2c6f0*/  @!P0 SYNCS.PHASECHK.TRANS64 P0, [R6+URZ], R5 ;  /* 0x00000005060085a7 */ /* 0x000e64000800007f */
[----:B-1----:R-:W-:Y:S05]  /*2c700*/  @!P0 BRA `(.L_x_2112) ;  /* 0xfffffffc00f08947 */ /* 0x002fea000383ffff */
[----:B------:R-:W-:Y:S05]  /*2c710*/  BRA `(.L_x_2221) ;  /* 0xffffffd400107947 */ /* 0x000fea000383ffff */
.L_x_2113:
[----:B-1----:R1:W2:Y:S02]  /*2c720*/  SYNCS.PHASECHK.TRANS64.TRYWAIT P0, [R7+URZ], R2 ;  /* 0x00000002070075a7 */ /* 0x0022a4000800017f */
[----:B--2---:R-:W-:Y:S05]  /*2c730*/  @!P0 NANOSLEEP.SYNCS 0x989680 ;  /* 0x009896800000895d */ /* 0x004fea0003900000 */
[----:B------:R-:W2:Y:S02]  /*2c740*/  @!P0 SYNCS.PHASECHK.TRANS64 P0, [R7+URZ], R2 ;  /* 0x00000002070085a7 */ /* 0x000ea4000800007f */
[----:B--2---:R-:W-:Y:S05]  /*2c750*/  @!P0 BRA `(.L_x_2113) ;  /* 0xfffffffc00f08947 */ /* 0x004fea000383ffff */
[----:B------:R-:W-:Y:S05]  /*2c760*/  BRA `(.L_x_2222) ;  /* 0xffffffd400047947 */ /* 0x000fea000383ffff */
.L_x_2115:
[----:B--2---:R2:W3:Y:S02]  /*2c770*/  SYNCS.PHASECHK.TRANS64.TRYWAIT P0, [R4+URZ], R5 ;  /* 0x00000005040075a7 */ /* 0x0044e4000800017f */
[----:B---3--:R-:W-:Y:S05]  /*2c780*/  @!P0 NANOSLEEP.SYNCS 0x989680 ;  /* 0x009896800000895d */ /* 0x008fea0003900000 */
[----:B------:R-:W3:Y:S02]  /*2c790*/  @!P0 SYNCS.PHASECHK.TRANS64 P0, [R4+URZ], R5 ;  /* 0x00000005040085a7 */ /* 0x000ee4000800007f */
[----:B---3--:R-:W-:Y:S05]  /*2c7a0*/  @!P0 BRA `(.L_x_2115) ;  /* 0xfffffffc00f08947 */ /* 0x008fea000383ffff */
[----:B------:R-:W-:Y:S05]  /*2c7b0*/  BRA `(.L_x_2223) ;  /* 0xffffffd4000c7947 */ /* 0x000fea000383ffff */
.L_x_2224:
        /* <DEDUP_REMOVED lines=12> */
.L_x_3199:


//--------------------- .text._ZN7cutlass13device_kernelIN5flash11enable_sm90INS1_16FlashAttnFwdSm90INS1_25CollectiveMainloopFwdSm90ILi2EN4cute5tupleIJNS5_1CILi1EEES8_S8_EEENS6_IJNS7_ILi128EEESA_NS7_ILi192EEEEEELi128ENS_6half_tEfNS_4arch4Sm90ELb1ELb0ELb1ELb0ELb0ELb0ELb0ELb1ELb1ELb1ELb0ELb0EEENS1_21CollectiveEpilogueFwdINS6_IJSA_SA_SA_EEES9_SD_SF_Li256ELb0ELb1ELb0ELb0EEENS1_30DynamicPersistentTileSchedulerILi256ELi128ELb0ELb1ELb1EEEEEEEEEvNT_6ParamsE --------------------------
	.section	.text._ZN7cutlass13device_kernelIN5flash11enable_sm90INS1_16FlashAttnFwdSm90INS1_25CollectiveMainloopFwdSm90ILi2EN4cute5tupleIJNS5_1CILi1EEES8_S8_EEENS6_IJNS7_ILi128EEESA_NS7_ILi192EEEEEELi128ENS_6half_tEfNS_4arch4Sm90ELb1ELb0ELb1ELb0ELb0ELb0ELb0ELb1ELb1ELb1ELb0ELb0EEENS1_21CollectiveEpilogueFwdINS6_IJSA_SA_SA_EEES9_SD_SF_Li256ELb0ELb1ELb0ELb0EEENS1_30DynamicPersistentTileSchedulerILi256ELi128ELb0ELb1ELb1EEEEEEEEEvNT_6ParamsE,"ax",@progbits
	.align	128
.text._ZN7cutlass13device_kernelIN5flash11enable_sm90INS1_16FlashAttnFwdSm90INS1_25CollectiveMainloopFwdSm90ILi2EN4cute5tupleIJNS5_1CILi1EEES8_S8_EEENS6_IJNS7_ILi128EEESA_NS7_ILi192EEEEEELi128ENS_6half_tEfNS_4arch4Sm90ELb1ELb0ELb1ELb0ELb0ELb0ELb0ELb1ELb1ELb1ELb0ELb0EEENS1_21CollectiveEpilogueFwdINS6_IJSA_SA_SA_EEES9_SD_SF_Li256ELb0ELb1ELb0ELb0EEENS1_30DynamicPersistentTileSchedulerILi256ELi128ELb0ELb1ELb1EEEEEEEEEvNT_6ParamsE:
        .type           _ZN7cutlass13device_kernelIN5flash11enable_sm90INS1_16FlashAttnFwdSm90INS1_25CollectiveMainloopFwdSm90ILi2EN4cute5tupleIJNS5_1CILi1EEES8_S8_EEENS6_IJNS7_ILi128EEESA_NS7_ILi192EEEEEELi128ENS_6half_tEfNS_4arch4Sm90ELb1ELb0ELb1ELb0ELb0ELb0ELb0ELb1ELb1ELb1ELb0ELb0EEENS1_21CollectiveEpilogueFwdINS6_IJSA_SA_SA_EEES9_SD_SF_Li256ELb0ELb1ELb0ELb0EEENS1_30DynamicPersistentTileSchedulerILi256ELi128ELb0ELb1ELb1EEEEEEEEEvNT_6ParamsE,@function
        .size           _ZN7cutlass13device_kernelIN5flash11enable_sm90INS1_16FlashAttnFwdSm90INS1_25CollectiveMainloopFwdSm90ILi2EN4cute5tupleIJNS5_1CILi1EEES8_S8_EEENS6_IJNS7_ILi128EEESA_NS7_ILi192EEEEEELi128ENS_6half_tEfNS_4arch4Sm90ELb1ELb0ELb1ELb0ELb0ELb0ELb0ELb1ELb1ELb1ELb0ELb0EEENS1_21CollectiveEpilogueFwdINS6_IJSA_SA_SA_EEES9_SD_SF_Li256ELb0ELb1ELb0ELb0EEENS1_30DynamicPersistentTileSchedulerILi256ELi128ELb0ELb1ELb1EEEEEEEEEvNT_6ParamsE,(.L_x_3200 - _ZN7cutlass13device_kernelIN5flash11enable_sm90INS1_16FlashAttnFwdSm90INS1_25CollectiveMainloopFwdSm90ILi2EN4cute5tupleIJNS5_1CILi1EEES8_S8_EEENS6_IJNS7_ILi128EEESA_NS7_ILi192EEEEEELi128ENS_6half_tEfNS_4arch4Sm90ELb1ELb0ELb1ELb0ELb0ELb0ELb0ELb1ELb1ELb1ELb0ELb0EEENS1_21CollectiveEpilogueFwdINS6_IJSA_SA_SA_EEES9_SD_SF_Li256ELb0ELb1ELb0ELb0EEENS1_30DynamicPersistentTileSchedulerILi256ELi128ELb0ELb1ELb1EEEEEEEEEvNT_6ParamsE)
        .other          _ZN7cutlass13device_kernelIN5flash11enable_sm90INS1_16FlashAttnFwdSm90INS1_25CollectiveMainloopFwdSm90ILi2EN4cute5tupleIJNS5_1CILi1EEES8_S8_EEENS6_IJNS7_ILi128EEESA_NS7_ILi192EEEEEELi128ENS_6half_tEfNS_4arch4Sm90ELb1ELb0ELb1ELb0ELb0ELb0ELb0ELb1ELb1ELb1ELb0ELb0EEENS1_21CollectiveEpilogueFwdINS6_IJSA_SA_SA_EEES9_SD_SF_Li256ELb0ELb1ELb0ELb0EEENS1_30DynamicPersistentTileSchedulerILi256ELi128ELb0ELb1ELb1EEEEEEEEEvNT_6ParamsE,@"STO_CUDA_ENTRY STV_DEFAULT"
_ZN7cutlass13device_kernelIN5flash11enable_sm90INS1_16FlashAttnFwdSm90INS1_25CollectiveMainloopFwdSm90ILi2EN4cute5tupleIJNS5_1CILi1EEES8_S8_EEENS6_IJNS7_ILi128EEESA_NS7_ILi192EEEEEELi128ENS_6half_tEfNS_4arch4Sm90ELb1ELb0ELb1ELb0ELb0ELb0ELb0ELb1ELb1ELb1ELb0ELb0EEENS1_21CollectiveEpilogueFwdINS6_IJSA_SA_SA_EEES9_SD_SF_Li256ELb0ELb1ELb0ELb0EEENS1_30DynamicPersistentTileSchedulerILi256ELi128ELb0ELb1ELb1EEEEEEEEEvNT_6ParamsE:
        /* <DEDUP_REMOVED lines=18> */
.L_x_2226:
[----:B------:R-:W-:Y:S05]  /*0120*/  BSYNC B0 ;  /* 0x0000000000007941 */ /* 0x000fea0003800000 */
.L_x_2225:
        /* <DEDUP_REMOVED lines=41> */
.L_x_2227:
        /* <DEDUP_REMOVED lines=22> */
.L_x_2228:
        /* <DEDUP_REMOVED lines=18> */
.L_x_2229:
        /* <DEDUP_REMOVED lines=22> */
.L_x_2230:
        /* <DEDUP_REMOVED lines=22> */
.L_x_2231:
        /* <DEDUP_REMOVED lines=8> */
.L_x_2233:
        /* <DEDUP_REMOVED lines=11> */
[----:B------:R-:W-:Y:S01]  /*0a30*/  UMOV UR37, URZ ;  /* 0x0000003f00257c82 */ /* 0x000fe20008000000 */
[----:B------:R-:W-:Y:S01]  /*0a40*/  UMOV UR36, URZ ;  /* 0x0000003f00247c82 */ /* 0x000fe20008000000 */
[----:B0-----:R-:W0:Y:S02]  /*0a50*/  S2R R2, SR_TID.X ;  /* 0x0000000000027919 */ /* 0x001e240000002100 */
[----:B0-----:R-:W-:-:S05]  /*0a60*/  VIADD R193, R2, 0xffffff80 ;  /* 0xffffff8002c17836 */ /* 0x001fca0000000000 */
[----:B------:R-:W-:-:S04]  /*0a70*/  SHF.R.S32.HI R0, RZ, 0x1f, R193 ;  /* 0x0000001fff007819 */ /* 0x000fc800000114c1 */
[CC--:B------:R-:W-:Y:S02]  /*0a80*/  LEA.HI R2, R0.reuse, R193.reuse, RZ, 0x7 ;  /* 0x000000c100027211 */ /* 0x0c0fe400078f38ff */
[----:B------:R-:W-:Y:S02]  /*0a90*/  LEA.HI R4, R0, R193, RZ, 0x5 ;  /* 0x000000c100047211 */ /* 0x000fe400078f28ff */
[----:B------:R-:W-:Y:S02]  /*0aa0*/  LOP3.LUT R186, R2, 0xffffff80, RZ, 0xc0, !PT ;  /* 0xffffff8002ba7812 */ /* 0x000fe400078ec0ff */
[----:B------:R-:W-:Y:S01]  /*0ab0*/  SHF.R.S32.HI R187, RZ, 0x7, R2 ;  /* 0x00000007ffbb7819 */ /* 0x000fe20000011402 */
[----:B------:R-:W-:Y:S02]  /*0ac0*/  IMAD.SHL.U32 R5, R4, 0x20, RZ ;  /* 0x0000002004057824 */ /* 0x000fe400078e00ff */
[----:B------:R-:W-:Y:S01]  /*0ad0*/  IMAD.IADD R186, R193, 0x1, -R186 ;  /* 0x00000001c1ba7824 */ /* 0x000fe200078e0aba */
[----:B------:R-:W-:-:S02]  /*0ae0*/  LEA.HI R2, R2, R187, RZ, 0x1 ;  /* 0x000000bb02027211 */ /* 0x000fc400078f08ff */
[----:B------:R-:W-:Y:S02]  /*0af0*/  LOP3.LUT R5, R5, 0xfffffc00, RZ, 0xc0, !PT ;  /* 0xfffffc0005057812 */ /* 0x000fe400078ec0ff */
[----:B------:R-:W-:Y:S02]  /*0b00*/  SHF.R.S32.HI R7, RZ, 0x1f, R186 ;  /* 0x0000001fff077819 */ /* 0x000fe400000114ba */
[----:B------:R-:W-:Y:S02]  /*0b10*/  LOP3.LUT R2, R2, 0x3fffffe, RZ, 0xc0, !PT ;  /* 0x03fffffe02027812 */ /* 0x000fe400078ec0ff */
[CC--:B------:R-:W-:Y:S02]  /*0b20*/  LEA.HI R8, R7.reuse, R186.reuse, RZ, 0x2 ;  /* 0x000000ba07087211 */ /* 0x0c0fe400078f10ff */
[----:B------:R-:W-:Y:S01]  /*0b30*/  LEA.HI R7, R7, R186, RZ, 0x5 ;  /* 0x000000ba07077211 */ /* 0x000fe200078f28ff */
[----:B------:R-:W-:Y:S01]  /*0b40*/  IMAD.IADD R2, R187, 0x1, -R2 ;  /* 0x00000001bb027824 */ /* 0x000fe200078e0a02 */
[----:B------:R-:W-:-:S02]  /*0b50*/  SHF.R.S32.HI R9, RZ, 0x2, R8 ;  /* 0x00000002ff097819 */ /* 0x000fc40000011408 */
[----:B------:R-:W-:Y:S02]  /*0b60*/  SHF.R.S32.HI R10, RZ, 0x1f, R8 ;  /* 0x0000001fff0a7819 */ /* 0x000fe40000011408 */
[----:B------:R-:W-:Y:S02]  /*0b70*/  SHF.R.S32.HI R7, RZ, 0x5, R7 ;  /* 0x00000005ff077819 */ /* 0x000fe40000011407 */
[----:B------:R-:W-:Y:S02]  /*0b80*/  LEA.HI R10, R10, R9, RZ, 0x3 ;  /* 0x000000090a0a7211 */ /* 0x000fe400078f18ff */
[----:B------:R-:W-:Y:S02]  /*0b90*/  LOP3.LUT R17, R8, 0x7ffffffc, RZ, 0xc0, !PT ;  /* 0x7ffffffc08117812 */ /* 0x000fe400078ec0ff */
[----:B------:R-:W-:-:S03]  /*0ba0*/  LOP3.LUT R10, R10, 0xfffffff8, RZ, 0xc0, !PT ;  /* 0xfffffff80a0a7812 */ /* 0x000fc600078ec0ff */
[----:B------:R-:W-:Y:S02]  /*0bb0*/  IMAD.IADD R17, R186, 0x1, -R17 ;  /* 0x00000001ba117824 */ /* 0x000fe400078e0a11 */
[----:B------:R-:W-:-:S04]  /*0bc0*/  IMAD.IADD R10, R9, 0x1, -R10 ;  /* 0x00000001090a7824 */ /* 0x000fc800078e0a0a */
[----:B------:R-:W-:-:S04]  /*0bd0*/  IMAD R7, R7, 0x10, R10 ;  /* 0x0000001007077824 */ /* 0x000fc800078e020a */
[----:B------:R-:W-:Y:S01]  /*0be0*/  IMAD R188, R2, 0x40, R7 ;  /* 0x0000004002bc7824 */ /* 0x000fe200078e0207 */
[----:B--2---:R-:W-:Y:S02]  /*0bf0*/  R2UR UR5, R3 ;  /* 0x00000000030572ca */ /* 0x004fe400000e0000 */
[----:B------:R-:W-:-:S04]  /*0c00*/  LEA.HI R3, R0, R193, RZ, 0x4 ;  /* 0x000000c100037211 */ /* 0x000fc800078f20ff */
[----:B------:R-:W-:Y:S02]  /*0c10*/  SHF.R.S32.HI R6, RZ, 0x4, R3 ;  /* 0x00000004ff067819 */ /* 0x000fe40000011403 */
[C---:B------:R-:W-:Y:S02]  /*0c20*/  LOP3.LUT R4, R3.reuse, 0x3fffff0, RZ, 0xc0, !PT ;  /* 0x03fffff003047812 */ /* 0x040fe400078ec0ff */
[----:B------:R-:W-:-:S03]  /*0c30*/  LEA.HI R3, R3, R6, RZ, 0x1 ;  /* 0x0000000603037211 */ /* 0x000fc600078f08ff */
[----:B------:R-:W-:Y:S01]  /*0c40*/  IMAD.IADD R4, R193, 0x1, -R4 ;  /* 0x00000001c1047824 */ /* 0x000fe200078e0a04 */
[----:B------:R-:W-:Y:S01]  /*0c50*/  LOP3.LUT R3, R3, 0x1ffffffe, RZ, 0xc0, !PT ;  /* 0x1ffffffe03037812 */ /* 0x000fe200078ec0ff */
[----:B------:R-:W-:Y:S02]  /*0c60*/  ULOP3.LUT UR6, UR5, 0x1, URZ, 0xfc, !UPT ;  /* 0x0000000105067892 */ /* 0x000fe4000f8efc3f */
[----:B------:R-:W-:Y:S01]  /*0c70*/  IMAD R4, R4, 0x40, R5 ;  /* 0x0000004004047824 */ /* 0x000fe200078e0205 */
[-C--:B------:R-:W-:Y:S01]  /*0c80*/  LEA.HI R5, R0, R193.reuse, RZ, 0x2 ;  /* 0x000000c100057211 */ /* 0x080fe200078f10ff */
[----:B------:R-:W-:Y:S01]  /*0c90*/  IMAD.IADD R3, R6, 0x1, -R3 ;  /* 0x0000000106037824 */ /* 0x000fe200078e0a03 */
[----:B------:R-:W-:Y:S01]  /*0ca0*/  LEA.HI R0, R0, R193, RZ, 0x3 ;  /* 0x000000c100007211 */ /* 0x000fe200078f18ff */
[----:B------:R-:W-:Y:S01]  /*0cb0*/  UMOV UR5, URZ ;  /* 0x0000003f00057c82 */ /* 0x000fe20008000000 */
[----:B------:R-:W-:Y:S01]  /*0cc0*/  LOP3.LUT R6, R5, 0xfffffffc, RZ, 0xc0, !PT ;  /* 0xfffffffc05067812 */ /* 0x000fe200078ec0ff */
[----:B------:R-:W-:Y:S01]  /*0cd0*/  IMAD R189, R3, 0x8, R4 ;  /* 0x0000000803bd7824 */ /* 0x000fe200078e0204 */
[----:B------:R-:W-:Y:S01]  /*0ce0*/  LOP3.LUT R22, R0, 0xfffffff8, RZ, 0xc0, !PT ;  /* 0xfffffff800167812 */ /* 0x000fe200078ec0ff */
[----:B------:R-:W-:Y:S01]  /*0cf0*/  IMAD.U32 R190, RZ, RZ, UR6 ;  /* 0x00000006ffbe7e24 */ /* 0x000fe2000f8e00ff */
[----:B------:R-:W-:Y:S01]  /*0d00*/  SHF.R.S32.HI R184, RZ, 0x3, R0 ;  /* 0x00000003ffb87819 */ /* 0x000fe20000011400 */
[----:B------:R-:W-:-:S02]  /*0d10*/  IMAD.IADD R6, R193, 0x1, -R6 ;  /* 0x00000001c1067824 */ /* 0x000fc400078e0a06 */
[----:B------:R-:W-:Y:S02]  /*0d20*/  IMAD.IADD R22, R193, 0x1, -R22 ;  /* 0x00000001c1167824 */ /* 0x000fe400078e0a16 */
[----:B------:R-:W-:Y:S01]  /*0d30*/  IMAD.U32 R185, RZ, RZ, UR5 ;  /* 0x00000005ffb97e24 */ /* 0x000fe2000f8e00ff */
[----:B------:R-:W-:Y:S01]  /*0d40*/  LEA.HI R3, R6, R6, RZ, 0x1 ;  /* 0x0000000606037211 */ /* 0x000fe200078f08ff */
[----:B------:R-:W-:-:S03]  /*0d50*/  IMAD.SHL.U32 R16, R22, 0x8, RZ ;  /* 0x0000000816107824 */ /* 0x000fc600078e00ff */
[----:B------:R-:W-:Y:S01]  /*0d60*/  LOP3.LUT R3, R3, 0x1ffffffe, RZ, 0xc0, !PT ;  /* 0x1ffffffe03037812 */ /* 0x000fe200078ec0ff */
[----:B------:R-:W-:Y:S01]  /*0d70*/  VIADD R19, R16, 0x40 ;  /* 0x0000004010137836 */ /* 0x000fe20000000000 */
[----:B------:R-:W-:Y:S02]  /*0d80*/  SHF.R.S32.HI R192, RZ, 0x1f, R16 ;  /* 0x0000001fffc07819 */ /* 0x000fe40000011410 */
[----:B------:R-:W-:Y:S02]  /*0d90*/  IADD3 R3, R6, -R3, RZ ;  /* 0x8000000306037210 */ /* 0x000fe40007ffe0ff */
[----:B------:R-:W-:-:S03]  /*0da0*/  SHF.R.S32.HI R191, RZ, 0x1f, R19 ;  /* 0x0000001fffbf7819 */ /* 0x000fc60000011413 */
[----:B------:R-:W-:-:S07]  /*0db0*/  IMAD R18, R3, 0x8, R188 ;  /* 0x0000000803127824 */ /* 0x000fce00078e02bc */
.L_x_2284:
[----:B------:R-:W-:Y:S01]  /*0dc0*/  ULDC UR5, c[0x0][0xc60] ;  /* 0x0003180000057ab9 */ /* 0x000fe20000000800 */
[----:B------:R-:W-:Y:S01]  /*0dd0*/  UMOV UR8, UR4 ;  /* 0x0000000400087c82 */ /* 0x000fe20008000000 */
[----:B------:R-:W-:-:S11]  /*0de0*/  UISETP.NE.AND UP0, UPT, UR5, 0x1, UPT ;  /* 0x000000010500788c */ /* 0x000fd6000bf05270 */
[----:B------:R-:W-:Y:S01]  /*0df0*/  @UP0 ULDC UR6, c[0x0][0xc64] ;  /* 0x0003190000060ab9 */ /* 0x000fe20000000800 */
[----:B------:R-:W-:Y:S01]  /*0e00*/  @UP0 ULDC UR9, c[0x0][0xc68] ;  /* 0x00031a0000090ab9 */ /* 0x000fe20000000800 */
[----:B------:R-:W-:-:S04]  /*0e10*/  UIMAD.WIDE.U32 UR6, UR4, UR6, URZ ;  /* 0x00000006040672a5 */ /* 0x000fc8000f8e003f */
[----:B------:R-:W-:-:S03]  /*0e20*/  @UP0 USHF.R.U32.HI UR8, URZ, UR9, UR7 ;  /* 0x000000093f080299 */ /* 0x000fc60008011607 */
[----:B------:R-:W-:Y:S02]  /*0e30*/  ULDC UR6, c[0x0][0xc78] ;  /* 0x00031e0000067ab9 */ /* 0x000fe40000000800 */
[----:B------:R-:W-:Y:S02]  /*0e40*/  UISETP.GE.AND UP0, UPT, UR8, UR6, UPT ;  /* 0x000000060800728c */ /* 0x000fe4000bf06270 */
[----:B------:R-:W-:-:S04]  /*0e50*/  UIADD3 UR6, -UR8, URZ, URZ ;  /* 0x0000003f08067290 */ /* 0x000fc8000fffe13f */
[----:B------:R-:W-:Y:S01]  /*0e60*/  PLOP3.LUT P0, PT, PT, PT, UP0, 0x80, 0x0 ;  /* 0x000000000000781c */ /* 0x000fe20003f0f008 */
[----:B------:R-:W-:-:S12]  /*0e70*/  UIMAD UR9, UR5, UR6, UR4 ;  /* 0x00000006050972a4 */ /* 0x000fd8000f8e0204 */
[----:B012345:R-:W-:Y:S05]  /*0e80*/  @!P0 BRA `(.L_x_2234) ;  /* 0x0000000000208947 */ /* 0x03ffea0003800000 */
        /* <DEDUP_REMOVED lines=8> */
.L_x_2234:
[----:B------:R-:W-:Y:S01]  /*0f10*/  ULDC UR7, c[0x0][0xc54] ;  /* 0x0003150000077ab9 */ /* 0x000fe20000000800 */
[----:B------:R-:W-:Y:S01]  /*0f20*/  UMOV UR6, UR9 ;  /* 0x0000000900067c82 */ /* 0x000fe20008000000 */
[----:B------:R-:W-:-:S11]  /*0f30*/  UISETP.NE.AND UP0, UPT, UR7, 0x1, UPT ;  /* 0x000000010700788c */ /* 0x000fd6000bf05270 */
[----:B------:R-:W-:Y:S02]  /*0f40*/  @UP0 ULDC.64 UR10, c[0x0][0xc58] ;  /* 0x00031600000a0ab9 */ /* 0x000fe40000000a00 */
[----:B------:R-:W-:-:S04]  /*0f50*/  UIMAD.WIDE.U32 UR4, UR9, UR10, URZ ;  /* 0x0000000a090472a5 */ /* 0x000fc8000f8e003f */
[----:B------:R-:W-:-:S04]  /*0f60*/  @UP0 USHF.R.U32.HI UR6, URZ, UR11, UR5 ;  /* 0x0000000b3f060299 */ /* 0x000fc80008011605 */
[----:B------:R-:W-:-:S12]  /*0f70*/  UIMAD UR4, UR6, UR7, URZ ;  /* 0x00000007060472a4 */ /* 0x000fd8000f8e023f */
.L_x_2235:
[----:B------:R-:W-:Y:S01]  /*0f80*/  ULDC.64 UR12, c[0x0][0x418] ;  /* 0x00010600000c7ab9 */ /* 0x000fe20000000a00 */
[----:B------:R-:W-:Y:S01]  /*0f90*/  ULOP3.LUT UR6, URZ, UR6, URZ, 0x33, !UPT ;  /* 0x000000063f067292 */ /* 0x000fe2000f8e333f */
[----:B------:R-:W-:Y:S01]  /*0fa0*/  PLOP3.LUT P0, PT, PT, PT, PT, 0x80, 0x0 ;  /* 0x000000000000781c */ /* 0x000fe20003f0f070 */
[----:B------:R-:W-:Y:S01]  /*0fb0*/  UISETP.NE.U32.AND UP0, UPT, UR12, URZ, UPT ;  /* 0x0000003f0c00728c */ /* 0x000fe2000bf05070 */
[----:B------:R-:W-:Y:S01]  /*0fc0*/  IMAD.MOV.U32 R0, RZ, RZ, RZ ;  /* 0x000000ffff007224 */ /* 0x000fe200078e00ff */
[----:B------:R-:W-:Y:S01]  /*0fd0*/  ULDC UR5, c[0x0][0xc3c] ;  /* 0x00030f0000057ab9 */ /* 0x000fe20000000800 */
[----:B------:R-:W-:Y:S01]  /*0fe0*/  ULDC UR12, c[0x0][0x448] ;  /* 0x00011200000c7ab9 */ /* 0x000fe20000000800 */
[----:B------:R-:W-:Y:S01]  /*0ff0*/  UIADD3 UR6, UR6, UR5, URZ ;  /* 0x0000000506067290 */ /* 0x000fe2000fffe03f */
[----:B------:R-:W-:Y:S01]  /*1000*/  CS2R R88, SRZ ;  /* 0x0000000000587805 */ /* 0x000fe2000001ff00 */
[----:B------:R-:W-:Y:S01]  /*1010*/  UISETP.NE.AND UP2, UPT, UR12, 0x1, UPT ;  /* 0x000000010c00788c */ /* 0x000fe2000bf45270 */
[----:B------:R-:W-:Y:S01]  /*1020*/  CS2R R86, SRZ ;  /* 0x0000000000567805 */ /* 0x000fe2000001ff00 */
[----:B------:R-:W-:Y:S01]  /*1030*/  UIADD3 UR4, UR9, -UR4, URZ ;  /* 0x8000000409047290 */ /* 0x000fe2000fffe03f */
[----:B------:R-:W-:Y:S01]  /*1040*/  CS2R R84, SRZ ;  /* 0x0000000000547805 */ /* 0x000fe2000001ff00 */
[----:B------:R-:W-:Y:S01]  /*1050*/  USHF.L.U32 UR39, UR6, 0x7, URZ ;  /* 0x0000000706277899 */ /* 0x000fe2000800063f */
[----:B------:R-:W-:Y:S01]  /*1060*/  CS2R R82, SRZ ;  /* 0x0000000000527805 */ /* 0x000fe2000001ff00 */
[----:B------:R-:W-:Y:S01]  /*1070*/  ULDC UR11, c[0x0][0xc54] ;  /* 0x00031500000b7ab9 */ /* 0x000fe20000000800 */
[----:B------:R-:W-:Y:S01]  /*1080*/  UISETP.NE.AND.EX UP0, UPT, UR13, URZ, UPT, UP0 ;  /* 0x0000003f0d00728c */ /* 0x000fe2000bf05300 */
[----:B------:R-:W-:Y:S01]  /*1090*/  CS2R R80, SRZ ;  /* 0x0000000000507805 */ /* 0x000fe2000001ff00 */
[----:B------:R-:W-:Y:S01]  /*10a0*/  UIADD3 UR6, UR39, 0x7f, URZ ;  /* 0x0000007f27067890 */ /* 0x000fe2000fffe03f */
[----:B------:R-:W-:Y:S01]  /*10b0*/  CS2R R78, SRZ ;  /* 0x00000000004e7805 */ /* 0x000fe2000001ff00 */
[----:B------:R-:W-:Y:S01]  /*10c0*/  UIMAD UR11, UR8, UR11, UR4 ;  /* 0x0000000b080b72a4 */ /* 0x000fe2000f8e0204 */
[----:B------:R-:W-:Y:S01]  /*10d0*/  CS2R R76, SRZ ;  /* 0x00000000004c7805 */ /* 0x000fe2000001ff00 */
[----:B------:R-:W-:Y:S01]  /*10e0*/  ULDC UR60, c[0x0][0x424] ;  /* 0x00010900003c7ab9 */ /* 0x000fe20000000800 */
[----:B------:R-:W-:Y:S01]  /*10f0*/  ULDC UR7, c[0x0][0x288] ;  /* 0x0000a20000077ab9 */ /* 0x000fe20000000800 */
[----:B------:R-:W-:Y:S01]  /*1100*/  @UP2 ULDC UR4, c[0x0][0x44c] ;  /* 0x0001130000042ab9 */ /* 0x000fe20000000800 */
[----:B------:R-:W-:Y:S01]  /*1110*/  UIADD3 UR7, -UR7, 0x80, URZ ;  /* 0x0000008007077890 */ /* 0x000fe2000fffe13f */
[----:B------:R-:W-:Y:S01]  /*1120*/  CS2R R74, SRZ ;  /* 0x00000000004a7805 */ /* 0x000fe2000001ff00 */
[----:B------:R-:W-:Y:S01]  /*1130*/  UIMAD.WIDE.U32 UR4, UR6, UR4, URZ ;  /* 0x00000004060472a5 */ /* 0x000fe2000f8e003f */
[----:B------:R-:W-:Y:S01]  /*1140*/  CS2R R72, SRZ ;  /* 0x0000000000487805 */ /* 0x000fe2000001ff00 */
[----:B------:R-:W-:Y:S01]  /*1150*/  USEL UR60, UR60, 0x1, UP0 ;  /* 0x000000013c3c7887 */ /* 0x000fe20008000000 */
[----:B------:R-:W-:Y:S01]  /*1160*/  CS2R R70, SRZ ;  /* 0x0000000000467805 */ /* 0x000fe2000001ff00 */
[----:B------:R-:W-:Y:S01]  /*1170*/  ULDC UR10, c[0x0][0x2f0] ;  /* 0x0000bc00000a7ab9 */ /* 0x000fe20000000800 */
[----:B------:R-:W-:Y:S01]  /*1180*/  @UP2 ULDC UR12, c[0x0][0x450] ;  /* 0x00011400000c2ab9 */ /* 0x000fe20000000800 */
[----:B------:R-:W-:Y:S01]  /*1190*/  UIMAD UR7, UR60, UR10, UR7 ;  /* 0x0000000a3c0772a4 */ /* 0x000fe2000f8e0207 */
[----:B------:R-:W-:Y:S01]  /*11a0*/  CS2R R68, SRZ ;  /* 0x0000000000447805 */ /* 0x000fe2000001ff00 */
[----:B------:R-:W-:Y:S01]  /*11b0*/  @UP2 USHF.R.U32.HI UR6, URZ, UR12, UR5 ;  /* 0x0000000c3f062299 */ /* 0x000fe20008011605 */
[----:B------:R-:W-:Y:S01]  /*11c0*/  CS2R R66, SRZ ;  /* 0x0000000000427805 */ /* 0x000fe2000001ff00 */
[----:B------:R-:W-:Y:S01]  /*11d0*/  UIMAD UR4, UR60, UR10, 0x7f ;  /* 0x0000007f3c0474a4 */ /* 0x000fe2000f8e020a */
[----:B------:R-:W-:Y:S01]  /*11e0*/  CS2R R64, SRZ ;  /* 0x0000000000407805 */ /* 0x000fe2000001ff00 */
[----:B------:R-:W-:Y:S01]  /*11f0*/  UIADD3 UR6, UR7, UR6, URZ ;  /* 0x0000000607067290 */ /* 0x000fe2000fffe03f */
[----:B------:R-:W-:Y:S01]  /*1200*/  CS2R R62, SRZ ;  /* 0x00000000003e7805 */ /* 0x000fe2000001ff00 */
[----:B------:R-:W-:Y:S01]  /*1210*/  USHF.R.S32.HI UR5, URZ, 0x1f, UR4 ;  /* 0x0000001f3f057899 */ /* 0x000fe20008011404 */
[----:B------:R-:W-:Y:S01]  /*1220*/  CS2R R60, SRZ ;  /* 0x00000000003c7805 */ /* 0x000fe2000001ff00 */
[----:B------:R-:W-:Y:S01]  /*1230*/  USHF.R.S32.HI UR7, URZ, 0x1f, UR6 ;  /* 0x0000001f3f077899 */ /* 0x000fe20008011406 */
[----:B------:R-:W-:Y:S01]  /*1240*/  CS2R R58, SRZ ;  /* 0x00000000003a7805 */ /* 0x000fe2000001ff00 */
[----:B------:R-:W-:Y:S01]  /*1250*/  ULEA.HI UR5, UR5, UR4, URZ, 0x7 ;  /* 0x0000000405057291 */ /* 0x000fe2000f8f383f */
[----:B------:R-:W-:Y:S01]  /*1260*/  CS2R R56, SRZ ;  /* 0x0000000000387805 */ /* 0x000fe2000001ff00 */
[----:B------:R-:W-:Y:S01]  /*1270*/  ULEA.HI UR7, UR7, UR6, URZ, 0x7 ;  /* 0x0000000607077291 */ /* 0x000fe2000f8f383f */
[----:B------:R-:W-:Y:S01]  /*1280*/  CS2R R54, SRZ ;  /* 0x0000000000367805 */ /* 0x000fe2000001ff00 */
[----:B------:R-:W-:Y:S01]  /*1290*/  ULDC UR9, c[0x0][0xc48] ;  /* 0x0003120000097ab9 */ /* 0x000fe20000000800 */
[----:B------:R-:W-:Y:S01]  /*12a0*/  USHF.R.S32.HI UR6, URZ, 0x7, UR5 ;  /* 0x000000073f067899 */ /* 0x000fe20008011405 */
[----:B------:R-:W-:Y:S01]  /*12b0*/  CS2R R52, SRZ ;  /* 0x0000000000347805 */ /* 0x000fe2000001ff00 */
[----:B------:R-:W-:Y:S01]  /*12c0*/  UISETP.NE.AND UP1, UPT, UR9, 0x1, UPT ;  /* 0x000000010900788c */ /* 0x000fe2000bf25270 */
[----:B------:R-:W-:Y:S01]  /*12d0*/  CS2R R50, SRZ ;  /* 0x0000000000327805 */ /* 0x000fe2000001ff00 */
[----:B------:R-:W-:Y:S01]  /*12e0*/  USHF.R.S32.HI UR7, URZ, 0x7, UR7 ;  /* 0x000000073f077899 */ /* 0x000fe20008011407 */
[----:B------:R-:W-:Y:S01]  /*12f0*/  CS2R R48, SRZ ;  /* 0x0000000000307805 */ /* 0x000fe2000001ff00 */
[----:B------:R-:W-:Y:S01]  /*1300*/  UMOV UR61, UR11 ;  /* 0x0000000b003d7c82 */ /* 0x000fe20008000000 */
[----:B------:R-:W-:Y:S01]  /*1310*/  CS2R R46, SRZ ;  /* 0x00000000002e7805 */ /* 0x000fe2000001ff00 */
[----:B------:R-:W-:Y:S01]  /*1320*/  UISETP.LT.AND UP0, UPT, UR6, UR7, UPT ;  /* 0x000000070600728c */ /* 0x000fe2000bf01270 */
[----:B------:R-:W-:-:S02]  /*1330*/  CS2R R44, SRZ ;  /* 0x00000000002c7805 */ /* 0x000fc4000001ff00 */
[----:B------:R-:W-:Y:S02]  /*1340*/  CS2R R94, SRZ ;  /* 0x00000000005e7805 */ /* 0x000fe4000001ff00 */
[----:B------:R-:W-:Y:S01]  /*1350*/  CS2R R98, SRZ ;  /* 0x0000000000627805 */ /* 0x000fe2000001ff00 */
[----:B------:R-:W-:Y:S01]  /*1360*/  USEL UR14, UR6, UR7, UP0 ;  /* 0x00000007060e7287 */ /* 0x000fe20008000000 */
[----:B------:R-:W-:Y:S01]  /*1370*/  CS2R R90, SRZ ;  /* 0x00000000005a7805 */ /* 0x000fe2000001ff00 */
[----:B------:R-:W-:Y:S01]  /*1380*/  @UP1 ULDC UR8, c[0x0][0xc4c] ;  /* 0x0003130000081ab9 */ /* 0x000fe20000000800 */
[----:B------:R-:W-:Y:S01]  /*1390*/  IMAD.MOV.U32 R37, RZ, RZ, RZ ;  /* 0x000000ffff257224 */ /* 0x000fe200078e00ff */
[----:B------:R-:W-:Y:S01]  /*13a0*/  UIMAD.WIDE.U32 UR4, UR11, UR8, URZ ;  /* 0x000000080b0472a5 */ /* 0x000fe2000f8e003f */
[----:B------:R-:W-:Y:S01]  /*13b0*/  CS2R R96, SRZ ;  /* 0x0000000000607805 */ /* 0x000fe2000001ff00 */
[----:B------:R-:W-:Y:S02]  /*13c0*/  UISETP.GE.AND UP0, UPT, UR14, 0x1, UPT ;  /* 0x000000010e00788c */ /* 0x000fe4000bf06270 */
[----:B------:R-:W-:Y:S01]  /*13d0*/  IMAD.U32 R105, RZ, RZ, UR14 ;  /* 0x0000000eff697e24 */ /* 0x000fe2000f8e00ff */
[----:B------:R-:W-:Y:S01]  /*13e0*/  @UP1 ULDC UR8, c[0x0][0xc50] ;  /* 0x0003140000081ab9 */ /* 0x000fe20000000800 */
[----:B------:R-:W-:Y:S01]  /*13f0*/  CS2R R100, SRZ ;  /* 0x0000000000647805 */ /* 0x000fe2000001ff00 */
[----:B------:R-:W-:Y:S01]  /*1400*/  @UP1 USHF.R.U32.HI UR61, URZ, UR8, UR5 ;  /* 0x000000083f3d1299 */ /* 0x000fe20008011605 */
[----:B------:R-:W-:-:S02]  /*1410*/  CS2R R102, SRZ ;  /* 0x0000000000667805 */ /* 0x000fc4000001ff00 */
[----:B------:R-:W-:Y:S02]  /*1420*/  PLOP3.LUT P1, PT, PT, PT, UP0, 0x80, 0x0 ;  /* 0x000000000000781c */ /* 0x000fe40003f2f008 */
[----:B------:R-:W-:Y:S01]  /*1430*/  CS2R R92, SRZ ;  /* 0x00000000005c7805 */ /* 0x000fe2000001ff00 */
[----:B------:R-:W-:Y:S01]  /*1440*/  UIADD3 UR4, -UR61, URZ, URZ ;  /* 0x0000003f3d047290 */ /* 0x000fe2000fffe13f */
[----:B------:R-:W-:Y:S01]  /*1450*/  IMAD.MOV.U32 R104, RZ, RZ, RZ ;  /* 0x000000ffff687224 */ /* 0x000fe200078e00ff */
[----:B------:R-:W-:Y:S01]  /*1460*/  CS2R R6, SRZ ;  /* 0x0000000000067805 */ /* 0x000fe2000001ff00 */
[----:B------:R-:W-:Y:S01]  /*1470*/  IMAD.MOV.U32 R106, RZ, RZ, RZ ;  /* 0x000000ffff6a7224 */ /* 0x000fe200078e00ff */
[----:B------:R-:W-:-:S06]  /*1480*/  UIMAD UR4, UR9, UR4, UR11 ;  /* 0x00000004090472a4 */ /* 0x000fcc000f8e020b */
[----:B------:R-:W-:Y:S01]  /*1490*/  IMAD.U32 R23, RZ, RZ, UR4 ;  /* 0x00000004ff177e24 */ /* 0x000fe2000f8e00ff */
        /* <DEDUP_REMOVED lines=21> */
[----:B------:R-:W-:Y:S01]  /*15f0*/  MOV R5, UR5 ;  /* 0x0000000500057c02 */ /* 0x000fe20008000f00 */
        /* <DEDUP_REMOVED lines=10> */
.L_x_2237:
[----:B------:R-:W-:Y:S02]  /*16a0*/  R2UR UR6, R185 ;  /* 0x00000000b90672ca */ /* 0x000fe400000e0000 */
[----:B------:R-:W-:-:S11]  /*16b0*/  R2UR UR5, R190 ;  /* 0x00000000be0572ca */ /* 0x000fd600000e0000 */
[----:B------:R-:W-:Y:S02]  /*16c0*/  ULEA.HI UR4, UR6, UR6, URZ, 0x1 ;  /* 0x0000000606047291 */ /* 0x000fe4000f8f083f */
[----:B------:R-:W-:Y:S02]  /*16d0*/  IMAD.U32 R2, RZ, RZ, UR5 ;  /* 0x00000005ff027e24 */ /* 0x000fe4000f8e00ff */
[----:B------:R-:W-:-:S03]  /*16e0*/  ULOP3.LUT UR4, UR4, 0xfffffffe, URZ, 0xc0, !UPT ;  /* 0xfffffffe04047892 */ /* 0x000fc6000f8ec03f */
[----:B------:R-:W-:Y:S01]  /*16f0*/  ISETP.NE.AND P0, PT, R2, 0x3, PT ;  /* 0x000000030200780c */ /* 0x000fe20003f05270 */
[----:B------:R-:W-:-:S06]  /*1700*/  UIADD3 UR4, UR6, -UR4, URZ ;  /* 0x8000000406047290 */ /* 0x000fcc000fffe03f */
[----:B------:R-:W-:-:S05]  /*1710*/  IMAD.U32 R0, RZ, RZ, UR4 ;  /* 0x00000004ff007e24 */ /* 0x000fca000f8e00ff */
[----:B------:R-:W-:-:S04]  /*1720*/  SHF.L.U32 R0, R0, 0x1f, RZ ;  /* 0x0000001f00007819 */ /* 0x000fc800000006ff */
[----:B------:R-:W0:Y:S02]  /*1730*/  SYNCS.PHASECHK.TRANS64.TRYWAIT P1, [UR38+0x34800], R0 ;  /* 0x03480000ff0075a7 */ /* 0x000e240008020166 */
[----:B0-----:R-:W-:Y:S05]  /*1740*/  @!P1 BRA `(.L_x_2238) ;  /* 0x0000010000709947 */ /* 0x001fea0003800000 */
.L_x_2388:
[----:B------:R-:W-:Y:S05]  /*1750*/  @!P0 BRA `(.L_x_2239) ;  /* 0x0000000000048947 */ /* 0x000fea0003800000 */
[----:B------:R-:W-:Y:S01]  /*1760*/  BPT.TRAP 0x1 ;  /* 0x000000040000795c */ /* 0x000fe20000300000 */
.L_x_2239:
[----:B0-----:R-:W-:Y:S02]  /*1770*/  IMAD.U32 R0, RZ, RZ, UR36 ;  /* 0x00000024ff007e24 */ /* 0x001fe4000f8e00ff */
[----:B------:R-:W-:-:S03]  /*1780*/  IMAD.U32 R3, RZ, RZ, UR37 ;  /* 0x00000025ff037e24 */ /* 0x000fc6000f8e00ff */
[----:B------:R-:W-:Y:S02]  /*1790*/  LEA R0, R0, UR38, 0x3 ;  /* 0x0000002600007c11 */ /* 0x000fe4000f8e18ff */
[----:B------:R-:W-:-:S04]  /*17a0*/  SHF.L.U32 R3, R3, 0x1f, RZ ;  /* 0x0000001f03037819 */ /* 0x000fc800000006ff */
[----:B------:R0:W1:Y:S01]  /*17b0*/  SYNCS.PHASECHK.TRANS64.TRYWAIT P2, [R0+URZ+0x34830], R3 ;  /* 0x03483003000075a7 */ /* 0x000062000804017f */
[----:B------:R-:W-:Y:S05]  /*17c0*/  @!P0 BRA `(.L_x_2240) ;  /* 0x0000000000048947 */ /* 0x000fea0003800000 */
[----:B------:R-:W-:Y:S01]  /*17d0*/  BPT.TRAP 0x1 ;  /* 0x000000040000795c */ /* 0x000fe20000300000 */
.L_x_2240:
[----:B------:R-:W2:Y:S02]  /*17e0*/  S2R R2, SR_TID.X ;  /* 0x0000000000027919 */ /* 0x000ea40000002100 */
[----:B--2---:R-:W-:Y:S01]  /*17f0*/  LOP3.LUT P1, RZ, R2, 0x7f, RZ, 0xc0, !PT ;  /* 0x0000007f02ff7812 */ /* 0x004fe2000782c0ff */
[----:B-1----:R-:W-:-:S12]  /*1800*/  @P2 BRA `(.L_x_2241) ;  /* 0x0000000000082947 */ /* 0x002fd80003800000 */
[----:B------:R-:W1:Y:S02]  /*1810*/  SYNCS.PHASECHK.TRANS64.TRYWAIT P2, [R0+URZ+0x34830], R3 ;  /* 0x03483003000075a7 */ /* 0x000e64000804017f */
[----:B-1----:R-:W-:Y:S05]  /*1820*/  @!P2 BRA `(.L_x_2242) ;  /* 0x000001000050a947 */ /* 0x002fea0003800000 */
.L_x_2241:
        /* <DEDUP_REMOVED lines=10> */
[----:B------:R-:W-:Y:S01]  /*18d0*/  VIADD R5, R18, UR39 ;  /* 0x0000002712057c36 */ /* 0x000fe20008000000 */
[----:B------:R-:W-:Y:S01]  /*18e0*/  UMOV UR53, 0x40000040 ;  /* 0x4000004000357882 */ /* 0x000fe20000000000 */
[----:B------:R-:W-:Y:S01]  /*18f0*/  UMOV UR55, 0x40000040 ;  /* 0x4000004000377882 */ /* 0x000fe20000000000 */
[----:B------:R-:W-:Y:S01]  /*1900*/  ULOP3.LUT UR11, UR4, 0x10000, URZ, 0xfc, !UPT ;  /* 0x00010000040b7892 */ /* 0x000fe2000f8efc3f */
[----:B01----:R-:W-:Y:S01]  /*1910*/  @!P1 VIADD R0, R0, 0x34840 ;  /* 0x0003484000009836 */ /* 0x003fe20000000000 */
[----:B------:R-:W-:Y:S01]  /*1920*/  ULOP3.LUT UR4, UR40, 0x10000, URZ, 0xfc, !UPT ;  /* 0x0001000028047892 */ /* 0x000fe2000f8efc3f */
[----:B------:R-:W-:Y:S01]  /*1930*/  CS2R R150, SRZ ;  /* 0x0000000000967805 */ /* 0x000fe2000001ff00 */
[----:B------:R-:W-:Y:S01]  /*1940*/  UIMAD UR5, UR36, 0xc00, UR11 ;  /* 0x00000c00240578a4 */ /* 0x000fe2000f8e020b */
[----:B------:R-:W-:Y:S01]  /*1950*/  CS2R R148, SRZ ;  /* 0x0000000000947805 */ /* 0x000fe2000001ff00 */
[----:B------:R-:W-:Y:S01]  /*1960*/  UIADD3 UR6, UR4, 0x2, URZ ;  /* 0x0000000204067890 */ /* 0x000fe2000fffe03f */
[----:B------:R-:W-:Y:S01]  /*1970*/  @!P1 PRMT R0, RZ, 0x654, R0 ;  /* 0x00000654ff009816 */ /* 0x000fe20000000000 */
[----:B------:R-:W-:Y:S01]  /*1980*/  UIADD3 UR7, UR5, 0x2, URZ ;  /* 0x0000000205077890 */ /* 0x000fe2000fffe03f */
[----:B------:R-:W-:Y:S01]  /*1990*/  CS2R R146, SRZ ;  /* 0x0000000000927805 */ /* 0x000fe2000001ff00 */
[----:B------:R-:W-:Y:S01]  /*19a0*/  UMOV UR12, UR4 ;  /* 0x00000004000c7c82 */ /* 0x000fe20008000000 */
[----:B------:R-:W-:Y:S01]  /*19b0*/  UMOV UR14, UR5 ;  /* 0x00000005000e7c82 */ /* 0x000fe20008000000 */
[----:B------:R-:W-:Y:S01]  /*19c0*/  IMAD.U32 R8, RZ, RZ, UR12 ;  /* 0x0000000cff087e24 */ /* 0x000fe2000f8e00ff */
[----:B------:R-:W-:Y:S01]  /*19d0*/  HGMMA.64x128x16.F32 R24, gdesc[UR12], RZ, !UPT, gsb0 ;  /* 0x01e000000c1879f0 */ /* 0x000fe2000c0008ff */
[----:B------:R-:W-:Y:S01]  /*19e0*/  UMOV UR12, UR6 ;  /* 0x00000006000c7c82 */ /* 0x000fe20008000000 */
[----:B------:R-:W-:Y:S01]  /*19f0*/  UMOV UR13, 0x40000040 ;  /* 0x40000040000d7882 */ /* 0x000fe20000000000 */
[----:B------:R-:W-:Y:S01]  /*1a00*/  UMOV UR14, UR7 ;  /* 0x00000007000e7c82 */ /* 0x000fe20008000000 */
[----:B------:R-:W-:Y:S01]  /*1a10*/  UMOV UR15, 0x40000040 ;  /* 0x40000040000f7882 */ /* 0x000fe20000000000 */
[----:B------:R-:W-:Y:S01]  /*1a20*/  UIADD3 UR56, UR4, 0x4, URZ ;  /* 0x0000000404387890 */ /* 0x000fe2000fffe03f */
[----:B------:R-:W-:Y:S01]  /*1a30*/  IMAD.U32 R6, RZ, RZ, UR12 ;  /* 0x0000000cff067e24 */ /* 0x000fe2000f8e00ff */
[----:B------:R-:W-:Y:S01]  /*1a40*/  UIADD3 UR58, UR5, 0x4, URZ ;  /* 0x00000004053a7890 */ /* 0x000fe2000fffe03f */
[----:B------:R-:W-:Y:S01]  /*1a50*/  MOV R7, UR13 ;  /* 0x0000000d00077c02 */ /* 0x000fe20008000f00 */
[----:B------:R-:W-:Y:S01]  /*1a60*/  UIADD3 UR52, UR4, 0x6, URZ ;  /* 0x0000000604347890 */ /* 0x000fe2000fffe03f */
[----:B------:R-:W-:Y:S01]  /*1a70*/  R2UR UR7, R105 ;  /* 0x00000000690772ca */ /* 0x000fe200000e0000 */
[----:B------:R-:W-:Y:S01]  /*1a80*/  UIADD3 UR54, UR5, 0x6, URZ ;  /* 0x0000000605367890 */ /* 0x000fe2000fffe03f */
[----:B------:R-:W-:Y:S01]  /*1a90*/  CS2R R144, SRZ ;  /* 0x0000000000907805 */ /* 0x000fe2000001ff00 */
[----:B------:R-:W-:Y:S01]  /*1aa0*/  UIADD3 UR48, UR4, 0x400, URZ ;  /* 0x0000040004307890 */ /* 0x000fe2000fffe03f */
[----:B------:R-:W-:Y:S01]  /*1ab0*/  CS2R R142, SRZ ;  /* 0x00000000008e7805 */ /* 0x000fe2000001ff00 */
[----:B------:R-:W-:Y:S01]  /*1ac0*/  UIADD3 UR50, UR5, 0x400, URZ ;  /* 0x0000040005327890 */ /* 0x000fe2000fffe03f */
[----:B------:R-:W-:Y:S01]  /*1ad0*/  CS2R R140, SRZ ;  /* 0x00000000008c7805 */ /* 0x000fe2000001ff00 */
[----:B------:R-:W-:Y:S01]  /*1ae0*/  UMOV UR49, 0x40000040 ;  /* 0x4000004000317882 */ /* 0x000fe20000000000 */
[----:B------:R-:W-:Y:S01]  /*1af0*/  UMOV UR51, 0x40000040 ;  /* 0x4000004000337882 */ /* 0x000fe20000000000 */
        /* <DEDUP_REMOVED lines=32> */
[----:B------:R-:W-:Y:S01]  /*1d00*/  ULDC UR6, c[0x0][0x9d8] ;  /* 0x0002760000067ab9 */ /* 0x000fe20000000800 */
[----:B------:R-:W-:Y:S01]  /*1d10*/  ULDC UR8, c[0x0][0x2f0] ;  /* 0x0000bc0000087ab9 */ /* 0x000fe20000000800 */
[----:B------:R-:W-:Y:S01]  /*1d20*/  ULDC UR9, c[0x0][0x288] ;  /* 0x0000a20000097ab9 */ /* 0x000fe20000000800 */
[----:B------:R-:W-:-:S02]  /*1d30*/  WARPGROUP.DEPBAR.LE gsb0, 0x0 ;  /* 0x00008000000079c5 */ /* 0x000fc40000010000 */
[----:B------:R-:W-:-:S06]  /*1d40*/  WARPGROUP.ARRIVE ;  /* 0x00000000000079c5 */ /* 0x000fcc0000000000 */
[----:B------:R-:W-:Y:S01]  /*1d50*/  HGMMA.64x128x16.F32 R24, gdesc[UR12], R24, gsb0 ;  /* 0x01e000000c1879f0 */ /* 0x000fe20008000818 */
[----:B------:R-:W-:Y:S02]  /*1d60*/  UIADD3 UR12, UR4, 0x404, URZ ;  /* 0x00000404040c7890 */ /* 0x000fe4000fffe03f */
[----:B------:R-:W-:Y:S01]  /*1d70*/  UIADD3 UR14, UR5, 0x404, URZ ;  /* 0x00000404050e7890 */ /* 0x000fe2000fffe03f */
[----:B------:R-:W-:Y:S01]  /*1d80*/  UMOV UR13, 0x40000040 ;  /* 0x40000040000d7882 */ /* 0x000fe20000000000 */
[----:B------:R-:W-:Y:S01]  /*1d90*/  UMOV UR15, 0x40000040 ;  /* 0x40000040000f7882 */ /* 0x000fe20000000000 */
[----:B------:R-:W-:Y:S02]  /*1da0*/  ULDC UR4, c[0x0][0x448] ;  /* 0x0001120000047ab9 */ /* 0x000fe40000000800 */
[----:B------:R-:W-:-:S06]  /*1db0*/  UISETP.NE.AND UP0, UPT, UR4, 0x1, UPT ;  /* 0x000000010400788c */ /* 0x000fcc000bf05270 */
[----:B------:R-:W-:-:S05]  /*1dc0*/  PLOP3.LUT P2, PT, PT, PT, UP0, 0x80, 0x0 ;  /* 0x000000000000781c */ /* 0x000fca0003f4f008 */
[----:B------:R-:W-:-:S08]  /*1dd0*/  @UP0 ULDC UR4, c[0x0][0x44c] ;  /* 0x0001130000040ab9 */ /* 0x000fd00000000800 */
[----:B------:R-:W-:Y:S01]  /*1de0*/  @P2 IMAD.HI.U32 R10, R5, UR4, RZ ;  /* 0x00000004050a2c27 */ /* 0x000fe2000f8e00ff */
[----:B------:R-:W-:Y:S01]  /*1df0*/  @UP0 ULDC UR4, c[0x0][0x450] ;  /* 0x0001140000040ab9 */ /* 0x000fe20000000800 */
        /* <DEDUP_REMOVED lines=35> */
[----:B------:R0:W1:Y:S01]  /*2030*/  MUFU.TANH R32, R26 ;  /* 0x0000001a00207308 */ /* 0x0000620000002400 */
[----:B------:R-:W-:Y:S01]  /*2040*/  FMUL.FTZ R25, R36, UR6 ;  /* 0x0000000624197c20 */ /* 0x000fe20008410000 */
[----:B------:R-:W-:Y:S01]  /*2050*/  FMUL.FTZ R38, R38, UR6 ;  /* 0x0000000626267c20 */ /* 0x000fe20008410000 */
[----:B------:R-:W-:Y:S01]  /*2060*/  FMUL.FTZ R31, R31, UR6 ;  /* 0x000000061f1f7c20 */ /* 0x000fe20008410000 */
[----:B------:R-:W-:Y:S01]  /*2070*/  FMUL.FTZ R27, R27, UR6 ;  /* 0x000000061b1b7c20 */ /* 0x000fe20008410000 */
[----:B------:R-:W-:Y:S01]  /*2080*/  FMUL.FTZ R90, R29, UR6 ;  /* 0x000000061d5a7c20 */ /* 0x000fe20008410000 */
[----:B------:R-:W-:Y:S01]  /*2090*/  FMUL.FTZ R30, R30, UR6 ;  /* 0x000000061e1e7c20 */ /* 0x000fe20008410000 */
[----:B------:R-:W-:Y:S01]  /*20a0*/  FMUL.FTZ R29, R33, UR6 ;  /* 0x00000006211d7c20 */ /* 0x000fe20008410000 */
[----:B------:R2:W-:Y:S01]  /*20b0*/  MUFU.TANH R110, R38 ;  /* 0x00000026006e7308 */ /* 0x0005e20000002400 */
[----:B0-----:R-:W-:Y:S01]  /*20c0*/  IMAD.MOV.U32 R26, RZ, RZ, R5 ;  /* 0x000000ffff1a7224 */ /* 0x001fe200078e0005 */
[----:B------:R-:W-:Y:S01]  /*20d0*/  @P2 SHF.R.U32.HI R26, RZ, UR4, R10 ;  /* 0x00000004ff1a2c19 */ /* 0x000fe2000801160a */
[----:B------:R-:W-:Y:S01]  /*20e0*/  UMOV UR4, 0xffffff80 ;  /* 0xffffff8000047882 */ /* 0x000fe20000000000 */
[----:B------:R-:W-:Y:S01]  /*20f0*/  FMUL.FTZ R34, R34, UR6 ;  /* 0x0000000622227c20 */ /* 0x000fe20008410000 */
[----:B------:R-:W-:Y:S01]  /*2100*/  UIMAD UR4, UR7, UR4, 0x80 ;  /* 0x00000080070474a4 */ /* 0x000fe2000f8e0204 */
[----:B------:R-:W-:Y:S01]  /*2110*/  FMUL.FTZ R35, R35, UR6 ;  /* 0x0000000623237c20 */ /* 0x000fe20008410000 */
[----:B------:R-:W0:Y:S01]  /*2120*/  SHFL.IDX PT, R10, R26, 0x1, 0x1c1f ;  /* 0x003c1f001a0a7f89 */ /* 0x000e2200000e0000 */
[----:B------:R3:W-:Y:S01]  /*2130*/  MUFU.TANH R104, R31 ;  /* 0x0000001f00687308 */ /* 0x0007e20000002400 */
[----:B------:R-:W-:Y:S01]  /*2140*/  UIADD3 UR5, UR4, 0x1, URZ ;  /* 0x0000000104057890 */ /* 0x000fe2000fffe03f */
[----:B--2---:R-:W-:Y:S01]  /*2150*/  IMAD.U32 R38, RZ, RZ, UR8 ;  /* 0x00000008ff267e24 */ /* 0x004fe2000f8e00ff */
[----:B------:R-:W-:Y:S01]  /*2160*/  UIMAD UR4, UR60, UR8, UR4 ;  /* 0x000000083c0472a4 */ /* 0x000fe2000f8e0204 */
[----:B------:R-:W-:Y:S01]  /*2170*/  FMUL.FTZ R39, R39, UR6 ;  /* 0x0000000627277c20 */ /* 0x000fe20008410000 */
[----:B------:R-:W-:Y:S01]  /*2180*/  FMUL.FTZ R42, R42, UR6 ;  /* 0x000000062a2a7c20 */ /* 0x000fe20008410000 */
[----:B------:R-:W-:Y:S01]  /*2190*/  FMUL.FTZ R43, R43, UR6 ;  /* 0x000000062b2b7c20 */ /* 0x000fe20008410000 */
[----:B------:R-:W-:Y:S01]  /*21a0*/  IMAD.U32 R36, RZ, RZ, UR5 ;  /* 0x00000005ff247e24 */ /* 0x000fe2000f8e00ff */
[----:B------:R2:W4:Y:S01]  /*21b0*/  MUFU.TANH R33, R27 ;  /* 0x0000001b00217308 */ /* 0x0005220000002400 */
[----:B------:R-:W-:Y:S01]  /*21c0*/  FMUL.FTZ R46, R46, UR6 ;  /* 0x000000062e2e7c20 */ /* 0x000fe20008410000 */
[----:B------:R-:W-:Y:S01]  /*21d0*/  FMUL.FTZ R47, R47, UR6 ;  /* 0x000000062f2f7c20 */ /* 0x000fe20008410000 */
[----:B------:R-:W-:-:S02]  /*21e0*/  IMAD R5, R17, -0x2, R36 ;  /* 0xfffffffe11057824 */ /* 0x000fc400078e0224 */
[----:B------:R-:W-:Y:S01]  /*21f0*/  FMUL.FTZ R50, R50, UR6 ;  /* 0x0000000632327c20 */ /* 0x000fe20008410000 */
[----:B------:R-:W-:Y:S02]  /*2200*/  IMAD.U32 R36, RZ, RZ, UR4 ;  /* 0x00000004ff247e24 */ /* 0x000fe4000f8e00ff */
[----:B------:R-:W-:Y:S01]  /*2210*/  FMUL.FTZ R51, R51, UR6 ;  /* 0x0000000633337c20 */ /* 0x000fe20008410000 */
[----:B---3--:R-:W-:Y:S01]  /*2220*/  IMAD R31, R38, UR60, R5 ;  /* 0x0000003c261f7c24 */ /* 0x008fe2000f8e0205 */
[----:B------:R-:W3:Y:S01]  /*2230*/  MUFU.TANH R30, R30 ;  /* 0x0000001e001e7308 */ /* 0x000ee20000002400 */
[----:B--2---:R-:W-:Y:S02]  /*2240*/  IMAD R27, R17, -0x2, R36 ;  /* 0xfffffffe111b7824 */ /* 0x004fe400078e0224 */
[----:B------:R-:W-:Y:S01]  /*2250*/  FMUL.FTZ R54, R54, UR6 ;  /* 0x0000000636367c20 */ /* 0x000fe20008410000 */
[----:B------:R-:W-:Y:S01]  /*2260*/  FMUL.FTZ R55, R55, UR6 ;  /* 0x0000000637377c20 */ /* 0x000fe20008410000 */
[----:B------:R-:W-:Y:S01]  /*2270*/  FMUL.FTZ R58, R58, UR6 ;  /* 0x000000063a3a7c20 */ /* 0x000fe20008410000 */
[----:B------:R-:W-:Y:S01]  /*2280*/  FMUL.FTZ R59, R59, UR6 ;  /* 0x000000063b3b7c20 */ /* 0x000fe20008410000 */
[----:B------:R-:W-:Y:S01]  /*2290*/  FMUL.FTZ R62, R62, UR6 ;  /* 0x000000063e3e7c20 */ /* 0x000fe20008410000 */
[----:B0-----:R-:W-:Y:S01]  /*22a0*/  IADD3 R10, R10, -UR9, R31 ;  /* 0x800000090a0a7c10 */ /* 0x001fe2000fffe01f */
[----:B------:R-:W0:Y:S01]  /*22b0*/  MUFU.TANH R34, R34 ;  /* 0x0000002200227308 */ /* 0x000e220000002400 */
[----:B------:R-:W-:Y:S01]  /*22c0*/  FMUL.FTZ R63, R63, UR6 ;  /* 0x000000063f3f7c20 */ /* 0x000fe20008410000 */
[----:B------:R-:W-:Y:S01]  /*22d0*/  FMUL.FTZ R70, R70, UR6 ;  /* 0x0000000646467c20 */ /* 0x000fe20008410000 */
[----:B------:R-:W-:Y:S01]  /*22e0*/  VIMNMX R10, R27, R10, PT ;  /* 0x0000000a1b0a7248 */ /* 0x000fe20003fe0100 */
[----:B------:R-:W-:Y:S01]  /*22f0*/  FMUL.FTZ R20, R40, UR6 ;  /* 0x0000000628147c20 */ /* 0x000fe20008410000 */
[----:B------:R-:W-:Y:S01]  /*2300*/  FMUL.FTZ R66, R66, UR6 ;  /* 0x0000000642427c20 */ /* 0x000fe20008410000 */
[----:B------:R-:W-:Y:S01]  /*2310*/  FMUL.FTZ R67, R67, UR6 ;  /* 0x0000000643437c20 */ /* 0x000fe20008410000 */
[C---:B------:R-:W-:Y:S01]  /*2320*/  ISETP.GT.AND P3, PT, R10.reuse, RZ, PT ;  /* 0x000000ff0a00720c */ /* 0x040fe20003f64270 */
[----:B------:R-:W2:Y:S01]  /*2330*/  MUFU.TANH R35, R35 ;  /* 0x0000002300237308 */ /* 0x000ea20000002400 */
[C---:B------:R-:W-:Y:S01]  /*2340*/  ISETP.GT.AND P4, PT, R10.reuse, 0x1, PT ;  /* 0x000000010a00780c */ /* 0x040fe20003f84270 */
[----:B------:R-:W-:Y:S01]  /*2350*/  FMUL.FTZ R71, R71, UR6 ;  /* 0x0000000647477c20 */ /* 0x000fe20008410000 */
[----:B------:R-:W-:Y:S01]  /*2360*/  ISETP.GT.AND P5, PT, R10, 0x8, PT ;  /* 0x000000080a00780c */ /* 0x000fe20003fa4270 */
[----:B------:R-:W-:Y:S01]  /*2370*/  FMUL.FTZ R75, R75, UR6 ;  /* 0x000000064b4b7c20 */ /* 0x000fe20008410000 */
[----:B-1----:R-:W-:Y:S01]  /*2380*/  FSEL R38, R32, -INF , P3 ;  /* 0xff80000020267808 */ /* 0x002fe20001800000 */
[----:B------:R-:W-:Y:S01]  /*2390*/  FMUL.FTZ R78, R78, UR6 ;  /* 0x000000064e4e7c20 */ /* 0x000fe20008410000 */
[----:B----4-:R-:W-:Y:S01]  /*23a0*/  FSEL R33, R33, -INF , P4 ;  /* 0xff80000021217808 */ /* 0x010fe20002000000 */
[----:B------:R-:W1:Y:S01]  /*23b0*/  MUFU.TANH R39, R39 ;  /* 0x0000002700277308 */ /* 0x000e620000002400 */
[----:B------:R-:W-:Y:S01]  /*23c0*/  ISETP.GT.AND P3, PT, R10, 0x9, PT ;  /* 0x000000090a00780c */ /* 0x000fe20003f64270 */
[----:B------:R-:W-:Y:S01]  /*23d0*/  FMUL.FTZ R12, R48, UR6 ;  /* 0x00000006300c7c20 */ /* 0x000fe20008410000 */
[----:B---3--:R-:W-:Y:S01]  /*23e0*/  FSEL R102, R30, -INF , P5 ;  /* 0xff8000001e667808 */ /* 0x008fe20002800000 */
[----:B------:R-:W-:Y:S01]  /*23f0*/  FMUL.FTZ R79, R79, UR6 ;  /* 0x000000064f4f7c20 */ /* 0x000fe20008410000 */
[----:B------:R-:W-:Y:S01]  /*2400*/  FMNMX.FTZ R5, R38, R33, !PT ;  /* 0x0000002126057209 */ /* 0x000fe20007810000 */
[----:B------:R-:W-:Y:S01]  /*2410*/  FMUL.FTZ R82, R82, UR6 ;  /* 0x0000000652527c20 */ /* 0x000fe20008410000 */
[----:B------:R-:W-:Y:S01]  /*2420*/  ISETP.GT.AND P4, PT, R10, 0x10, PT ;  /* 0x000000100a00780c */ /* 0x000fe20003f84270 */
[----:B------:R-:W3:Y:S01]  /*2430*/  MUFU.TANH R42, R42 ;  /* 0x0000002a002a7308 */ /* 0x000ee20000002400 */
[----:B------:R-:W-:Y:S01]  /*2440*/  FSEL R104, R104, -INF , P3 ;  /* 0xff80000068687808 */ /* 0x000fe20001800000 */
[----:B------:R-:W-:Y:S01]  /*2450*/  FMUL.FTZ R11, R52, UR6 ;  /* 0x00000006340b7c20 */ /* 0x000fe20008410000 */
[----:B------:R-:W-:Y:S01]  /*2460*/  FMNMX.FTZ R5, R102, R5, !PT ;  /* 0x0000000566057209 */ /* 0x000fe20007810000 */
[----:B------:R-:W-:Y:S01]  /*2470*/  FMUL.FTZ R15, R44, UR6 ;  /* 0x000000062c0f7c20 */ /* 0x000fe20008410000 */
[----:B------:R-:W-:Y:S01]  /*2480*/  ISETP.GT.AND P3, PT, R10, 0x11, PT ;  /* 0x000000110a00780c */ /* 0x000fe20003f64270 */
[----:B------:R-:W-:Y:S01]  /*2490*/  FMUL.FTZ R83, R83, UR6 ;  /* 0x0000000653537c20 */ /* 0x000fe20008410000 */
[----:B0-----:R-:W-:Y:S01]  /*24a0*/  FSEL R106, R34, -INF , P4 ;  /* 0xff800000226a7808 */ /* 0x001fe20002000000 */
[----:B------:R-:W0:Y:S01]  /*24b0*/  MUFU.TANH R43, R43 ;  /* 0x0000002b002b7308 */ /* 0x000e220000002400 */
[----:B------:R-:W-:Y:S01]  /*24c0*/  FMNMX.FTZ R5, R104, R5, !PT ;  /* 0x0000000568057209 */ /* 0x000fe20007810000 */
[----:B------:R-:W-:Y:S01]  /*24d0*/  FMUL.FTZ R86, R86, UR6 ;  /* 0x0000000656567c20 */ /* 0x000fe20008410000 */
[----:B------:R-:W-:Y:S01]  /*24e0*/  ISETP.GT.AND P4, PT, R10, 0x18, PT ;  /* 0x000000180a00780c */ /* 0x000fe20003f84270 */
[----:B------:R-:W-:Y:S01]  /*24f0*/  FMUL.FTZ R2, R56, UR6 ;  /* 0x0000000638027c20 */ /* 0x000fe20008410000 */
[----:B--2---:R-:W-:Y:S01]  /*2500*/  FSEL R108, R35, -INF , P3 ;  /* 0xff800000236c7808 */ /* 0x004fe20001800000 */
[----:B------:R-:W-:Y:S01]  /*2510*/  FMUL.FTZ R87, R87, UR6 ;  /* 0x0000000657577c20 */ /* 0x000fe20008410000 */
[----:B------:R-:W-:Y:S01]  /*2520*/  FMNMX.FTZ R5, R106, R5, !PT ;  /* 0x000000056a057209 */ /* 0x000fe20007810000 */
[----:B------:R-:W2:Y:S01]  /*2530*/  MUFU.TANH R46, R46 ;  /* 0x0000002e002e7308 */ /* 0x000ea20000002400 */
[----:B------:R-:W-:Y:S01]  /*2540*/  ISETP.GT.AND P3, PT, R10, 0x19, PT ;  /* 0x000000190a00780c */ /* 0x000fe20003f64270 */
[----:B------:R-:W-:Y:S01]  /*2550*/  SHFL.IDX PT, R26, R26, RZ, 0x1c1f ;  /* 0x001c1fff1a1a7589 */ /* 0x000fe200000e0000 */
[----:B------:R-:W-:Y:S01]  /*2560*/  FSEL R110, R110, -INF , P4 ;  /* 0xff8000006e6e7808 */ /* 0x000fe20002000000 */
[----:B------:R-:W-:Y:S01]  /*2570*/  ULDC UR4, c[0x0][0x988] ;  /* 0x0002620000047ab9 */ /* 0x000fe20000000800 */
[----:B------:R-:W-:Y:S01]  /*2580*/  FMNMX.FTZ R5, R108, R5, !PT ;  /* 0x000000056c057209 */ /* 0x000fe20007810000 */
[----:B------:R-:W-:Y:S01]  /*2590*/  FMUL.FTZ R88, R24, UR6 ;  /* 0x0000000618587c20 */ /* 0x000fe20008410000 */
[----:B------:R-:W-:Y:S01]  /*25a0*/  ISETP.GT.AND P4, PT, R10, 0x20, PT ;  /* 0x000000200a00780c */ /* 0x000fe20003f84270 */
[----:B------:R-:W4:Y:S01]  /*25b0*/  MUFU.TANH R47, R47 ;  /* 0x0000002f002f7308 */ /* 0x000f220000002400 */
[----:B-1----:R-:W-:Y:S01]  /*25c0*/  FSEL R112, R39, -INF , P3 ;  /* 0xff80000027707808 */ /* 0x002fe20001800000 */
[----:B------:R-:W-:Y:S01]  /*25d0*/  FMUL.FTZ R64, R64, UR6 ;  /* 0x0000000640407c20 */ /* 0x000fe20008410000 */
[----:B------:R-:W-:Y:S01]  /*25e0*/  FMNMX.FTZ R5, R110, R5, !PT ;  /* 0x000000056e057209 */ /* 0x000fe20007810000 */
[----:B------:R-:W-:Y:S01]  /*25f0*/  FMUL.FTZ R24, R37, UR6 ;  /* 0x0000000625187c20 */ /* 0x000fe20008410000 */
[----:B------:R-:W-:Y:S01]  /*2600*/  ISETP.GT.AND P3, PT, R10, 0x21, PT ;  /* 0x000000210a00780c */ /* 0x000fe20003f64270 */
[----:B------:R-:W-:Y:S01]  /*2610*/  FMUL.FTZ R68, R68, UR6 ;  /* 0x0000000644447c20 */ /* 0x000fe20008410000 */
[----:B---3--:R-:W-:Y:S01]  /*2620*/  FSEL R114, R42, -INF , P4 ;  /* 0xff8000002a727808 */ /* 0x008fe20002000000 */
[----:B------:R-:W1:Y:S01]  /*2630*/  MUFU.TANH R50, R50 ;  /* 0x0000003200327308 */ /* 0x000e620000002400 */
[----:B------:R-:W-:Y:S01]  /*2640*/  FMNMX.FTZ R5, R112, R5, !PT ;  /* 0x0000000570057209 */ /* 0x000fe20007810000 */
[----:B------:R-:W-:Y:S01]  /*2650*/  FMUL.FTZ R21, R41, UR6 ;  /* 0x0000000629157c20 */ /* 0x000fe20008410000 */
[----:B------:R-:W-:Y:S01]  /*2660*/  ISETP.GT.AND P4, PT, R10, 0x28, PT ;  /* 0x000000280a00780c */ /* 0x000fe20003f84270 */
[----:B------:R-:W-:Y:S01]  /*2670*/  FMUL.FTZ R72, R72, UR6 ;  /* 0x0000000648487c20 */ /* 0x000fe20008410000 */
[----:B0-----:R-:W-:Y:S01]  /*2680*/  FSEL R100, R43, -INF , P3 ;  /* 0xff8000002b647808 */ /* 0x001fe20001800000 */
[----:B------:R-:W-:Y:S01]  /*2690*/  FMUL.FTZ R76, R76, UR6 ;  /* 0x000000064c4c7c20 */ /* 0x000fe20008410000 */
[----:B------:R-:W-:Y:S01]  /*26a0*/  FMNMX.FTZ R5, R114, R5, !PT ;  /* 0x0000000572057209 */ /* 0x000fe20007810000 */
[----:B------:R-:W0:Y:S01]  /*26b0*/  MUFU.TANH R51, R51 ;  /* 0x0000003300337308 */ /* 0x000e220000002400 */
[----:B------:R-:W-:Y:S01]  /*26c0*/  ISETP.GT.AND P3, PT, R10, 0x29, PT ;  /* 0x000000290a00780c */ /* 0x000fe20003f64270 */
[----:B------:R-:W-:Y:S01]  /*26d0*/  FMUL.FTZ R14, R45, UR6 ;  /* 0x000000062d0e7c20 */ /* 0x000fe20008410000 */
[----:B--2---:R-:W-:Y:S01]  /*26e0*/  FSEL R98, R46, -INF , P4 ;  /* 0xff8000002e627808 */ /* 0x004fe20002000000 */
[----:B------:R-:W-:Y:S01]  /*26f0*/  FMUL.FTZ R80, R80, UR6 ;  /* 0x0000000650507c20 */ /* 0x000fe20008410000 */
[----:B------:R-:W-:Y:S01]  /*2700*/  FMNMX.FTZ R5, R100, R5, !PT ;  /* 0x0000000564057209 */ /* 0x000fe20007810000 */
[----:B------:R-:W-:Y:S01]  /*2710*/  FMUL.FTZ R13, R49, UR6 ;  /* 0x00000006310d7c20 */ /* 0x000fe20008410000 */
[----:B------:R-:W-:Y:S01]  /*2720*/  ISETP.GT.AND P4, PT, R10, 0x30, PT ;  /* 0x000000300a00780c */ /* 0x000fe20003f84270 */
[----:B------:R-:W2:Y:S01]  /*2730*/  MUFU.TANH R54, R54 ;  /* 0x0000003600367308 */ /* 0x000ea20000002400 */
[----:B----4-:R-:W-:Y:S01]  /*2740*/  FSEL R96, R47, -INF , P3 ;  /* 0xff8000002f607808 */ /* 0x010fe20001800000 */
[----:B------:R-:W-:Y:S01]  /*2750*/  FMUL.FTZ R84, R84, UR6 ;  /* 0x0000000654547c20 */ /* 0x000fe20008410000 */
[----:B------:R-:W-:Y:S01]  /*2760*/  FMNMX.FTZ R35, R98, R5, !PT ;  /* 0x0000000562237209 */ /* 0x000fe20007810000 */
[----:B------:R-:W-:Y:S01]  /*2770*/  FMUL.FTZ R5, R74, UR6 ;  /* 0x000000064a057c20 */ /* 0x000fe20008410000 */
[----:B------:R-:W-:Y:S01]  /*2780*/  ISETP.GT.AND P3, PT, R10, 0x31, PT ;  /* 0x000000310a00780c */ /* 0x000fe20003f64270 */
[----:B------:R-:W-:Y:S01]  /*2790*/  FMUL.FTZ R4, R53, UR6 ;  /* 0x0000000635047c20 */ /* 0x000fe20008410000 */
[----:B-1----:R-:W-:Y:S01]  /*27a0*/  FSEL R94, R50, -INF , P4 ;  /* 0xff800000325e7808 */ /* 0x002fe20002000000 */
        /* <DEDUP_REMOVED lines=8> */
[----:B------:R-:W-:Y:S01]  /*2830*/  MUFU.TANH R58, R58 ;  /* 0x0000003a003a7308 */ /* 0x000fe20000002400 */
[----:B------:R-:W-:Y:S01]  /*2840*/  ISETP.GT.AND P3, PT, R10, 0x39, PT ;  /* 0x000000390a00780c */ /* 0x000fe20003f64270 */
[----:B------:R-:W-:Y:S01]  /*2850*/  FMUL.FTZ R65, R65, UR6 ;  /* 0x0000000641417c20 */ /* 0x000fe20008410000 */
[----:B--2---:R-:W-:Y:S01]  /*2860*/  FSEL R74, R54, -INF , P4 ;  /* 0xff800000364a7808 */ /* 0x004fe20002000000 */
[----:B------:R-:W-:Y:S01]  /*2870*/  FMUL.FTZ R69, R69, UR6 ;  /* 0x0000000645457c20 */ /* 0x000fe20008410000 */
[----:B------:R-:W-:Y:S01]  /*2880*/  FMNMX.FTZ R35, R92, R35, !PT ;  /* 0x000000235c237209 */ /* 0x000fe20007810000 */
[----:B------:R-:W-:Y:S01]  /*2890*/  FMUL.FTZ R73, R73, UR6 ;  /* 0x0000000649497c20 */ /* 0x000fe20008410000 */
[----:B------:R-:W-:Y:S01]  /*28a0*/  ISETP.GT.AND P4, PT, R10, 0x40, PT ;  /* 0x000000400a00780c */ /* 0x000fe20003f84270 */
[----:B------:R-:W0:Y:S01]  /*28b0*/  MUFU.TANH R59, R59 ;  /* 0x0000003b003b7308 */ /* 0x000e220000002400 */
[----:B------:R-:W-:Y:S01]  /*28c0*/  FMNMX.FTZ R35, R74, R35, !PT ;  /* 0x000000234a237209 */ /* 0x000fe20007810000 */
[----:B------:R-:W-:Y:S01]  /*28d0*/  FMUL.FTZ R77, R77, UR6 ;  /* 0x000000064d4d7c20 */ /* 0x000fe20008410000 */
[----:B------:R-:W-:Y:S01]  /*28e0*/  FMUL.FTZ R81, R81, UR6 ;  /* 0x0000000651517c20 */ /* 0x000fe20008410000 */
[----:B------:R-:W-:Y:S01]  /*28f0*/  FMUL.FTZ R85, R85, UR6 ;  /* 0x0000000655557c20 */ /* 0x000fe20008410000 */
[----:B------:R2:W-:Y:S01]  /*2900*/  @!P1 SYNCS.ARRIVE.TRANS64.RED.A1T0 RZ, [R0+URZ], RZ ;  /* 0x000000ff00ff99a7 */ /* 0x0005e2000810043f */
[----:B------:R-:W-:Y:S01]  /*2910*/  @UP0 ULDC UR6, c[0x0][0x44c] ;  /* 0x0001130000060ab9 */ /* 0x000fe20000000800 */
[----:B------:R-:W-:Y:S01]  /*2920*/  UIMAD UR8, UR60, UR8, -UR9 ;  /* 0x000000083c0872a4 */ /* 0x000fe2000f8e0a09 */
[----:B------:R-:W3:Y:S01]  /*2930*/  MUFU.TANH R36, R62 ;  /* 0x0000003e00247308 */ /* 0x000ee20000002400 */
[----:B------:R-:W-:-:S07]  /*2940*/  UMOV UR5, UR39 ;  /* 0x0000002700057c82 */ /* 0x000fce0008000000 */
[----:B------:R-:W4:Y:S08]  /*2950*/  MUFU.TANH R63, R63 ;  /* 0x0000003f003f7308 */ /* 0x000f300000002400 */
[----:B------:R1:W-:Y:S08]  /*2960*/  MUFU.TANH R40, R70 ;  /* 0x0000004600287308 */ /* 0x0003f00000002400 */
[----:B------:R5:W2:Y:S01]  /*2970*/  MUFU.TANH R32, R66 ;  /* 0x0000004200207308 */ /* 0x000aa20000002400 */
[----:B-1----:R-:W-:-:S02]  /*2980*/  FSEL R70, R55, -INF , P3 ;  /* 0xff80000037467808 */ /* 0x002fc40001800000 */
[----:B------:R-:W-:Y:S02]  /*2990*/  ISETP.GT.AND P3, PT, R10, 0x41, PT ;  /* 0x000000410a00780c */ /* 0x000fe40003f64270 */
[----:B------:R-:W-:Y:S02]  /*29a0*/  FMNMX.FTZ R35, R70, R35, !PT ;  /* 0x0000002346237209 */ /* 0x000fe40007810000 */
[----:B0-----:R-:W-:Y:S01]  /*29b0*/  FSEL R62, R59, -INF , P3 ;  /* 0xff8000003b3e7808 */ /* 0x001fe20001800000 */
[----:B------:R-:W0:Y:S01]  /*29c0*/  MUFU.TANH R67, R67 ;  /* 0x0000004300437308 */ /* 0x000e220000002400 */
[----:B-----5:R-:W-:Y:S02]  /*29d0*/  FSEL R66, R58, -INF , P4 ;  /* 0xff8000003a427808 */ /* 0x020fe40002000000 */
[----:B------:R-:W-:Y:S02]  /*29e0*/  ISETP.GT.AND P4, PT, R10, 0x48, PT ;  /* 0x000000480a00780c */ /* 0x000fe40003f84270 */
[----:B------:R-:W-:-:S02]  /*29f0*/  FMNMX.FTZ R35, R66, R35, !PT ;  /* 0x0000002342237209 */ /* 0x000fc40007810000 */
[----:B------:R-:W-:Y:S01]  /*2a00*/  ISETP.GT.AND P3, PT, R10, 0x49, PT ;  /* 0x000000490a00780c */ /* 0x000fe20003f64270 */
[----:B------:R-:W1:Y:S01]  /*2a10*/  MUFU.TANH R42, R71 ;  /* 0x00000047002a7308 */ /* 0x000e620000002400 */
[----:B---3--:R-:W-:Y:S02]  /*2a20*/  FSEL R30, R36, -INF , P4 ;  /* 0xff800000241e7808 */ /* 0x008fe40002000000 */
[----:B------:R-:W-:Y:S02]  /*2a30*/  FMNMX.FTZ R35, R62, R35, !PT ;  /* 0x000000233e237209 */ /* 0x000fe40007810000 */
[----:B------:R-:W-:Y:S02]  /*2a40*/  ISETP.GT.AND P4, PT, R10, 0x50, PT ;  /* 0x000000500a00780c */ /* 0x000fe40003f84270 */
[----:B----4-:R-:W-:Y:S01]  /*2a50*/  FSEL R34, R63, -INF , P3 ;  /* 0xff8000003f227808 */ /* 0x010fe20001800000 */
[----:B------:R-:W3:Y:S01]  /*2a60*/  MUFU.TANH R5, R5 ;  /* 0x0000000500057308 */ /* 0x000ee20000002400 */
[----:B------:R-:W-:-:S02]  /*2a70*/  FMNMX.FTZ R35, R30, R35, !PT ;  /* 0x000000231e237209 */ /* 0x000fc40007810000 */
[----:B------:R-:W-:Y:S02]  /*2a80*/  ISETP.GT.AND P3, PT, R10, 0x51, PT ;  /* 0x000000510a00780c */ /* 0x000fe40003f64270 */
[----:B--2---:R-:W-:Y:S02]  /*2a90*/  FSEL R32, R32, -INF , P4 ;  /* 0xff80000020207808 */ /* 0x004fe40002000000 */
[----:B------:R-:W-:Y:S01]  /*2aa0*/  FMNMX.FTZ R35, R34, R35, !PT ;  /* 0x0000002322237209 */ /* 0x000fe20007810000 */
[----:B------:R-:W2:Y:S01]  /*2ab0*/  MUFU.TANH R46, R75 ;  /* 0x0000004b002e7308 */ /* 0x000ea20000002400 */
[----:B------:R-:W-:Y:S02]  /*2ac0*/  ISETP.GT.AND P4, PT, R10, 0x58, PT ;  /* 0x000000580a00780c */ /* 0x000fe40003f84270 */
[----:B0-----:R-:W-:Y:S02]  /*2ad0*/  FSEL R36, R67, -INF , P3 ;  /* 0xff80000043247808 */ /* 0x001fe40001800000 */
[----:B------:R-:W-:-:S02]  /*2ae0*/  FMNMX.FTZ R35, R32, R35, !PT ;  /* 0x0000002320237209 */ /* 0x000fc40007810000 */
[----:B------:R-:W-:Y:S01]  /*2af0*/  ISETP.GT.AND P3, PT, R10, 0x59, PT ;  /* 0x000000590a00780c */ /* 0x000fe20003f64270 */
[----:B------:R-:W0:Y:S01]  /*2b00*/  MUFU.TANH R48, R78 ;  /* 0x0000004e00307308 */ /* 0x000e220000002400 */
[----:B------:R-:W-:Y:S02]  /*2b10*/  FSEL R40, R40, -INF , P4 ;  /* 0xff80000028287808 */ /* 0x000fe40002000000 */
[----:B------:R-:W-:Y:S02]  /*2b20*/  FMNMX.FTZ R35, R36, R35, !PT ;  /* 0x0000002324237209 */ /* 0x000fe40007810000 */
[----:B------:R-:W-:Y:S02]  /*2b30*/  ISETP.GT.AND P4, PT, R10, 0x60, PT ;  /* 0x000000600a00780c */ /* 0x000fe40003f84270 */
[----:B-1----:R-:W-:Y:S01]  /*2b40*/  FSEL R42, R42, -INF , P3 ;  /* 0xff8000002a2a7808 */ /* 0x002fe20001800000 */
[----:B------:R-:W1:Y:S01]  /*2b50*/  MUFU.TANH R50, R79 ;  /* 0x0000004f00327308 */ /* 0x000e620000002400 */
[----:B------:R-:W-:-:S02]  /*2b60*/  FMNMX.FTZ R35, R40, R35, !PT ;  /* 0x0000002328237209 */ /* 0x000fc40007810000 */
[----:B------:R-:W-:Y:S02]  /*2b70*/  ISETP.GT.AND P3, PT, R10, 0x61, PT ;  /* 0x000000610a00780c */ /* 0x000fe40003f64270 */
[----:B---3--:R-:W-:Y:S02]  /*2b80*/  FSEL R44, R5, -INF , P4 ;  /* 0xff800000052c7808 */ /* 0x008fe40002000000 */
[----:B------:R-:W-:Y:S01]  /*2b90*/  FMNMX.FTZ R35, R42, R35, !PT ;  /* 0x000000232a237209 */ /* 0x000fe20007810000 */
[----:B------:R-:W3:Y:S01]  /*2ba0*/  MUFU.TANH R52, R82 ;  /* 0x0000005200347308 */ /* 0x000ee20000002400 */
[----:B------:R-:W-:Y:S02]  /*2bb0*/  ISETP.GT.AND P4, PT, R10, 0x68, PT ;  /* 0x000000680a00780c */ /* 0x000fe40003f84270 */
[----:B--2---:R-:W-:Y:S02]  /*2bc0*/  FSEL R46, R46, -INF , P3 ;  /* 0xff8000002e2e7808 */ /* 0x004fe40001800000 */
[----:B------:R-:W-:-:S02]  /*2bd0*/  FMNMX.FTZ R35, R44, R35, !PT ;  /* 0x000000232c237209 */ /* 0x000fc40007810000 */
[----:B------:R-:W-:Y:S01]  /*2be0*/  ISETP.GT.AND P3, PT, R10, 0x69, PT ;  /* 0x000000690a00780c */ /* 0x000fe20003f64270 */
[----:B------:R-:W2:Y:S01]  /*2bf0*/  MUFU.TANH R54, R83 ;  /* 0x0000005300367308 */ /* 0x000ea20000002400 */
[----:B0-----:R-:W-:Y:S02]  /*2c00*/  FSEL R48, R48, -INF , P4 ;  /* 0xff80000030307808 */ /* 0x001fe40002000000 */
[----:B------:R-:W-:Y:S02]  /*2c10*/  FMNMX.FTZ R35, R46, R35, !PT ;  /* 0x000000232e237209 */ /* 0x000fe40007810000 */
[----:B------:R-:W-:Y:S02]  /*2c20*/  ISETP.GT.AND P4, PT, R10, 0x70, PT ;  /* 0x000000700a00780c */ /* 0x000fe40003f84270 */
[----:B-1----:R-:W-:Y:S01]  /*2c30*/  FSEL R50, R50, -INF , P3 ;  /* 0xff80000032327808 */ /* 0x002fe20001800000 */
[----:B------:R-:W0:Y:S01]  /*2c40*/  MUFU.TANH R56, R86 ;  /* 0x0000005600387308 */ /* 0x000e220000002400 */
[----:B------:R-:W-:-:S02]  /*2c50*/  FMNMX.FTZ R35, R48, R35, !PT ;  /* 0x0000002330237209 */ /* 0x000fc40007810000 */
[----:B------:R-:W-:Y:S02]  /*2c60*/  ISETP.GT.AND P3, PT, R10, 0x71, PT ;  /* 0x000000710a00780c */ /* 0x000fe40003f64270 */
[----:B---3--:R-:W-:Y:S02]  /*2c70*/  FSEL R52, R52, -INF , P4 ;  /* 0xff80000034347808 */ /* 0x008fe40002000000 */
[----:B------:R-:W-:Y:S01]  /*2c80*/  FMNMX.FTZ R35, R50, R35, !PT ;  /* 0x0000002332237209 */ /* 0x000fe20007810000 */
[----:B------:R-:W1:Y:S01]  /*2c90*/  MUFU.TANH R58, R87 ;  /* 0x00000057003a7308 */ /* 0x000e620000002400 */
[----:B------:R-:W-:Y:S02]  /*2ca0*/  ISETP.GT.AND P4, PT, R10, 0x78, PT ;  /* 0x000000780a00780c */ /* 0x000fe40003f84270 */
[----:B--2---:R-:W-:Y:S02]  /*2cb0*/  FSEL R54, R54, -INF , P3 ;  /* 0xff80000036367808 */ /* 0x004fe40001800000 */
[----:B------:R-:W-:-:S02]  /*2cc0*/  FMNMX.FTZ R35, R52, R35, !PT ;  /* 0x0000002334237209 */ /* 0x000fc40007810000 */
[----:B------:R-:W-:Y:S01]  /*2cd0*/  ISETP.GT.AND P3, PT, R10, 0x79, PT ;  /* 0x000000790a00780c */ /* 0x000fe20003f64270 */
[----:B------:R-:W2:Y:S01]  /*2ce0*/  MUFU.TANH R88, R88 ;  /* 0x0000005800587308 */ /* 0x000ea20000002400 */
[----:B0-----:R-:W-:Y:S02]  /*2cf0*/  FSEL R56, R56, -INF , P4 ;  /* 0xff80000038387808 */ /* 0x001fe40002000000 */
[----:B------:R-:W-:-:S04]  /*2d00*/  FMNMX.FTZ R35, R54, R35, !PT ;  /* 0x0000002336237209 */ /* 0x000fc80007810000 */
[----:B------:R-:W-:Y:S01]  /*2d10*/  FMNMX.FTZ R35, R56, R35, !PT ;  /* 0x0000002338237209 */ /* 0x000fe20007810000 */
[----:B------:R-:W0:Y:S01]  /*2d20*/  MUFU.TANH R89, R89 ;  /* 0x0000005900597308 */ /* 0x000e220000002400 */
[----:B-1----:R-:W-:-:S04]  /*2d30*/  FSEL R58, R58, -INF , P3 ;  /* 0xff8000003a3a7808 */ /* 0x002fc80001800000 */
[----:B------:R-:W-:-:S03]  /*2d40*/  FMNMX.FTZ R35, R58, R35, !PT ;  /* 0x000000233a237209 */ /* 0x000fc60007810000 */
[----:B------:R-:W1:Y:S02]  /*2d50*/  MUFU.TANH R91, R91 ;  /* 0x0000005b005b7308 */ /* 0x000e640000002400 */
[----:B------:R-:W3:Y:S06]  /*2d60*/  SHFL.BFLY PT, R10, R35, 0x2, 0x1f ;  /* 0x0c401f00230a7f89 */ /* 0x000eec00000e0000 */
[----:B------:R-:W4:Y:S08]  /*2d70*/  MUFU.TANH R90, R90 ;  /* 0x0000005a005a7308 */ /* 0x000f300000002400 */
[----:B------:R-:W5:Y:S08]  /*2d80*/  MUFU.TANH R28, R28 ;  /* 0x0000001c001c7308 */ /* 0x000f700000002400 */
[----:B------:R-:W5:Y:S01]  /*2d90*/  MUFU.TANH R29, R29 ;  /* 0x0000001d001d7308 */ /* 0x000f620000002400 */
[----:B---3--:R-:W-:-:S05]  /*2da0*/  FMNMX.FTZ R5, R35, R10, !PT ;  /* 0x0000000a23057209 */ /* 0x008fca0007810000 */
[----:B------:R-:W3:Y:S02]  /*2db0*/  SHFL.BFLY PT, R10, R5, 0x1, 0x1f ;  /* 0x0c201f00050a7f89 */ /* 0x000ee400000e0000 */
[----:B------:R-:W5:Y:S08]  /*2dc0*/  MUFU.TANH R25, R25 ;  /* 0x0000001900197308 */ /* 0x000f700000002400 */
[----:B------:R1:W-:Y:S08]  /*2dd0*/  MUFU.TANH R37, R64 ;  /* 0x0000004000257308 */ /* 0x0003f00000002400 */
[----:B------:R-:W5:Y:S01]  /*2de0*/  MUFU.TANH R24, R24 ;  /* 0x0000001800187308 */ /* 0x000f620000002400 */
[----:B---3--:R-:W-:Y:S01]  /*2df0*/  FMNMX.FTZ R10, R5, R10, !PT ;  /* 0x0000000a050a7209 */ /* 0x008fe20007810000 */
[----:B------:R-:W-:-:S06]  /*2e00*/  IMAD.U32 R5, RZ, RZ, UR4 ;  /* 0x00000004ff057e24 */ /* 0x000fcc000f8e00ff */
[----:B------:R-:W-:Y:S01]  /*2e10*/  MUFU.TANH R20, R20 ;  /* 0x0000001400147308 */ /* 0x000fe20000002400 */
[----:B------:R-:W-:Y:S01]  /*2e20*/  UIADD3 UR4, UR7, -0x2, URZ ;  /* 0xfffffffe07047890 */ /* 0x000fe2000fffe03f */
[C---:B------:R-:W-:Y:S01]  /*2e30*/  FSETP.NEU.FTZ.AND P3, PT, R10.reuse, -INF , PT ;  /* 0xff8000000a00780b */ /* 0x040fe20003f7d000 */
[----:B------:R-:W-:Y:S01]  /*2e40*/  FMUL.FTZ R35, R10, R5 ;  /* 0x000000050a237220 */ /* 0x000fe20000410000 */
[----:B------:R-:W-:-:S04]  /*2e50*/  UIMAD.WIDE.U32 UR6, UR39, UR6, URZ ;  /* 0x00000006270672a5 */ /* 0x000fc8000f8e003f */
[----:B------:R-:W-:Y:S01]  /*2e60*/  FSEL R35, R35, RZ, P3 ;  /* 0x000000ff23237208 */ /* 0x000fe20001800000 */
[----:B------:R5:W-:Y:S04]  /*2e70*/  MUFU.TANH R39, R68 ;  /* 0x0000004400277308 */ /* 0x000be80000002400 */
[-CC-:B------:R-:W-:Y:S01]  /*2e80*/  FFMA.FTZ R181, R38, R5.reuse, -R35.reuse ;  /* 0x0000000526b57223 */ /* 0x180fe20000010823 */
[----:B------:R-:W-:Y:S02]  /*2e90*/  VIADD R38, R31, -UR9 ;  /* 0x800000091f267c36 */ /* 0x000fe40008000000 */
[-CC-:B------:R-:W-:Y:S01]  /*2ea0*/  FFMA.FTZ R183, R102, R5.reuse, -R35.reuse ;  /* 0x0000000566b77223 */ /* 0x180fe20000010823 */
[-CC-:B------:R-:W-:Y:S01]  /*2eb0*/  FFMA.FTZ R177, R106, R5.reuse, -R35.reuse ;  /* 0x000000056ab17223 */ /* 0x180fe20000010823 */
[----:B------:R-:W3:Y:S01]  /*2ec0*/  MUFU.TANH R21, R21 ;  /* 0x0000001500157308 */ /* 0x000ee20000002400 */
[-C--:B------:R-:W-:Y:S01]  /*2ed0*/  FFMA.FTZ R108, R108, R5.reuse, -R35 ;  /* 0x000000056c6c7223 */ /* 0x080fe20000010823 */
[----:B------:R-:W-:Y:S01]  /*2ee0*/  VIADDMNMX R27, R26, R38, R27, PT ;  /* 0x000000261a1b7246 */ /* 0x000fe2000380011b */
[-CC-:B------:R-:W-:Y:S01]  /*2ef0*/  FFMA.FTZ R38, R104, R5.reuse, -R35.reuse ;  /* 0x0000000568267223 */ /* 0x180fe20000010823 */
[-CC-:B------:R-:W-:Y:S01]  /*2f00*/  FFMA.FTZ R175, R98, R5.reuse, -R35.reuse ;  /* 0x0000000562af7223 */ /* 0x180fe20000010823 */
[-CC-:B------:R-:W-:Y:S01]  /*2f10*/  FFMA.FTZ R179, R110, R5.reuse, -R35.reuse ;  /* 0x000000056eb37223 */ /* 0x180fe20000010823 */
[C---:B------:R-:W-:Y:S01]  /*2f20*/  ISETP.GT.AND P3, PT, R27.reuse, RZ, PT ;  /* 0x000000ff1b00720c */ /* 0x040fe20003f64270 */
[-CC-:B------:R-:W-:Y:S01]  /*2f30*/  FFMA.FTZ R112, R112, R5.reuse, -R35.reuse ;  /* 0x0000000570707223 */ /* 0x180fe20000010823 */
[C---:B------:R-:W-:Y:S01]  /*2f40*/  ISETP.GT.AND P4, PT, R27.reuse, 0x1, PT ;  /* 0x000000011b00780c */ /* 0x040fe20003f84270 */
[----:B------:R3:W-:Y:S01]  /*2f50*/  MUFU.TANH R116, R72 ;  /* 0x0000004800747308 */ /* 0x0007e20000002400 */
[----:B------:R-:W-:Y:S01]  /*2f60*/  ISETP.GT.AND P5, PT, R27, 0x8, PT ;  /* 0x000000081b00780c */ /* 0x000fe20003fa4270 */
[-CC-:B------:R-:W-:Y:S01]  /*2f70*/  FFMA.FTZ R169, R94, R5.reuse, -R35.reuse ;  /* 0x000000055ea97223 */ /* 0x180fe20000010823 */
[----:B--2---:R-:W-:Y:S01]  /*2f80*/  FSEL R88, R88, -INF , P3 ;  /* 0xff80000058587808 */ /* 0x004fe20001800000 */
[-CC-:B------:R-:W-:Y:S01]  /*2f90*/  FFMA.FTZ R173, R114, R5.reuse, -R35.reuse ;  /* 0x0000000572ad7223 */ /* 0x180fe20000010823 */
[----:B0-----:R-:W-:Y:S01]  /*2fa0*/  FSEL R89, R89, -INF , P4 ;  /* 0xff80000059597808 */ /* 0x001fe20002000000 */
[-CC-:B------:R-:W-:Y:S01]  /*2fb0*/  FFMA.FTZ R171, R74, R5.reuse, -R35.reuse ;  /* 0x000000054aab7223 */ /* 0x180fe20000010823 */
[----:B------:R-:W-:Y:S01]  /*2fc0*/  ISETP.GT.AND P3, PT, R27, 0x9, PT ;  /* 0x000000091b00780c */ /* 0x000fe20003f64270 */
[----:B------:R-:W-:Y:S01]  /*2fd0*/  MUFU.TANH R15, R15 ;  /* 0x0000000f000f7308 */ /* 0x000fe20000002400 */
[----:B-1----:R-:W-:Y:S01]  /*2fe0*/  FSEL R64, R91, -INF , P5 ;  /* 0xff8000005b407808 */ /* 0x002fe20002800000 */
[--C-:B------:R-:W-:Y:S01]  /*2ff0*/  FFMA.FTZ R165, R66, R5, -R35.reuse ;  /* 0x0000000542a57223 */ /* 0x100fe20000010823 */
[----:B------:R-:W-:Y:S01]  /*3000*/  FMNMX.FTZ R31, R88, R89, !PT ;  /* 0x00000059581f7209 */ /* 0x000fe20007810000 */
[-CC-:B------:R-:W-:Y:S01]  /*3010*/  FFMA.FTZ R33, R33, R5.reuse, -R35.reuse ;  /* 0x0000000521217223 */ /* 0x180fe20000010823 */
[C---:B------:R-:W-:Y:S01]  /*3020*/  ISETP.GT.AND P4, PT, R27.reuse, 0x10, PT ;  /* 0x000000101b00780c */ /* 0x040fe20003f84270 */
[--C-:B------:R-:W-:Y:S01]  /*3030*/  FFMA.FTZ R167, R30, R5, -R35.reuse ;  /* 0x000000051ea77223 */ /* 0x100fe20000010823 */
[----:B----4-:R-:W-:Y:S01]  /*3040*/  FSEL R90, R90, -INF , P3 ;  /* 0xff8000005a5a7808 */ /* 0x010fe20001800000 */
[----:B------:R0:W-:Y:S01]  /*3050*/  MUFU.TANH R118, R76 ;  /* 0x0000004c00767308 */ /* 0x0001e20000002400 */
[----:B------:R-:W-:Y:S01]  /*3060*/  FMNMX.FTZ R31, R64, R31, !PT ;  /* 0x0000001f401f7209 */ /* 0x000fe20007810000 */
[-CC-:B------:R-:W-:Y:S01]  /*3070*/  FFMA.FTZ R30, R34, R5.reuse, -R35.reuse ;  /* 0x00000005221e7223 */ /* 0x180fe20000010823 */
[C---:B------:R-:W-:Y:S01]  /*3080*/  ISETP.GT.AND P3, PT, R27.reuse, 0x11, PT ;  /* 0x000000111b00780c */ /* 0x040fe20003f64270 */
[-CC-:B------:R-:W-:Y:S01]  /*3090*/  FFMA.FTZ R161, R32, R5.reuse, -R35.reuse ;  /* 0x0000000520a17223 */ /* 0x180fe20000010823 */
[----:B-----5:R-:W-:Y:S01]  /*30a0*/  FSEL R68, R28, -INF , P4 ;  /* 0xff8000001c447808 */ /* 0x020fe20002000000 */
[--C-:B------:R-:W-:Y:S01]  /*30b0*/  FFMA.FTZ R28, R70, R5, -R35.reuse ;  /* 0x00000005461c7223 */ /* 0x100fe20000010823 */
[----:B------:R-:W-:Y:S01]  /*30c0*/  FMNMX.FTZ R31, R90, R31, !PT ;  /* 0x0000001f5a1f7209 */ /* 0x000fe20007810000 */
[----:B------:R-:W1:Y:S01]  /*30d0*/  MUFU.TANH R14, R14 ;  /* 0x0000000e000e7308 */ /* 0x000e620000002400 */
[----:B------:R-:W-:Y:S01]  /*30e0*/  ISETP.GT.AND P4, PT, R27, 0x18, PT ;  /* 0x000000181b00780c */ /* 0x000fe20003f84270 */
[-CC-:B------:R-:W-:Y:S01]  /*30f0*/  FFMA.FTZ R32, R36, R5.reuse, -R35.reuse ;  /* 0x0000000524207223 */ /* 0x180fe20000010823 */
[----:B---3--:R-:W-:Y:S01]  /*3100*/  FSEL R72, R29, -INF , P3 ;  /* 0xff8000001d487808 */ /* 0x008fe20001800000 */
[--C-:B------:R-:W-:Y:S01]  /*3110*/  FFMA.FTZ R163, R40, R5, -R35.reuse ;  /* 0x0000000528a37223 */ /* 0x100fe20000010823 */
[----:B------:R-:W-:Y:S01]  /*3120*/  FMNMX.FTZ R31, R68, R31, !PT ;  /* 0x0000001f441f7209 */ /* 0x000fe20007810000 */
[-CC-:B------:R-:W-:Y:S01]  /*3130*/  FFMA.FTZ R42, R42, R5.reuse, -R35.reuse ;  /* 0x000000052a2a7223 */ /* 0x180fe20000010823 */
[----:B------:R-:W-:Y:S01]  /*3140*/  ISETP.GT.AND P3, PT, R27, 0x19, PT ;  /* 0x000000191b00780c */ /* 0x000fe20003f64270 */
[----:B------:R-:W-:Y:S01]  /*3150*/  MUFU.TANH R12, R12 ;  /* 0x0000000c000c7308 */ /* 0x000fe20000002400 */
[----:B0-----:R-:W-:Y:S01]  /*3160*/  FSEL R76, R25, -INF , P4 ;  /* 0xff800000194c7808 */ /* 0x001fe20002000000 */
[--C-:B------:R-:W-:Y:S01]  /*3170*/  FFMA.FTZ R44, R44, R5, -R35.reuse ;  /* 0x000000052c2c7223 */ /* 0x100fe20000010823 */
[----:B------:R-:W-:Y:S01]  /*3180*/  FMNMX.FTZ R31, R72, R31, !PT ;  /* 0x0000001f481f7209 */ /* 0x000fe20007810000 */
[-CC-:B------:R-:W-:Y:S01]  /*3190*/  FFMA.FTZ R46, R46, R5.reuse, -R35.reuse ;  /* 0x000000052e2e7223 */ /* 0x180fe20000010823 */
[C---:B------:R-:W-:Y:S01]  /*31a0*/  ISETP.GT.AND P4, PT, R27.reuse, 0x20, PT ;  /* 0x000000201b00780c */ /* 0x040fe20003f84270 */
[--C-:B------:R-:W-:Y:S01]  /*31b0*/  FFMA.FTZ R48, R48, R5, -R35.reuse ;  /* 0x0000000530307223 */ /* 0x100fe20000010823 */
[----:B------:R-:W-:Y:S01]  /*31c0*/  FSEL R78, R24, -INF , P3 ;  /* 0xff800000184e7808 */ /* 0x000fe20001800000 */
[----:B------:R0:W-:Y:S01]  /*31d0*/  MUFU.TANH R120, R80 ;  /* 0x0000005000787308 */ /* 0x0001e20000002400 */
[----:B------:R-:W-:Y:S01]  /*31e0*/  FMNMX.FTZ R31, R76, R31, !PT ;  /* 0x0000001f4c1f7209 */ /* 0x000fe20007810000 */
[-CC-:B------:R-:W-:Y:S01]  /*31f0*/  FFMA.FTZ R50, R50, R5.reuse, -R35.reuse ;  /* 0x0000000532327223 */ /* 0x180fe20000010823 */
[----:B------:R-:W-:Y:S01]  /*3200*/  ISETP.GT.AND P3, PT, R27, 0x21, PT ;  /* 0x000000211b00780c */ /* 0x000fe20003f64270 */
[--C-:B------:R-:W-:Y:S01]  /*3210*/  FFMA.FTZ R52, R52, R5, -R35.reuse ;  /* 0x0000000534347223 */ /* 0x100fe20000010823 */
[----:B------:R-:W-:Y:S01]  /*3220*/  FMNMX.FTZ R31, R78, R31, !PT ;  /* 0x0000001f4e1f7209 */ /* 0x000fe20007810000 */
[-CC-:B------:R-:W-:Y:S01]  /*3230*/  FFMA.FTZ R54, R54, R5.reuse, -R35.reuse ;  /* 0x0000000536367223 */ /* 0x180fe20000010823 */
[----:B------:R-:W-:Y:S01]  /*3240*/  FSEL R82, R21, -INF , P3 ;  /* 0xff80000015527808 */ /* 0x000fe20001800000 */
[----:B------:R-:W2:Y:S01]  /*3250*/  MUFU.TANH R13, R13 ;  /* 0x0000000d000d7308 */ /* 0x000ea20000002400 */
[----:B0-----:R-:W-:Y:S01]  /*3260*/  FSEL R80, R20, -INF , P4 ;  /* 0xff80000014507808 */ /* 0x001fe20002000000 */
[-CC-:B------:R-:W-:Y:S01]  /*3270*/  FFMA.FTZ R20, R92, R5.reuse, -R35.reuse ;  /* 0x000000055c147223 */ /* 0x180fe20000010823 */
[C---:B------:R-:W-:Y:S01]  /*3280*/  ISETP.GT.AND P4, PT, R27.reuse, 0x28, PT ;  /* 0x000000281b00780c */ /* 0x040fe20003f84270 */
[----:B------:R-:W-:Y:S01]  /*3290*/  FFMA.FTZ R56, R56, R5, -R35 ;  /* 0x0000000538387223 */ /* 0x000fe20000010823 */
[----:B------:R-:W-:Y:S01]  /*32a0*/  FMNMX.FTZ R31, R80, R31, !PT ;  /* 0x0000001f501f7209 */ /* 0x000fe20007810000 */
[----:B------:R-:W-:Y:S01]  /*32b0*/  @UP0 ULDC UR9, c[0x0][0x450] ;  /* 0x0001140000090ab9 */ /* 0x000fe20000000800 */
[----:B------:R-:W-:Y:S01]  /*32c0*/  ISETP.GT.AND P3, PT, R27, 0x29, PT ;  /* 0x000000291b00780c */ /* 0x000fe20003f64270 */
[----:B------:R-:W0:Y:S01]  /*32d0*/  MUFU.TANH R11, R11 ;  /* 0x0000000b000b7308 */ /* 0x000e220000002400 */
[----:B------:R-:W-:Y:S01]  /*32e0*/  FMNMX.FTZ R31, R82, R31, !PT ;  /* 0x0000001f521f7209 */ /* 0x000fe20007810000 */
[----:B------:R-:W-:Y:S01]  /*32f0*/  @UP0 USHF.R.U32.HI UR5, URZ, UR9, UR7 ;  /* 0x000000093f050299 */ /* 0x000fe20008011607 */
[----:B-1----:R-:W-:-:S02]  /*3300*/  FSEL R86, R14, -INF , P3 ;  /* 0xff8000000e567808 */ /* 0x002fc40001800000 */
[----:B------:R-:W-:Y:S01]  /*3310*/  ISETP.GT.AND P3, PT, R27, 0x31, PT ;  /* 0x000000311b00780c */ /* 0x000fe20003f64270 */
[----:B------:R-:W-:Y:S02]  /*3320*/  UIADD3 UR8, UR8, UR5, URZ ;  /* 0x0000000508087290 */ /* 0x000fe4000fffe03f */
[----:B------:R1:W-:Y:S01]  /*3330*/  MUFU.TANH R122, R84 ;  /* 0x00000054007a7308 */ /* 0x0003e20000002400 */
[----:B--2---:R-:W-:Y:S01]  /*3340*/  FSEL R104, R13, -INF , P3 ;  /* 0xff8000000d687808 */ /* 0x004fe20001800000 */
[----:B------:R-:W-:Y:S01]  /*3350*/  USHF.R.S32.HI UR5, URZ, 0x1f, UR8 ;  /* 0x0000001f3f057899 */ /* 0x000fe20008011408 */
[----:B------:R-:W-:-:S03]  /*3360*/  ISETP.GT.AND P3, PT, R27, 0x39, PT ;  /* 0x000000391b00780c */ /* 0x000fc60003f64270 */
[----:B------:R-:W-:Y:S02]  /*3370*/  ULEA.HI UR5, UR5, UR8, URZ, 0x7 ;  /* 0x0000000805057291 */ /* 0x000fe4000f8f383f */
[----:B------:R-:W2:Y:S01]  /*3380*/  MUFU.TANH R4, R4 ;  /* 0x0000000400047308 */ /* 0x000ea20000002400 */
[----:B-1----:R-:W-:Y:S01]  /*3390*/  FSEL R84, R15, -INF , P4 ;  /* 0xff8000000f547808 */ /* 0x002fe20002000000 */
[----:B------:R-:W-:Y:S01]  /*33a0*/  USHF.R.S32.HI UR5, URZ, 0x7, UR5 ;  /* 0x000000073f057899 */ /* 0x000fe20008011405 */
[C---:B------:R-:W-:Y:S02]  /*33b0*/  ISETP.GT.AND P4, PT, R27.reuse, 0x30, PT ;  /* 0x000000301b00780c */ /* 0x040fe40003f84270 */
[----:B------:R-:W-:Y:S01]  /*33c0*/  FMNMX.FTZ R31, R84, R31, !PT ;  /* 0x0000001f541f7209 */ /* 0x000fe20007810000 */
[----:B------:R-:W-:Y:S01]  /*33d0*/  UISETP.LT.AND UP1, UPT, URZ, UR5, UPT ;  /* 0x000000053f00728c */ /* 0x000fe2000bf21270 */
[----:B------:R-:W-:Y:S01]  /*33e0*/  FSEL R102, R12, -INF , P4 ;  /* 0xff8000000c667808 */ /* 0x000fe20002000000 */
[----:B------:R-:W-:Y:S01]  /*33f0*/  MUFU.TANH R2, R2 ;  /* 0x0000000200027308 */ /* 0x000fe20000002400 */
[----:B------:R-:W-:Y:S01]  /*3400*/  FMNMX.FTZ R31, R86, R31, !PT ;  /* 0x0000001f561f7209 */ /* 0x000fe20007810000 */
[----:B------:R-:W-:Y:S01]  /*3410*/  USEL UR10, URZ, UR5, !UP1 ;  /* 0x000000053f0a7287 */ /* 0x000fe2000c800000 */
[----:B------:R-:W-:-:S02]  /*3420*/  ISETP.GT.AND P4, PT, R27, 0x38, PT ;  /* 0x000000381b00780c */ /* 0x000fc40003f84270 */
[----:B------:R-:W-:Y:S01]  /*3430*/  FMNMX.FTZ R31, R102, R31, !PT ;  /* 0x0000001f661f7209 */ /* 0x000fe20007810000 */
[----:B------:R-:W-:Y:S01]  /*3440*/  UISETP.GE.AND UP1, UPT, UR4, UR10, UPT ;  /* 0x0000000a0400728c */ /* 0x000fe2000bf26270 */
[----:B0-----:R-:W-:Y:S01]  /*3450*/  FSEL R106, R11, -INF , P4 ;  /* 0xff8000000b6a7808 */ /* 0x001fe20002000000 */
[----:B------:R-:W0:Y:S01]  /*3460*/  MUFU.TANH R3, R3 ;  /* 0x0000000300037308 */ /* 0x000e220000002400 */
[----:B------:R-:W-:Y:S01]  /*3470*/  FMNMX.FTZ R31, R104, R31, !PT ;  /* 0x0000001f681f7209 */ /* 0x000fe20007810000 */
[----:B------:R-:W-:Y:S01]  /*3480*/  FFMA.FTZ R11, R100, R5, -R35 ;  /* 0x00000005640b7223 */ /* 0x000fe20000010823 */
[C---:B------:R-:W-:Y:S02]  /*3490*/  ISETP.GT.AND P4, PT, R27.reuse, 0x40, PT ;  /* 0x000000401b00780c */ /* 0x040fe40003f84270 */
[----:B--2---:R-:W-:Y:S02]  /*34a0*/  FSEL R100, R4, -INF , P3 ;  /* 0xff80000004647808 */ /* 0x004fe40001800000 */
[----:B------:R-:W-:Y:S01]  /*34b0*/  FMNMX.FTZ R31, R106, R31, !PT ;  /* 0x0000001f6a1f7209 */ /* 0x000fe20007810000 */
[----:B------:R-:W1:Y:S01]  /*34c0*/  MUFU.TANH R60, R60 ;  /* 0x0000003c003c7308 */ /* 0x000e620000002400 */
[----:B------:R-:W-:-:S02]  /*34d0*/  ISETP.GT.AND P3, PT, R27, 0x41, PT ;  /* 0x000000411b00780c */ /* 0x000fc40003f64270 */
[----:B------:R-:W-:-:S05]  /*34e0*/  FMNMX.FTZ R31, R100, R31, !PT ;  /* 0x0000001f641f7209 */ /* 0x000fca0007810000 */
[----:B------:R-:W2:Y:S01]  /*34f0*/  MUFU.TANH R61, R61 ;  /* 0x0000003d003d7308 */ /* 0x000ea20000002400 */
[----:B0-----:R-:W-:Y:S02]  /*3500*/  FSEL R98, R3, -INF , P3 ;  /* 0xff80000003627808 */ /* 0x001fe40001800000 */
[----:B------:R-:W-:-:S05]  /*3510*/  ISETP.GT.AND P3, PT, R27, 0x49, PT ;  /* 0x000000491b00780c */ /* 0x000fca0003f64270 */
[----:B------:R0:W-:Y:S08]  /*3520*/  MUFU.EX2 R24, R108 ;  /* 0x0000006c00187308 */ /* 0x0001f00000000800 */
[----:B------:R-:W3:Y:S01]  /*3530*/  MUFU.TANH R65, R65 ;  /* 0x0000004100417308 */ /* 0x000ee20000002400 */
[----:B0-----:R-:W-:Y:S01]  /*3540*/  FSEL R108, R2, -INF , P4 ;  /* 0xff800000026c7808 */ /* 0x001fe20002000000 */
[----:B------:R-:W-:Y:S01]  /*3550*/  FFMA.FTZ R2, R96, R5, -R35 ;  /* 0x0000000560027223 */ /* 0x000fe20000010823 */
[----:B------:R-:W-:-:S02]  /*3560*/  ISETP.GT.AND P4, PT, R27, 0x48, PT ;  /* 0x000000481b00780c */ /* 0x000fc40003f84270 */
[----:B------:R-:W-:Y:S02]  /*3570*/  FMNMX.FTZ R31, R108, R31, !PT ;  /* 0x0000001f6c1f7209 */ /* 0x000fe40007810000 */
[----:B-1----:R-:W-:Y:S01]  /*3580*/  FSEL R110, R60, -INF , P4 ;  /* 0xff8000003c6e7808 */ /* 0x002fe20002000000 */
[----:B------:R-:W0:Y:S01]  /*3590*/  MUFU.TANH R69, R69 ;  /* 0x0000004500457308 */ /* 0x000e220000002400 */
[----:B------:R-:W-:Y:S01]  /*35a0*/  FMNMX.FTZ R31, R98, R31, !PT ;  /* 0x0000001f621f7209 */ /* 0x000fe20007810000 */
[-CC-:B------:R-:W-:Y:S01]  /*35b0*/  FFMA.FTZ R60, R62, R5.reuse, -R35.reuse ;  /* 0x000000053e3c7223 */ /* 0x180fe20000010823 */
[----:B------:R-:W-:Y:S01]  /*35c0*/  ISETP.GT.AND P4, PT, R27, 0x50, PT ;  /* 0x000000501b00780c */ /* 0x000fe20003f84270 */
[----:B------:R-:W-:Y:S01]  /*35d0*/  FFMA.FTZ R35, R58, R5, -R35 ;  /* 0x000000053a237223 */ /* 0x000fe20000010823 */
[----:B--2---:R-:W-:Y:S02]  /*35e0*/  FSEL R96, R61, -INF , P3 ;  /* 0xff8000003d607808 */ /* 0x004fe40001800000 */
[----:B------:R-:W-:Y:S01]  /*35f0*/  FMNMX.FTZ R31, R110, R31, !PT ;  /* 0x0000001f6e1f7209 */ /* 0x000fe20007810000 */
[----:B------:R1:W-:Y:S01]  /*3600*/  MUFU.EX2 R14, R112 ;  /* 0x00000070000e7308 */ /* 0x0003e20000000800 */
[----:B------:R-:W-:-:S02]  /*3610*/  ISETP.GT.AND P3, PT, R27, 0x51, PT ;  /* 0x000000511b00780c */ /* 0x000fc40003f64270 */
[----:B------:R-:W-:Y:S02]  /*3620*/  FMNMX.FTZ R31, R96, R31, !PT ;  /* 0x0000001f601f7209 */ /* 0x000fe40007810000 */
[----:B---3--:R-:W-:Y:S02]  /*3630*/  FSEL R94, R65, -INF , P3 ;  /* 0xff800000415e7808 */ /* 0x008fe40001800000 */
[----:B------:R-:W-:Y:S01]  /*3640*/  ISETP.GT.AND P3, PT, R27, 0x59, PT ;  /* 0x000000591b00780c */ /* 0x000fe20003f64270 */
[----:B------:R-:W2:Y:S01]  /*3650*/  MUFU.TANH R73, R73 ;  /* 0x0000004900497308 */ /* 0x000ea20000002400 */
[----:B-1----:R-:W-:Y:S02]  /*3660*/  FSEL R112, R37, -INF , P4 ;  /* 0xff80000025707808 */ /* 0x002fe40002000000 */
[----:B------:R-:W-:Y:S02]  /*3670*/  ISETP.GT.AND P4, PT, R27, 0x58, PT ;  /* 0x000000581b00780c */ /* 0x000fe40003f84270 */
[----:B------:R-:W-:-:S02]  /*3680*/  FMNMX.FTZ R31, R112, R31, !PT ;  /* 0x0000001f701f7209 */ /* 0x000fc40007810000 */
[----:B------:R-:W-:Y:S01]  /*3690*/  FSEL R114, R39, -INF , P4 ;  /* 0xff80000027727808 */ /* 0x000fe20002000000 */
[----:B------:R-:W1:Y:S01]  /*36a0*/  MUFU.TANH R77, R77 ;  /* 0x0000004d004d7308 */ /* 0x000e620000002400 */
[----:B------:R-:W-:Y:S02]  /*36b0*/  FMNMX.FTZ R31, R94, R31, !PT ;  /* 0x0000001f5e1f7209 */ /* 0x000fe40007810000 */
[----:B------:R-:W-:Y:S02]  /*36c0*/  ISETP.GT.AND P4, PT, R27, 0x60, PT ;  /* 0x000000601b00780c */ /* 0x000fe40003f84270 */
[----:B0-----:R-:W-:Y:S02]  /*36d0*/  FSEL R92, R69, -INF , P3 ;  /* 0xff800000455c7808 */ /* 0x001fe40001800000 */
[----:B------:R-:W-:Y:S01]  /*36e0*/  FMNMX.FTZ R31, R114, R31, !PT ;  /* 0x0000001f721f7209 */ /* 0x000fe20007810000 */
[----:B------:R-:W0:Y:S01]  /*36f0*/  MUFU.TANH R81, R81 ;  /* 0x0000005100517308 */ /* 0x000e220000002400 */
[----:B------:R-:W-:-:S02]  /*3700*/  ISETP.GT.AND P3, PT, R27, 0x61, PT ;  /* 0x000000611b00780c */ /* 0x000fc40003f64270 */
[----:B------:R-:W-:Y:S02]  /*3710*/  FSEL R116, R116, -INF , P4 ;  /* 0xff80000074747808 */ /* 0x000fe40002000000 */
[----:B------:R-:W-:Y:S02]  /*3720*/  FMNMX.FTZ R31, R92, R31, !PT ;  /* 0x0000001f5c1f7209 */ /* 0x000fe40007810000 */
[----:B------:R-:W-:Y:S01]  /*3730*/  ISETP.GT.AND P4, PT, R27, 0x68, PT ;  /* 0x000000681b00780c */ /* 0x000fe20003f84270 */
[----:B------:R-:W-:Y:S01]  /*3740*/  MUFU.TANH R85, R85 ;  /* 0x0000005500557308 */ /* 0x000fe20000002400 */
[----:B--2---:R-:W-:Y:S02]  /*3750*/  FSEL R74, R73, -INF , P3 ;  /* 0xff800000494a7808 */ /* 0x004fe40001800000 */
[----:B------:R-:W-:Y:S02]  /*3760*/  FMNMX.FTZ R31, R116, R31, !PT ;  /* 0x0000001f741f7209 */ /* 0x000fe40007810000 */
[----:B------:R-:W-:-:S02]  /*3770*/  ISETP.GT.AND P3, PT, R27, 0x69, PT ;  /* 0x000000691b00780c */ /* 0x000fc40003f64270 */
[----:B------:R-:W-:Y:S01]  /*3780*/  FSEL R118, R118, -INF , P4 ;  /* 0xff80000076767808 */ /* 0x000fe20002000000 */
[----:B------:R-:W-:Y:S01]  /*3790*/  MUFU.EX2 R181, R181 ;  /* 0x000000b500b57308 */ /* 0x000fe20000000800 */
[----:B------:R-:W-:Y:S02]  /*37a0*/  FMNMX.FTZ R31, R74, R31, !PT ;  /* 0x0000001f4a1f7209 */ /* 0x000fe40007810000 */
[----:B------:R-:W-:Y:S02]  /*37b0*/  ISETP.GT.AND P4, PT, R27, 0x70, PT ;  /* 0x000000701b00780c */ /* 0x000fe40003f84270 */
[----:B-1----:R-:W-:Y:S02]  /*37c0*/  FSEL R70, R77, -INF , P3 ;  /* 0xff8000004d467808 */ /* 0x002fe40001800000 */
[----:B------:R-:W-:Y:S01]  /*37d0*/  FMNMX.FTZ R31, R118, R31, !PT ;  /* 0x0000001f761f7209 */ /* 0x000fe20007810000 */
[----:B------:R-:W1:Y:S01]  /*37e0*/  MUFU.EX2 R26, R33 ;  /* 0x00000021001a7308 */ /* 0x000e620000000800 */
[----:B------:R-:W-:-:S02]  /*37f0*/  ISETP.GT.AND P3, PT, R27, 0x71, PT ;  /* 0x000000711b00780c */ /* 0x000fc40003f64270 */
[----:B------:R-:W-:Y:S02]  /*3800*/  FSEL R120, R120, -INF , P4 ;  /* 0xff80000078787808 */ /* 0x000fe40002000000 */
[----:B------:R-:W-:Y:S02]  /*3810*/  FMNMX.FTZ R31, R70, R31, !PT ;  /* 0x0000001f461f7209 */ /* 0x000fe40007810000 */
[----:B------:R-:W-:Y:S01]  /*3820*/  ISETP.GT.AND P4, PT, R27, 0x78, PT ;  /* 0x000000781b00780c */ /* 0x000fe20003f84270 */
[----:B------:R-:W2:Y:S01]  /*3830*/  MUFU.EX2 R183, R183 ;  /* 0x000000b700b77308 */ /* 0x000ea20000000800 */
[----:B0-----:R-:W-:Y:S02]  /*3840*/  FSEL R66, R81, -INF , P3 ;  /* 0xff80000051427808 */ /* 0x001fe40001800000 */
[----:B------:R-:W-:Y:S02]  /*3850*/  FMNMX.FTZ R31, R120, R31, !PT ;  /* 0x0000001f781f7209 */ /* 0x000fe40007810000 */
[----:B------:R-:W-:-:S02]  /*3860*/  ISETP.GT.AND P3, PT, R27, 0x79, PT ;  /* 0x000000791b00780c */ /* 0x000fc40003f64270 */
[----:B------:R-:W-:Y:S01]  /*3870*/  FSEL R122, R122, -INF , P4 ;  /* 0xff8000007a7a7808 */ /* 0x000fe20002000000 */
[----:B------:R-:W0:Y:S01]  /*3880*/  MUFU.EX2 R38, R38 ;  /* 0x0000002600267308 */ /* 0x000e220000000800 */
[----:B------:R-:W-:Y:S01]  /*3890*/  FMNMX.FTZ R31, R66, R31, !PT ;  /* 0x0000001f421f7209 */ /* 0x000fe20007810000 */
[----:B-1----:R-:W-:Y:S01]  /*38a0*/  FADD.FTZ R34, R181, R26 ;  /* 0x0000001ab5227221 */ /* 0x002fe20000010000 */
[----:B------:R-:W-:Y:S02]  /*38b0*/  FSEL R62, R85, -INF , P3 ;  /* 0xff800000553e7808 */ /* 0x000fe40001800000 */
[----:B------:R-:W-:Y:S02]  /*38c0*/  FMNMX.FTZ R31, R122, R31, !PT ;  /* 0x0000001f7a1f7209 */ /* 0x000fe40007810000 */
[----:B------:R-:W-:Y:S01]  /*38d0*/  F2FP.F16.F32.PACK_AB R181, R26, R181 ;  /* 0x000000b51ab5723e */ /* 0x000fe200000000ff */
[----:B------:R-:W1:Y:S01]  /*38e0*/  MUFU.EX2 R177, R177 ;  /* 0x000000b100b17308 */ /* 0x000e620000000800 */
[----:B------:R-:W-:-:S05]  /*38f0*/  FMNMX.FTZ R31, R62, R31, !PT ;  /* 0x0000001f3e1f7209 */ /* 0x000fca0007810000 */
[----:B------:R-:W3:Y:S02]  /*3900*/  SHFL.BFLY PT, R12, R31, 0x2, 0x1f ;  /* 0x0c401f001f0c7f89 */ /* 0x000ee400000e0000 */
[----:B------:R-:W4:Y:S08]  /*3910*/  MUFU.EX2 R179, R179 ;  /* 0x000000b300b37308 */ /* 0x000f300000000800 */
[----:B------:R-:W5:Y:S08]  /*3920*/  MUFU.EX2 R173, R173 ;  /* 0x000000ad00ad7308 */ /* 0x000f700000000800 */
[----:B------:R-:W5:Y:S01]  /*3930*/  MUFU.EX2 R4, R11 ;  /* 0x0000000b00047308 */ /* 0x000f620000000800 */
[----:B---3--:R-:W-:Y:S01]  /*3940*/  FMNMX.FTZ R3, R31, R12, !PT ;  /* 0x0000000c1f037209 */ /* 0x008fe20007810000 */
[----:B--2---:R-:W-:-:S06]  /*3950*/  FADD.FTZ R31, R183, R34 ;  /* 0x00000022b71f7221 */ /* 0x004fcc0000010000 */
[----:B------:R-:W2:Y:S01]  /*3960*/  MUFU.EX2 R175, R175 ;  /* 0x000000af00af7308 */ /* 0x000ea20000000800 */
[C---:B0-----:R-:W-:Y:S01]  /*3970*/  F2FP.F16.F32.PACK_AB R183, R38.reuse, R183 ;  /* 0x000000b726b7723e */ /* 0x041fe200000000ff */
[----:B------:R-:W0:Y:S01]  /*3980*/  SHFL.BFLY PT, R12, R3, 0x1, 0x1f ;  /* 0x0c201f00030c7f89 */ /* 0x000e2200000e0000 */
[----:B------:R-:W-:-:S04]  /*3990*/  FADD.FTZ R34, R38, R31 ;  /* 0x0000001f26227221 */ /* 0x000fc80000010000 */
[----:B-1----:R-:W-:Y:S01]  /*39a0*/  FADD.FTZ R33, R177, R34 ;  /* 0x00000022b1217221 */ /* 0x002fe20000010000 */
[----:B------:R4:W-:Y:S01]  /*39b0*/  MUFU.EX2 R155, R35 ;  /* 0x00000023009b7308 */ /* 0x0009e20000000800 */
[C---:B------:R-:W-:Y:S02]  /*39c0*/  F2FP.F16.F32.PACK_AB R177, R24.reuse, R177 ;  /* 0x000000b118b1723e */ /* 0x040fe400000000ff */
[----:B------:R-:W-:-:S05]  /*39d0*/  FADD.FTZ R34, R24, R33 ;  /* 0x0000002118227221 */ /* 0x000fca0000010000 */
[----:B------:R-:W1:Y:S01]  /*39e0*/  MUFU.EX2 R2, R2 ;  /* 0x0000000200027308 */ /* 0x000e620000000800 */
[----:B----4-:R-:W-:Y:S01]  /*39f0*/  FADD.FTZ R35, R179, R34 ;  /* 0x00000022b3237221 */ /* 0x010fe20000010000 */
[----:B------:R-:W-:-:S03]  /*3a00*/  F2FP.F16.F32.PACK_AB R179, R14, R179 ;  /* 0x000000b30eb3723e */ /* 0x000fc600000000ff */
[----:B------:R-:W-:-:S03]  /*3a10*/  FADD.FTZ R36, R14, R35 ;  /* 0x000000230e247221 */ /* 0x000fc60000010000 */
[----:B------:R-:W3:Y:S01]  /*3a20*/  MUFU.EX2 R169, R169 ;  /* 0x000000a900a97308 */ /* 0x000ee20000000800 */
[----:B-----5:R-:W-:Y:S01]  /*3a30*/  FADD.FTZ R37, R173, R36 ;  /* 0x00000024ad257221 */ /* 0x020fe20000010000 */
[----:B0-----:R-:W-:Y:S02]  /*3a40*/  FMNMX.FTZ R12, R3, R12, !PT ;  /* 0x0000000c030c7209 */ /* 0x001fe40007810000 */
[C---:B------:R-:W-:Y:S01]  /*3a50*/  F2FP.F16.F32.PACK_AB R173, R4.reuse, R173 ;  /* 0x000000ad04ad723e */ /* 0x040fe200000000ff */
[----:B------:R-:W-:Y:S01]  /*3a60*/  FADD.FTZ R36, R4, R37 ;  /* 0x0000002504247221 */ /* 0x000fe20000010000 */
[C---:B------:R-:W-:Y:S01]  /*3a70*/  FSETP.NEU.FTZ.AND P3, PT, R12.reuse, -INF , PT ;  /* 0xff8000000c00780b */ /* 0x040fe20003f7d000 */
[----:B------:R-:W-:Y:S01]  /*3a80*/  FMUL.FTZ R3, R12, R5 ;  /* 0x000000050c037220 */ /* 0x000fe20000410000 */
[----:B------:R-:W0:Y:S01]  /*3a90*/  MUFU.EX2 R20, R20 ;  /* 0x0000001400147308 */ /* 0x000e220000000800 */
[----:B--2---:R-:W-:Y:S01]  /*3aa0*/  FADD.FTZ R37, R175, R36 ;  /* 0x00000024af257221 */ /* 0x004fe20000010000 */
[----:B-1----:R-:W-:-:S02]  /*3ab0*/  F2FP.F16.F32.PACK_AB R175, R2, R175 ;  /* 0x000000af02af723e */ /* 0x002fc400000000ff */
[----:B------:R-:W-:Y:S01]  /*3ac0*/  FSEL R3, R3, RZ, P3 ;  /* 0x000000ff03037208 */ /* 0x000fe20001800000 */
[----:B------:R-:W-:Y:S01]  /*3ad0*/  FADD.FTZ R36, R2, R37 ;  /* 0x0000002502247221 */ /* 0x000fe20000010000 */
[----:B------:R-:W-:Y:S02]  /*3ae0*/  PLOP3.LUT P3, PT, PT, PT, UP1, 0x80, 0x0 ;  /* 0x000000000000781c */ /* 0x000fe40003f6f018 */
[----:B------:R-:W1:Y:S01]  /*3af0*/  MUFU.EX2 R171, R171 ;  /* 0x000000ab00ab7308 */ /* 0x000e620000000800 */
        /* <DEDUP_REMOVED lines=14> */
[----:B---3--:R-:W-:Y:S01]  /*3be0*/  FADD.FTZ R39, R169, R36 ;  /* 0x00000024a9277221 */ /* 0x008fe20000010000 */
[----:B------:R-:W2:Y:S01]  /*3bf0*/  MUFU.EX2 R89, R89 ;  /* 0x0000005900597308 */ /* 0x000ea20000000800 */
[-CC-:B------:R-:W-:Y:S01]  /*3c00*/  FFMA.FTZ R104, R104, R5.reuse, -R3.reuse ;  /* 0x0000000568687223 */ /* 0x180fe20000010803 */
[-C--:B------:R-:W-:Y:S01]  /*3c10*/  FFMA.FTZ R106, R106, R5.reuse, -R3 ;  /* 0x000000056a6a7223 */ /* 0x080fe20000010803 */
[----:B0-----:R-:W-:Y:S01]  /*3c20*/  FADD.FTZ R36, R20, R39 ;  /* 0x0000002714247221 */ /* 0x001fe20000010000 */
[-CC-:B------:R-:W-:Y:S01]  /*3c30*/  FFMA.FTZ R100, R100, R5.reuse, -R3.reuse ;  /* 0x0000000564647223 */ /* 0x180fe20000010803 */
[-CC-:B------:R-:W-:Y:S01]  /*3c40*/  FFMA.FTZ R108, R108, R5.reuse, -R3.reuse ;  /* 0x000000056c6c7223 */ /* 0x180fe20000010803 */
[-CC-:B------:R-:W-:Y:S01]  /*3c50*/  FFMA.FTZ R98, R98, R5.reuse, -R3.reuse ;  /* 0x0000000562627223 */ /* 0x180fe20000010803 */
[----:B-1----:R-:W-:Y:S01]  /*3c60*/  FADD.FTZ R39, R171, R36 ;  /* 0x00000024ab277221 */ /* 0x002fe20000010000 */
[----:B------:R-:W0:Y:S01]  /*3c70*/  MUFU.EX2 R64, R64 ;  /* 0x0000004000407308 */ /* 0x000e220000000800 */
[-CC-:B------:R-:W-:Y:S01]  /*3c80*/  FFMA.FTZ R110, R110, R5.reuse, -R3.reuse ;  /* 0x000000056e6e7223 */ /* 0x180fe20000010803 */
[-CC-:B------:R-:W-:Y:S01]  /*3c90*/  FFMA.FTZ R96, R96, R5.reuse, -R3.reuse ;  /* 0x0000000560607223 */ /* 0x180fe20000010803 */
[-CC-:B------:R-:W-:Y:S01]  /*3ca0*/  FFMA.FTZ R112, R112, R5.reuse, -R3.reuse ;  /* 0x0000000570707223 */ /* 0x180fe20000010803 */
[-CC-:B------:R-:W-:Y:S01]  /*3cb0*/  FFMA.FTZ R94, R94, R5.reuse, -R3.reuse ;  /* 0x000000055e5e7223 */ /* 0x180fe20000010803 */
[-CC-:B------:R-:W-:Y:S01]  /*3cc0*/  FFMA.FTZ R114, R114, R5.reuse, -R3.reuse ;  /* 0x0000000572727223 */ /* 0x180fe20000010803 */
[-CC-:B------:R-:W-:Y:S01]  /*3cd0*/  FFMA.FTZ R92, R92, R5.reuse, -R3.reuse ;  /* 0x000000055c5c7223 */ /* 0x180fe20000010803 */
[-C--:B------:R-:W-:Y:S01]  /*3ce0*/  FFMA.FTZ R116, R116, R5.reuse, -R3 ;  /* 0x0000000574747223 */ /* 0x080fe20000010803 */
[----:B------:R1:W3:Y:S01]  /*3cf0*/  MUFU.EX2 R11, R90 ;  /* 0x0000005a000b7308 */ /* 0x0002e20000000800 */
[----:B--2---:R-:W-:Y:S01]  /*3d00*/  FADD.FTZ R33, R88, R89 ;  /* 0x0000005958217221 */ /* 0x004fe20000010000 */
[-CC-:B------:R-:W-:Y:S01]  /*3d10*/  FFMA.FTZ R74, R74, R5.reuse, -R3.reuse ;  /* 0x000000054a4a7223 */ /* 0x180fe20000010803 */
[-CC-:B------:R-:W-:Y:S01]  /*3d20*/  FFMA.FTZ R118, R118, R5.reuse, -R3.reuse ;  /* 0x0000000576767223 */ /* 0x180fe20000010803 */
[-CC-:B------:R-:W-:Y:S01]  /*3d30*/  FFMA.FTZ R70, R70, R5.reuse, -R3.reuse ;  /* 0x0000000546467223 */ /* 0x180fe20000010803 */
[-CC-:B------:R-:W-:Y:S01]  /*3d40*/  FFMA.FTZ R120, R120, R5.reuse, -R3.reuse ;  /* 0x0000000578787223 */ /* 0x180fe20000010803 */
[-CC-:B------:R-:W-:Y:S01]  /*3d50*/  FFMA.FTZ R66, R66, R5.reuse, -R3.reuse ;  /* 0x0000000542427223 */ /* 0x180fe20000010803 */
[-C--:B------:R-:W-:Y:S01]  /*3d60*/  FFMA.FTZ R122, R122, R5.reuse, -R3 ;  /* 0x000000057a7a7223 */ /* 0x080fe20000010803 */
[----:B------:R-:W2:Y:S01]  /*3d70*/  MUFU.EX2 R68, R68 ;  /* 0x0000004400447308 */ /* 0x000ea20000000800 */
[----:B0-----:R-:W-:Y:S01]  /*3d80*/  FADD.FTZ R34, R64, R33 ;  /* 0x0000002140227221 */ /* 0x001fe20000010000 */
[----:B------:R-:W-:Y:S01]  /*3d90*/  FFMA.FTZ R62, R62, R5, -R3 ;  /* 0x000000053e3e7223 */ /* 0x000fe20000010803 */
[----:B------:R-:W-:-:S02]  /*3da0*/  F2FP.F16.F32.PACK_AB R180, R89, R88 ;  /* 0x0000005859b4723e */ /* 0x000fc400000000ff */
[----:B-1----:R-:W-:Y:S02]  /*3db0*/  CS2R R90, SRZ ;  /* 0x00000000005a7805 */ /* 0x002fe4000001ff00 */
[----:B------:R-:W-:Y:S02]  /*3dc0*/  F2FP.F16.F32.PACK_AB R169, R20, R169 ;  /* 0x000000a914a9723e */ /* 0x000fe400000000ff */
[----:B------:R-:W-:Y:S01]  /*3dd0*/  CS2R R88, SRZ ;  /* 0x0000000000587805 */ /* 0x000fe2000001ff00 */
[----:B------:R-:W0:Y:S01]  /*3de0*/  MUFU.EX2 R13, R72 ;  /* 0x00000048000d7308 */ /* 0x000e220000000800 */
[C---:B---3--:R-:W-:Y:S01]  /*3df0*/  FADD.FTZ R35, R11.reuse, R34 ;  /* 0x000000220b237221 */ /* 0x048fe20000010000 */
        /* <DEDUP_REMOVED lines=29> */
[----:B------:R0:W3:Y:S01]  /*3fd0*/  MUFU.EX2 R27, R104 ;  /* 0x00000068001b7308 */ /* 0x0000e20000000800 */
[----:B-1----:R-:W-:-:S07]  /*3fe0*/  FADD.FTZ R0, R102, R39 ;  /* 0x0000002766007221 */ /* 0x002fce0000010000 */
[----:B------:R-:W1:Y:S01]  /*3ff0*/  MUFU.EX2 R30, R30 ;  /* 0x0000001e001e7308 */ /* 0x000e620000000800 */
[----:B--2---:R-:W-:Y:S01]  /*4000*/  FADD.FTZ R41, R167, R34 ;  /* 0x00000022a7297221 */ /* 0x004fe20000010000 */
[----:B0-----:R-:W-:-:S06]  /*4010*/  CS2R R104, SRZ ;  /* 0x0000000000687805 */ /* 0x001fcc000001ff00 */
[----:B------:R-:W0:Y:S01]  /*4020*/  MUFU.EX2 R106, R106 ;  /* 0x0000006a006a7308 */ /* 0x000e220000000800 */
[C---:B---3--:R-:W-:Y:S01]  /*4030*/  FADD.FTZ R39, R27.reuse, R0 ;  /* 0x000000001b277221 */ /* 0x048fe20000010000 */
[----:B------:R-:W-:Y:S02]  /*4040*/  F2FP.F16.F32.PACK_AB R168, R27, R102 ;  /* 0x000000661ba8723e */ /* 0x000fe400000000ff */
[----:B------:R-:W-:-:S04]  /*4050*/  CS2R R102, SRZ ;  /* 0x0000000000667805 */ /* 0x000fc8000001ff00 */
[----:B------:R-:W2:Y:S01]  /*4060*/  MUFU.EX2 R161, R161 ;  /* 0x000000a100a17308 */ /* 0x000ea20000000800 */
[C---:B-1----:R-:W-:Y:S01]  /*4070*/  FADD.FTZ R34, R30.reuse, R41 ;  /* 0x000000291e227221 */ /* 0x042fe20000010000 */
[----:B------:R-:W-:-:S06]  /*4080*/  F2FP.F16.F32.PACK_AB R167, R30, R167 ;  /* 0x000000a71ea7723e */ /* 0x000fcc00000000ff */
[----:B------:R1:W3:Y:S01]  /*4090*/  MUFU.EX2 R29, R100 ;  /* 0x00000064001d7308 */ /* 0x0002e20000000800 */
[----:B0-----:R-:W-:-:S07]  /*40a0*/  FADD.FTZ R0, R106, R39 ;  /* 0x000000276a007221 */ /* 0x001fce0000010000 */
[----:B------:R-:W0:Y:S01]  /*40b0*/  MUFU.EX2 R32, R32 ;  /* 0x0000002000207308 */ /* 0x000e220000000800 */
[----:B--2---:R-:W-:Y:S01]  /*40c0*/  FADD.FTZ R41, R161, R34 ;  /* 0x00000022a1297221 */ /* 0x004fe20000010000 */
[----:B-1----:R-:W-:-:S06]  /*40d0*/  CS2R R100, SRZ ;  /* 0x0000000000647805 */ /* 0x002fcc000001ff00 */
[----:B------:R-:W1:Y:S01]  /*40e0*/  MUFU.EX2 R108, R108 ;  /* 0x0000006c006c7308 */ /* 0x000e620000000800 */
[C---:B---3--:R-:W-:Y:S01]  /*40f0*/  FADD.FTZ R3, R29.reuse, R0 ;  /* 0x000000001d037221 */ /* 0x048fe20000010000 */
[----:B------:R-:W-:Y:S02]  /*4100*/  F2FP.F16.F32.PACK_AB R170, R29, R106 ;  /* 0x0000006a1daa723e */ /* 0x000fe400000000ff */
[----:B------:R-:W-:-:S04]  /*4110*/  CS2R R106, SRZ ;  /* 0x00000000006a7805 */ /* 0x000fc8000001ff00 */
        /* <DEDUP_REMOVED lines=51> */
[----:B------:R-:W0:Y:S01]  /*4450*/  MUFU.EX2 R39, R74 ;  /* 0x0000004a00277308 */ /* 0x000e220000000800 */
[----:B-1----:R-:W-:-:S07]  /*4460*/  FADD.FTZ R0, R116, R3 ;  /* 0x0000000374007221 */ /* 0x002fce0000010000 */
[----:B------:R-:W1:Y:S01]  /*4470*/  MUFU.EX2 R118, R118 ;  /* 0x0000007600767308 */ /* 0x000e620000000800 */
[----:B--2---:R-:W-:-:S04]  /*4480*/  FADD.FTZ R2, R56, R45 ;  /* 0x0000002d38027221 */ /* 0x004fc80000010000 */
[C---:B------:R-:W-:Y:S01]  /*4490*/  FADD.FTZ R3, R155.reuse, R2 ;  /* 0x000000029b037221 */ /* 0x040fe20000010000 */
[----:B------:R-:W-:Y:S01]  /*44a0*/  F2FP.F16.F32.PACK_AB R155, R155, R56 ;  /* 0x000000389b9b723e */ /* 0x000fe200000000ff */
[----:B------:R-:W-:Y:S01]  /*44b0*/  IMAD.MOV.U32 R2, RZ, RZ, 0x3f800000 ;  /* 0x3f800000ff027424 */ /* 0x000fe200078e00ff */
[----:B------:R-:W2:Y:S01]  /*44c0*/  MUFU.EX2 R41, R70 ;  /* 0x0000004600297308 */ /* 0x000ea20000000800 */
[C---:B0-----:R-:W-:Y:S01]  /*44d0*/  FADD.FTZ R45, R39.reuse, R0 ;  /* 0x00000000272d7221 */ /* 0x041fe20000010000 */
[----:B------:R-:W-:Y:S02]  /*44e0*/  F2FP.F16.F32.PACK_AB R156, R39, R116 ;  /* 0x00000074279c723e */ /* 0x000fe400000000ff */
[----:B------:R-:W-:-:S04]  /*44f0*/  CS2R R116, SRZ ;  /* 0x0000000000747805 */ /* 0x000fc8000001ff00 */
[----:B------:R-:W0:Y:S01]  /*4500*/  MUFU.EX2 R120, R120 ;  /* 0x0000007800787308 */ /* 0x000e220000000800 */
[----:B-1----:R-:W-:-:S07]  /*4510*/  FADD.FTZ R0, R118, R45 ;  /* 0x0000002d76007221 */ /* 0x002fce0000010000 */
[----:B------:R-:W1:Y:S01]  /*4520*/  MUFU.EX2 R43, R66 ;  /* 0x00000042002b7308 */ /* 0x000e620000000800 */
[C---:B--2---:R-:W-:Y:S01]  /*4530*/  FADD.FTZ R13, R41.reuse, R0 ;  /* 0x00000000290d7221 */ /* 0x044fe20000010000 */
[----:B------:R-:W-:Y:S02]  /*4540*/  F2FP.F16.F32.PACK_AB R158, R41, R118 ;  /* 0x00000076299e723e */ /* 0x000fe400000000ff */
[----:B------:R-:W-:-:S04]  /*4550*/  CS2R R118, SRZ ;  /* 0x0000000000767805 */ /* 0x000fc8000001ff00 */
[----:B------:R-:W2:Y:S01]  /*4560*/  MUFU.EX2 R122, R122 ;  /* 0x0000007a007a7308 */ /* 0x000ea20000000800 */
[----:B0-----:R-:W-:-:S07]  /*4570*/  FADD.FTZ R0, R120, R13 ;  /* 0x0000000d78007221 */ /* 0x001fce0000010000 */
[----:B------:R-:W0:Y:S01]  /*4580*/  MUFU.EX2 R11, R62 ;  /* 0x0000003e000b7308 */ /* 0x000e220000000800 */
[C---:B-1----:R-:W-:Y:S01]  /*4590*/  FADD.FTZ R13, R43.reuse, R0 ;  /* 0x000000002b0d7221 */ /* 0x042fe20000010000 */
[----:B------:R-:W-:Y:S01]  /*45a0*/  F2FP.F16.F32.PACK_AB R152, R43, R120 ;  /* 0x000000782b98723e */ /* 0x000fe200000000ff */
[----:B------:R-:W-:Y:S01]  /*45b0*/  IMAD.MOV.U32 R0, RZ, RZ, 0x3f800000 ;  /* 0x3f800000ff007424 */ /* 0x000fe200078e00ff */
[----:B------:R-:W-:Y:S01]  /*45c0*/  CS2R R120, SRZ ;  /* 0x0000000000787805 */ /* 0x000fe2000001ff00 */
[----:B--2---:R-:W-:Y:S01]  /*45d0*/  FADD.FTZ R4, R122, R13 ;  /* 0x0000000d7a047221 */ /* 0x004fe20000010000 */
[----:B0-----:R-:W-:-:S03]  /*45e0*/  F2FP.F16.F32.PACK_AB R154, R11, R122 ;  /* 0x0000007a0b9a723e */ /* 0x001fc600000000ff */
[----:B------:R-:W-:Y:S01]  /*45f0*/  FADD.FTZ R4, R11, R4 ;  /* 0x000000040b047221 */ /* 0x000fe20000010000 */
[----:B------:R-:W-:Y:S01]  /*4600*/  CS2R R122, SRZ ;  /* 0x00000000007a7805 */ /* 0x000fe2000001ff00 */
[----:B------:R-:W-:Y:S06]  /*4610*/  @!P3 BRA `(.L_x_2243) ;  /* 0x0000003000c4b947 */ /* 0x000fec0003800000 */
[----:B------:R-:W-:Y:S01]  /*4620*/  IMAD.MOV.U32 R11, RZ, RZ, R10 ;  /* 0x000000ffff0b7224 */ /* 0x000fe200078e000a */
[----:B------:R-:W-:Y:S01]  /*4630*/  UMOV UR5, UR37 ;  /* 0x0000002500057c82 */ /* 0x000fe20008000000 */
[----:B------:R-:W-:Y:S01]  /*4640*/  IMAD.MOV.U32 R13, RZ, RZ, R12 ;  /* 0x000000ffff0d7224 */ /* 0x000fe200078e000c */
[----:B------:R-:W-:Y:S01]  /*4650*/  UMOV UR6, UR36 ;  /* 0x0000002400067c82 */ /* 0x000fe20008000000 */
[----:B------:R-:W-:Y:S01]  /*4660*/  IMAD.MOV.U32 R0, RZ, RZ, 0x3f800000 ;  /* 0x3f800000ff007424 */ /* 0x000fe200078e00ff */
[----:B------:R-:W-:Y:S01]  /*4670*/  ULDC UR42, c[0x0][0x288] ;  /* 0x0000a200002a7ab9 */ /* 0x000fe20000000800 */
[----:B------:R-:W-:Y:S01]  /*4680*/  IMAD.MOV.U32 R151, RZ, RZ, RZ ;  /* 0x000000ffff977224 */ /* 0x000fe200078e00ff */
[----:B------:R-:W-:-:S06]  /*4690*/  ULDC UR7, c[0x0][0x9d8] ;  /* 0x0002760000077ab9 */ /* 0x000fcc0000000800 */
.L_x_2252:
[----:B------:R-:W-:-:S04]  /*46a0*/  UIADD3 UR8, UR6, 0x1, URZ ;  /* 0x0000000106087890 */ /* 0x000fc8000fffe03f */
[----:B------:R-:W-:-:S04]  /*46b0*/  UISETP.NE.AND UP1, UPT, UR8, 0x2, UPT ;  /* 0x000000020800788c */ /* 0x000fc8000bf25270 */
[----:B------:R-:W-:Y:S02]  /*46c0*/  USEL UR37, URZ, 0x1, UP1 ;  /* 0x000000013f257887 */ /* 0x000fe40008800000 */
[----:B------:R-:W-:Y:S02]  /*46d0*/  USEL UR36, UR8, URZ, UP1 ;  /* 0x0000003f08247287 */ /* 0x000fe40008800000 */
[----:B------:R-:W-:Y:S01]  /*46e0*/  ULOP3.LUT UR37, UR5, UR37, URZ, 0x3c, !UPT ;  /* 0x0000002505257292 */ /* 0x000fe2000f8e3c3f */
[----:B------:R-:W-:Y:S11]  /*46f0*/  @!P0 BRA `(.L_x_2244) ;  /* 0x0000000000048947 */ /* 0x000ff60003800000 */
[----:B------:R-:W-:Y:S01]  /*4700*/  BPT.TRAP 0x1 ;  /* 0x000000040000795c */ /* 0x000fe20000300000 */
.L_x_2244:
[----:B------:R-:W-:Y:S01]  /*4710*/  ULEA UR8, UR36, UR38, 0x3 ;  /* 0x0000002624087291 */ /* 0x000fe2000f8e183f */
[----:B------:R-:W-:-:S04]  /*4720*/  MOV R5, UR37 ;  /* 0x0000002500057c02 */ /* 0x000fc80008000f00 */
[----:B------:R-:W-:-:S04]  /*4730*/  SHF.L.U32 R5, R5, 0x1f, RZ ;  /* 0x0000001f05057819 */ /* 0x000fc800000006ff */
[----:B------:R0:W1:Y:S01]  /*4740*/  SYNCS.PHASECHK.TRANS64.TRYWAIT P3, [UR8+0x34830], R5 ;  /* 0x03483005ff0075a7 */ /* 0x0000620008060148 */
[----:B------:R-:W-:Y:S05]  /*4750*/  @!P0 BRA `(.L_x_2245) ;  /* 0x0000000000048947 */ /* 0x000fea0003800000 */
[----:B------:R-:W-:Y:S01]  /*4760*/  BPT.TRAP 0x1 ;  /* 0x000000040000795c */ /* 0x000fe20000300000 */
.L_x_2245:
[----:B-1----:R-:W-:Y:S05]  /*4770*/  @P3 BRA `(.L_x_2246) ;  /* 0x0000000000083947 */ /* 0x002fea0003800000 */
[----:B------:R-:W1:Y:S02]  /*4780*/  SYNCS.PHASECHK.TRANS64.TRYWAIT P3, [UR8+0x34830], R5 ;  /* 0x03483005ff0075a7 */ /* 0x000e640008060148 */
[----:B-1----:R-:W-:Y:S05]  /*4790*/  @!P3 BRA `(.L_x_2247) ;  /* 0x000000d00088b947 */ /* 0x002fea0003800000 */
.L_x_2246:
        /* <DEDUP_REMOVED lines=141> */
.L_x_2248:
[----:B------:R-:W-:Y:S01]  /*5070*/  ULEA UR9, UR6, UR38, 0x3 ;  /* 0x0000002606097291 */ /* 0x000fe2000f8e183f */
[----:B------:R-:W-:-:S05]  /*5080*/  IMAD.U32 R0, RZ, RZ, UR5 ;  /* 0x00000005ff007e24 */ /* 0x000fca000f8e00ff */
[----:B------:R-:W-:-:S04]  /*5090*/  SHF.L.U32 R0, R0, 0x1f, RZ ;  /* 0x0000001f00007819 */ /* 0x000fc800000006ff */
[----:B------:R2:W3:Y:S01]  /*50a0*/  SYNCS.PHASECHK.TRANS64.TRYWAIT P3, [UR9+0x34850], R0 ;  /* 0x03485000ff0075a7 */ /* 0x0004e20008060149 */
[----:B------:R-:W-:Y:S05]  /*50b0*/  @!P0 BRA `(.L_x_2249) ;  /* 0x0000000000048947 */ /* 0x000fea0003800000 */
[----:B------:R-:W-:Y:S01]  /*50c0*/  BPT.TRAP 0x1 ;  /* 0x000000040000795c */ /* 0x000fe20000300000 */
.L_x_2249:
[----:B---3--:R-:W-:Y:S05]  /*50d0*/  @P3 BRA `(.L_x_2250) ;  /* 0x0000000000083947 */ /* 0x008fea0003800000 */
[----:B------:R-:W3:Y:S02]  /*50e0*/  SYNCS.PHASECHK.TRANS64.TRYWAIT P3, [UR9+0x34850], R0 ;  /* 0x03485000ff0075a7 */ /* 0x000ee40008060149 */
[----:B---3--:R-:W-:Y:S05]  /*50f0*/  @!P3 BRA `(.L_x_2251) ;  /* 0x000000c80048b947 */ /* 0x008fea0003800000 */
.L_x_2250:
[----:B------:R-:W-:Y:S01]  /*5100*/  UIADD3 UR5, UR38, 0x400, URZ ;  /* 0x0000040026057890 */ /* 0x000fe2000fffe03f */
[----:B------:R-:W-:Y:S01]  /*5110*/  WARPGROUP.ARRIVE ;  /* 0x00000000000079c5 */ /* 0x000fe20000000000 */
[----:B------:R-:W-:Y:S01]  /*5120*/  UMOV UR15, 0x40000040 ;  /* 0x40000040000f7882 */ /* 0x000fe20000000000 */
[----:B------:R-:W-:Y:S01]  /*5130*/  FMUL.FTZ R194, R27, UR7 ;  /* 0x000000071bc27c20 */ /* 0x000fe20008410000 */
[----:B------:R-:W-:Y:S01]  /*5140*/  USHF.R.U32.HI UR5, URZ, 0x4, UR5 ;  /* 0x000000043f057899 */ /* 0x000fe20008011605 */
[----:B------:R-:W-:Y:S02]  /*5150*/  VIADD R27, R18, UR39 ;  /* 0x00000027121b7c36 */ /* 0x000fe40008000000 */
[----:B0-2---:R-:W-:Y:S01]  /*5160*/  FMUL.FTZ R0, R24, UR7 ;  /* 0x0000000718007c20 */ /* 0x005fe20008410000 */
[----:B------:R-:W-:Y:S01]  /*5170*/  FMUL.FTZ R196, R26, UR7 ;  /* 0x000000071ac47c20 */ /* 0x000fe20008410000 */
[----:B------:R-:W-:Y:S01]  /*5180*/  ULOP3.LUT UR5, UR5, 0x3fff, URZ, 0xc0, !UPT ;  /* 0x00003fff05057892 */ /* 0x000fe2000f8ec03f */
[----:B------:R-:W-:Y:S01]  /*5190*/  FMUL.FTZ R24, R36, UR7 ;  /* 0x0000000724187c20 */ /* 0x000fe20008410000 */
[----:B------:R-:W-:Y:S01]  /*51a0*/  FMUL.FTZ R12, R29, UR7 ;  /* 0x000000071d0c7c20 */ /* 0x000fe20008410000 */
[----:B------:R-:W-:Y:S01]  /*51b0*/  FMUL.FTZ R29, R45, UR7 ;  /* 0x000000072d1d7c20 */ /* 0x000fe20008410000 */
[----:B------:R-:W-:Y:S01]  /*51c0*/  ULOP3.LUT UR5, UR5, 0x4000000, URZ, 0xfc, !UPT ;  /* 0x0400000005057892 */ /* 0x000fe2000f8efc3f */
[----:B------:R-:W0:Y:S01]  /*51d0*/  MUFU.TANH R196, R196 ;  /* 0x000000c400c47308 */ /* 0x000e220000002400 */
[----:B------:R-:W-:Y:S01]  /*51e0*/  FMUL.FTZ R47, R47, UR7 ;  /* 0x000000072f2f7c20 */ /* 0x000fe20008410000 */
[----:B------:R-:W-:Y:S01]  /*51f0*/  FMUL.FTZ R21, R32, UR7 ;  /* 0x0000000720157c20 */ /* 0x000fe20008410000 */
[----:B------:R-:W-:Y:S01]  /*5200*/  ULEA UR5, UR6, UR5, 0xb ;  /* 0x0000000506057291 */ /* 0x000fe2000f8e583f */
[----:B------:R-:W-:Y:S01]  /*5210*/  FMUL.FTZ R14, R28, UR7 ;  /* 0x000000071c0e7c20 */ /* 0x000fe20008410000 */
[----:B------:R-:W-:Y:S01]  /*5220*/  FMUL.FTZ R28, R42, UR7 ;  /* 0x000000072a1c7c20 */ /* 0x000fe20008410000 */
[----:B------:R-:W-:Y:S01]  /*5230*/  @UP0 ULDC UR6, c[0x0][0x44c] ;  /* 0x0001130000060ab9 */ /* 0x000fe20000000800 */
[----:B-1----:R-:W-:Y:S01]  /*5240*/  FMUL.FTZ R10, R43, UR7 ;  /* 0x000000072b0a7c20 */ /* 0x002fe20008410000 */
[----:B------:R-:W-:Y:S01]  /*5250*/  @P2 IMAD.HI.U32 R5, R27, UR6, RZ ;  /* 0x000000061b052c27 */ /* 0x000fe2000f8e00ff */
[----:B------:R-:W-:Y:S01]  /*5260*/  @UP0 ULDC UR6, c[0x0][0x450] ;  /* 0x0001140000060ab9 */ /* 0x000fe20000000800 */
[----:B------:R-:W-:Y:S01]  /*5270*/  UMOV UR14, UR5 ;  /* 0x00000005000e7c82 */ /* 0x000fe20008000000 */
[----:B------:R-:W1:Y:S01]  /*5280*/  MUFU.TANH R194, R194 ;  /* 0x000000c200c27308 */ /* 0x000e620000002400 */
[----:B------:R-:W-:Y:S01]  /*5290*/  HGMMA.64x128x16.F32 R88, R180, gdesc[UR12].tnspB, R88, gsb0 ;  /* 0x41e0000cb4587df0 */ /* 0x000fe20008000858 */
[----:B------:R-:W-:Y:S01]  /*52a0*/  UIADD3 UR14, UR5, 0x80, URZ ;  /* 0x00000080050e7890 */ /* 0x000fe2000fffe03f */
[----:B------:R-:W-:Y:S01]  /*52b0*/  @P2 SHF.R.U32.HI R27, RZ, UR6, R5 ;  /* 0x00000006ff1b2c19 */ /* 0x000fe20008011605 */
[----:B------:R-:W-:Y:S01]  /*52c0*/  UMOV UR15, 0x40000040 ;  /* 0x40000040000f7882 */ /* 0x000fe20000000000 */
[----:B------:R-:W-:Y:S01]  /*52d0*/  UMOV UR6, 0xffffff80 ;  /* 0xffffff8000067882 */ /* 0x000fe20000000000 */
[----:B------:R-:W-:Y:S01]  /*52e0*/  FMUL.FTZ R46, R46, UR7 ;  /* 0x000000072e2e7c20 */ /* 0x000fe20008410000 */
[----:B------:R-:W-:Y:S01]  /*52f0*/  UIMAD UR6, UR4, UR6, 0x1 ;  /* 0x00000001040674a4 */ /* 0x000fe2000f8e0206 */
[----:B------:R-:W-:Y:S01]  /*5300*/  MUFU.TANH R32, R47 ;  /* 0x0000002f00207308 */ /* 0x000fe20000002400 */
[----:B------:R-:W-:Y:S01]  /*5310*/  FMUL.FTZ R50, R50, UR7 ;  /* 0x0000000732327c20 */ /* 0x000fe20008410000 */
[----:B------:R-:W-:Y:S01]  /*5320*/  FMUL.FTZ R51, R51, UR7 ;  /* 0x0000000733337c20 */ /* 0x000fe20008410000 */
[----:B------:R-:W-:Y:S01]  /*5330*/  FMUL.FTZ R54, R54, UR7 ;  /* 0x0000000736367c20 */ /* 0x000fe20008410000 */
[----:B------:R-:W-:Y:S01]  /*5340*/  FMUL.FTZ R55, R55, UR7 ;  /* 0x0000000737377c20 */ /* 0x000fe20008410000 */
[----:B------:R-:W-:-:S02]  /*5350*/  IMAD.U32 R36, RZ, RZ, UR6 ;  /* 0x00000006ff247e24 */ /* 0x000fc4000f8e00ff */
[----:B------:R-:W-:Y:S01]  /*5360*/  FMUL.FTZ R58, R58, UR7 ;  /* 0x000000073a3a7c20 */ /* 0x000fe20008410000 */
[----:B------:R-:W-:Y:S01]  /*5370*/  FMUL.FTZ R59, R59, UR7 ;  /* 0x000000073b3b7c20 */ /* 0x000fe20008410000 */
[----:B------:R-:W-:Y:S01]  /*5380*/  MUFU.TANH R28, R28 ;  /* 0x0000001c001c7308 */ /* 0x000fe20000002400 */
[----:B------:R-:W-:Y:S02]  /*5390*/  IMAD R45, R17, -0x2, R36 ;  /* 0xfffffffe112d7824 */ /* 0x000fe400078e0224 */
        /* <DEDUP_REMOVED lines=28> */
[----:B------:R-:W-:-:S02]  /*5560*/  UISETP.GT.AND UP1, UPT, UR4, UR10, UPT ;  /* 0x0000000a0400728c */ /* 0x000fc4000bf24270 */
[----:B------:R-:W-:Y:S01]  /*5570*/  MUFU.TANH R51, R51 ;  /* 0x0000003300337308 */ /* 0x000fe20000002400 */
[----:B------:R-:W-:Y:S01]  /*5580*/  UIADD3 UR4, UR4, -0x1, URZ ;  /* 0xffffffff04047890 */ /* 0x000fe2000fffe03f */
[----:B------:R-:W-:-:S06]  /*5590*/  UMOV UR6, UR36 ;  /* 0x0000002400067c82 */ /* 0x000fcc0008000000 */
[----:B------:R-:W-:Y:S08]  /*55a0*/  MUFU.TANH R54, R54 ;  /* 0x0000003600367308 */ /* 0x000ff00000002400 */
[----:B------:R-:W-:Y:S08]  /*55b0*/  MUFU.TANH R55, R55 ;  /* 0x0000003700377308 */ /* 0x000ff00000002400 */
[----:B------:R-:W-:Y:S08]  /*55c0*/  MUFU.TANH R58, R58 ;  /* 0x0000003a003a7308 */ /* 0x000ff00000002400 */
[----:B------:R2:W-:Y:S08]  /*55d0*/  MUFU.TANH R56, R59 ;  /* 0x0000003b00387308 */ /* 0x0005f00000002400 */
[----:B------:R-:W-:Y:S01]  /*55e0*/  MUFU.TANH R63, R63 ;  /* 0x0000003f003f7308 */ /* 0x000fe20000002400 */
[----:B--2---:R-:W-:-:S07]  /*55f0*/  FMUL.FTZ R59, R73, UR7 ;  /* 0x00000007493b7c20 */ /* 0x004fce0008410000 */
        /* <DEDUP_REMOVED lines=10> */
[----:B------:R-:W2:Y:S01]  /*56a0*/  SHFL.IDX PT, R30, R27, 0x1, 0x1c1f ;  /* 0x003c1f001b1e7f89 */ /* 0x000ea200000e0000 */
[----:B------:R-:W-:Y:S01]  /*56b0*/  FMUL.FTZ R31, R44, UR7 ;  /* 0x000000072c1f7c20 */ /* 0x000fe20008410000 */
[----:B------:R-:W-:Y:S01]  /*56c0*/  MUFU.TANH R2, R2 ;  /* 0x0000000200027308 */ /* 0x000fe20000002400 */
[----:B------:R-:W-:Y:S01]  /*56d0*/  HGMMA.64x128x16.F32 R88, R176, gdesc[UR12].tnspB, R88, gsb0 ;  /* 0x41e0000cb0587df0 */ /* 0x000fe20008000858 */
[----:B------:R-:W-:Y:S01]  /*56e0*/  UIADD3 UR14, UR5, 0x100, URZ ;  /* 0x00000100050e7890 */ /* 0x000fe2000fffe03f */
[----:B------:R-:W-:-:S05]  /*56f0*/  UMOV UR15, 0x40000040 ;  /* 0x40000040000f7882 */ /* 0x000fca0000000000 */
[----:B------:R-:W3:Y:S08]  /*5700*/  MUFU.TANH R182, R182 ;  /* 0x000000b600b67308 */ /* 0x000ef00000002400 */
[----:B------:R-:W4:Y:S08]  /*5710*/  MUFU.TANH R180, R180 ;  /* 0x000000b400b47308 */ /* 0x000f300000002400 */
        /* <DEDUP_REMOVED lines=19> */
[----:B------:R-:W5:Y:S01]  /*5850*/  LDC R34, c[0x0][0x2f0] ;  /* 0x0000bc00ff227b82 */ /* 0x000f620000000800 */
[----:B------:R-:W-:Y:S01]  /*5860*/  FMUL.FTZ R35, R48, UR7 ;  /* 0x0000000730237c20 */ /* 0x000fe20008410000 */
[----:B------:R-:W-:Y:S01]  /*5870*/  MUFU.TANH R53, R53 ;  /* 0x0000003500357308 */ /* 0x000fe20000002400 */
[----:B------:R-:W-:Y:S01]  /*5880*/  HGMMA.64x128x16.F32 R88, R172, gdesc[UR12].tnspB, R88, gsb0 ;  /* 0x41e0000cac587df0 */ /* 0x000fe20008000858 */
[----:B------:R-:W-:Y:S01]  /*5890*/  UIADD3 UR14, UR5, 0x180, URZ ;  /* 0x00000180050e7890 */ /* 0x000fe2000fffe03f */
[----:B------:R-:W-:-:S05]  /*58a0*/  UMOV UR15, 0x40000040 ;  /* 0x40000040000f7882 */ /* 0x000fca0000000000 */
[----:B------:R-:W4:Y:S08]  /*58b0*/  MUFU.TANH R178, R178 ;  /* 0x000000b200b27308 */ /* 0x000f300000002400 */
[----:B------:R-:W4:Y:S01]  /*58c0*/  MUFU.TANH R176, R176 ;  /* 0x000000b000b07308 */ /* 0x000f220000002400 */
[----:B-----5:R-:W-:-:S07]  /*58d0*/  IMAD R45, R34, UR60, R45 ;  /* 0x0000003c222d7c24 */ /* 0x020fce000f8e022d */
[----:B------:R-:W-:Y:S01]  /*58e0*/  MUFU.TANH R48, R66 ;  /* 0x0000004200307308 */ /* 0x000fe20000002400 */
[----:B--2---:R-:W-:-:S04]  /*58f0*/  IADD3 R5, R30, -UR42, R45 ;  /* 0x8000002a1e057c10 */ /* 0x004fc8000fffe02d */
[----:B------:R-:W-:-:S03]  /*5900*/  ISETP.GT.AND P3, PT, R5, RZ, PT ;  /* 0x000000ff0500720c */ /* 0x000fc60003f64270 */
[----:B------:R-:W-:Y:S01]  /*5910*/  MUFU.TANH R30, R62 ;  /* 0x0000003e001e7308 */ /* 0x000fe20000002400 */
[C---:B------:R-:W-:Y:S02]  /*5920*/  ISETP.GT.AND P4, PT, R5.reuse, 0x1, PT ;  /* 0x000000010500780c */ /* 0x040fe40003f84270 */
[----:B0-----:R-:W-:Y:S02]  /*5930*/  FSEL R196, R196, -INF , P3 ;  /* 0xff800000c4c47808 */ /* 0x001fe40001800000 */
[C---:B------:R-:W-:Y:S02]  /*5940*/  ISETP.GT.AND P3, PT, R5.reuse, 0x8, PT ;  /* 0x000000080500780c */ /* 0x040fe40003f64270 */
[----:B-1----:R-:W-:Y:S01]  /*5950*/  FSEL R194, R194, -INF , P4 ;  /* 0xff800000c2c27808 */ /* 0x002fe20002000000 */
[----:B------:R-:W-:Y:S01]  /*5960*/  MUFU.TANH R35, R35 ;  /* 0x0000002300237308 */ /* 0x000fe20000002400 */
[----:B------:R-:W-:Y:S02]  /*5970*/  FMNMX.FTZ R47, R196, R11, !PT ;  /* 0x0000000bc42f7209 */ /* 0x000fe40007810000 */
[----:B------:R-:W-:-:S02]  /*5980*/  ISETP.GT.AND P4, PT, R5, 0x9, PT ;  /* 0x000000090500780c */ /* 0x000fc40003f84270 */
[----:B---3--:R-:W-:Y:S02]  /*5990*/  FSEL R182, R182, -INF , P3 ;  /* 0xff800000b6b67808 */ /* 0x008fe40001800000 */
[----:B------:R-:W-:Y:S01]  /*59a0*/  FMNMX.FTZ R47, R194, R47, !PT ;  /* 0x0000002fc22f7209 */ /* 0x000fe20007810000 */
[----:B------:R-:W-:Y:S01]  /*59b0*/  MUFU.TANH R57, R57 ;  /* 0x0000003900397308 */ /* 0x000fe20000002400 */
[C---:B------:R-:W-:Y:S02]  /*59c0*/  ISETP.GT.AND P3, PT, R5.reuse, 0x10, PT ;  /* 0x000000100500780c */ /* 0x040fe40003f64270 */
[----:B----4-:R-:W-:Y:S02]  /*59d0*/  FSEL R180, R180, -INF , P4 ;  /* 0xff800000b4b47808 */ /* 0x010fe40002000000 */
[----:B------:R-:W-:Y:S02]  /*59e0*/  FMNMX.FTZ R47, R182, R47, !PT ;  /* 0x0000002fb62f7209 */ /* 0x000fe40007810000 */
[----:B------:R-:W-:Y:S01]  /*59f0*/  ISETP.GT.AND P4, PT, R5, 0x11, PT ;  /* 0x000000110500780c */ /* 0x000fe20003f84270 */
[----:B------:R-:W-:Y:S01]  /*5a00*/  MUFU.TANH R59, R59 ;  /* 0x0000003b003b7308 */ /* 0x000fe20000002400 */
[----:B------:R-:W-:-:S02]  /*5a10*/  FSEL R178, R178, -INF , P3 ;  /* 0xff800000b2b27808 */ /* 0x000fc40001800000 */
[----:B------:R-:W-:Y:S02]  /*5a20*/  FMNMX.FTZ R47, R180, R47, !PT ;  /* 0x0000002fb42f7209 */ /* 0x000fe40007810000 */
[C---:B------:R-:W-:Y:S02]  /*5a30*/  ISETP.GT.AND P3, PT, R5.reuse, 0x18, PT ;  /* 0x000000180500780c */ /* 0x040fe40003f64270 */
[----:B------:R-:W-:Y:S02]  /*5a40*/  FSEL R176, R176, -INF , P4 ;  /* 0xff800000b0b07808 */ /* 0x000fe40002000000 */
[----:B------:R-:W-:Y:S02]  /*5a50*/  FMNMX.FTZ R47, R178, R47, !PT ;  /* 0x0000002fb22f7209 */ /* 0x000fe40007810000 */
[----:B------:R-:W-:Y:S02]  /*5a60*/  ISETP.GT.AND P4, PT, R5, 0x19, PT ;  /* 0x000000190500780c */ /* 0x000fe40003f84270 */
[----:B------:R-:W-:Y:S01]  /*5a70*/  FMNMX.FTZ R47, R176, R47, !PT ;  /* 0x0000002fb02f7209 */ /* 0x000fe20007810000 */
[----:B------:R-:W-:-:S02]  /*5a80*/  WARPGROUP.DEPBAR.LE gsb0, 0x0 ;  /* 0x00008000000079c5 */ /* 0x000fc40000010000 */
[----:B------:R-:W-:Y:S01]  /*5a90*/  WARPGROUP.ARRIVE ;  /* 0x00000000000079c5 */ /* 0x000fe20000000000 */
[----:B------:R-:W-:Y:S01]  /*5aa0*/  FMUL.FTZ R174, R38, UR7 ;  /* 0x0000000726ae7c20 */ /* 0x000fe20008410000 */
[----:B------:R-:W-:Y:S01]  /*5ab0*/  FMUL.FTZ R172, R39, UR7 ;  /* 0x0000000727ac7c20 */ /* 0x000fe20008410000 */
[----:B------:R-:W-:Y:S01]  /*5ac0*/  MUFU.TANH R38, R82 ;  /* 0x0000005200267308 */ /* 0x000fe20000002400 */
[----:B------:R-:W-:Y:S02]  /*5ad0*/  FMUL.FTZ R39, R52, UR7 ;  /* 0x0000000734277c20 */ /* 0x000fe40008410000 */
[----:B------:R-:W-:Y:S01]  /*5ae0*/  HGMMA.64x128x16.F32 R88, R168, gdesc[UR12].tnspB, R88, gsb0 ;  /* 0x41e0000ca8587df0 */ /* 0x000fe20008000858 */
[----:B------:R-:W-:Y:S01]  /*5af0*/  UIADD3 UR14, UR5, 0x200, URZ ;  /* 0x00000200050e7890 */ /* 0x000fe2000fffe03f */
[----:B------:R-:W-:-:S03]  /*5b00*/  UMOV UR15, 0x40000040 ;  /* 0x40000040000f7882 */ /* 0x000fc60000000000 */
[----:B------:R-:W0:Y:S08]  /*5b10*/  MUFU.TANH R174, R174 ;  /* 0x000000ae00ae7308 */ /* 0x000e300000002400 */
[----:B------:R-:W1:Y:S08]  /*5b20*/  MUFU.TANH R172, R172 ;  /* 0x000000ac00ac7308 */ /* 0x000e700000002400 */
[----:B------:R-:W-:Y:S01]  /*5b30*/  MUFU.TANH R52, R86 ;  /* 0x0000005600347308 */ /* 0x000fe20000002400 */
[----:B0-----:R-:W-:-:S02]  /*5b40*/  FSEL R174, R174, -INF , P3 ;  /* 0xff800000aeae7808 */ /* 0x001fc40001800000 */
[----:B------:R-:W-:Y:S02]  /*5b50*/  ISETP.GT.AND P3, PT, R5, 0x20, PT ;  /* 0x000000200500780c */ /* 0x000fe40003f64270 */
[----:B------:R-:W-:-:S03]  /*5b60*/  FMNMX.FTZ R47, R174, R47, !PT ;  /* 0x0000002fae2f7209 */ /* 0x000fc60007810000 */
[----:B------:R-:W-:Y:S01]  /*5b70*/  MUFU.TANH R39, R39 ;  /* 0x0000002700277308 */ /* 0x000fe20000002400 */
[----:B-1----:R-:W-:Y:S02]  /*5b80*/  FSEL R172, R172, -INF , P4 ;  /* 0xff800000acac7808 */ /* 0x002fe40002000000 */
[C---:B------:R-:W-:Y:S02]  /*5b90*/  ISETP.GT.AND P4, PT, R5.reuse, 0x21, PT ;  /* 0x000000210500780c */ /* 0x040fe40003f84270 */
[----:B------:R-:W-:Y:S01]  /*5ba0*/  FMNMX.FTZ R47, R172, R47, !PT ;  /* 0x0000002fac2f7209 */ /* 0x000fe20007810000 */
[----:B------:R-:W-:Y:S02]  /*5bb0*/  WARPGROUP.DEPBAR.LE gsb0, 0x0 ;  /* 0x00008000000079c5 */ /* 0x000fe40000010000 */
[----:B------:R-:W-:Y:S01]  /*5bc0*/  WARPGROUP.ARRIVE ;  /* 0x00000000000079c5 */ /* 0x000fe20000000000 */
[----:B------:R-:W-:Y:S02]  /*5bd0*/  FSEL R170, R28, -INF , P3 ;  /* 0xff8000001caa7808 */ /* 0x000fe40001800000 */
[C---:B------:R-:W-:Y:S01]  /*5be0*/  ISETP.GT.AND P3, PT, R5.reuse, 0x28, PT ;  /* 0x000000280500780c */ /* 0x040fe20003f64270 */
[----:B------:R0:W1:Y:S01]  /*5bf0*/  MUFU.TANH R28, R70 ;  /* 0x00000046001c7308 */ /* 0x0000620000002400 */
[----:B------:R-:W-:Y:S01]  /*5c00*/  FSEL R168, R10, -INF , P4 ;  /* 0xff8000000aa87808 */ /* 0x000fe20002000000 */
[----:B------:R-:W-:Y:S01]  /*5c10*/  HGMMA.64x128x16.F32 R88, R164, gdesc[UR12].tnspB, R88, gsb0 ;  /* 0x41e0000ca4587df0 */ /* 0x000fe20008000858 */
[----:B------:R-:W-:Y:S01]  /*5c20*/  FMNMX.FTZ R47, R170, R47, !PT ;  /* 0x0000002faa2f7209 */ /* 0x000fe20007810000 */
[----:B------:R-:W-:Y:S01]  /*5c30*/  FMUL.FTZ R10, R74, UR7 ;  /* 0x000000074a0a7c20 */ /* 0x000fe20008410000 */
[----:B------:R-:W-:Y:S01]  /*5c40*/  ISETP.GT.AND P4, PT, R5, 0x29, PT ;  /* 0x000000290500780c */ /* 0x000fe20003f84270 */
[----:B------:R-:W-:Y:S01]  /*5c50*/  UIADD3 UR14, UR5, 0x280, URZ ;  /* 0x00000280050e7890 */ /* 0x000fe2000fffe03f */
[----:B------:R-:W-:Y:S01]  /*5c60*/  FMNMX.FTZ R47, R168, R47, !PT ;  /* 0x0000002fa82f7209 */ /* 0x000fe20007810000 */
[----:B------:R-:W-:-:S02]  /*5c70*/  UMOV UR15, 0x40000040 ;  /* 0x40000040000f7882 */ /* 0x000fc40000000000 */
[----:B------:R-:W2:Y:S01]  /*5c80*/  MUFU.TANH R10, R10 ;  /* 0x0000000a000a7308 */ /* 0x000ea20000002400 */
[----:B------:R-:W-:Y:S02]  /*5c90*/  WARPGROUP.DEPBAR.LE gsb0, 0x0 ;  /* 0x00008000000079c5 */ /* 0x000fe40000010000 */
[----:B------:R-:W-:Y:S01]  /*5ca0*/  FSEL R166, R46, -INF , P3 ;  /* 0xff8000002ea67808 */ /* 0x000fe20001800000 */
[----:B------:R-:W-:Y:S01]  /*5cb0*/  WARPGROUP.ARRIVE ;  /* 0x00000000000079c5 */ /* 0x000fe20000000000 */
[----:B------:R-:W-:-:S03]  /*5cc0*/  ISETP.GT.AND P3, PT, R5, 0x30, PT ;  /* 0x000000300500780c */ /* 0x000fc60003f64270 */
[----:B------:R-:W3:Y:S01]  /*5cd0*/  MUFU.TANH R46, R79 ;  /* 0x0000004f002e7308 */ /* 0x000ee20000002400 */
[----:B------:R-:W-:Y:S02]  /*5ce0*/  FSEL R164, R32, -INF , P4 ;  /* 0xff80000020a47808 */ /* 0x000fe40002000000 */
[----:B------:R-:W-:Y:S01]  /*5cf0*/  FMNMX.FTZ R47, R166, R47, !PT ;  /* 0x0000002fa62f7209 */ /* 0x000fe20007810000 */
[----:B------:R-:W-:Y:S01]  /*5d00*/  HGMMA.64x128x16.F32 R88, R160, gdesc[UR12].tnspB, R88, gsb0 ;  /* 0x41e0000ca0587df0 */ /* 0x000fe20008000858 */
[C---:B------:R-:W-:Y:S01]  /*5d10*/  ISETP.GT.AND P4, PT, R5.reuse, 0x31, PT ;  /* 0x000000310500780c */ /* 0x040fe20003f84270 */
[----:B------:R-:W-:Y:S01]  /*5d20*/  UIADD3 UR14, UR5, 0x300, URZ ;  /* 0x00000300050e7890 */ /* 0x000fe2000fffe03f */
[----:B------:R-:W-:Y:S01]  /*5d30*/  FSEL R74, R50, -INF , P3 ;  /* 0xff800000324a7808 */ /* 0x000fe20001800000 */
[----:B------:R-:W-:Y:S01]  /*5d40*/  UMOV UR15, 0x40000040 ;  /* 0x40000040000f7882 */ /* 0x000fe20000000000 */
[----:B------:R-:W-:Y:S02]  /*5d50*/  FMNMX.FTZ R47, R164, R47, !PT ;  /* 0x0000002fa42f7209 */ /* 0x000fe40007810000 */
[----:B------:R-:W-:-:S02]  /*5d60*/  ISETP.GT.AND P3, PT, R5, 0x38, PT ;  /* 0x000000380500780c */ /* 0x000fc40003f64270 */
[----:B0-----:R-:W-:Y:S02]  /*5d70*/  FSEL R70, R51, -INF , P4 ;  /* 0xff80000033467808 */ /* 0x001fe40002000000 */
[----:B------:R-:W-:Y:S02]  /*5d80*/  FMNMX.FTZ R47, R74, R47, !PT ;  /* 0x0000002f4a2f7209 */ /* 0x000fe40007810000 */
[C---:B------:R-:W-:Y:S02]  /*5d90*/  ISETP.GT.AND P4, PT, R5.reuse, 0x39, PT ;  /* 0x000000390500780c */ /* 0x040fe40003f84270 */
[----:B------:R-:W-:Y:S02]  /*5da0*/  FSEL R66, R54, -INF , P3 ;  /* 0xff80000036427808 */ /* 0x000fe40001800000 */
[----:B------:R-:W-:Y:S02]  /*5db0*/  FMNMX.FTZ R47, R70, R47, !PT ;  /* 0x0000002f462f7209 */ /* 0x000fe40007810000 */
[----:B------:R-:W-:-:S02]  /*5dc0*/  ISETP.GT.AND P3, PT, R5, 0x40, PT ;  /* 0x000000400500780c */ /* 0x000fc40003f64270 */
[----:B------:R-:W-:Y:S01]  /*5dd0*/  FSEL R62, R55, -INF , P4 ;  /* 0xff800000373e7808 */ /* 0x000fe20002000000 */
[----:B------:R-:W-:Y:S01]  /*5de0*/  FMUL.FTZ R55, R69, UR7 ;  /* 0x0000000745377c20 */ /* 0x000fe20008410000 */
[----:B------:R-:W-:Y:S01]  /*5df0*/  FMNMX.FTZ R47, R66, R47, !PT ;  /* 0x0000002f422f7209 */ /* 0x000fe20007810000 */
[----:B------:R-:W-:Y:S01]  /*5e00*/  FMUL.FTZ R69, R80, UR7 ;  /* 0x0000000750457c20 */ /* 0x000fe20008410000 */
[C---:B------:R-:W-:Y:S02]  /*5e10*/  ISETP.GT.AND P4, PT, R5.reuse, 0x41, PT ;  /* 0x000000410500780c */ /* 0x040fe40003f84270 */
[----:B------:R-:W-:Y:S01]  /*5e20*/  FSEL R58, R58, -INF , P3 ;  /* 0xff8000003a3a7808 */ /* 0x000fe20001800000 */
[----:B------:R-:W-:Y:S01]  /*5e30*/  MUFU.TANH R55, R55 ;  /* 0x0000003700377308 */ /* 0x000fe20000002400 */
[----:B------:R-:W-:Y:S02]  /*5e40*/  FMNMX.FTZ R47, R62, R47, !PT ;  /* 0x0000002f3e2f7209 */ /* 0x000fe40007810000 */
[----:B------:R-:W-:-:S02]  /*5e50*/  ISETP.GT.AND P3, PT, R5, 0x48, PT ;  /* 0x000000480500780c */ /* 0x000fc40003f64270 */
[----:B------:R-:W-:Y:S02]  /*5e60*/  FSEL R56, R56, -INF , P4 ;  /* 0xff80000038387808 */ /* 0x000fe40002000000 */
[----:B------:R-:W-:Y:S01]  /*5e70*/  FMNMX.FTZ R47, R58, R47, !PT ;  /* 0x0000002f3a2f7209 */ /* 0x000fe20007810000 */
[----:B------:R-:W-:Y:S01]  /*5e80*/  MUFU.TANH R69, R69 ;  /* 0x0000004500457308 */ /* 0x000fe20000002400 */
[C---:B------:R-:W-:Y:S02]  /*5e90*/  ISETP.GT.AND P4, PT, R5.reuse, 0x49, PT ;  /* 0x000000490500780c */ /* 0x040fe40003f84270 */
[----:B------:R-:W-:Y:S02]  /*5ea0*/  FSEL R54, R30, -INF , P3 ;  /* 0xff8000001e367808 */ /* 0x000fe40001800000 */
[----:B------:R-:W-:Y:S02]  /*5eb0*/  FMNMX.FTZ R47, R56, R47, !PT ;  /* 0x0000002f382f7209 */ /* 0x000fe40007810000 */
[----:B------:R-:W-:-:S02]  /*5ec0*/  ISETP.GT.AND P3, PT, R5, 0x50, PT ;  /* 0x000000500500780c */ /* 0x000fc40003f64270 */
[----:B------:R-:W-:Y:S01]  /*5ed0*/  FSEL R50, R63, -INF , P4 ;  /* 0xff8000003f327808 */ /* 0x000fe20002000000 */
[----:B------:R-:W-:Y:S01]  /*5ee0*/  FMUL.FTZ R63, R76, UR7 ;  /* 0x000000074c3f7c20 */ /* 0x000fe20008410000 */
[----:B------:R-:W-:Y:S02]  /*5ef0*/  FMNMX.FTZ R47, R54, R47, !PT ;  /* 0x0000002f362f7209 */ /* 0x000fe40007810000 */
[C---:B------:R-:W-:Y:S02]  /*5f00*/  ISETP.GT.AND P4, PT, R5.reuse, 0x51, PT ;  /* 0x000000510500780c */ /* 0x040fe40003f84270 */
[----:B------:R-:W-:Y:S01]  /*5f10*/  FSEL R48, R48, -INF , P3 ;  /* 0xff80000030307808 */ /* 0x000fe20001800000 */
[----:B------:R-:W-:Y:S01]  /*5f20*/  MUFU.TANH R63, R63 ;  /* 0x0000003f003f7308 */ /* 0x000fe20000002400 */
[----:B------:R-:W-:Y:S02]  /*5f30*/  FMNMX.FTZ R47, R50, R47, !PT ;  /* 0x0000002f322f7209 */ /* 0x000fe40007810000 */
[----:B------:R-:W-:-:S02]  /*5f40*/  ISETP.GT.AND P3, PT, R5, 0x58, PT ;  /* 0x000000580500780c */ /* 0x000fc40003f64270 */
[----:B------:R-:W-:Y:S01]  /*5f50*/  FSEL R30, R67, -INF , P4 ;  /* 0xff800000431e7808 */ /* 0x000fe20002000000 */
[----:B------:R-:W-:Y:S01]  /*5f60*/  FMUL.FTZ R67, R81, UR7 ;  /* 0x0000000751437c20 */ /* 0x000fe20008410000 */
[----:B------:R-:W-:Y:S02]  /*5f70*/  FMNMX.FTZ R47, R48, R47, !PT ;  /* 0x0000002f302f7209 */ /* 0x000fe40007810000 */
[C---:B------:R-:W-:Y:S02]  /*5f80*/  ISETP.GT.AND P4, PT, R5.reuse, 0x59, PT ;  /* 0x000000590500780c */ /* 0x040fe40003f84270 */
[----:B-1----:R-:W-:Y:S01]  /*5f90*/  FSEL R28, R28, -INF , P3 ;  /* 0xff8000001c1c7808 */ /* 0x002fe20001800000 */
[----:B------:R-:W-:Y:S01]  /*5fa0*/  MUFU.TANH R67, R67 ;  /* 0x0000004300437308 */ /* 0x000fe20000002400 */
[----:B------:R-:W-:Y:S02]  /*5fb0*/  FMNMX.FTZ R47, R30, R47, !PT ;  /* 0x0000002f1e2f7209 */ /* 0x000fe40007810000 */
[----:B------:R-:W-:-:S02]  /*5fc0*/  ISETP.GT.AND P3, PT, R5, 0x60, PT ;  /* 0x000000600500780c */ /* 0x000fc40003f64270 */
[----:B------:R-:W-:Y:S02]  /*5fd0*/  FSEL R32, R71, -INF , P4 ;  /* 0xff80000047207808 */ /* 0x000fe40002000000 */
[----:B------:R-:W-:Y:S02]  /*5fe0*/  FMNMX.FTZ R47, R28, R47, !PT ;  /* 0x0000002f1c2f7209 */ /* 0x000fe40007810000 */
[C---:B------:R-:W-:Y:S02]  /*5ff0*/  ISETP.GT.AND P4, PT, R5.reuse, 0x61, PT ;  /* 0x000000610500780c */ /* 0x040fe40003f84270 */
[----:B--2---:R-:W-:Y:S02]  /*6000*/  FSEL R34, R10, -INF , P3 ;  /* 0xff8000000a227808 */ /* 0x004fe40001800000 */
[----:B------:R-:W-:Y:S02]  /*6010*/  FMNMX.FTZ R47, R32, R47, !PT ;  /* 0x0000002f202f7209 */ /* 0x000fe40007810000 */
[----:B------:R-:W-:-:S02]  /*6020*/  ISETP.GT.AND P3, PT, R5, 0x68, PT ;  /* 0x000000680500780c */ /* 0x000fc40003f64270 */
[----:B------:R-:W-:Y:S02]  /*6030*/  FSEL R36, R36, -INF , P4 ;  /* 0xff80000024247808 */ /* 0x000fe40002000000 */
[----:B------:R-:W-:Y:S02]  /*6040*/  FMNMX.FTZ R47, R34, R47, !PT ;  /* 0x0000002f222f7209 */ /* 0x000fe40007810000 */
[C---:B------:R-:W-:Y:S02]  /*6050*/  ISETP.GT.AND P4, PT, R5.reuse, 0x69, PT ;  /* 0x000000690500780c */ /* 0x040fe40003f84270 */
[----:B------:R-:W-:Y:S02]  /*6060*/  FSEL R40, R40, -INF , P3 ;  /* 0xff80000028287808 */ /* 0x000fe40001800000 */
[----:B------:R-:W-:Y:S02]  /*6070*/  FMNMX.FTZ R47, R36, R47, !PT ;  /* 0x0000002f242f7209 */ /* 0x000fe40007810000 */
[----:B------:R-:W-:-:S02]  /*6080*/  ISETP.GT.AND P3, PT, R5, 0x70, PT ;  /* 0x000000700500780c */ /* 0x000fc40003f64270 */
[----:B---3--:R-:W-:Y:S02]  /*6090*/  FSEL R46, R46, -INF , P4 ;  /* 0xff8000002e2e7808 */ /* 0x008fe40002000000 */
[----:B------:R-:W-:Y:S01]  /*60a0*/  FMNMX.FTZ R49, R40, R47, !PT ;  /* 0x0000002f28317209 */ /* 0x000fe20007810000 */
[----:B------:R-:W-:Y:S01]  /*60b0*/  FMUL.FTZ R47, R60, UR7 ;  /* 0x000000073c2f7c20 */ /* 0x000fe20008410000 */
[C---:B------:R-:W-:Y:S01]  /*60c0*/  ISETP.GT.AND P4, PT, R5.reuse, 0x71, PT ;  /* 0x000000710500780c */ /* 0x040fe20003f84270 */
[----:B------:R-:W0:Y:S01]  /*60d0*/  SHFL.IDX PT, R60, R27, RZ, 0x1c1f ;  /* 0x001c1fff1b3c7589 */ /* 0x000e2200000e0000 */
[----:B------:R-:W-:Y:S02]  /*60e0*/  FSEL R38, R38, -INF , P3 ;  /* 0xff80000026267808 */ /* 0x000fe40001800000 */
[----:B------:R-:W-:Y:S01]  /*60f0*/  FMNMX.FTZ R49, R46, R49, !PT ;  /* 0x000000312e317209 */ /* 0x000fe20007810000 */
[----:B------:R-:W1:Y:S01]  /*6100*/  MUFU.TANH R47, R47 ;  /* 0x0000002f002f7308 */ /* 0x000e620000002400 */
[----:B------:R-:W-:-:S02]  /*6110*/  ISETP.GT.AND P3, PT, R5, 0x78, PT ;  /* 0x000000780500780c */ /* 0x000fc40003f64270 */
[----:B------:R-:W-:Y:S02]  /*6120*/  FSEL R42, R42, -INF , P4 ;  /* 0xff8000002a2a7808 */ /* 0x000fe40002000000 */
[----:B------:R-:W-:Y:S01]  /*6130*/  FMNMX.FTZ R51, R38, R49, !PT ;  /* 0x0000003126337209 */ /* 0x000fe20007810000 */
[----:B------:R-:W-:Y:S01]  /*6140*/  FMUL.FTZ R49, R61, UR7 ;  /* 0x000000073d317c20 */ /* 0x000fe20008410000 */
[----:B------:R-:W-:Y:S01]  /*6150*/  ISETP.GT.AND P4, PT, R5, 0x79, PT ;  /* 0x000000790500780c */ /* 0x000fe20003f84270 */
[----:B------:R-:W-:Y:S01]  /*6160*/  FMUL.FTZ R61, R72, UR7 ;  /* 0x00000007483d7c20 */ /* 0x000fe20008410000 */
[----:B------:R-:W-:Y:S02]  /*6170*/  FSEL R52, R52, -INF , P3 ;  /* 0xff80000034347808 */ /* 0x000fe40001800000 */
[----:B------:R-:W-:Y:S01]  /*6180*/  FMNMX.FTZ R51, R42, R51, !PT ;  /* 0x000000332a337209 */ /* 0x000fe20007810000 */
[----:B------:R-:W2:Y:S01]  /*6190*/  MUFU.TANH R49, R49 ;  /* 0x0000003100317308 */ /* 0x000ea20000002400 */
[----:B------:R-:W-:-:S02]  /*61a0*/  FSEL R44, R44, -INF , P4 ;  /* 0xff8000002c2c7808 */ /* 0x000fc40002000000 */
[----:B------:R-:W-:-:S04]  /*61b0*/  FMNMX.FTZ R51, R52, R51, !PT ;  /* 0x0000003334337209 */ /* 0x000fc80007810000 */
[----:B------:R-:W-:Y:S01]  /*61c0*/  FMNMX.FTZ R5, R44, R51, !PT ;  /* 0x000000332c057209 */ /* 0x000fe20007810000 */
[----:B------:R-:W-:Y:S01]  /*61d0*/  FMUL.FTZ R51, R65, UR7 ;  /* 0x0000000741337c20 */ /* 0x000fe20008410000 */
[----:B0-----:R-:W-:Y:S01]  /*61e0*/  IADD3 R73, R60, -UR42, R45 ;  /* 0x8000002a3c497c10 */ /* 0x001fe2000fffe02d */
[----:B------:R-:W-:Y:S01]  /*61f0*/  MUFU.TANH R61, R61 ;  /* 0x0000003d003d7308 */ /* 0x000fe20000002400 */
[----:B------:R-:W-:Y:S01]  /*6200*/  FMUL.FTZ R65, R77, UR7 ;  /* 0x000000074d417c20 */ /* 0x000fe20008410000 */
[----:B------:R-:W0:Y:S01]  /*6210*/  SHFL.BFLY PT, R10, R5, 0x2, 0x1f ;  /* 0x0c401f00050a7f89 */ /* 0x000e2200000e0000 */
[C---:B------:R-:W-:Y:S02]  /*6220*/  ISETP.GT.AND P4, PT, R73.reuse, RZ, PT ;  /* 0x000000ff4900720c */ /* 0x040fe40003f84270 */
[C---:B------:R-:W-:Y:S02]  /*6230*/  ISETP.GT.AND P5, PT, R73.reuse, 0x1, PT ;  /* 0x000000014900780c */ /* 0x040fe40003fa4270 */
[----:B------:R-:W-:Y:S01]  /*6240*/  FSEL R0, R0, -INF , P4 ;  /* 0xff80000000007808 */ /* 0x000fe20002000000 */
[----:B------:R-:W3:Y:S01]  /*6250*/  MUFU.TANH R51, R51 ;  /* 0x0000003300337308 */ /* 0x000ee20000002400 */
[----:B------:R-:W-:-:S02]  /*6260*/  ISETP.GT.AND P4, PT, R73, 0x8, PT ;  /* 0x000000084900780c */ /* 0x000fc40003f84270 */
[----:B------:R-:W-:Y:S02]  /*6270*/  FSEL R2, R2, -INF , P5 ;  /* 0xff80000002027808 */ /* 0x000fe40002800000 */
[----:B------:R-:W-:Y:S02]  /*6280*/  FMNMX.FTZ R75, R0, R13, !PT ;  /* 0x0000000d004b7209 */ /* 0x000fe40007810000 */
[C---:B------:R-:W-:Y:S01]  /*6290*/  ISETP.GT.AND P5, PT, R73.reuse, 0x9, PT ;  /* 0x000000094900780c */ /* 0x040fe20003fa4270 */
[----:B------:R-:W4:Y:S01]  /*62a0*/  MUFU.TANH R65, R65 ;  /* 0x0000004100417308 */ /* 0x000f220000002400 */
[----:B------:R-:W-:Y:S01]  /*62b0*/  FSEL R60, R14, -INF , P4 ;  /* 0xff8000000e3c7808 */ /* 0x000fe20002000000 */
[----:B------:R-:W-:Y:S02]  /*62c0*/  WARPGROUP.DEPBAR.LE gsb0, 0x0 ;  /* 0x00008000000079c5 */ /* 0x000fe40000010000 */
[----:B------:R-:W-:Y:S01]  /*62d0*/  FMNMX.FTZ R75, R2, R75, !PT ;  /* 0x0000004b024b7209 */ /* 0x000fe20007810000 */
[----:B------:R-:W-:Y:S01]  /*62e0*/  WARPGROUP.ARRIVE ;  /* 0x00000000000079c5 */ /* 0x000fe20000000000 */
[----:B------:R-:W-:-:S02]  /*62f0*/  ISETP.GT.AND P4, PT, R73, 0x10, PT ;  /* 0x000000104900780c */ /* 0x000fc40003f84270 */
[----:B------:R-:W-:Y:S01]  /*6300*/  FMNMX.FTZ R75, R60, R75, !PT ;  /* 0x0000004b3c4b7209 */ /* 0x000fe20007810000 */
[----:B------:R-:W-:Y:S01]  /*6310*/  MUFU.TANH R45, R85 ;  /* 0x00000055002d7308 */ /* 0x000fe20000002400 */
[----:B0-----:R-:W-:Y:S01]  /*6320*/  FMNMX.FTZ R10, R5, R10, !PT ;  /* 0x0000000a050a7209 */ /* 0x001fe20007810000 */
[----:B------:R-:W-:Y:S01]  /*6330*/  HGMMA.64x128x16.F32 R88, R156, gdesc[UR12].tnspB, R88, gsb0 ;  /* 0x41e0000c9c587df0 */ /* 0x000fe20008000858 */
[----:B------:R-:W0:Y:S01]  /*6340*/  LDC R5, c[0x0][0x988] ;  /* 0x00026200ff057b82 */ /* 0x000e220000000800 */
[----:B------:R-:W-:Y:S01]  /*6350*/  FSEL R68, R21, -INF , P4 ;  /* 0xff80000015447808 */ /* 0x000fe20002000000 */
[----:B------:R-:W-:Y:S01]  /*6360*/  UIADD3 UR14, UR5, 0x380, URZ ;  /* 0x00000380050e7890 */ /* 0x000fe2000fffe03f */
[----:B------:R-:W5:Y:S01]  /*6370*/  SHFL.BFLY PT, R71, R10, 0x1, 0x1f ;  /* 0x0c201f000a477f89 */ /* 0x000f6200000e0000 */
[----:B------:R-:W-:Y:S01]  /*6380*/  ISETP.GT.AND P4, PT, R73, 0x18, PT ;  /* 0x000000184900780c */ /* 0x000fe20003f84270 */
[----:B------:R-:W-:Y:S01]  /*6390*/  UMOV UR15, 0x40000040 ;  /* 0x40000040000f7882 */ /* 0x000fe20000000000 */
[----:B------:R-:W-:-:S02]  /*63a0*/  UMOV UR5, UR37 ;  /* 0x0000002500057c82 */ /* 0x000fc40008000000 */
[----:B------:R-:W-:Y:S02]  /*63b0*/  FSEL R76, R24, -INF , P4 ;  /* 0xff800000184c7808 */ /* 0x000fe40002000000 */
[----:B------:R-:W-:-:S04]  /*63c0*/  ISETP.GT.AND P4, PT, R73, 0x20, PT ;  /* 0x000000204900780c */ /* 0x000fc80003f84270 */
[----:B------:R-:W-:Y:S02]  /*63d0*/  FSEL R82, R26, -INF , P4 ;  /* 0xff8000001a527808 */ /* 0x000fe40002000000 */
[----:B------:R-:W-:-:S04]  /*63e0*/  ISETP.GT.AND P4, PT, R73, 0x28, PT ;  /* 0x000000284900780c */ /* 0x000fc80003f84270 */
[----:B------:R-:W-:Y:S02]  /*63f0*/  FSEL R86, R31, -INF , P4 ;  /* 0xff8000001f567808 */ /* 0x000fe40002000000 */
[----:B------:R-:W-:-:S04]  /*6400*/  ISETP.GT.AND P4, PT, R73, 0x30, PT ;  /* 0x000000304900780c */ /* 0x000fc80003f84270 */
[----:B------:R-:W-:Y:S02]  /*6410*/  FSEL R162, R35, -INF , P4 ;  /* 0xff80000023a27808 */ /* 0x000fe40002000000 */
[----:B-----5:R-:W-:Y:S01]  /*6420*/  FMNMX.FTZ R10, R10, R71, !PT ;  /* 0x000000470a0a7209 */ /* 0x020fe20007810000 */
[----:B------:R-:W-:Y:S01]  /*6430*/  FMUL.FTZ R71, R84, UR7 ;  /* 0x0000000754477c20 */ /* 0x000fe20008410000 */
[----:B------:R-:W-:Y:S02]  /*6440*/  ISETP.GT.AND P4, PT, R73, 0x38, PT ;  /* 0x000000384900780c */ /* 0x000fe40003f84270 */
[C---:B------:R-:W-:Y:S01]  /*6450*/  FSETP.NEU.FTZ.AND P3, PT, R10.reuse, -INF , PT ;  /* 0xff8000000a00780b */ /* 0x040fe20003f7d000 */
[----:B0-----:R-:W-:Y:S02]  /*6460*/  FMUL.FTZ R64, R10, R5 ;  /* 0x000000050a407220 */ /* 0x001fe40000410000 */
[----:B------:R-:W0:Y:S03]  /*6470*/  MUFU.TANH R71, R71 ;  /* 0x0000004700477308 */ /* 0x000e260000002400 */
[----:B------:R-:W-:-:S02]  /*6480*/  FSEL R27, R64, RZ, P3 ;  /* 0x000000ff401b7208 */ /* 0x000fc40001800000 */
[----:B------:R-:W-:Y:S02]  /*6490*/  FSEL R64, R12, -INF , P5 ;  /* 0xff8000000c407808 */ /* 0x000fe40002800000 */
[----:B------:R-:W-:Y:S01]  /*64a0*/  ISETP.GT.AND P5, PT, R73, 0x11, PT ;  /* 0x000000114900780c */ /* 0x000fe20003fa4270 */
[--C-:B------:R-:W-:Y:S01]  /*64b0*/  FFMA.FTZ R179, R174, R5, -R27.reuse ;  /* 0x00000005aeb37223 */ /* 0x100fe2000001081b */
[----:B------:R-:W-:Y:S01]  /*64c0*/  FMNMX.FTZ R75, R64, R75, !PT ;  /* 0x0000004b404b7209 */ /* 0x000fe20007810000 */
[-CC-:B------:R-:W-:Y:S01]  /*64d0*/  FFMA.FTZ R26, R172, R5.reuse, -R27.reuse ;  /* 0x00000005ac1a7223 */ /* 0x180fe2000001081b */
[----:B------:R-:W-:Y:S01]  /*64e0*/  FSEL R72, R15, -INF , P5 ;  /* 0xff8000000f487808 */ /* 0x000fe20002800000 */
[--C-:B------:R-:W-:Y:S01]  /*64f0*/  FFMA.FTZ R180, R180, R5, -R27.reuse ;  /* 0x00000005b4b47223 */ /* 0x100fe2000001081b */
[----:B------:R-:W-:Y:S01]  /*6500*/  FMNMX.FTZ R75, R68, R75, !PT ;  /* 0x0000004b444b7209 */ /* 0x000fe20007810000 */
[--C-:B------:R-:W-:Y:S01]  /*6510*/  FFMA.FTZ R173, R170, R5, -R27.reuse ;  /* 0x00000005aaad7223 */ /* 0x100fe2000001081b */
[C---:B------:R-:W-:Y:S01]  /*6520*/  ISETP.GT.AND P5, PT, R73.reuse, 0x19, PT ;  /* 0x000000194900780c */ /* 0x040fe20003fa4270 */
[----:B------:R5:W-:Y:S01]  /*6530*/  MUFU.EX2 R24, R180 ;  /* 0x000000b400187308 */ /* 0x000be20000000800 */
[----:B------:R-:W-:Y:S01]  /*6540*/  FMNMX.FTZ R75, R72, R75, !PT ;  /* 0x0000004b484b7209 */ /* 0x000fe20007810000 */
[-CC-:B------:R-:W-:Y:S01]  /*6550*/  FFMA.FTZ R80, R168, R5.reuse, -R27.reuse ;  /* 0x00000005a8507223 */ /* 0x180fe2000001081b */
[----:B------:R-:W-:Y:S01]  /*6560*/  FSEL R78, R20, -INF , P5 ;  /* 0xff800000144e7808 */ /* 0x000fe20002800000 */
[--C-:B------:R-:W-:Y:S01]  /*6570*/  FFMA.FTZ R20, R176, R5, -R27.reuse ;  /* 0x00000005b0147223 */ /* 0x100fe2000001081b */
[----:B------:R-:W-:Y:S01]  /*6580*/  FMNMX.FTZ R75, R76, R75, !PT ;  /* 0x0000004b4c4b7209 */ /* 0x000fe20007810000 */
[-CC-:B------:R-:W-:Y:S01]  /*6590*/  FFMA.FTZ R177, R178, R5.reuse, -R27.reuse ;  /* 0x00000005b2b17223 */ /* 0x180fe2000001081b */
[----:B------:R-:W-:Y:S01]  /*65a0*/  ISETP.GT.AND P5, PT, R73, 0x21, PT ;  /* 0x000000214900780c */ /* 0x000fe20003fa4270 */
[--C-:B------:R-:W-:Y:S01]  /*65b0*/  FFMA.FTZ R175, R166, R5, -R27.reuse ;  /* 0x00000005a6af7223 */ /* 0x100fe2000001081b */
[----:B------:R-:W-:Y:S01]  /*65c0*/  FMNMX.FTZ R75, R78, R75, !PT ;  /* 0x0000004b4e4b7209 */ /* 0x000fe20007810000 */
[-CC-:B------:R-:W-:Y:S01]  /*65d0*/  FFMA.FTZ R194, R194, R5.reuse, -R27.reuse ;  /* 0x00000005c2c27223 */ /* 0x180fe2000001081b */
[----:B------:R-:W-:Y:S01]  /*65e0*/  FSEL R84, R25, -INF , P5 ;  /* 0xff80000019547808 */ /* 0x000fe20002800000 */
[--C-:B------:R-:W-:Y:S01]  /*65f0*/  FFMA.FTZ R183, R182, R5, -R27.reuse ;  /* 0x00000005b6b77223 */ /* 0x100fe2000001081b */
[----:B------:R-:W-:Y:S01]  /*6600*/  FMNMX.FTZ R75, R82, R75, !PT ;  /* 0x0000004b524b7209 */ /* 0x000fe20007810000 */
[----:B------:R4:W-:Y:S01]  /*6610*/  MUFU.EX2 R14, R194 ;  /* 0x000000c2000e7308 */ /* 0x0009e20000000800 */
[----:B------:R-:W-:Y:S01]  /*6620*/  ISETP.GT.AND P5, PT, R73, 0x29, PT ;  /* 0x000000294900780c */ /* 0x000fe20003fa4270 */
[--C-:B------:R-:W-:Y:S01]  /*6630*/  FFMA.FTZ R181, R196, R5, -R27.reuse ;  /* 0x00000005c4b57223 */ /* 0x100fe2000001081b */
[----:B------:R-:W-:Y:S01]  /*6640*/  FMNMX.FTZ R75, R84, R75, !PT ;  /* 0x0000004b544b7209 */ /* 0x000fe20007810000 */
[-CC-:B------:R-:W-:Y:S01]  /*6650*/  FFMA.FTZ R169, R74, R5.reuse, -R27.reuse ;  /* 0x000000054aa97223 */ /* 0x180fe2000001081b */
[----:B------:R-:W-:Y:S01]  /*6660*/  FSEL R160, R29, -INF , P5 ;  /* 0xff8000001da07808 */ /* 0x000fe20002800000 */
[--C-:B------:R-:W-:Y:S01]  /*6670*/  FFMA.FTZ R171, R66, R5, -R27.reuse ;  /* 0x0000000542ab7223 */ /* 0x100fe2000001081b */
[----:B------:R-:W-:Y:S01]  /*6680*/  FMNMX.FTZ R75, R86, R75, !PT ;  /* 0x0000004b564b7209 */ /* 0x000fe20007810000 */
[----:B------:R-:W-:Y:S01]  /*6690*/  MUFU.EX2 R181, R181 ;  /* 0x000000b500b57308 */ /* 0x000fe20000000800 */
        /* <DEDUP_REMOVED lines=9> */
[-CC-:B------:R-:W-:Y:S01]  /*6730*/  FFMA.FTZ R32, R36, R5.reuse, -R27.reuse ;  /* 0x0000000524207223 */ /* 0x180fe2000001081b */
[----:B------:R-:W-:Y:S01]  /*6740*/  FSEL R172, R39, -INF , P4 ;  /* 0xff80000027ac7808 */ /* 0x000fe20002000000 */
[--C-:B------:R-:W-:Y:S01]  /*6750*/  FFMA.FTZ R36, R42, R5, -R27.reuse ;  /* 0x000000052a247223 */ /* 0x100fe2000001081b */
[----:B------:R-:W-:Y:S01]  /*6760*/  FMNMX.FTZ R75, R174, R75, !PT ;  /* 0x0000004bae4b7209 */ /* 0x000fe20007810000 */
[-CC-:B------:R-:W-:Y:S01]  /*6770*/  FFMA.FTZ R15, R34, R5.reuse, -R27.reuse ;  /* 0x00000005220f7223 */ /* 0x180fe2000001081b */
[----:B------:R-:W-:Y:S01]  /*6780*/  ISETP.GT.AND P4, PT, R73, 0x40, PT ;  /* 0x000000404900780c */ /* 0x000fe20003f84270 */
[----:B------:R-:W-:Y:S01]  /*6790*/  MUFU.EX2 R177, R177 ;  /* 0x000000b100b17308 */ /* 0x000fe20000000800 */
[----:B------:R-:W-:Y:S01]  /*67a0*/  FSEL R176, R37, -INF , P5 ;  /* 0xff80000025b07808 */ /* 0x000fe20002800000 */
[--C-:B------:R-:W-:Y:S01]  /*67b0*/  FFMA.FTZ R34, R46, R5, -R27.reuse ;  /* 0x000000052e227223 */ /* 0x100fe2000001081b */
[----:B------:R-:W-:Y:S01]  /*67c0*/  FMNMX.FTZ R75, R172, R75, !PT ;  /* 0x0000004bac4b7209 */ /* 0x000fe20007810000 */
[-CC-:B------:R-:W-:Y:S01]  /*67d0*/  FFMA.FTZ R164, R164, R5.reuse, -R27.reuse ;  /* 0x00000005a4a47223 */ /* 0x180fe2000001081b */
[----:B------:R-:W-:Y:S01]  /*67e0*/  ISETP.GT.AND P5, PT, R73, 0x41, PT ;  /* 0x000000414900780c */ /* 0x000fe20003fa4270 */
[--C-:B------:R-:W-:Y:S01]  /*67f0*/  FFMA.FTZ R70, R70, R5, -R27.reuse ;  /* 0x0000000546467223 */ /* 0x100fe2000001081b */
[----:B-----5:R-:W-:Y:S01]  /*6800*/  FSEL R180, R43, -INF , P4 ;  /* 0xff8000002bb47808 */ /* 0x020fe20002000000 */
[----:B------:R-:W-:Y:S01]  /*6810*/  MUFU.EX2 R20, R20 ;  /* 0x0000001400147308 */ /* 0x000fe20000000800 */
[----:B------:R-:W-:Y:S01]  /*6820*/  FMNMX.FTZ R75, R176, R75, !PT ;  /* 0x0000004bb04b7209 */ /* 0x000fe20007810000 */
[-CC-:B------:R-:W-:Y:S01]  /*6830*/  FFMA.FTZ R62, R62, R5.reuse, -R27.reuse ;  /* 0x000000053e3e7223 */ /* 0x180fe2000001081b */
[----:B------:R-:W-:Y:S01]  /*6840*/  ISETP.GT.AND P4, PT, R73, 0x48, PT ;  /* 0x000000484900780c */ /* 0x000fe20003f84270 */
[-CC-:B------:R-:W-:Y:S01]  /*6850*/  FFMA.FTZ R165, R58, R5.reuse, -R27.reuse ;  /* 0x000000053aa57223 */ /* 0x180fe2000001081b */
[----:B------:R-:W-:Y:S01]  /*6860*/  FSEL R170, R41, -INF , P5 ;  /* 0xff80000029aa7808 */ /* 0x000fe20002800000 */
[--C-:B------:R-:W-:Y:S01]  /*6870*/  FFMA.FTZ R56, R56, R5, -R27.reuse ;  /* 0x0000000538387223 */ /* 0x100fe2000001081b */
[----:B------:R-:W-:Y:S01]  /*6880*/  FMNMX.FTZ R75, R180, R75, !PT ;  /* 0x0000004bb44b7209 */ /* 0x000fe20007810000 */
[----:B------:R-:W-:Y:S01]  /*6890*/  MUFU.EX2 R179, R179 ;  /* 0x000000b300b37308 */ /* 0x000fe20000000800 */
[----:B------:R-:W-:Y:S01]  /*68a0*/  ISETP.GT.AND P5, PT, R73, 0x49, PT ;  /* 0x000000494900780c */ /* 0x000fe20003fa4270 */
[-CC-:B------:R-:W-:Y:S01]  /*68b0*/  FFMA.FTZ R167, R54, R5.reuse, -R27.reuse ;  /* 0x0000000536a77223 */ /* 0x180fe2000001081b */
[----:B-1----:R-:W-:Y:S01]  /*68c0*/  FSEL R168, R47, -INF , P4 ;  /* 0xff8000002fa87808 */ /* 0x002fe20002000000 */
[--C-:B------:R-:W-:Y:S01]  /*68d0*/  FFMA.FTZ R50, R50, R5, -R27.reuse ;  /* 0x0000000532327223 */ /* 0x100fe2000001081b */
[----:B------:R-:W-:Y:S01]  /*68e0*/  FMNMX.FTZ R75, R170, R75, !PT ;  /* 0x0000004baa4b7209 */ /* 0x000fe20007810000 */
[-CC-:B------:R-:W-:Y:S01]  /*68f0*/  FFMA.FTZ R161, R48, R5.reuse, -R27.reuse ;  /* 0x0000000530a17223 */ /* 0x180fe2000001081b */
[----:B------:R-:W-:Y:S01]  /*6900*/  ISETP.GT.AND P4, PT, R73, 0x50, PT ;  /* 0x000000504900780c */ /* 0x000fe20003f84270 */
[-CC-:B------:R-:W-:Y:S01]  /*6910*/  FFMA.FTZ R30, R30, R5.reuse, -R27.reuse ;  /* 0x000000051e1e7223 */ /* 0x180fe2000001081b */
[----:B--2---:R-:W-:Y:S01]  /*6920*/  FSEL R178, R49, -INF , P5 ;  /* 0xff80000031b27808 */ /* 0x004fe20002800000 */
[----:B------:R-:W-:Y:S01]  /*6930*/  FFMA.FTZ R29, R52, R5, -R27 ;  /* 0x00000005341d7223 */ /* 0x000fe2000001081b */
[----:B------:R-:W-:Y:S01]  /*6940*/  FMNMX.FTZ R75, R168, R75, !PT ;  /* 0x0000004ba84b7209 */ /* 0x000fe20007810000 */
[----:B------:R-:W-:Y:S01]  /*6950*/  MUFU.EX2 R26, R26 ;  /* 0x0000001a001a7308 */ /* 0x000fe20000000800 */
[----:B------:R-:W-:-:S02]  /*6960*/  ISETP.GT.AND P5, PT, R73, 0x51, PT ;  /* 0x000000514900780c */ /* 0x000fc40003fa4270 */
[----:B------:R-:W-:Y:S01]  /*6970*/  FSEL R166, R53, -INF , P4 ;  /* 0xff80000035a67808 */ /* 0x000fe20002000000 */
[----:B------:R-:W-:Y:S01]  /*6980*/  IMAD.U32 R53, RZ, RZ, UR9 ;  /* 0x00000009ff357e24 */ /* 0x000fe2000f8e00ff */
[----:B------:R-:W-:Y:S02]  /*6990*/  FMNMX.FTZ R75, R178, R75, !PT ;  /* 0x0000004bb24b7209 */ /* 0x000fe40007810000 */
[----:B------:R-:W-:Y:S01]  /*69a0*/  ISETP.GT.AND P4, PT, R73, 0x58, PT ;  /* 0x000000584900780c */ /* 0x000fe20003f84270 */
[----:B------:R-:W-:Y:S01]  /*69b0*/  MUFU.EX2 R173, R173 ;  /* 0x000000ad00ad7308 */ /* 0x000fe20000000800 */
[----:B---3--:R-:W-:Y:S02]  /*69c0*/  FSEL R182, R51, -INF , P5 ;  /* 0xff80000033b67808 */ /* 0x008fe40002800000 */
[----:B------:R-:W-:Y:S02]  /*69d0*/  FMNMX.FTZ R75, R166, R75, !PT ;  /* 0x0000004ba64b7209 */ /* 0x000fe40007810000 */
[----:B------:R-:W-:-:S02]  /*69e0*/  ISETP.GT.AND P5, PT, R73, 0x59, PT ;  /* 0x000000594900780c */ /* 0x000fc40003fa4270 */
[----:B----4-:R-:W-:Y:S01]  /*69f0*/  FSEL R194, R57, -INF , P4 ;  /* 0xff80000039c27808 */ /* 0x010fe20002000000 */
[----:B------:R-:W-:Y:S01]  /*6a00*/  MUFU.EX2 R80, R80 ;  /* 0x0000005000507308 */ /* 0x000fe20000000800 */
[----:B------:R-:W-:Y:S02]  /*6a10*/  FMNMX.FTZ R75, R182, R75, !PT ;  /* 0x0000004bb64b7209 */ /* 0x000fe40007810000 */
[----:B------:R-:W-:Y:S02]  /*6a20*/  ISETP.GT.AND P4, PT, R73, 0x60, PT ;  /* 0x000000604900780c */ /* 0x000fe40003f84270 */
[----:B------:R-:W-:Y:S02]  /*6a30*/  FSEL R196, R55, -INF , P5 ;  /* 0xff80000037c47808 */ /* 0x000fe40002800000 */
[----:B------:R-:W-:Y:S01]  /*6a40*/  FMNMX.FTZ R75, R194, R75, !PT ;  /* 0x0000004bc24b7209 */ /* 0x000fe20007810000 */
[----:B------:R-:W-:Y:S02]  /*6a50*/  WARPGROUP.DEPBAR.LE gsb0, 0x0 ;  /* 0x00008000000079c5 */ /* 0x000fe40000010000 */
[----:B------:R-:W-:Y:S01]  /*6a60*/  ISETP.GT.AND P5, PT, R73, 0x61, PT ;  /* 0x000000614900780c */ /* 0x000fe20003fa4270 */
[----:B------:R-:W-:Y:S01]  /*6a70*/  WARPGROUP.ARRIVE ;  /* 0x00000000000079c5 */ /* 0x000fe20000000000 */
[----:B------:R-:W-:Y:S01]  /*6a80*/  FSEL R74, R61, -INF , P4 ;  /* 0xff8000003d4a7808 */ /* 0x000fe20002000000 */
[----:B------:R-:W-:Y:S01]  /*6a90*/  MUFU.EX2 R175, R175 ;  /* 0x000000af00af7308 */ /* 0x000fe20000000800 */
[----:B------:R-:W-:-:S02]  /*6aa0*/  FMNMX.FTZ R75, R196, R75, !PT ;  /* 0x0000004bc44b7209 */ /* 0x000fc40007810000 */
[----:B------:R-:W-:Y:S01]  /*6ab0*/  ISETP.GT.AND P4, PT, R73, 0x68, PT ;  /* 0x000000684900780c */ /* 0x000fe20003f84270 */
[----:B------:R-:W-:Y:S01]  /*6ac0*/  HGMMA.64x128x16.F32 R88, R152, gdesc[UR12].tnspB, R88, gsb0 ;  /* 0x41e0000c98587df0 */ /* 0x000fe20008000858 */
[----:B------:R-:W-:Y:S02]  /*6ad0*/  FSEL R198, R59, -INF , P5 ;  /* 0xff8000003bc67808 */ /* 0x000fe40002800000 */
[----:B------:R-:W-:Y:S01]  /*6ae0*/  FMNMX.FTZ R75, R74, R75, !PT ;  /* 0x0000004b4a4b7209 */ /* 0x000fe20007810000 */
[----:B------:R-:W-:Y:S01]  /*6af0*/  MUFU.EX2 R164, R164 ;  /* 0x000000a400a47308 */ /* 0x000fe20000000800 */
[----:B------:R-:W-:Y:S02]  /*6b00*/  ISETP.GT.AND P5, PT, R73, 0x69, PT ;  /* 0x000000694900780c */ /* 0x000fe40003fa4270 */
[----:B------:R-:W-:Y:S02]  /*6b10*/  FSEL R200, R63, -INF , P4 ;  /* 0xff8000003fc87808 */ /* 0x000fe40002000000 */
[----:B------:R-:W-:-:S02]  /*6b20*/  FMNMX.FTZ R75, R198, R75, !PT ;  /* 0x0000004bc64b7209 */ /* 0x000fc40007810000 */
[----:B------:R-:W-:Y:S01]  /*6b30*/  ISETP.GT.AND P4, PT, R73, 0x70, PT ;  /* 0x000000704900780c */ /* 0x000fe20003f84270 */
[----:B------:R-:W-:Y:S01]  /*6b40*/  MUFU.EX2 R169, R169 ;  /* 0x000000a900a97308 */ /* 0x000fe20000000800 */
[----:B------:R-:W-:Y:S02]  /*6b50*/  FSEL R202, R65, -INF , P5 ;  /* 0xff80000041ca7808 */ /* 0x000fe40002800000 */
[----:B------:R-:W-:Y:S02]  /*6b60*/  FMNMX.FTZ R75, R200, R75, !PT ;  /* 0x0000004bc84b7209 */ /* 0x000fe40007810000 */
[----:B------:R-:W-:Y:S02]  /*6b70*/  ISETP.GT.AND P5, PT, R73, 0x71, PT ;  /* 0x000000714900780c */ /* 0x000fe40003fa4270 */
[----:B------:R-:W-:Y:S01]  /*6b80*/  FSEL R66, R69, -INF , P4 ;  /* 0xff80000045427808 */ /* 0x000fe20002000000 */
[----:B------:R-:W-:Y:S01]  /*6b90*/  MUFU.EX2 R70, R70 ;  /* 0x0000004600467308 */ /* 0x000fe20000000800 */
[----:B------:R-:W-:-:S02]  /*6ba0*/  FMNMX.FTZ R75, R202, R75, !PT ;  /* 0x0000004bca4b7209 */ /* 0x000fc40007810000 */
[----:B------:R-:W-:Y:S02]  /*6bb0*/  ISETP.GT.AND P4, PT, R73, 0x78, PT ;  /* 0x000000784900780c */ /* 0x000fe40003f84270 */
[----:B------:R-:W-:Y:S02]  /*6bc0*/  FSEL R204, R67, -INF , P5 ;  /* 0xff80000043cc7808 */ /* 0x000fe40002800000 */
[----:B------:R-:W-:Y:S01]  /*6bd0*/  FMNMX.FTZ R75, R66, R75, !PT ;  /* 0x0000004b424b7209 */ /* 0x000fe20007810000 */
[----:B------:R-:W-:Y:S01]  /*6be0*/  MUFU.EX2 R171, R171 ;  /* 0x000000ab00ab7308 */ /* 0x000fe20000000800 */
[----:B------:R-:W-:Y:S02]  /*6bf0*/  ISETP.GT.AND P5, PT, R73, 0x79, PT ;  /* 0x000000794900780c */ /* 0x000fe40003fa4270 */
[----:B0-----:R-:W-:Y:S02]  /*6c00*/  FSEL R206, R71, -INF , P4 ;  /* 0xff80000047ce7808 */ /* 0x001fe40002000000 */
[----:B------:R-:W-:-:S02]  /*6c10*/  FMNMX.FTZ R75, R204, R75, !PT ;  /* 0x0000004bcc4b7209 */ /* 0x000fc40007810000 */
[----:B------:R-:W-:Y:S01]  /*6c20*/  FSEL R208, R45, -INF , P5 ;  /* 0xff8000002dd07808 */ /* 0x000fe20002800000 */
[----:B------:R-:W-:Y:S01]  /*6c30*/  MUFU.EX2 R62, R62 ;  /* 0x0000003e003e7308 */ /* 0x000fe20000000800 */
[----:B------:R-:W-:-:S04]  /*6c40*/  FMNMX.FTZ R75, R206, R75, !PT ;  /* 0x0000004bce4b7209 */ /* 0x000fc80007810000 */
[----:B------:R-:W-:-:S03]  /*6c50*/  FMNMX.FTZ R75, R208, R75, !PT ;  /* 0x0000004bd04b7209 */ /* 0x000fc60007810000 */
        /* <DEDUP_REMOVED lines=11> */
[-CC-:B------:R-:W-:Y:S01]  /*6d10*/  FFMA.FTZ R25, R38, R5.reuse, -R27.reuse ;  /* 0x0000000526197223 */ /* 0x180fe2000001081b */
[----:B------:R-:W-:-:S05]  /*6d20*/  FFMA.FTZ R27, R44, R5, -R27 ;  /* 0x000000052c1b7223 */ /* 0x000fca000001081b */
[----:B------:R-:W-:Y:S01]  /*6d30*/  MUFU.EX2 R28, R28 ;  /* 0x0000001c001c7308 */ /* 0x000fe20000000800 */
[C---:B------:R-:W-:Y:S01]  /*6d40*/  FSETP.NEU.FTZ.AND P4, PT, R12.reuse, -INF , PT ;  /* 0xff8000000c00780b */ /* 0x040fe20003f9d000 */
[----:B------:R-:W-:-:S05]  /*6d50*/  FMUL.FTZ R31, R12, R5 ;  /* 0x000000050c1f7220 */ /* 0x000fca0000410000 */
[----:B------:R-:W-:Y:S01]  /*6d60*/  FSEL R31, R31, RZ, P4 ;  /* 0x000000ff1f1f7208 */ /* 0x000fe20002000000 */
[----:B------:R-:W-:Y:S04]  /*6d70*/  MUFU.EX2 R15, R15 ;  /* 0x0000000f000f7308 */ /* 0x000fe80000000800 */
[-CC-:B------:R-:W-:Y:S01]  /*6d80*/  FFMA.FTZ R33, R0, R5.reuse, -R31.reuse ;  /* 0x0000000500217223 */ /* 0x180fe2000001081f */
[----:B------:R-:W-:Y:S01]  /*6d90*/  FSEL R0, R10, RZ, P3 ;  /* 0x000000ff0a007208 */ /* 0x000fe20001800000 */
[-CC-:B------:R-:W-:Y:S01]  /*6da0*/  FFMA.FTZ R38, R2, R5.reuse, -R31.reuse ;  /* 0x0000000502267223 */ /* 0x180fe2000001081f */
[-CC-:B------:R-:W-:Y:S01]  /*6db0*/  FFMA.FTZ R35, R60, R5.reuse, -R31.reuse ;  /* 0x000000053c237223 */ /* 0x180fe2000001081f */
[-CC-:B------:R-:W-:Y:S01]  /*6dc0*/  FFMA.FTZ R40, R64, R5.reuse, -R31.reuse ;  /* 0x0000000540287223 */ /* 0x180fe2000001081f */
[-C--:B------:R-:W-:Y:S01]  /*6dd0*/  FFMA.FTZ R37, R68, R5.reuse, -R31 ;  /* 0x0000000544257223 */ /* 0x080fe2000001081f */
[----:B------:R-:W-:Y:S01]  /*6de0*/  FADD.FTZ R2, -R0, R11 ;  /* 0x0000000b00027221 */ /* 0x000fe20000010100 */
[----:B------:R-:W-:Y:S01]  /*6df0*/  FSEL R0, R12, RZ, P4 ;  /* 0x000000ff0c007208 */ /* 0x000fe20002000000 */
[----:B------:R-:W-:Y:S01]  /*6e00*/  MUFU.EX2 R33, R33 ;  /* 0x0000002100217308 */ /* 0x000fe20000000800 */
[-CC-:B------:R-:W-:Y:S01]  /*6e10*/  FFMA.FTZ R42, R72, R5.reuse, -R31.reuse ;  /* 0x00000005482a7223 */ /* 0x180fe2000001081f */
[-C--:B------:R-:W-:Y:S01]  /*6e20*/  FMUL.FTZ R51, R2, R5.reuse ;  /* 0x0000000502337220 */ /* 0x080fe20000410000 */
[----:B------:R-:W-:Y:S01]  /*6e30*/  FFMA.FTZ R39, R76, R5, -R31 ;  /* 0x000000054c277223 */ /* 0x000fe2000001081f */
[----:B------:R-:W-:Y:S01]  /*6e40*/  FADD.FTZ R2, -R0, R13 ;  /* 0x0000000d00027221 */ /* 0x000fe20000010100 */
[----:B------:R-:W-:-:S02]  /*6e50*/  IMAD.U32 R13, RZ, RZ, UR8 ;  /* 0x00000008ff0d7e24 */ /* 0x000fc4000f8e00ff */
[-CC-:B------:R-:W-:Y:S01]  /*6e60*/  FFMA.FTZ R46, R78, R5.reuse, -R31.reuse ;  /* 0x000000054e2e7223 */ /* 0x180fe2000001081f */
[-CC-:B------:R-:W-:Y:S01]  /*6e70*/  FFMA.FTZ R41, R82, R5.reuse, -R31.reuse ;  /* 0x0000000552297223 */ /* 0x180fe2000001081f */
[-C--:B------:R-:W-:Y:S01]  /*6e80*/  FMUL.FTZ R2, R2, R5.reuse ;  /* 0x0000000502027220 */ /* 0x080fe20000410000 */
[----:B------:R-:W0:Y:S01]  /*6e90*/  MUFU.EX2 R0, R51 ;  /* 0x0000003300007308 */ /* 0x000e220000000800 */
[----:B------:R-:W-:Y:S02]  /*6ea0*/  @!P1 VIADD R13, R13, 0x34840 ;  /* 0x000348400d0d9836 */ /* 0x000fe40000000000 */
[-CC-:B------:R-:W-:Y:S01]  /*6eb0*/  FFMA.FTZ R48, R84, R5.reuse, -R31.reuse ;  /* 0x0000000554307223 */ /* 0x180fe2000001081f */
[-CC-:B------:R-:W-:Y:S01]  /*6ec0*/  FFMA.FTZ R43, R86, R5.reuse, -R31.reuse ;  /* 0x00000005562b7223 */ /* 0x180fe2000001081f */
[-CC-:B------:R-:W-:Y:S01]  /*6ed0*/  FFMA.FTZ R52, R160, R5.reuse, -R31.reuse ;  /* 0x00000005a0347223 */ /* 0x180fe2000001081f */
[-C--:B------:R-:W-:Y:S01]  /*6ee0*/  FFMA.FTZ R45, R162, R5.reuse, -R31 ;  /* 0x00000005a22d7223 */ /* 0x080fe2000001081f */
[----:B------:R-:W-:Y:S01]  /*6ef0*/  @!P1 PRMT R49, RZ, 0x654, R13 ;  /* 0x00000654ff319816 */ /* 0x000fe2000000000d */
[-CC-:B------:R-:W-:Y:S01]  /*6f00*/  FFMA.FTZ R54, R174, R5.reuse, -R31.reuse ;  /* 0x00000005ae367223 */ /* 0x180fe2000001081f */
[----:B------:R-:W1:Y:S01]  /*6f10*/  MUFU.EX2 R2, R2 ;  /* 0x0000000200027308 */ /* 0x000e620000000800 */
[-CC-:B------:R-:W-:Y:S01]  /*6f20*/  FFMA.FTZ R47, R172, R5.reuse, -R31.reuse ;  /* 0x00000005ac2f7223 */ /* 0x180fe2000001081f */
[----:B------:R-:W-:Y:S01]  /*6f30*/  FFMA.FTZ R58, R176, R5, -R31 ;  /* 0x00000005b03a7223 */ /* 0x000fe2000001081f */
[----:B------:R-:W-:-:S02]  /*6f40*/  WARPGROUP.DEPBAR.LE gsb0, 0x0 ;  /* 0x00008000000079c5 */ /* 0x000fc40000010000 */
[----:B------:R1:W-:Y:S01]  /*6f50*/  @!P1 SYNCS.ARRIVE.TRANS64.RED.A1T0 RZ, [R49+URZ], RZ ;  /* 0x000000ff31ff99a7 */ /* 0x0003e2000810043f */
[-CC-:B------:R-:W-:Y:S01]  /*6f60*/  FFMA.FTZ R11, R180, R5.reuse, -R31.reuse ;  /* 0x00000005b40b7223 */ /* 0x180fe2000001081f */
[----:B------:R-:W-:Y:S01]  /*6f70*/  FFMA.FTZ R60, R170, R5, -R31 ;  /* 0x00000005aa3c7223 */ /* 0x000fe2000001081f */
[----:B------:R-:W2:Y:S01]  /*6f80*/  MUFU.EX2 R38, R38 ;  /* 0x0000002600267308 */ /* 0x000ea20000000800 */
[----:B0-----:R-:W-:Y:S01]  /*6f90*/  FFMA.FTZ R3, R0, R3, R181 ;  /* 0x0000000300037223 */ /* 0x001fe200000100b5 */
[----:B------:R-:W-:Y:S01]  /*6fa0*/  F2FP.F16.F32.PACK_AB R181, R14, R181 ;  /* 0x000000b50eb5723e */ /* 0x000fe200000000ff */
[-C--:B------:R-:W-:Y:S01]  /*6fb0*/  FFMA.FTZ R13, R168, R5.reuse, -R31 ;  /* 0x00000005a80d7223 */ /* 0x080fe2000001081f */
[----:B------:R-:W-:Y:S02]  /*6fc0*/  @!P1 VIADD R51, R53, 0x34860 ;  /* 0x0003486035339836 */ /* 0x000fe40000000000 */
[----:B------:R-:W-:Y:S01]  /*6fd0*/  FADD.FTZ R68, R14, R3 ;  /* 0x000000030e447221 */ /* 0x000fe20000010000 */
[-CC-:B------:R-:W-:Y:S01]  /*6fe0*/  FFMA.FTZ R160, R166, R5.reuse, -R31.reuse ;  /* 0x00000005a6a07223 */ /* 0x180fe2000001081f */
[-C--:B------:R-:W-:Y:S01]  /*6ff0*/  FFMA.FTZ R182, R182, R5.reuse, -R31 ;  /* 0x00000005b6b67223 */ /* 0x080fe2000001081f */
[----:B------:R-:W0:Y:S01]  /*7000*/  MUFU.EX2 R35, R35 ;  /* 0x0000002300237308 */ /* 0x000e220000000800 */
[----:B-1----:R-:W-:Y:S01]  /*7010*/  FFMA.FTZ R49, R2, R4, R33 ;  /* 0x0000000402317223 */ /* 0x002fe20000010021 */
[-C--:B------:R-:W-:Y:S01]  /*7020*/  FFMA.FTZ R4, R178, R5.reuse, -R31 ;  /* 0x00000005b2047223 */ /* 0x080fe2000001081f */
[----:B------:R-:W-:Y:S01]  /*7030*/  @!P1 PRMT R51, RZ, 0x654, R51 ;  /* 0x00000654ff339816 */ /* 0x000fe20000000033 */
[-CC-:B------:R-:W-:Y:S01]  /*7040*/  FFMA.FTZ R194, R194, R5.reuse, -R31.reuse ;  /* 0x00000005c2c27223 */ /* 0x180fe2000001081f */
[-CC-:B------:R-:W-:Y:S01]  /*7050*/  FFMA.FTZ R196, R196, R5.reuse, -R31.reuse ;  /* 0x00000005c4c47223 */ /* 0x180fe2000001081f */
[----:B------:R-:W-:Y:S01]  /*7060*/  FFMA.FTZ R74, R74, R5, -R31 ;  /* 0x000000054a4a7223 */ /* 0x000fe2000001081f */
[----:B------:R1:W-:Y:S01]  /*7070*/  @!P1 SYNCS.ARRIVE.TRANS64.RED.A1T0 RZ, [R51+URZ], RZ ;  /* 0x000000ff33ff99a7 */ /* 0x0003e2000810043f */
[----:B------:R-:W3:Y:S01]  /*7080*/  MUFU.EX2 R40, R40 ;  /* 0x0000002800287308 */ /* 0x000ee20000000800 */
[----:B--2---:R-:W-:Y:S01]  /*7090*/  FADD.FTZ R64, R38, R49 ;  /* 0x0000003126407221 */ /* 0x004fe20000010000 */
[----:B------:R-:W-:Y:S01]  /*70a0*/  FADD.FTZ R49, R183, R68 ;  /* 0x00000044b7317221 */ /* 0x000fe20000010000 */
[----:B------:R-:W-:Y:S01]  /*70b0*/  F2FP.F16.F32.PACK_AB R183, R24, R183 ;  /* 0x000000b718b7723e */ /* 0x000fe200000000ff */
[--C-:B------:R-:W-:Y:S01]  /*70c0*/  FFMA.FTZ R198, R198, R5, -R31.reuse ;  /* 0x00000005c6c67223 */ /* 0x100fe2000001081f */
[----:B------:R-:W-:Y:S01]  /*70d0*/  F2FP.F16.F32.PACK_AB R180, R38, R33 ;  /* 0x0000002126b4723e */ /* 0x000fe200000000ff */
[-CC-:B------:R-:W-:Y:S01]  /*70e0*/  FFMA.FTZ R200, R200, R5.reuse, -R31.reuse ;  /* 0x00000005c8c87223 */ /* 0x180fe2000001081f */
[-C--:B------:R-:W-:Y:S01]  /*70f0*/  FFMA.FTZ R202, R202, R5.reuse, -R31 ;  /* 0x00000005caca7223 */ /* 0x080fe2000001081f */
[----:B------:R-:W2:Y:S01]  /*7100*/  MUFU.EX2 R37, R37 ;  /* 0x0000002500257308 */ /* 0x000ea20000000800 */
[----:B0-----:R-:W-:Y:S01]  /*7110*/  FADD.FTZ R3, R35, R64 ;  /* 0x0000004023037221 */ /* 0x001fe20000010000 */
[----:B------:R-:W-:Y:S01]  /*7120*/  FADD.FTZ R64, R24, R49 ;  /* 0x0000003118407221 */ /* 0x000fe20000010000 */
[-CC-:B------:R-:W-:Y:S01]  /*7130*/  FFMA.FTZ R66, R66, R5.reuse, -R31.reuse ;  /* 0x0000000542427223 */ /* 0x180fe2000001081f */
[-CC-:B------:R-:W-:Y:S01]  /*7140*/  FFMA.FTZ R204, R204, R5.reuse, -R31.reuse ;  /* 0x00000005cccc7223 */ /* 0x180fe2000001081f */
[----:B------:R-:W-:Y:S01]  /*7150*/  FFMA.FTZ R206, R206, R5, -R31 ;  /* 0x00000005cece7223 */ /* 0x000fe2000001081f */
[----:B------:R-:W-:Y:S01]  /*7160*/  FADD.FTZ R49, R177, R64 ;  /* 0x00000040b1317221 */ /* 0x000fe20000010000 */
[----:B------:R-:W-:Y:S01]  /*7170*/  F2FP.F16.F32.PACK_AB R177, R20, R177 ;  /* 0x000000b114b1723e */ /* 0x000fe200000000ff */
[----:B------:R-:W0:Y:S01]  /*7180*/  MUFU.EX2 R42, R42 ;  /* 0x0000002a002a7308 */ /* 0x000e220000000800 */
[----:B---3--:R-:W-:Y:S01]  /*7190*/  FADD.FTZ R44, R40, R3 ;  /* 0x00000003282c7221 */ /* 0x008fe20000010000 */
[----:B------:R-:W-:Y:S01]  /*71a0*/  FADD.FTZ R64, R20, R49 ;  /* 0x0000003114407221 */ /* 0x000fe20000010000 */
[----:B------:R-:W-:Y:S01]  /*71b0*/  FFMA.FTZ R31, R208, R5, -R31 ;  /* 0x00000005d01f7223 */ /* 0x000fe2000001081f */
[----:B------:R-:W-:-:S02]  /*71c0*/  PLOP3.LUT P3, PT, PT, PT, UP1, 0x80, 0x0 ;  /* 0x000000000000781c */ /* 0x000fc40003f6f018 */
[----:B------:R-:W-:Y:S01]  /*71d0*/  FADD.FTZ R49, R179, R64 ;  /* 0x00000040b3317221 */ /* 0x000fe20000010000 */
[C---:B------:R-:W-:Y:S01]  /*71e0*/  F2FP.F16.F32.PACK_AB R179, R26.reuse, R179 ;  /* 0x000000b31ab3723e */ /* 0x040fe200000000ff */
[----:B------:R-:W3:Y:S01]  /*71f0*/  MUFU.EX2 R39, R39 ;  /* 0x0000002700277308 */ /* 0x000ee20000000800 */
[----:B--2---:R-:W-:Y:S01]  /*7200*/  FADD.FTZ R3, R37, R44 ;  /* 0x0000002c25037221 */ /* 0x004fe20000010000 */
[----:B------:R-:W-:-:S04]  /*7210*/  FADD.FTZ R64, R26, R49 ;  /* 0x000000311a407221 */ /* 0x000fc80000010000 */
[----:B------:R-:W-:Y:S01]  /*7220*/  FADD.FTZ R49, R173, R64 ;  /* 0x00000040ad317221 */ /* 0x000fe20000010000 */
[----:B------:R-:W-:Y:S01]  /*7230*/  F2FP.F16.F32.PACK_AB R173, R80, R173 ;  /* 0x000000ad50ad723e */ /* 0x000fe200000000ff */
[----:B------:R-:W2:Y:S01]  /*7240*/  MUFU.EX2 R46, R46 ;  /* 0x0000002e002e7308 */ /* 0x000ea20000000800 */
[----:B0-----:R-:W-:Y:S01]  /*7250*/  FADD.FTZ R44, R42, R3 ;  /* 0x000000032a2c7221 */ /* 0x001fe20000010000 */
[----:B------:R-:W-:Y:S01]  /*7260*/  FADD.FTZ R64, R80, R49 ;  /* 0x0000003150407221 */ /* 0x000fe20000010000 */
[----:B------:R-:W-:-:S03]  /*7270*/  F2FP.F16.F32.PACK_AB R176, R42, R37 ;  /* 0x000000252ab0723e */ /* 0x000fc600000000ff */
[----:B------:R-:W-:Y:S01]  /*7280*/  FADD.FTZ R49, R175, R64 ;  /* 0x00000040af317221 */ /* 0x000fe20000010000 */
[C---:B------:R-:W-:Y:S01]  /*7290*/  F2FP.F16.F32.PACK_AB R175, R164.reuse, R175 ;  /* 0x000000afa4af723e */ /* 0x040fe200000000ff */
[----:B------:R-:W0:Y:S01]  /*72a0*/  MUFU.EX2 R41, R41 ;  /* 0x0000002900297308 */ /* 0x000e220000000800 */
[----:B---3--:R-:W-:Y:S01]  /*72b0*/  FADD.FTZ R3, R39, R44 ;  /* 0x0000002c27037221 */ /* 0x008fe20000010000 */
[----:B------:R-:W-:-:S04]  /*72c0*/  FADD.FTZ R24, R164, R49 ;  /* 0x00000031a4187221 */ /* 0x000fc80000010000 */
[----:B------:R-:W-:Y:S01]  /*72d0*/  FADD.FTZ R33, R169, R24 ;  /* 0x00000018a9217221 */ /* 0x000fe20000010000 */
[----:B------:R-:W-:Y:S01]  /*72e0*/  F2FP.F16.F32.PACK_AB R169, R70, R169 ;  /* 0x000000a946a9723e */ /* 0x000fe200000000ff */
[----:B------:R-:W3:Y:S01]  /*72f0*/  MUFU.EX2 R48, R48 ;  /* 0x0000003000307308 */ /* 0x000ee20000000800 */
[----:B--2---:R-:W-:Y:S01]  /*7300*/  FADD.FTZ R44, R46, R3 ;  /* 0x000000032e2c7221 */ /* 0x004fe20000010000 */
[----:B------:R-:W-:Y:S01]  /*7310*/  FADD.FTZ R20, R70, R33 ;  /* 0x0000002146147221 */ /* 0x000fe20000010000 */
[----:B------:R-:W-:-:S03]  /*7320*/  F2FP.F16.F32.PACK_AB R178, R46, R39 ;  /* 0x000000272eb2723e */ /* 0x000fc600000000ff */
[----:B------:R-:W-:Y:S01]  /*7330*/  FADD.FTZ R33, R171, R20 ;  /* 0x00000014ab217221 */ /* 0x000fe20000010000 */
[C---:B------:R-:W-:Y:S01]  /*7340*/  F2FP.F16.F32.PACK_AB R171, R62.reuse, R171 ;  /* 0x000000ab3eab723e */ /* 0x040fe200000000ff */
[----:B------:R-:W2:Y:S01]  /*7350*/  MUFU.EX2 R43, R43 ;  /* 0x0000002b002b7308 */ /* 0x000ea20000000800 */
[----:B0-----:R-:W-:Y:S01]  /*7360*/  FADD.FTZ R3, R41, R44 ;  /* 0x0000002c29037221 */ /* 0x001fe20000010000 */
[----:B------:R-:W-:-:S04]  /*7370*/  FADD.FTZ R20, R62, R33 ;  /* 0x000000213e147221 */ /* 0x000fc80000010000 */
[----:B------:R-:W-:Y:S01]  /*7380*/  FADD.FTZ R33, R165, R20 ;  /* 0x00000014a5217221 */ /* 0x000fe20000010000 */
[----:B------:R-:W-:Y:S01]  /*7390*/  F2FP.F16.F32.PACK_AB R165, R56, R165 ;  /* 0x000000a538a5723e */ /* 0x000fe200000000ff */
[----:B------:R-:W0:Y:S01]  /*73a0*/  MUFU.EX2 R52, R52 ;  /* 0x0000003400347308 */ /* 0x000e220000000800 */
[----:B---3--:R-:W-:Y:S01]  /*73b0*/  FADD.FTZ R44, R48, R3 ;  /* 0x00000003302c7221 */ /* 0x008fe20000010000 */
[----:B------:R-:W-:Y:S01]  /*73c0*/  FADD.FTZ R20, R56, R33 ;  /* 0x0000002138147221 */ /* 0x000fe20000010000 */
[----:B------:R-:W-:-:S03]  /*73d0*/  F2FP.F16.F32.PACK_AB R172, R48, R41 ;  /* 0x0000002930ac723e */ /* 0x000fc600000000ff */
[----:B------:R-:W-:Y:S01]  /*73e0*/  FADD.FTZ R33, R167, R20 ;  /* 0x00000014a7217221 */ /* 0x000fe20000010000 */
[----:B------:R-:W-:Y:S01]  /*73f0*/  F2FP.F16.F32.PACK_AB R167, R50, R167 ;  /* 0x000000a732a7723e */ /* 0x000fe200000000ff */
[----:B------:R-:W3:Y:S01]  /*7400*/  MUFU.EX2 R45, R45 ;  /* 0x0000002d002d7308 */ /* 0x000ee20000000800 */
[----:B--2---:R-:W-:-:S07]  /*7410*/  FADD.FTZ R3, R43, R44 ;  /* 0x0000002c2b037221 */ /* 0x004fce0000010000 */
[----:B------:R-:W2:Y:S01]  /*7420*/  MUFU.EX2 R54, R54 ;  /* 0x0000003600367308 */ /* 0x000ea20000000800 */
[C---:B0-----:R-:W-:Y:S01]  /*7430*/  FADD.FTZ R14, R52.reuse, R3 ;  /* 0x00000003340e7221 */ /* 0x041fe20000010000 */
[----:B------:R-:W-:-:S06]  /*7440*/  F2FP.F16.F32.PACK_AB R174, R52, R43 ;  /* 0x0000002b34ae723e */ /* 0x000fcc00000000ff */
[----:B------:R-:W0:Y:S01]  /*7450*/  MUFU.EX2 R47, R47 ;  /* 0x0000002f002f7308 */ /* 0x000e220000000800 */
[----:B---3--:R-:W-:-:S07]  /*7460*/  FADD.FTZ R3, R45, R14 ;  /* 0x0000000e2d037221 */ /* 0x008fce0000010000 */
[----:B------:R-:W3:Y:S01]  /*7470*/  MUFU.EX2 R58, R58 ;  /* 0x0000003a003a7308 */ /* 0x000ee20000000800 */
[C---:B--2---:R-:W-:Y:S01]  /*7480*/  FADD.FTZ R14, R54.reuse, R3 ;  /* 0x00000003360e7221 */ /* 0x044fe20000010000 */
[----:B------:R-:W-:-:S06]  /*7490*/  F2FP.F16.F32.PACK_AB R168, R54, R45 ;  /* 0x0000002d36a8723e */ /* 0x000fcc00000000ff */
[----:B------:R-:W2:Y:S01]  /*74a0*/  MUFU.EX2 R11, R11 ;  /* 0x0000000b000b7308 */ /* 0x000ea20000000800 */
[----:B0-----:R-:W-:-:S07]  /*74b0*/  FADD.FTZ R3, R47, R14 ;  /* 0x0000000e2f037221 */ /* 0x001fce0000010000 */
[----:B------:R-:W0:Y:S01]  /*74c0*/  MUFU.EX2 R60, R60 ;  /* 0x0000003c003c7308 */ /* 0x000e220000000800 */
[C---:B---3--:R-:W-:Y:S01]  /*74d0*/  FADD.FTZ R14, R58.reuse, R3 ;  /* 0x000000033a0e7221 */ /* 0x048fe20000010000 */
[----:B------:R-:W-:-:S06]  /*74e0*/  F2FP.F16.F32.PACK_AB R170, R58, R47 ;  /* 0x0000002f3aaa723e */ /* 0x000fcc00000000ff */
[----:B------:R-:W3:Y:S01]  /*74f0*/  MUFU.EX2 R13, R13 ;  /* 0x0000000d000d7308 */ /* 0x000ee20000000800 */
[----:B--2---:R-:W-:-:S07]  /*7500*/  FADD.FTZ R3, R11, R14 ;  /* 0x0000000e0b037221 */ /* 0x004fce0000010000 */
[----:B------:R-:W2:Y:S01]  /*7510*/  MUFU.EX2 R4, R4 ;  /* 0x0000000400047308 */ /* 0x000ea20000000800 */
[C---:B0-----:R-:W-:Y:S01]  /*7520*/  FADD.FTZ R14, R60.reuse, R3 ;  /* 0x000000033c0e7221 */ /* 0x041fe20000010000 */
[----:B------:R-:W-:-:S06]  /*7530*/  F2FP.F16.F32.PACK_AB R164, R60, R11 ;  /* 0x0000000b3ca4723e */ /* 0x000fcc00000000ff */
[----:B------:R-:W0:Y:S01]  /*7540*/  MUFU.EX2 R160, R160 ;  /* 0x000000a000a07308 */ /* 0x000e220000000800 */
[----:B---3--:R-:W-:Y:S01]  /*7550*/  FADD.FTZ R3, R13, R14 ;  /* 0x0000000e0d037221 */ /* 0x008fe20000010000 */
[----:B------:R-:W-:-:S04]  /*7560*/  FADD.FTZ R14, R50, R33 ;  /* 0x00000021320e7221 */ /* 0x000fc80000010000 */
[----:B------:R-:W-:Y:S01]  /*7570*/  FADD.FTZ R33, R161, R14 ;  /* 0x0000000ea1217221 */ /* 0x000fe20000010000 */
[----:B------:R-:W-:Y:S01]  /*7580*/  F2FP.F16.F32.PACK_AB R161, R30, R161 ;  /* 0x000000a11ea1723e */ /* 0x000fe200000000ff */
[----:B-1----:R1:W3:Y:S01]  /*7590*/  MUFU.EX2 R51, R182 ;  /* 0x000000b600337308 */ /* 0x0022e20000000800 */
[----:B--2---:R-:W-:Y:S01]  /*75a0*/  FADD.FTZ R3, R4, R3 ;  /* 0x0000000304037221 */ /* 0x004fe20000010000 */
[----:B------:R-:W-:Y:S01]  /*75b0*/  FADD.FTZ R14, R30, R33 ;  /* 0x000000211e0e7221 */ /* 0x000fe20000010000 */
[----:B------:R-:W-:Y:S01]  /*75c0*/  F2FP.F16.F32.PACK_AB R166, R4, R13 ;  /* 0x0000000d04a6723e */ /* 0x000fe200000000ff */
[----:B------:R-:W-:Y:S02]  /*75d0*/  IMAD.MOV.U32 R13, RZ, RZ, R12 ;  /* 0x000000ffff0d7224 */ /* 0x000fe400078e000c */
[----:B------:R-:W-:Y:S01]  /*75e0*/  FADD.FTZ R11, R163, R14 ;  /* 0x0000000ea30b7221 */ /* 0x000fe20000010000 */
[----:B------:R-:W-:Y:S01]  /*75f0*/  F2FP.F16.F32.PACK_AB R163, R28, R163 ;  /* 0x000000a31ca3723e */ /* 0x000fe200000000ff */
[----:B------:R-:W2:Y:S01]  /*7600*/  MUFU.EX2 R162, R194 ;  /* 0x000000c200a27308 */ /* 0x000ea20000000800 */
[----:B0-----:R-:W-:Y:S01]  /*7610*/  FADD.FTZ R3, R160, R3 ;  /* 0x00000003a0037221 */ /* 0x001fe20000010000 */
[----:B------:R-:W-:Y:S01]  /*7620*/  FADD.FTZ R4, R28, R11 ;  /* 0x0000000b1c047221 */ /* 0x000fe20000010000 */
[----:B-1----:R-:W-:-:S03]  /*7630*/  F2FP.F16.F32.PACK_AB R182, R40, R35 ;  /* 0x0000002328b6723e */ /* 0x002fc600000000ff */
[----:B------:R-:W-:Y:S02]  /*7640*/  FADD.FTZ R11, R15, R4 ;  /* 0x000000040f0b7221 */ /* 0x000fe40000010000 */
        /* <DEDUP_REMOVED lines=44> */
[----:B------:R-:W-:Y:S01]  /*7910*/  IMAD.MOV.U32 R11, RZ, RZ, R10 ;  /* 0x000000ffff0b7224 */ /* 0x000fe200078e000a */
[----:B------:R-:W-:Y:S06]  /*7920*/  @P3 BRA `(.L_x_2252) ;  /* 0xffffffcc005c3947 */ /* 0x000fec000383ffff */
.L_x_2243:
[----:B------:R-:W-:-:S13]  /*7930*/  ISETP.LE.AND P2, PT, RZ, UR4, PT ;  /* 0x00000004ff007c0c */ /* 0x000fda000bf43270 */
[----:B------:R-:W-:Y:S05]  /*7940*/  @!P2 BRA `(.L_x_2253) ;  /* 0x000000280070a947 */ /* 0x000fea0003800000 */
[----:B------:R-:W-:Y:S01]  /*7950*/  IMAD.MOV.U32 R11, RZ, RZ, R10 ;  /* 0x000000ffff0b7224 */ /* 0x000fe200078e000a */
[----:B------:R-:W-:Y:S01]  /*7960*/  UMOV UR5, UR37 ;  /* 0x0000002500057c82 */ /* 0x000fe20008000000 */
[----:B------:R-:W-:Y:S01]  /*7970*/  IMAD.MOV.U32 R13, RZ, RZ, R12 ;  /* 0x000000ffff0d7224 */ /* 0x000fe200078e000c */
[----:B------:R-:W-:Y:S01]  /*7980*/  UMOV UR6, UR36 ;  /* 0x0000002400067c82 */ /* 0x000fe20008000000 */
[----:B------:R-:W-:-:S05]  /*7990*/  ULDC UR7, c[0x0][0x9d8] ;  /* 0x0002760000077ab9 */ /* 0x000fca0000000800 */
.L_x_2262:
[----:B------:R-:W-:-:S04]  /*79a0*/  UIADD3 UR9, UR6, 0x1, URZ ;  /* 0x0000000106097890 */ /* 0x000fc8000fffe03f */
[----:B------:R-:W-:-:S04]  /*79b0*/  UISETP.NE.AND UP0, UPT, UR9, 0x2, UPT ;  /* 0x000000020900788c */ /* 0x000fc8000bf05270 */
[----:B------:R-:W-:Y:S02]  /*79c0*/  USEL UR9, UR9, URZ, UP0 ;  /* 0x0000003f09097287 */ /* 0x000fe40008000000 */
[----:B------:R-:W-:-:S04]  /*79d0*/  USEL UR37, URZ, 0x1, UP0 ;  /* 0x000000013f257887 */ /* 0x000fc80008000000 */
[----:B------:R-:W-:Y:S01]  /*79e0*/  ULOP3.LUT UR37, UR5, UR37, URZ, 0x3c, !UPT ;  /* 0x0000002505257292 */ /* 0x000fe2000f8e3c3f */
[----:B------:R-:W-:Y:S01]  /*79f0*/  UMOV UR36, UR9 ;  /* 0x0000000900247c82 */ /* 0x000fe20008000000 */
[----:B------:R-:W-:Y:S10]  /*7a00*/  @!P0 BRA `(.L_x_2254) ;  /* 0x0000000000048947 */ /* 0x000ff40003800000 */
[----:B------:R-:W-:Y:S01]  /*7a10*/  BPT.TRAP 0x1 ;  /* 0x000000040000795c */ /* 0x000fe20000300000 */
.L_x_2254:
[----:B------:R-:W-:Y:S01]  /*7a20*/  ULEA UR8, UR36, UR38, 0x3 ;  /* 0x0000002624087291 */ /* 0x000fe2000f8e183f */
[----:B------:R-:W-:-:S05]  /*7a30*/  IMAD.U32 R5, RZ, RZ, UR37 ;  /* 0x00000025ff057e24 */ /* 0x000fca000f8e00ff */
[----:B------:R-:W-:-:S04]  /*7a40*/  SHF.L.U32 R5, R5, 0x1f, RZ ;  /* 0x0000001f05057819 */ /* 0x000fc800000006ff */
[----:B------:R0:W1:Y:S01]  /*7a50*/  SYNCS.PHASECHK.TRANS64.TRYWAIT P2, [UR8+0x34830], R5 ;  /* 0x03483005ff0075a7 */ /* 0x0000620008040148 */
[----:B------:R-:W-:Y:S05]  /*7a60*/  @!P0 BRA `(.L_x_2255) ;  /* 0x0000000000048947 */ /* 0x000fea0003800000 */
[----:B------:R-:W-:Y:S01]  /*7a70*/  BPT.TRAP 0x1 ;  /* 0x000000040000795c */ /* 0x000fe20000300000 */
.L_x_2255:
[----:B-1----:R-:W-:Y:S05]  /*7a80*/  @P2 BRA `(.L_x_2256) ;  /* 0x0000000000082947 */ /* 0x002fea0003800000 */
[----:B------:R-:W1:Y:S02]  /*7a90*/  SYNCS.PHASECHK.TRANS64.TRYWAIT P2, [UR8+0x34830], R5 ;  /* 0x03483005ff0075a7 */ /* 0x000e640008040148 */
[----:B-1----:R-:W-:Y:S05]  /*7aa0*/  @!P2 BRA `(.L_x_2257) ;  /* 0x0000009c00f4a947 */ /* 0x002fea0003800000 */
.L_x_2256:
        /* <DEDUP_REMOVED lines=141> */
.L_x_2258:
[----:B------:R-:W-:Y:S01]  /*8380*/  ULEA UR8, UR6, UR38, 0x3 ;  /* 0x0000002606087291 */ /* 0x000fe2000f8e183f */
[----:B------:R-:W-:-:S05]  /*8390*/  IMAD.U32 R0, RZ, RZ, UR5 ;  /* 0x00000005ff007e24 */ /* 0x000fca000f8e00ff */
[----:B------:R-:W-:-:S04]  /*83a0*/  SHF.L.U32 R0, R0, 0x1f, RZ ;  /* 0x0000001f00007819 */ /* 0x000fc800000006ff */
[----:B------:R2:W3:Y:S01]  /*83b0*/  SYNCS.PHASECHK.TRANS64.TRYWAIT P2, [UR8+0x34850], R0 ;  /* 0x03485000ff0075a7 */ /* 0x0004e20008040148 */
[----:B------:R-:W-:Y:S05]  /*83c0*/  @!P0 BRA `(.L_x_2259) ;  /* 0x0000000000048947 */ /* 0x000fea0003800000 */
[----:B------:R-:W-:Y:S01]  /*83d0*/  BPT.TRAP 0x1 ;  /* 0x000000040000795c */ /* 0x000fe20000300000 */
.L_x_2259:
[----:B---3--:R-:W-:Y:S05]  /*83e0*/  @P2 BRA `(.L_x_2260) ;  /* 0x0000000000082947 */ /* 0x008fea0003800000 */
[----:B------:R-:W3:Y:S02]  /*83f0*/  SYNCS.PHASECHK.TRANS64.TRYWAIT P2, [UR8+0x34850], R0 ;  /* 0x03485000ff0075a7 */ /* 0x000ee40008040148 */
[----:B---3--:R-:W-:Y:S05]  /*8400*/  @!P2 BRA `(.L_x_2261) ;  /* 0x0000009400b4a947 */ /* 0x008fea0003800000 */
.L_x_2260:
[----:B------:R-:W-:Y:S01]  /*8410*/  UIADD3 UR5, UR38, 0x400, URZ ;  /* 0x0000040026057890 */ /* 0x000fe2000fffe03f */
[----:B------:R-:W-:Y:S01]  /*8420*/  WARPGROUP.ARRIVE ;  /* 0x00000000000079c5 */ /* 0x000fe20000000000 */
[----:B------:R-:W-:Y:S01]  /*8430*/  UMOV UR15, 0x40000040 ;  /* 0x40000040000f7882 */ /* 0x000fe20000000000 */
[----:B0-2---:R-:W-:Y:S01]  /*8440*/  FMUL.FTZ R0, R24, UR7 ;  /* 0x0000000718007c20 */ /* 0x005fe20008410000 */
[----:B------:R-:W-:Y:S01]  /*8450*/  USHF.R.U32.HI UR5, URZ, 0x4, UR5 ;  /* 0x000000043f057899 */ /* 0x000fe20008011605 */
[----:B-1----:R-:W-:Y:S01]  /*8460*/  FMUL.FTZ R10, R25, UR7 ;  /* 0x00000007190a7c20 */ /* 0x002fe20008410000 */
        /* <DEDUP_REMOVED lines=10> */
[----:B------:R-:W-:Y:S01]  /*8510*/  ULEA UR5, UR6, UR5, 0xb ;  /* 0x0000000506057291 */ /* 0x000fe2000f8e583f */
[----:B------:R-:W1:Y:S01]  /*8520*/  MUFU.TANH R10, R10 ;  /* 0x0000000a000a7308 */ /* 0x000e620000002400 */
        /* <DEDUP_REMOVED lines=11> */
[----:B0-----:R-:W-:Y:S01]  /*85e0*/  FMNMX.FTZ R5, R0, R13, !PT ;  /* 0x0000000d00057209 */ /* 0x001fe20007810000 */
[----:B------:R-:W-:Y:S01]  /*85f0*/  FMUL.FTZ R214, R60, UR7 ;  /* 0x000000073cd67c20 */ /* 0x000fe20008410000 */
[----:B------:R-:W-:Y:S01]  /*8600*/  FMUL.FTZ R14, R26, UR7 ;  /* 0x000000071a0e7c20 */ /* 0x000fe20008410000 */
[----:B------:R-:W-:Y:S01]  /*8610*/  FMUL.FTZ R216, R61, UR7 ;  /* 0x000000073dd87c20 */ /* 0x000fe20008410000 */
[----:B------:R-:W-:Y:S01]  /*8620*/  FMUL.FTZ R20, R27, UR7 ;  /* 0x000000071b147c20 */ /* 0x000fe20008410000 */
[----:B-1----:R-:W-:Y:S01]  /*8630*/  FMNMX.FTZ R5, R10, R5, !PT ;  /* 0x000000050a057209 */ /* 0x002fe20007810000 */
        /* <DEDUP_REMOVED lines=41> */
[----:B------:R-:W-:Y:S01]  /*88d0*/  UIADD3 UR6, UR5, 0x380, URZ ;  /* 0x0000038005067890 */ /* 0x000fe2000fffe03f */
[----:B------:R-:W-:-:S06]  /*88e0*/  ISETP.LT.AND P2, PT, RZ, UR4, PT ;  /* 0x00000004ff007c0c */ /* 0x000fcc000bf41270 */
        /* <DEDUP_REMOVED lines=11> */
[----:B------:R-:W-:Y:S01]  /*89a0*/  MUFU.TANH R218, R218 ;  /* 0x000000da00da7308 */ /* 0x000fe20000002400 */
[----:B------:R-:W-:Y:S02]  /*89b0*/  WARPGROUP.DEPBAR.LE gsb0, 0x0 ;  /* 0x00008000000079c5 */ /* 0x000fe40000010000 */
[----:B------:R-:W-:Y:S01]  /*89c0*/  WARPGROUP.ARRIVE ;  /* 0x00000000000079c5 */ /* 0x000fe20000000000 */
[----:B------:R-:W-:Y:S01]  /*89d0*/  FMUL.FTZ R180, R29, UR7 ;  /* 0x000000071db47c20 */ /* 0x000fe20008410000 */
[----:B------:R-:W-:-:S03]  /*89e0*/  FMUL.FTZ R182, R33, UR7 ;  /* 0x0000000721b67c20 */ /* 0x000fc60008410000 */
[----:B------:R-:W0:Y:S01]  /*89f0*/  MUFU.TANH R26, R26 ;  /* 0x0000001a001a7308 */ /* 0x000e220000002400 */
[----:B-1----:R-:W-:Y:S01]  /*8a00*/  FMNMX.FTZ R25, R20, R25, !PT ;  /* 0x0000001914197209 */ /* 0x002fe20007810000 */
[----:B------:R-:W-:Y:S01]  /*8a10*/  HGMMA.64x128x16.F32 R88, R176, gdesc[UR12].tnspB, R88, gsb0 ;  /* 0x41e0000cb0587df0 */ /* 0x000fe20008000858 */
[----:B------:R-:W-:Y:S01]  /*8a20*/  UIADD3 UR14, UR5, 0x100, URZ ;  /* 0x00000100050e7890 */ /* 0x000fe2000fffe03f */
[----:B------:R-:W-:-:S04]  /*8a30*/  UMOV UR15, 0x40000040 ;  /* 0x40000040000f7882 */ /* 0x000fc80000000000 */
[----:B------:R-:W1:Y:S08]  /*8a40*/  MUFU.TANH R180, R180 ;  /* 0x000000b400b47308 */ /* 0x000e700000002400 */
[----:B------:R-:W2:Y:S01]  /*8a50*/  MUFU.TANH R182, R182 ;  /* 0x000000b600b67308 */ /* 0x000ea20000002400 */
[----:B0-----:R-:W-:-:S07]  /*8a60*/  FMNMX.FTZ R25, R26, R25, !PT ;  /* 0x000000191a197209 */ /* 0x001fce0007810000 */
[----:B------:R-:W0:Y:S01]  /*8a70*/  MUFU.TANH R28, R28 ;  /* 0x0000001c001c7308 */ /* 0x000e220000002400 */
[----:B-1----:R-:W-:-:S04]  /*8a80*/  FMNMX.FTZ R5, R180, R5, !PT ;  /* 0x00000005b4057209 */ /* 0x002fc80007810000 */
[----:B------:R-:W-:-:S03]  /*8a90*/  FMNMX.FTZ R5, R32, R5, !PT ;  /* 0x0000000520057209 */ /* 0x000fc60007810000 */
[----:B------:R-:W1:Y:S01]  /*8aa0*/  MUFU.TANH R30, R30 ;  /* 0x0000001e001e7308 */ /* 0x000e620000002400 */
[----:B--2---:R-:W-:-:S04]  /*8ab0*/  FMNMX.FTZ R5, R182, R5, !PT ;  /* 0x00000005b6057209 */ /* 0x004fc80007810000 */
[----:B------:R-:W-:-:S03]  /*8ac0*/  FMNMX.FTZ R5, R194, R5, !PT ;  /* 0x00000005c2057209 */ /* 0x000fc60007810000 */
[----:B------:R-:W-:Y:S01]  /*8ad0*/  MUFU.TANH R220, R220 ;  /* 0x000000dc00dc7308 */ /* 0x000fe20000002400 */
[----:B------:R-:W-:Y:S02]  /*8ae0*/  FMNMX.FTZ R5, R196, R5, !PT ;  /* 0x00000005c4057209 */ /* 0x000fe40007810000 */
[----:B0-----:R-:W-:Y:S02]  /*8af0*/  FMNMX.FTZ R25, R28, R25, !PT ;  /* 0x000000191c197209 */ /* 0x001fe40007810000 */
[----:B------:R-:W-:-:S03]  /*8b00*/  FMNMX.FTZ R5, R198, R5, !PT ;  /* 0x00000005c6057209 */ /* 0x000fc60007810000 */
[----:B------:R-:W0:Y:S01]  /*8b10*/  MUFU.TANH R34, R34 ;  /* 0x0000002200227308 */ /* 0x000e220000002400 */
[----:B------:R-:W-:Y:S02]  /*8b20*/  FMNMX.FTZ R5, R200, R5, !PT ;  /* 0x00000005c8057209 */ /* 0x000fe40007810000 */
[----:B-1----:R-:W-:Y:S02]  /*8b30*/  FMNMX.FTZ R27, R30, R25, !PT ;  /* 0x000000191e1b7209 */ /* 0x002fe40007810000 */
[----:B------:R-:W-:-:S03]  /*8b40*/  FMNMX.FTZ R5, R44, R5, !PT ;  /* 0x000000052c057209 */ /* 0x000fc60007810000 */
[----:B------:R-:W-:Y:S01]  /*8b50*/  MUFU.TANH R222, R222 ;  /* 0x000000de00de7308 */ /* 0x000fe20000002400 */
[----:B------:R-:W-:-:S07]  /*8b60*/  FMNMX.FTZ R5, R202, R5, !PT ;  /* 0x00000005ca057209 */ /* 0x000fce0007810000 */
        /* <DEDUP_REMOVED lines=25> */
[----:B-1----:R-:W-:Y:S01]  /*8d00*/  FMNMX.FTZ R29, R46, R29, !PT ;  /* 0x0000001d2e1d7209 */ /* 0x002fe20007810000 */
[----:B------:R-:W-:-:S04]  /*8d10*/  UMOV UR15, 0x40000040 ;  /* 0x40000040000f7882 */ /* 0x000fc80000000000 */
[----:B------:R-:W0:Y:S08]  /*8d20*/  MUFU.TANH R178, R178 ;  /* 0x000000b200b27308 */ /* 0x000e300000002400 */
[----:B------:R-:W1:Y:S08]  /*8d30*/  MUFU.TANH R176, R176 ;  /* 0x000000b000b07308 */ /* 0x000e700000002400 */
[----:B------:R-:W2:Y:S01]  /*8d40*/  MUFU.TANH R48, R48 ;  /* 0x0000003000307308 */ /* 0x000ea20000002400 */
[----:B0-----:R-:W-:-:S04]  /*8d50*/  FMNMX.FTZ R5, R178, R5, !PT ;  /* 0x00000005b2057209 */ /* 0x001fc80007810000 */
[----:B------:R-:W-:-:S03]  /*8d60*/  FMNMX.FTZ R5, R204, R5, !PT ;  /* 0x00000005cc057209 */ /* 0x000fc60007810000 */
[----:B------:R-:W0:Y:S01]  /*8d70*/  MUFU.TANH R50, R50 ;  /* 0x0000003200327308 */ /* 0x000e220000002400 */
[----:B------:R-:W-:Y:S02]  /*8d80*/  FMNMX.FTZ R5, R206, R5, !PT ;  /* 0x00000005ce057209 */ /* 0x000fe40007810000 */
[----:B-1----:R-:W-:Y:S02]  /*8d90*/  FMNMX.FTZ R29, R176, R29, !PT ;  /* 0x0000001db01d7209 */ /* 0x002fe40007810000 */
        /* <DEDUP_REMOVED lines=11> */
[----:B-1----:R-:W-:-:S05]  /*8e50*/  FMNMX.FTZ R31, R52, R31, !PT ;  /* 0x0000001f341f7209 */ /* 0x002fca0007810000 */
        /* <DEDUP_REMOVED lines=10> */
[----:B------:R-:W-:Y:S01]  /*8f00*/  MUFU.TANH R72, R72 ;  /* 0x0000004800487308 */ /* 0x000fe20000002400 */
[----:B-1----:R-:W-:-:S07]  /*8f10*/  FMNMX.FTZ R37, R64, R33, !PT ;  /* 0x0000002140257209 */ /* 0x002fce0007810000 */
[----:B------:R-:W-:Y:S01]  /*8f20*/  MUFU.TANH R74, R74 ;  /* 0x0000004a004a7308 */ /* 0x000fe20000002400 */
[----:B--2---:R-:W-:-:S07]  /*8f30*/  FMNMX.FTZ R37, R66, R37, !PT ;  /* 0x0000002542257209 */ /* 0x004fce0007810000 */
        /* <DEDUP_REMOVED lines=36> */
[----:B------:R-:W0:Y:S01]  /*9180*/  SHFL.BFLY PT, R2, R5, 0x2, 0x1f ;  /* 0x0c401f0005027f89 */ /* 0x000e2200000e0000 */
[----:B------:R-:W-:-:S04]  /*9190*/  FMNMX.FTZ R41, R82, R41, !PT ;  /* 0x0000002952297209 */ /* 0x000fc80007810000 */
[----:B-1----:R-:W-:Y:S02]  /*91a0*/  FMNMX.FTZ R41, R86, R41, !PT ;  /* 0x0000002956297209 */ /* 0x002fe40007810000 */
        /* <DEDUP_REMOVED lines=8> */
[-CC-:B------:R-:W-:Y:S01]  /*9230*/  FFMA.FTZ R194, R194, R5.reuse, -R35.reuse ;  /* 0x00000005c2c27223 */ /* 0x180fe20000010823 */
[-CC-:B------:R-:W-:Y:S01]  /*9240*/  FFMA.FTZ R198, R198, R5.reuse, -R35.reuse ;  /* 0x00000005c6c67223 */ /* 0x180fe20000010823 */
[-CC-:B------:R-:W-:Y:S01]  /*9250*/  FFMA.FTZ R206, R206, R5.reuse, -R35.reuse ;  /* 0x00000005cece7223 */ /* 0x180fe20000010823 */
[----:B------:R-:W-:Y:S01]  /*9260*/  MUFU.EX2 R29, R0 ;  /* 0x00000000001d7308 */ /* 0x000fe20000000800 */
[-C--:B------:R-:W-:Y:S01]  /*9270*/  FMUL.FTZ R2, R2, R5.reuse ;  /* 0x0000000502027220 */ /* 0x080fe20000410000 */
[----:B------:R-:W-:Y:S02]  /*9280*/  WARPGROUP.DEPBAR.LE gsb0, 0x0 ;  /* 0x00008000000079c5 */ /* 0x000fe40000010000 */
[----:B------:R-:W-:Y:S01]  /*9290*/  WARPGROUP.ARRIVE ;  /* 0x00000000000079c5 */ /* 0x000fe20000000000 */
[----:B------:R-:W-:Y:S01]  /*92a0*/  FMUL.FTZ R168, R87, UR7 ;  /* 0x0000000757a87c20 */ /* 0x000fe20008410000 */
[-CC-:B------:R-:W-:Y:S01]  /*92b0*/  FFMA.FTZ R170, R10, R5.reuse, -R35.reuse ;  /* 0x000000050aaa7223 */ /* 0x180fe20000010823 */
[-CC-:B------:R-:W-:Y:S01]  /*92c0*/  FFMA.FTZ R15, R24, R5.reuse, -R35.reuse ;  /* 0x00000005180f7223 */ /* 0x180fe20000010823 */
[----:B------:R0:W-:Y:S01]  /*92d0*/  MUFU.EX2 R25, R194 ;  /* 0x000000c200197308 */ /* 0x0001e20000000800 */
[-CC-:B------:R-:W-:Y:S01]  /*92e0*/  FFMA.FTZ R21, R32, R5.reuse, -R35.reuse ;  /* 0x0000000520157223 */ /* 0x180fe20000010823 */
[----:B------:R-:W-:Y:S01]  /*92f0*/  HGMMA.64x128x16.F32 R88, R164, gdesc[UR12].tnspB, R88, gsb0 ;  /* 0x41e0000ca4587df0 */ /* 0x000fe20008000858 */
[----:B------:R-:W-:Y:S01]  /*9300*/  UIADD3 UR14, UR5, 0x280, URZ ;  /* 0x00000280050e7890 */ /* 0x000fe2000fffe03f */
[-CC-:B------:R-:W-:Y:S01]  /*9310*/  FFMA.FTZ R44, R202, R5.reuse, -R35.reuse ;  /* 0x00000005ca2c7223 */ /* 0x180fe20000010823 */
[----:B------:R-:W-:Y:S01]  /*9320*/  UMOV UR15, 0x40000040 ;  /* 0x40000040000f7882 */ /* 0x000fe20000000000 */
[-CC-:B------:R-:W-:Y:S01]  /*9330*/  FFMA.FTZ R51, R84, R5.reuse, -R35.reuse ;  /* 0x0000000554337223 */ /* 0x180fe20000010823 */
        /* <DEDUP_REMOVED lines=13> */
[----:B------:R-:W-:-:S04]  /*9410*/  FFMA.FTZ R84, R234, R5, -R35 ;  /* 0x00000005ea547223 */ /* 0x000fc80000010823 */
[----:B------:R2:W-:Y:S01]  /*9420*/  MUFU.EX2 R33, R206 ;  /* 0x000000ce00217308 */ /* 0x0005e20000000800 */
[----:B-1----:R-:W-:Y:S01]  /*9430*/  FMNMX.FTZ R0, R168, R41, !PT ;  /* 0x00000029a8007209 */ /* 0x002fe20007810000 */
[-CC-:B------:R-:W-:Y:S01]  /*9440*/  FFMA.FTZ R41, R218, R5.reuse, -R35.reuse ;  /* 0x00000005da297223 */ /* 0x180fe20000010823 */
[----:B0-----:R-:W-:-:S03]  /*9450*/  FFMA.FTZ R198, R172, R5, -R35 ;  /* 0x00000005acc67223 */ /* 0x001fc60000010823 */
[----:B------:R-:W0:Y:S02]  /*9460*/  SHFL.BFLY PT, R47, R0, 0x2, 0x1f ;  /* 0x0c401f00002f7f89 */ /* 0x000e2400000e0000 */
[----:B------:R-:W-:Y:S01]  /*9470*/  MUFU.EX2 R2, R2 ;  /* 0x0000000200027308 */ /* 0x000fe20000000800 */
[----:B--2---:R-:W-:-:S07]  /*9480*/  FFMA.FTZ R206, R232, R5, -R35 ;  /* 0x00000005e8ce7223 */ /* 0x004fce0000010823 */
[----:B------:R-:W-:Y:S08]  /*9490*/  MUFU.EX2 R13, R13 ;  /* 0x0000000d000d7308 */ /* 0x000ff00000000800 */
[----:B------:R-:W1:Y:S01]  /*94a0*/  MUFU.EX2 R170, R170 ;  /* 0x000000aa00aa7308 */ /* 0x000e620000000800 */
[----:B0-----:R-:W-:Y:S01]  /*94b0*/  FMNMX.FTZ R53, R0, R47, !PT ;  /* 0x0000002f00357209 */ /* 0x001fe20007810000 */
[----:B------:R-:W-:-:S06]  /*94c0*/  FFMA.FTZ R47, R226, R5, -R35 ;  /* 0x00000005e22f7223 */ /* 0x000fcc0000010823 */
[----:B------:R-:W-:Y:S01]  /*94d0*/  MUFU.EX2 R15, R15 ;  /* 0x0000000f000f7308 */ /* 0x000fe20000000800 */
[----:B------:R-:W0:Y:S07]  /*94e0*/  SHFL.BFLY PT, R10, R53, 0x1, 0x1f ;  /* 0x0c201f00350a7f89 */ /* 0x000e2e00000e0000 */
[----:B------:R-:W2:Y:S01]  /*94f0*/  MUFU.EX2 R24, R24 ;  /* 0x0000001800187308 */ /* 0x000ea20000000800 */
[----:B-1----:R-:W-:-:S07]  /*9500*/  F2FP.F16.F32.PACK_AB R180, R170, R13 ;  /* 0x0000000daab4723e */ /* 0x002fce00000000ff */
[----:B------:R-:W-:Y:S08]  /*9510*/  MUFU.EX2 R21, R21 ;  /* 0x0000001500157308 */ /* 0x000ff00000000800 */
[----:B------:R-:W-:Y:S01]  /*9520*/  MUFU.EX2 R32, R32 ;  /* 0x0000002000207308 */ /* 0x000fe20000000800 */
[----:B--2---:R-:W-:Y:S02]  /*9530*/  F2FP.F16.F32.PACK_AB R182, R24, R15 ;  /* 0x0000000f18b6723e */ /* 0x004fe400000000ff */
[----:B0-----:R-:W-:-:S05]  /*9540*/  FMNMX.FTZ R10, R53, R10, !PT ;  /* 0x0000000a350a7209 */ /* 0x001fca0007810000 */
[C---:B------:R-:W-:Y:S01]  /*9550*/  FADD.FTZ R0, -R10.reuse, R11 ;  /* 0x0000000b0a007221 */ /* 0x040fe20000010100 */
[-C--:B------:R-:W-:Y:S01]  /*9560*/  FMUL.FTZ R11, R10, R5.reuse ;  /* 0x000000050a0b7220 */ /* 0x080fe20000410000 */
[----:B------:R-:W-:Y:S02]  /*9570*/  MUFU.EX2 R44, R44 ;  /* 0x0000002c002c7308 */ /* 0x000fe40000000800 */
[-C--:B------:R-:W-:Y:S01]  /*9580*/  FMUL.FTZ R0, R0, R5.reuse ;  /* 0x0000000500007220 */ /* 0x080fe20000410000 */
[-CC-:B------:R-:W-:Y:S01]  /*9590*/  FFMA.FTZ R181, R14, R5.reuse, -R11.reuse ;  /* 0x000000050eb57223 */ /* 0x180fe2000001080b */
[-CC-:B------:R-:W-:Y:S01]  /*95a0*/  FFMA.FTZ R14, R20, R5.reuse, -R11.reuse ;  /* 0x00000005140e7223 */ /* 0x180fe2000001080b */
[-CC-:B------:R-:W-:Y:S01]  /*95b0*/  FFMA.FTZ R183, R26, R5.reuse, -R11.reuse ;  /* 0x000000051ab77223 */ /* 0x180fe2000001080b */
[-CC-:B------:R-:W-:Y:S01]  /*95c0*/  FFMA.FTZ R20, R28, R5.reuse, -R11.reuse ;  /* 0x000000051c147223 */ /* 0x180fe2000001080b */
[-CC-:B------:R-:W-:Y:S01]  /*95d0*/  FFMA.FTZ R177, R30, R5.reuse, -R11.reuse ;  /* 0x000000051eb17223 */ /* 0x180fe2000001080b */
[----:B------:R-:W-:Y:S01]  /*95e0*/  MUFU.EX2 R0, R0 ;  /* 0x0000000000007308 */ /* 0x000fe20000000800 */
[----:B------:R-:W-:Y:S01]  /*95f0*/  FFMA.FTZ R30, R42, R5, -R11 ;  /* 0x000000052a1e7223 */ /* 0x000fe2000001080b */
[----:B------:R-:W-:-:S02]  /*9600*/  IMAD.U32 R42, RZ, RZ, UR8 ;  /* 0x00000008ff2a7e24 */ /* 0x000fc4000f8e00ff */
[-CC-:B------:R-:W-:Y:S01]  /*9610*/  FFMA.FTZ R26, R34, R5.reuse, -R11.reuse ;  /* 0x00000005221a7223 */ /* 0x180fe2000001080b */
[-CC-:B------:R-:W-:Y:S01]  /*9620*/  FFMA.FTZ R179, R36, R5.reuse, -R11.reuse ;  /* 0x0000000524b37223 */ /* 0x180fe2000001080b */
[-CC-:B------:R-:W-:Y:S01]  /*9630*/  FFMA.FTZ R175, R46, R5.reuse, -R11.reuse ;  /* 0x000000052eaf7223 */ /* 0x180fe2000001080b */
[----:B------:R-:W-:Y:S02]  /*9640*/  @!P1 VIADD R42, R42, 0x34860 ;  /* 0x000348602a2a9836 */ /* 0x000fe40000000000 */
[-CC-:B------:R-:W-:Y:S01]  /*9650*/  FFMA.FTZ R28, R38, R5.reuse, -R11.reuse ;  /* 0x00000005261c7223 */ /* 0x180fe2000001080b */
[----:B------:R-:W0:Y:S01]  /*9660*/  MUFU.EX2 R181, R181 ;  /* 0x000000b500b57308 */ /* 0x000e220000000800 */
[-CC-:B------:R-:W-:Y:S01]  /*9670*/  FFMA.FTZ R173, R40, R5.reuse, -R11.reuse ;  /* 0x0000000528ad7223 */ /* 0x180fe2000001080b */
[-CC-:B------:R-:W-:Y:S01]  /*9680*/  FFMA.FTZ R34, R176, R5.reuse, -R11.reuse ;  /* 0x00000005b0227223 */ /* 0x180fe2000001080b */
[----:B------:R-:W-:Y:S01]  /*9690*/  @!P1 PRMT R46, RZ, 0x654, R42 ;  /* 0x00000654ff2e9816 */ /* 0x000fe2000000002a */
[-CC-:B------:R-:W-:Y:S01]  /*96a0*/  FFMA.FTZ R169, R48, R5.reuse, -R11.reuse ;  /* 0x0000000530a97223 */ /* 0x180fe2000001080b */
[-CC-:B------:R-:W-:Y:S01]  /*96b0*/  FFMA.FTZ R36, R50, R5.reuse, -R11.reuse ;  /* 0x0000000532247223 */ /* 0x180fe2000001080b */
[-CC-:B------:R-:W-:Y:S01]  /*96c0*/  FFMA.FTZ R171, R52, R5.reuse, -R11.reuse ;  /* 0x0000000534ab7223 */ /* 0x180fe2000001080b */
[-CC-:B------:R-:W-:Y:S01]  /*96d0*/  FFMA.FTZ R38, R54, R5.reuse, -R11.reuse ;  /* 0x0000000536267223 */ /* 0x180fe2000001080b */
[----:B------:R-:W1:Y:S01]  /*96e0*/  MUFU.EX2 R14, R14 ;  /* 0x0000000e000e7308 */ /* 0x000e620000000800 */
[-CC-:B------:R-:W-:Y:S01]  /*96f0*/  FFMA.FTZ R40, R58, R5.reuse, -R11.reuse ;  /* 0x000000053a287223 */ /* 0x180fe2000001080b */
[-CC-:B------:R-:W-:Y:S01]  /*9700*/  FFMA.FTZ R64, R64, R5.reuse, -R11.reuse ;  /* 0x0000000540407223 */ /* 0x180fe2000001080b */
[-CC-:B------:R-:W-:Y:S01]  /*9710*/  FFMA.FTZ R66, R66, R5.reuse, -R11.reuse ;  /* 0x0000000542427223 */ /* 0x180fe2000001080b */
[-CC-:B------:R-:W-:Y:S01]  /*9720*/  FFMA.FTZ R68, R68, R5.reuse, -R11.reuse ;  /* 0x0000000544447223 */ /* 0x180fe2000001080b */
[-CC-:B------:R-:W-:Y:S01]  /*9730*/  FFMA.FTZ R70, R70, R5.reuse, -R11.reuse ;  /* 0x0000000546467223 */ /* 0x180fe2000001080b */
[-CC-:B------:R-:W-:Y:S01]  /*9740*/  FFMA.FTZ R72, R72, R5.reuse, -R11.reuse ;  /* 0x0000000548487223 */ /* 0x180fe2000001080b */
[----:B------:R-:W-:Y:S01]  /*9750*/  FFMA.FTZ R74, R74, R5, -R11 ;  /* 0x000000054a4a7223 */ /* 0x000fe2000001080b */
[----:B------:R-:W-:Y:S01]  /*9760*/  MUFU.EX2 R183, R183 ;  /* 0x000000b700b77308 */ /* 0x000fe20000000800 */
[----:B0-----:R-:W-:Y:S01]  /*9770*/  FFMA.FTZ R3, R0, R3, R181 ;  /* 0x0000000300037223 */ /* 0x001fe200000100b5 */
[-CC-:B------:R-:W-:Y:S01]  /*9780*/  FFMA.FTZ R76, R76, R5.reuse, -R11.reuse ;  /* 0x000000054c4c7223 */ /* 0x180fe2000001080b */
[-CC-:B------:R-:W-:Y:S01]  /*9790*/  FFMA.FTZ R78, R78, R5.reuse, -R11.reuse ;  /* 0x000000054e4e7223 */ /* 0x180fe2000001080b */
[-CC-:B------:R-:W-:Y:S01]  /*97a0*/  FFMA.FTZ R80, R80, R5.reuse, -R11.reuse ;  /* 0x0000000550507223 */ /* 0x180fe2000001080b */
[-CC-:B------:R-:W-:Y:S01]  /*97b0*/  FFMA.FTZ R82, R82, R5.reuse, -R11.reuse ;  /* 0x0000000552527223 */ /* 0x180fe2000001080b */
[----:B------:R-:W-:Y:S01]  /*97c0*/  FFMA.FTZ R86, R86, R5, -R11 ;  /* 0x0000000556567223 */ /* 0x000fe2000001080b */
[----:B------:R-:W-:Y:S01]  /*97d0*/  F2FP.F16.F32.PACK_AB R176, R32, R21 ;  /* 0x0000001520b0723e */ /* 0x000fe200000000ff */
[----:B------:R-:W-:Y:S01]  /*97e0*/  MUFU.EX2 R20, R20 ;  /* 0x0000001400147308 */ /* 0x000fe20000000800 */
[C---:B-1----:R-:W-:Y:S01]  /*97f0*/  FADD.FTZ R42, R14.reuse, R3 ;  /* 0x000000030e2a7221 */ /* 0x042fe20000010000 */
[----:B------:R-:W-:-:S02]  /*9800*/  F2FP.F16.F32.PACK_AB R181, R14, R181 ;  /* 0x000000b50eb5723e */ /* 0x000fc400000000ff */
[----:B------:R-:W-:-:S04]  /*9810*/  F2FP.F16.F32.PACK_AB R174, R44, R29 ;  /* 0x0000001d2cae723e */ /* 0x000fc800000000ff */
        /* <DEDUP_REMOVED lines=12> */
[----:B------:R-:W-:Y:S01]  /*98e0*/  FFMA.FTZ R167, R60, R5, -R11 ;  /* 0x000000053ca77223 */ /* 0x000fe2000001080b */
[----:B------:R-:W-:-:S02]  /*98f0*/  UMOV UR5, UR37 ;  /* 0x0000002500057c82 */ /* 0x000fc40008000000 */
        /* <DEDUP_REMOVED lines=9> */
[----:B------:R0:W-:Y:S08]  /*9990*/  MUFU.EX2 R31, R178 ;  /* 0x000000b2001f7308 */ /* 0x0001f00000000800 */
        /* <DEDUP_REMOVED lines=13> */
[----:B------:R-:W-:Y:S02]  /*9a70*/  IMAD.U32 R35, RZ, RZ, UR9 ;  /* 0x00000009ff237e24 */ /* 0x000fe4000f8e00ff */
[----:B------:R-:W-:Y:S01]  /*9a80*/  MUFU.EX2 R40, R40 ;  /* 0x0000002800287308 */ /* 0x000fe20000000800 */
[----:B------:R-:W-:Y:S01]  /*9a90*/  HGMMA.64x128x16.F32 R88, R156, gdesc[UR12].tnspB, R88, gsb0 ;  /* 0x41e0000c9c587df0 */ /* 0x000fe20008000858 */
[----:B------:R-:W-:Y:S01]  /*9aa0*/  UMOV UR14, UR6 ;  /* 0x00000006000e7c82 */ /* 0x000fe20008000000 */
[----:B------:R-:W-:Y:S01]  /*9ab0*/  UMOV UR15, 0x40000040 ;  /* 0x40000040000f7882 */ /* 0x000fe20000000000 */
[----:B------:R-:W-:Y:S01]  /*9ac0*/  @!P1 LEA R35, R35, UR38, 0x3 ;  /* 0x0000002623239c11 */ /* 0x000fe2000f8e18ff */
[----:B------:R-:W-:-:S03]  /*9ad0*/  UIADD3 UR6, UR4, -0x1, URZ ;  /* 0xffffffff04067890 */ /* 0x000fc6000fffe03f */
[----:B------:R-:W-:Y:S01]  /*9ae0*/  MUFU.EX2 R160, R160 ;  /* 0x000000a000a07308 */ /* 0x000fe20000000800 */
[----:B------:R-:W-:-:S04]  /*9af0*/  @!P1 IADD3 R35, R35, 0x34840, RZ ;  /* 0x0003484023239810 */ /* 0x000fc80007ffe0ff */
[----:B------:R-:W-:Y:S01]  /*9b00*/  @!P1 PRMT R35, RZ, 0x654, R35 ;  /* 0x00000654ff239816 */ /* 0x000fe20000000023 */
[----:B------:R-:W-:Y:S01]  /*9b10*/  UMOV UR4, UR6 ;  /* 0x0000000600047c82 */ /* 0x000fe20008000000 */
[----:B------:R-:W-:Y:S01]  /*9b20*/  UMOV UR6, UR36 ;  /* 0x0000002400067c82 */ /* 0x000fe20008000000 */
        /* <DEDUP_REMOVED lines=11> */
[----:B------:R-:W0:Y:S08]  /*9be0*/  MUFU.EX2 R70, R70 ;  /* 0x0000004600467308 */ /* 0x000e300000000800 */
[----:B------:R-:W-:Y:S08]  /*9bf0*/  MUFU.EX2 R45, R45 ;  /* 0x0000002d002d7308 */ /* 0x000ff00000000800 */
[----:B------:R-:W-:Y:S01]  /*9c00*/  MUFU.EX2 R72, R72 ;  /* 0x0000004800487308 */ /* 0x000fe20000000800 */
[----:B0-----:R-:W-:-:S07]  /*9c10*/  F2FP.F16.F32.PACK_AB R163, R70, R68 ;  /* 0x0000004446a3723e */ /* 0x001fce00000000ff */
[----:B------:R-:W0:Y:S08]  /*9c20*/  MUFU.EX2 R202, R202 ;  /* 0x000000ca00ca7308 */ /* 0x000e300000000800 */
[----:B------:R-:W1:Y:S08]  /*9c30*/  MUFU.EX2 R74, R74 ;  /* 0x0000004a004a7308 */ /* 0x000e700000000800 */
[----:B------:R-:W-:Y:S01]  /*9c40*/  MUFU.EX2 R47, R47 ;  /* 0x0000002f002f7308 */ /* 0x000fe20000000800 */
[----:B------:R-:W-:-:S02]  /*9c50*/  WARPGROUP.DEPBAR.LE gsb0, 0x0 ;  /* 0x00008000000079c5 */ /* 0x000fc40000010000 */
[----:B------:R-:W-:-:S05]  /*9c60*/  WARPGROUP.ARRIVE ;  /* 0x00000000000079c5 */ /* 0x000fca0000000000 */
[----:B------:R-:W-:Y:S01]  /*9c70*/  MUFU.EX2 R76, R76 ;  /* 0x0000004c004c7308 */ /* 0x000fe20000000800 */
[----:B0-----:R-:W-:Y:S02]  /*9c80*/  F2FP.F16.F32.PACK_AB R156, R202, R45 ;  /* 0x0000002dca9c723e */ /* 0x001fe400000000ff */
[----:B-1----:R-:W-:Y:S01]  /*9c90*/  F2FP.F16.F32.PACK_AB R157, R74, R72 ;  /* 0x000000484a9d723e */ /* 0x002fe200000000ff */
[----:B------:R-:W-:Y:S04]  /*9ca0*/  HGMMA.64x128x16.F32 R88, R152, gdesc[UR12].tnspB, R88, gsb0 ;  /* 0x41e0000c98587df0 */ /* 0x000fe80008000858 */
[----:B------:R-:W0:Y:S08]  /*9cb0*/  MUFU.EX2 R204, R204 ;  /* 0x000000cc00cc7308 */ /* 0x000e300000000800 */
[----:B------:R-:W1:Y:S08]  /*9cc0*/  MUFU.EX2 R78, R78 ;  /* 0x0000004e004e7308 */ /* 0x000e700000000800 */
[----:B------:R-:W-:Y:S01]  /*9cd0*/  MUFU.EX2 R49, R49 ;  /* 0x0000003100317308 */ /* 0x000fe20000000800 */
[----:B0-----:R-:W-:-:S07]  /*9ce0*/  F2FP.F16.F32.PACK_AB R158, R204, R47 ;  /* 0x0000002fcc9e723e */ /* 0x001fce00000000ff */
[----:B------:R-:W-:Y:S01]  /*9cf0*/  MUFU.EX2 R80, R80 ;  /* 0x0000005000507308 */ /* 0x000fe20000000800 */
[----:B-1----:R-:W-:-:S07]  /*9d00*/  F2FP.F16.F32.PACK_AB R159, R78, R76 ;  /* 0x0000004c4e9f723e */ /* 0x002fce00000000ff */
[----:B------:R-:W0:Y:S08]  /*9d10*/  MUFU.EX2 R206, R206 ;  /* 0x000000ce00ce7308 */ /* 0x000e300000000800 */
[----:B------:R-:W1:Y:S08]  /*9d20*/  MUFU.EX2 R82, R82 ;  /* 0x0000005200527308 */ /* 0x000e700000000800 */
[----:B------:R-:W-:Y:S08]  /*9d30*/  MUFU.EX2 R51, R51 ;  /* 0x0000003300337308 */ /* 0x000ff00000000800 */
[----:B------:R-:W-:Y:S08]  /*9d40*/  MUFU.EX2 R86, R86 ;  /* 0x0000005600567308 */ /* 0x000ff00000000800 */
[----:B------:R-:W2:Y:S01]  /*9d50*/  MUFU.EX2 R84, R84 ;  /* 0x0000005400547308 */ /* 0x000ea20000000800 */
[----:B------:R-:W-:-:S02]  /*9d60*/  WARPGROUP.DEPBAR.LE gsb0, 0x0 ;  /* 0x00008000000079c5 */ /* 0x000fc40000010000 */
[----:B------:R3:W-:Y:S01]  /*9d70*/  @!P1 SYNCS.ARRIVE.TRANS64.RED.A1T0 RZ, [R35+URZ], RZ ;  /* 0x000000ff23ff99a7 */ /* 0x0007e2000810043f */
[----:B0-----:R-:W-:Y:S02]  /*9d80*/  F2FP.F16.F32.PACK_AB R152, R206, R49 ;  /* 0x00000031ce98723e */ /* 0x001fe400000000ff */
[----:B-1----:R-:W-:Y:S02]  /*9d90*/  F2FP.F16.F32.PACK_AB R153, R82, R80 ;  /* 0x000000505299723e */ /* 0x002fe400000000ff */
[----:B--2---:R-:W-:Y:S01]  /*9da0*/  F2FP.F16.F32.PACK_AB R154, R84, R51 ;  /* 0x00000033549a723e */ /* 0x004fe200000000ff */
[----:B---3--:R-:W-:Y:S01]  /*9db0*/  FFMA.FTZ R35, R2, R4, R13 ;  /* 0x0000000402237223 */ /* 0x008fe2000001000d */
[----:B------:R0:W-:Y:S03]  /*9dc0*/  @!P1 SYNCS.ARRIVE.TRANS64.RED.A1T0 RZ, [R46+URZ], RZ ;  /* 0x000000ff2eff99a7 */ /* 0x0001e6000810043f */
[----:B------:R-:W-:Y:S01]  /*9dd0*/  FADD.FTZ R4, R170, R35 ;  /* 0x00000023aa047221 */ /* 0x000fe20000010000 */
[----:B------:R-:W-:Y:S01]  /*9de0*/  FADD.FTZ R35, R183, R42 ;  /* 0x0000002ab7237221 */ /* 0x000fe20000010000 */
[----:B------:R-:W-:-:S02]  /*9df0*/  F2FP.F16.F32.PACK_AB R183, R20, R183 ;  /* 0x000000b714b7723e */ /* 0x000fc400000000ff */
[----:B------:R-:W-:Y:S01]  /*9e00*/  FADD.FTZ R3, R15, R4 ;  /* 0x000000040f037221 */ /* 0x000fe20000010000 */
[----:B0-----:R-:W-:Y:S01]  /*9e10*/  FADD.FTZ R46, R20, R35 ;  /* 0x00000023142e7221 */ /* 0x001fe20000010000 */
[-CC-:B------:R-:W-:Y:S01]  /*9e20*/  FFMA.FTZ R4, R62, R5.reuse, -R11.reuse ;  /* 0x000000053e047223 */ /* 0x180fe2000001080b */
[----:B------:R-:W-:Y:S01]  /*9e30*/  FFMA.FTZ R11, R168, R5, -R11 ;  /* 0x00000005a80b7223 */ /* 0x000fe2000001080b */
[----:B------:R-:W-:Y:S01]  /*9e40*/  FADD.FTZ R42, R24, R3 ;  /* 0x00000003182a7221 */ /* 0x000fe20000010000 */
[----:B------:R-:W-:Y:S01]  /*9e50*/  FADD.FTZ R35, R177, R46 ;  /* 0x0000002eb1237221 */ /* 0x000fe20000010000 */
[C---:B------:R-:W-:Y:S02]  /*9e60*/  F2FP.F16.F32.PACK_AB R177, R26.reuse, R177 ;  /* 0x000000b11ab1723e */ /* 0x040fe400000000ff */
[----:B------:R-:W-:Y:S01]  /*9e70*/  FADD.FTZ R3, R21, R42 ;  /* 0x0000002a15037221 */ /* 0x000fe20000010000 */
[----:B------:R-:W-:Y:S01]  /*9e80*/  FADD.FTZ R46, R26, R35 ;  /* 0x000000231a2e7221 */ /* 0x000fe20000010000 */
[----:B------:R-:W-:Y:S01]  /*9e90*/  MUFU.EX2 R4, R4 ;  /* 0x0000000400047308 */ /* 0x000fe20000000800 */
[----:B------:R-:W-:Y:S01]  /*9ea0*/  F2FP.F16.F32.PACK_AB R168, R194, R31 ;  /* 0x0000001fc2a8723e */ /* 0x000fe200000000ff */
[----:B------:R-:W-:Y:S01]  /*9eb0*/  FADD.FTZ R42, R32, R3 ;  /* 0x00000003202a7221 */ /* 0x000fe20000010000 */
[----:B------:R-:W-:Y:S01]  /*9ec0*/  FADD.FTZ R35, R179, R46 ;  /* 0x0000002eb3237221 */ /* 0x000fe20000010000 */
[----:B------:R-:W-:-:S02]  /*9ed0*/  F2FP.F16.F32.PACK_AB R179, R28, R179 ;  /* 0x000000b31cb3723e */ /* 0x000fc400000000ff */
[----:B------:R-:W-:Y:S01]  /*9ee0*/  FADD.FTZ R3, R25, R42 ;  /* 0x0000002a19037221 */ /* 0x000fe20000010000 */
[----:B------:R-:W-:Y:S01]  /*9ef0*/  FADD.FTZ R46, R28, R35 ;  /* 0x000000231c2e7221 */ /* 0x000fe20000010000 */
[----:B------:R-:W0:Y:S01]  /*9f00*/  MUFU.EX2 R11, R11 ;  /* 0x0000000b000b7308 */ /* 0x000e220000000800 */
[----:B------:R-:W-:Y:S01]  /*9f10*/  F2FP.F16.F32.PACK_AB R170, R196, R33 ;  /* 0x00000021c4aa723e */ /* 0x000fe200000000ff */
[----:B------:R-:W-:Y:S01]  /*9f20*/  FADD.FTZ R42, R164, R3 ;  /* 0x00000003a42a7221 */ /* 0x000fe20000010000 */
[----:B------:R-:W-:Y:S01]  /*9f30*/  FADD.FTZ R35, R173, R46 ;  /* 0x0000002ead237221 */ /* 0x000fe20000010000 */
[----:B------:R-:W-:Y:S02]  /*9f40*/  F2FP.F16.F32.PACK_AB R164, R160, R37 ;  /* 0x00000025a0a4723e */ /* 0x000fe400000000ff */
[----:B------:R-:W-:Y:S01]  /*9f50*/  FADD.FTZ R3, R27, R42 ;  /* 0x0000002a1b037221 */ /* 0x000fe20000010000 */
[C---:B------:R-:W-:Y:S01]  /*9f60*/  FADD.FTZ R46, R30.reuse, R35 ;  /* 0x000000231e2e7221 */ /* 0x040fe20000010000 */
[----:B------:R-:W-:-:S02]  /*9f70*/  F2FP.F16.F32.PACK_AB R173, R30, R173 ;  /* 0x000000ad1ead723e */ /* 0x000fc400000000ff */
[----:B------:R-:W-:Y:S01]  /*9f80*/  FADD.FTZ R42, R166, R3 ;  /* 0x00000003a62a7221 */ /* 0x000fe20000010000 */
[----:B------:R-:W-:Y:S01]  /*9f90*/  FADD.FTZ R35, R175, R46 ;  /* 0x0000002eaf237221 */ /* 0x000fe20000010000 */
[----:B------:R-:W-:Y:S02]  /*9fa0*/  F2FP.F16.F32.PACK_AB R166, R162, R39 ;  /* 0x00000027a2a6723e */ /* 0x000fe400000000ff */
[----:B------:R-:W-:Y:S01]  /*9fb0*/  FADD.FTZ R3, R29, R42 ;  /* 0x0000002a1d037221 */ /* 0x000fe20000010000 */
[C---:B------:R-:W-:Y:S01]  /*9fc0*/  FADD.FTZ R46, R34.reuse, R35 ;  /* 0x00000023222e7221 */ /* 0x040fe20000010000 */
[----:B------:R-:W-:Y:S02]  /*9fd0*/  F2FP.F16.F32.PACK_AB R175, R34, R175 ;  /* 0x000000af22af723e */ /* 0x000fe400000000ff */
[----:B------:R-:W-:Y:S01]  /*9fe0*/  FADD.FTZ R42, R44, R3 ;  /* 0x000000032c2a7221 */ /* 0x000fe20000010000 */
[----:B------:R-:W-:Y:S01]  /*9ff0*/  FADD.FTZ R13, R169, R46 ;  /* 0x0000002ea90d7221 */ /* 0x000fe20000010000 */
[----:B0-----:R-:W-:-:S02]  /*a000*/  F2FP.F16.F32.PACK_AB R155, R11, R86 ;  /* 0x000000560b9b723e */ /* 0x001fc400000000ff */
[----:B------:R-:W-:Y:S01]  /*a010*/  FADD.FTZ R3, R31, R42 ;  /* 0x0000002a1f037221 */ /* 0x000fe20000010000 */
[C---:B------:R-:W-:Y:S01]  /*a020*/  FADD.FTZ R24, R36.reuse, R13 ;  /* 0x0000000d24187221 */ /* 0x040fe20000010000 */
        /* <DEDUP_REMOVED lines=15> */
[----:B------:R-:W-:Y:S01]  /*a120*/  FADD.FTZ R13, R4, R13 ;  /* 0x0000000d040d7221 */ /* 0x000fe20000010000 */
[----:B------:R-:W-:Y:S02]  /*a130*/  F2FP.F16.F32.PACK_AB R160, R198, R41 ;  /* 0x00000029c6a0723e */ /* 0x000fe400000000ff */
[----:B------:R-:W-:Y:S01]  /*a140*/  FADD.FTZ R14, R162, R3 ;  /* 0x00000003a20e7221 */ /* 0x000fe20000010000 */
[----:B------:R-:W-:Y:S01]  /*a150*/  FADD.FTZ R13, R64, R13 ;  /* 0x0000000d400d7221 */ /* 0x000fe20000010000 */
[----:B------:R-:W-:-:S02]  /*a160*/  F2FP.F16.F32.PACK_AB R162, R200, R43 ;  /* 0x0000002bc8a2723e */ /* 0x000fc400000000ff */
[----:B------:R-:W-:Y:S01]  /*a170*/  FADD.FTZ R3, R41, R14 ;  /* 0x0000000e29037221 */ /* 0x000fe20000010000 */
[----:B------:R-:W-:-:S03]  /*a180*/  FADD.FTZ R13, R66, R13 ;  /* 0x0000000d420d7221 */ /* 0x000fc60000010000 */
        /* <DEDUP_REMOVED lines=18> */
[----:B------:R-:W-:-:S04]  /*a2b0*/  FADD.FTZ R3, R51, R4 ;  /* 0x0000000433037221 */ /* 0x000fc80000010000 */
[----:B------:R-:W-:Y:S01]  /*a2c0*/  FADD.FTZ R4, R84, R3 ;  /* 0x0000000354047221 */ /* 0x000fe20000010000 */
[----:B------:R-:W-:Y:S01]  /*a2d0*/  FADD.FTZ R3, R11, R13 ;  /* 0x0000000d0b037221 */ /* 0x000fe20000010000 */
[----:B------:R-:W-:Y:S02]  /*a2e0*/  IMAD.MOV.U32 R11, RZ, RZ, R10 ;  /* 0x000000ffff0b7224 */ /* 0x000fe400078e000a */
[----:B------:R-:W-:Y:S01]  /*a2f0*/  IMAD.MOV.U32 R13, RZ, RZ, R12 ;  /* 0x000000ffff0d7224 */ /* 0x000fe200078e000c */
[----:B------:R-:W-:Y:S06]  /*a300*/  @P2 BRA `(.L_x_2262) ;  /* 0xffffffd400a42947 */ /* 0x000fec000383ffff */
.L_x_2253:
        /* <DEDUP_REMOVED lines=67> */
.L_x_2263:
[----:B------:R-:W-:Y:S01]  /*a740*/  ULEA UR5, UR36, UR38, 0x3 ;  /* 0x0000002624057291 */ /* 0x000fe2000f8e183f */
[----:B------:R-:W-:-:S05]  /*a750*/  IMAD.U32 R0, RZ, RZ, UR37 ;  /* 0x00000025ff007e24 */ /* 0x000fca000f8e00ff */
[----:B------:R-:W-:-:S04]  /*a760*/  SHF.L.U32 R0, R0, 0x1f, RZ ;  /* 0x0000001f00007819 */ /* 0x000fc800000006ff */
[----:B------:R0:W1:Y:S01]  /*a770*/  SYNCS.PHASECHK.TRANS64.TRYWAIT P2, [UR5+0x34850], R0 ;  /* 0x03485000ff0075a7 */ /* 0x0000620008040145 */
[----:B------:R-:W-:Y:S05]  /*a780*/  @!P0 BRA `(.L_x_2264) ;  /* 0x0000000000048947 */ /* 0x000fea0003800000 */
[----:B------:R-:W-:Y:S01]  /*a790*/  BPT.TRAP 0x1 ;  /* 0x000000040000795c */ /* 0x000fe20000300000 */
.L_x_2264:
[----:B-1----:R-:W-:Y:S05]  /*a7a0*/  @P2 BRA `(.L_x_2265) ;  /* 0x0000000000082947 */ /* 0x002fea0003800000 */
[----:B------:R-:W1:Y:S02]  /*a7b0*/  SYNCS.PHASECHK.TRANS64.TRYWAIT P0, [UR5+0x34850], R0 ;  /* 0x03485000ff0075a7 */ /* 0x000e640008000145 */
[----:B-1----:R-:W-:Y:S05]  /*a7c0*/  @!P0 BRA `(.L_x_2266) ;  /* 0x0000007000dc8947 */ /* 0x002fea0003800000 */
.L_x_2265:
[----:B------:R-:W-:Y:S01]  /*a7d0*/  UIADD3 UR38, UR38, 0x400, URZ ;  /* 0x0000040026267890 */ /* 0x000fe2000fffe03f */
[----:B------:R-:W-:Y:S01]  /*a7e0*/  WARPGROUP.ARRIVE ;  /* 0x00000000000079c5 */ /* 0x000fe20000000000 */
[----:B------:R-:W-:Y:S01]  /*a7f0*/  UMOV UR7, 0x40000040 ;  /* 0x4000004000077882 */ /* 0x000fe20000000000 */
[----:B-1----:R-:W1:Y:S01]  /*a800*/  SHFL.BFLY PT, R7, R4, 0x2, 0x1f ;  /* 0x0c401f0004077f89 */ /* 0x002e6200000e0000 */
[----:B------:R-:W-:Y:S01]  /*a810*/  USHF.R.U32.HI UR38, URZ, 0x4, UR38 ;  /* 0x000000043f267899 */ /* 0x000fe20008011626 */
[----:B------:R-:W-:Y:S01]  /*a820*/  R2UR UR8, R185 ;  /* 0x00000000b90872ca */ /* 0x000fe200000e0000 */
[----:B------:R-:W-:Y:S01]  /*a830*/  IMAD.MOV.U32 R88, RZ, RZ, -0x800000 ;  /* 0xff800000ff587424 */ /* 0x000fe200078e00ff */
[----:B0-----:R-:W0:Y:S01]  /*a840*/  SHFL.BFLY PT, R0, R3, 0x2, 0x1f ;  /* 0x0c401f0003007f89 */ /* 0x001e2200000e0000 */
[----:B------:R-:W-:-:S04]  /*a850*/  ULOP3.LUT UR38, UR38, 0x3fff, URZ, 0xc0, !UPT ;  /* 0x00003fff26267892 */ /* 0x000fc8000f8ec03f */
[----:B------:R-:W-:-:S04]  /*a860*/  ULOP3.LUT UR4, UR38, 0x4000000, URZ, 0xfc, !UPT ;  /* 0x0400000026047892 */ /* 0x000fc8000f8efc3f */
[----:B------:R-:W-:Y:S02]  /*a870*/  ULEA UR4, UR36, UR4, 0xb ;  /* 0x0000000424047291 */ /* 0x000fe4000f8e583f */
[----:B------:R-:W-:Y:S02]  /*a880*/  UIADD3 UR36, UR36, 0x1, URZ ;  /* 0x0000000124247890 */ /* 0x000fe4000fffe03f */
[----:B------:R-:W-:Y:S02]  /*a890*/  UIADD3 UR8, UR8, 0x1, URZ ;  /* 0x0000000108087890 */ /* 0x000fe4000fffe03f */
[----:B------:R-:W-:Y:S01]  /*a8a0*/  UISETP.NE.AND UP0, UPT, UR36, 0x2, UPT ;  /* 0x000000022400788c */ /* 0x000fe2000bf05270 */
[----:B------:R-:W-:Y:S02]  /*a8b0*/  UMOV UR6, UR4 ;  /* 0x0000000400067c82 */ /* 0x000fe40008000000 */
[----:B------:R-:W-:Y:S01]  /*a8c0*/  HGMMA.64x128x16.F32 R24, R180, gdesc[UR4].tnspB, R24, gsb0 ;  /* 0x41e00004b4187df0 */ /* 0x000fe20008000818 */
[----:B------:R-:W-:Y:S01]  /*a8d0*/  UIADD3 UR6, UR4, 0x80, URZ ;  /* 0x0000008004067890 */ /* 0x000fe2000fffe03f */
[----:B-1----:R-:W-:Y:S01]  /*a8e0*/  FADD.FTZ R7, R7, R4 ;  /* 0x0000000407077221 */ /* 0x002fe20000010000 */
[----:B------:R-:W-:Y:S01]  /*a8f0*/  UMOV UR7, 0x40000040 ;  /* 0x4000004000077882 */ /* 0x000fe20000000000 */
[----:B------:R-:W-:-:S02]  /*a900*/  IMAD.MOV.U32 R4, RZ, RZ, RZ ;  /* 0x000000ffff047224 */ /* 0x000fc400078e00ff */
[----:B0-----:R-:W-:Y:S01]  /*a910*/  FADD.FTZ R2, R0, R3 ;  /* 0x0000000300027221 */ /* 0x001fe20000010000 */
[----:B------:R-:W-:Y:S01]  /*a920*/  IMAD.MOV.U32 R3, RZ, RZ, RZ ;  /* 0x000000ffff037224 */ /* 0x000fe200078e00ff */
[----:B------:R-:W0:Y:S01]  /*a930*/  SHFL.BFLY PT, R0, R7, 0x1, 0x1f ;  /* 0x0c201f0007007f89 */ /* 0x000e2200000e0000 */
[----:B------:R-:W-:Y:S01]  /*a940*/  IMAD.U32 R185, RZ, RZ, UR8 ;  /* 0x00000008ffb97e24 */ /* 0x000fe2000f8e00ff */
[----:B------:R-:W-:Y:S02]  /*a950*/  USEL UR36, UR36, URZ, UP0 ;  /* 0x0000003f24247287 */ /* 0x000fe40008000000 */
[----:B------:R-:W1:Y:S01]  /*a960*/  SHFL.BFLY PT, R9, R2, 0x1, 0x1f ;  /* 0x0c201f0002097f89 */ /* 0x000e6200000e0000 */
[----:B0-----:R-:W-:Y:S01]  /*a970*/  FADD.FTZ R11, R7, R0 ;  /* 0x00000000070b7221 */ /* 0x001fe20000010000 */
[----:B------:R-:W-:Y:S02]  /*a980*/  IMAD.MOV.U32 R0, RZ, RZ, -0x800000 ;  /* 0xff800000ff007424 */ /* 0x000fe400078e00ff */
[----:B-1----:R-:W-:-:S02]  /*a990*/  FADD.FTZ R9, R2, R9 ;  /* 0x0000000902097221 */ /* 0x002fc40000010000 */
[----:B------:R-:W-:Y:S01]  /*a9a0*/  FSETP.NE.FTZ.AND P0, PT, R11, RZ, PT ;  /* 0x000000ff0b00720b */ /* 0x000fe20003f15000 */
[----:B------:R-:W-:Y:S02]  /*a9b0*/  IMAD.U32 R2, RZ, RZ, UR5 ;  /* 0x00000005ff027e24 */ /* 0x000fe4000f8e00ff */
[----:B------:R-:W-:Y:S02]  /*a9c0*/  FSETP.NE.FTZ.AND P2, PT, R9, RZ, PT ;  /* 0x000000ff0900720b */ /* 0x000fe40003f55000 */
[----:B------:R-:W-:-:S05]  /*a9d0*/  @!P1 VIADD R2, R2, 0x34860 ;  /* 0x0003486002029836 */ /* 0x000fca0000000000 */
[----:B------:R-:W-:-:S03]  /*a9e0*/  @!P1 PRMT R2, RZ, 0x654, R2 ;  /* 0x00000654ff029816 */ /* 0x000fc60000000002 */
[----:B------:R-:W0:Y:S01]  /*a9f0*/  @P0 MUFU.LG2 R6, R11 ;  /* 0x0000000b00060308 */ /* 0x000e220000000c00 */
[C---:B------:R-:W-:Y:S02]  /*aa00*/  @P0 FMUL.FTZ R7, R5.reuse, 0.69314718246459960938 ;  /* 0x3f31721805070820 */ /* 0x040fe40000410000 */
[----:B------:R-:W-:-:S05]  /*aa10*/  @P2 FMUL.FTZ R14, R5, 0.69314718246459960938 ;  /* 0x3f317218050e2820 */ /* 0x000fca0000410000 */
        /* <DEDUP_REMOVED lines=110> */
.L_x_2236:
[----:B------:R-:W0:Y:S01]  /*b100*/  S2R R3, SR_CgaCtaId ;  /* 0x0000000000037919 */ /* 0x000e220000008800 */
[----:B------:R-:W-:Y:S01]  /*b110*/  MOV R36, 0x400 ;  /* 0x0000040000247802 */ /* 0x000fe20000000f00 */
[----:B------:R-:W-:Y:S01]  /*b120*/  BSSY B0, `(.L_x_2267) ;  /* 0x00001d4000007945 */ /* 0x000fe20003800000 */
[----:B------:R-:W-:Y:S02]  /*b130*/  BAR.SYNC.DEFER_BLOCKING 0x5, 0x180 ;  /* 0x0146000000007b1d */ /* 0x000fe40000010000 */
[----:B0-----:R-:W-:-:S05]  /*b140*/  LEA R36, R3, R36, 0x18 ;  /* 0x0000002403247211 */ /* 0x001fca00078ec0ff */
[----:B------:R-:W0:Y:S02]  /*b150*/  LDS R2, [R36+0x348d0] ;  /* 0x0348d00024027984 */ /* 0x000e240000000800 */
[----:B0-----:R-:W-:Y:S01]  /*b160*/  R2UR UR4, R2 ;  /* 0x00000000020472ca */ /* 0x001fe200000e0000 */
[----:B------:R-:W-:Y:S06]  /*b170*/  BAR.ARV 0x4, 0x180 ;  /* 0x0106000000007b1d */ /* 0x000fec0000002000 */
[----:B------:R-:W-:Y:S08]  /*b180*/  @P0 BRA `(.L_x_2268) ;  /* 0x0000001000c00947 */ /* 0x000ff00003800000 */
[----:B------:R-:W0:Y:S01]  /*b190*/  S2R R3, SR_SWINHI ;  /* 0x0000000000037919 */ /* 0x000e220000002f00 */
[----:B------:R-:W-:Y:S01]  /*b1a0*/  R2UR UR14, R23 ;  /* 0x00000000170e72ca */ /* 0x000fe200000e0000 */
[----:B------:R-:W-:Y:S01]  /*b1b0*/  ULDC.64 UR8, c[0x0][0xb90] ;  /* 0x0002e40000087ab9 */ /* 0x000fe20000000a00 */
[----:B------:R-:W-:Y:S01]  /*b1c0*/  F2FP.F16.F32.PACK_AB R6, R93, R6 ;  /* 0x000000065d06723e */ /* 0x000fe200000000ff */
[----:B------:R-:W-:Y:S01]  /*b1d0*/  USHF.R.S32.HI UR13, URZ, 0x1f, UR61 ;  /* 0x0000001f3f0d7899 */ /* 0x000fe2000801143d */
[----:B------:R-:W-:Y:S01]  /*b1e0*/  F2FP.F16.F32.PACK_AB R72, R73, R72 ;  /* 0x000000484948723e */ /* 0x000fe200000000ff */
[----:B------:R-:W-:Y:S01]  /*b1f0*/  ULDC.64 UR10, c[0x0][0xb98] ;  /* 0x0002e600000a7ab9 */ /* 0x000fe20000000a00 */
[----:B------:R-:W-:Y:S01]  /*b200*/  F2FP.F16.F32.PACK_AB R73, R75, R74 ;  /* 0x0000004a4b49723e */ /* 0x000fe200000000ff */
[----:B------:R-:W-:Y:S01]  /*b210*/  ULDC.64 UR16, c[0x0][0x208] ;  /* 0x0000820000107ab9 */ /* 0x000fe20000000a00 */
[----:B------:R-:W-:Y:S02]  /*b220*/  F2FP.F16.F32.PACK_AB R80, R81, R80 ;  /* 0x000000505150723e */ /* 0x000fe400000000ff */
[----:B------:R-:W-:-:S02]  /*b230*/  F2FP.F16.F32.PACK_AB R74, R77, R76 ;  /* 0x0000004c4d4a723e */ /* 0x000fc400000000ff */
[----:B------:R-:W-:Y:S01]  /*b240*/  F2FP.F16.F32.PACK_AB R75, R79, R78 ;  /* 0x0000004e4f4b723e */ /* 0x000fe200000000ff */
[----:B------:R-:W-:Y:S01]  /*b250*/  USHF.R.S32.HI UR12, URZ, 0x1f, UR14 ;  /* 0x0000001f3f0c7899 */ /* 0x000fe2000801140e */
[----:B------:R-:W-:Y:S01]  /*b260*/  F2FP.F16.F32.PACK_AB R81, R83, R82 ;  /* 0x000000525351723e */ /* 0x000fe200000000ff */
[----:B------:R-:W-:Y:S01]  /*b270*/  UIMAD.WIDE.U32 UR6, UR14, UR8, URZ ;  /* 0x000000080e0672a5 */ /* 0x000fe2000f8e003f */
[----:B------:R-:W-:Y:S01]  /*b280*/  F2FP.F16.F32.PACK_AB R82, R85, R84 ;  /* 0x000000545552723e */ /* 0x000fe200000000ff */
[----:B------:R-:W-:Y:S01]  /*b290*/  UIMAD UR5, UR12, UR8, URZ ;  /* 0x000000080c0572a4 */ /* 0x000fe2000f8e023f */
[----:B------:R-:W-:Y:S01]  /*b2a0*/  F2FP.F16.F32.PACK_AB R83, R87, R86 ;  /* 0x000000565753723e */ /* 0x000fe200000000ff */
[----:B------:R-:W-:Y:S02]  /*b2b0*/  UIMAD UR8, UR13, UR10, URZ ;  /* 0x0000000a0d0872a4 */ /* 0x000fe4000f8e023f */
[----:B------:R-:W-:Y:S02]  /*b2c0*/  UIMAD UR5, UR14, UR9, UR5 ;  /* 0x000000090e0572a4 */ /* 0x000fe4000f8e0205 */
[----:B------:R-:W-:-:S02]  /*b2d0*/  UIMAD UR8, UR61, UR11, UR8 ;  /* 0x0000000b3d0872a4 */ /* 0x000fc4000f8e0208 */
[----:B------:R-:W-:-:S03]  /*b2e0*/  UIADD3 UR7, UR7, UR5, URZ ;  /* 0x0000000507077290 */ /* 0x000fc6000fffe03f */
[----:B------:R-:W-:Y:S01]  /*b2f0*/  ULDC UR5, c[0x0][0xa88] ;  /* 0x0002a20000057ab9 */ /* 0x000fe20000000800 */
[----:B------:R-:W-:Y:S01]  /*b300*/  UIMAD.WIDE.U32 UR6, UR61, UR10, UR6 ;  /* 0x0000000a3d0672a5 */ /* 0x000fe2000f8e0006 */
[----:B------:R-:W-:Y:S02]  /*b310*/  MOV R34, R36 ;  /* 0x0000002400227202 */ /* 0x000fe40000000f00 */
[----:B0-----:R-:W-:Y:S01]  /*b320*/  MOV R35, R3 ;  /* 0x0000000300237202 */ /* 0x001fe20000000f00 */
[----:B------:R-:W-:Y:S01]  /*b330*/  IMAD R3, R184, 0x40, R16 ;  /* 0x00000040b8037824 */ /* 0x000fe200078e0210 */
[----:B------:R-:W-:Y:S01]  /*b340*/  ULDC.64 UR10, c[0x0][0xaf0] ;  /* 0x0002bc00000a7ab9 */ /* 0x000fe20000000a00 */
[----:B------:R-:W-:-:S04]  /*b350*/  IMAD.WIDE R4, R189, 0x2, R34 ;  /* 0x00000002bd047825 */ /* 0x000fc800078e0222 */
[----:B------:R-:W-:Y:S01]  /*b360*/  IMAD.WIDE R34, R3, 0x2, R34 ;  /* 0x0000000203227825 */ /* 0x000fe200078e0222 */
[C---:B------:R-:W-:Y:S02]  /*b370*/  IADD3 R23, P2, R4.reuse, 0x4020, RZ ;  /* 0x0000402004177810 */ /* 0x040fe40007f5e0ff */
[C---:B------:R-:W-:Y:S02]  /*b380*/  LOP3.LUT R3, R4.reuse, 0x380, RZ, 0xc0, !PT ;  /* 0x0000038004037812 */ /* 0x040fe400078ec0ff */
[----:B------:R-:W-:Y:S01]  /*b390*/  LOP3.LUT R12, R23, 0x380, RZ, 0xc0, !PT ;  /* 0x00000380170c7812 */ /* 0x000fe200078ec0ff */
[----:B------:R-:W-:Y:S01]  /*b3a0*/  IMAD.X R39, RZ, RZ, R5, P2 ;  /* 0x000000ffff277224 */ /* 0x000fe200010e0605 */
[----:B------:R-:W-:Y:S02]  /*b3b0*/  IADD3 R27, P1, R4, 0x4040, RZ ;  /* 0x00004040041b7810 */ /* 0x000fe40007f3e0ff */
[----:B------:R-:W-:Y:S02]  /*b3c0*/  SHF.R.U64 R12, R12, 0x3, RZ ;  /* 0x000000030c0c7819 */ /* 0x000fe400000012ff */
[----:B------:R-:W-:-:S02]  /*b3d0*/  IADD3 R21, P6, R4, 0x20, RZ ;  /* 0x0000002004157810 */ /* 0x000fc40007fde0ff */
[----:B------:R-:W-:Y:S02]  /*b3e0*/  LOP3.LUT R38, R12, R23, RZ, 0x3c, !PT ;  /* 0x000000170c267212 */ /* 0x000fe400078e3cff */
[----:B------:R-:W0:Y:S01]  /*b3f0*/  LDC R23, c[0x0][0xbe8] ;  /* 0x0002fa00ff177b82 */ /* 0x000e220000000800 */
[----:B------:R-:W-:Y:S01]  /*b400*/  SHF.R.U64 R3, R3, 0x3, RZ ;  /* 0x0000000303037819 */ /* 0x000fe200000012ff */
[--C-:B------:R-:W-:Y:S01]  /*b410*/  IMAD.X R13, RZ, RZ, R5.reuse, P6 ;  /* 0x000000ffff0d7224 */ /* 0x100fe200030e0605 */
[C---:B------:R-:W-:Y:S02]  /*b420*/  IADD3 R10, P3, R4.reuse, 0x4000, RZ ;  /* 0x00004000040a7810 */ /* 0x040fe40007f7e0ff */
[C---:B------:R-:W-:Y:S02]  /*b430*/  IADD3 R43, P0, R4.reuse, 0x4060, RZ ;  /* 0x00004060042b7810 */ /* 0x040fe40007f1e0ff */
[C---:B------:R-:W-:Y:S01]  /*b440*/  IADD3 R8, P4, R4.reuse, 0x60, RZ ;  /* 0x0000006004087810 */ /* 0x040fe20007f9e0ff */
[----:B------:R-:W-:Y:S01]  /*b450*/  IMAD.X R15, RZ, RZ, R5, P3 ;  /* 0x000000ffff0f7224 */ /* 0x000fe200018e0605 */
[----:B------:R-:W-:-:S02]  /*b460*/  IADD3 R25, P5, R4, 0x40, RZ ;  /* 0x0000004004197810 */ /* 0x000fc40007fbe0ff */
[----:B------:R-:W-:Y:S01]  /*b470*/  LOP3.LUT R4, R3, R4, RZ, 0x3c, !PT ;  /* 0x0000000403047212 */ /* 0x000fe200078e3cff */
[--C-:B------:R-:W-:Y:S01]  /*b480*/  IMAD.X R11, RZ, RZ, R5.reuse, P4 ;  /* 0x000000ffff0b7224 */ /* 0x100fe200020e0605 */
[----:B------:R-:W-:Y:S01]  /*b490*/  LOP3.LUT R14, R27, 0x380, RZ, 0xc0, !PT ;  /* 0x000003801b0e7812 */ /* 0x000fe200078ec0ff */
[----:B------:R-:W-:Y:S01]  /*b4a0*/  IMAD.X R9, RZ, RZ, R5, P5 ;  /* 0x000000ffff097224 */ /* 0x000fe200028e0605 */
[----:B------:R-:W-:Y:S02]  /*b4b0*/  LOP3.LUT R3, R10, 0x380, RZ, 0xc0, !PT ;  /* 0x000003800a037812 */ /* 0x000fe400078ec0ff */
[----:B------:R-:W-:Y:S02]  /*b4c0*/  LOP3.LUT R2, R21, 0x380, RZ, 0xc0, !PT ;  /* 0x0000038015027812 */ /* 0x000fe400078ec0ff */
[----:B------:R-:W-:Y:S02]  /*b4d0*/  IADD3 R33, P6, R34, 0x1000, RZ ;  /* 0x0000100022217810 */ /* 0x000fe40007fde0ff */
[----:B------:R-:W-:-:S02]  /*b4e0*/  SHF.R.U64 R14, R14, 0x3, RZ ;  /* 0x000000030e0e7819 */ /* 0x000fc400000012ff */
[----:B------:R-:W-:Y:S02]  /*b4f0*/  SHF.R.U64 R3, R3, 0x3, RZ ;  /* 0x0000000303037819 */ /* 0x000fe400000012ff */
[----:B------:R-:W-:Y:S02]  /*b500*/  SHF.R.U64 R2, R2, 0x3, RZ ;  /* 0x0000000302027819 */ /* 0x000fe400000012ff */
[----:B------:R-:W-:Y:S02]  /*b510*/  LOP3.LUT R32, R33, 0x380, RZ, 0xc0, !PT ;  /* 0x0000038021207812 */ /* 0x000fe400078ec0ff */
[----:B------:R-:W-:Y:S02]  /*b520*/  LOP3.LUT R40, R14, R27, RZ, 0x3c, !PT ;  /* 0x0000001b0e287212 */ /* 0x000fe400078e3cff */
[----:B------:R-:W-:Y:S02]  /*b530*/  LOP3.LUT R14, R3, R10, RZ, 0x3c, !PT ;  /* 0x0000000a030e7212 */ /* 0x000fe400078e3cff */
[----:B------:R-:W-:-:S02]  /*b540*/  LOP3.LUT R12, R2, R21, RZ, 0x3c, !PT ;  /* 0x00000015020c7212 */ /* 0x000fc400078e3cff */
[----:B------:R-:W-:Y:S02]  /*b550*/  LOP3.LUT R3, R8, 0x380, RZ, 0xc0, !PT ;  /* 0x0000038008037812 */ /* 0x000fe400078ec0ff */
[----:B------:R-:W-:Y:S02]  /*b560*/  SHF.R.U64 R32, R32, 0x3, RZ ;  /* 0x0000000320207819 */ /* 0x000fe400000012ff */
[----:B------:R-:W-:Y:S02]  /*b570*/  LOP3.LUT R2, R25, 0x380, RZ, 0xc0, !PT ;  /* 0x0000038019027812 */ /* 0x000fe400078ec0ff */
[----:B------:R-:W-:Y:S02]  /*b580*/  IADD3.X R41, RZ, R5, RZ, P1, !PT ;  /* 0x00000005ff297210 */ /* 0x000fe40000ffe4ff */
[----:B------:R-:W-:Y:S02]  /*b590*/  SHF.R.U64 R3, R3, 0x3, RZ ;  /* 0x0000000303037819 */ /* 0x000fe400000012ff */
[----:B------:R-:W-:Y:S01]  /*b5a0*/  LOP3.LUT R32, R32, R33, RZ, 0x3c, !PT ;  /* 0x0000002120207212 */ /* 0x000fe200078e3cff */
[----:B------:R-:W-:Y:S01]  /*b5b0*/  IMAD.X R33, RZ, RZ, R35, P6 ;  /* 0x000000ffff217224 */ /* 0x000fe200030e0623 */
[----:B0-----:R-:W-:-:S02]  /*b5c0*/  ISETP.NE.AND P1, PT, R23, 0x1, PT ;  /* 0x000000011700780c */ /* 0x001fc40003f25270 */
[----:B------:R-:W-:Y:S02]  /*b5d0*/  SHF.R.U64 R2, R2, 0x3, RZ ;  /* 0x0000000302027819 */ /* 0x000fe400000012ff */
[----:B------:R-:W-:Y:S02]  /*b5e0*/  IADD3 R105, P6, R34, 0x7000, RZ ;  /* 0x0000700022697810 */ /* 0x000fe40007fde0ff */
[----:B------:R-:W-:Y:S02]  /*b5f0*/  LOP3.LUT R10, R3, R8, RZ, 0x3c, !PT ;  /* 0x00000008030a7212 */ /* 0x000fe400078e3cff */
[----:B------:R-:W-:Y:S02]  /*b600*/  LOP3.LUT R8, R2, R25, RZ, 0x3c, !PT ;  /* 0x0000001902087212 */ /* 0x000fe400078e3cff */
[----:B------:R-:W-:Y:S02]  /*b610*/  LOP3.LUT R2, R105, 0x380, RZ, 0xc0, !PT ;  /* 0x0000038069027812 */ /* 0x000fe400078ec0ff */
[----:B------:R-:W-:Y:S01]  /*b620*/  LOP3.LUT R42, R43, 0x380, RZ, 0xc0, !PT ;  /* 0x000003802b2a7812 */ /* 0x000fe200078ec0ff */
[----:B------:R-:W0:Y:S01]  /*b630*/  @P1 LDC R107, c[0x0][0xbec] ;  /* 0x0002fb00ff6b1b82 */ /* 0x000e220000000800 */
[----:B------:R-:W-:-:S02]  /*b640*/  SHF.R.U64 R2, R2, 0x3, RZ ;  /* 0x0000000302027819 */ /* 0x000fc400000012ff */
[----:B------:R-:W-:Y:S02]  /*b650*/  SHF.R.U64 R42, R42, 0x3, RZ ;  /* 0x000000032a2a7819 */ /* 0x000fe400000012ff */
[----:B------:R-:W-:Y:S02]  /*b660*/  LOP3.LUT R2, R2, R105, RZ, 0x3c, !PT ;  /* 0x0000006902027212 */ /* 0x000fe400078e3cff */
[----:B------:R-:W-:Y:S02]  /*b670*/  MOV R105, R4 ;  /* 0x0000000400697202 */ /* 0x000fe40000000f00 */
[----:B------:R-:W-:Y:S02]  /*b680*/  F2FP.F16.F32.PACK_AB R4, R96, R7 ;  /* 0x000000076004723e */ /* 0x000fe400000000ff */
[----:B------:R-:W-:Y:S02]  /*b690*/  F2FP.F16.F32.PACK_AB R7, R101, R104 ;  /* 0x000000686507723e */ /* 0x000fe400000000ff */
[----:B------:R-:W1:Y:S01]  /*b6a0*/  @P1 LDC R104, c[0x0][0xbf0] ;  /* 0x0002fc00ff681b82 */ /* 0x000e620000000800 */
[----:B------:R-:W-:Y:S01]  /*b6b0*/  LOP3.LUT R42, R42, R43, RZ, 0x3c, !PT ;  /* 0x0000002b2a2a7212 */ /* 0x000fe200078e3cff */
[----:B------:R-:W-:Y:S01]  /*b6c0*/  IMAD.X R43, RZ, RZ, R5, P0 ;  /* 0x000000ffff2b7224 */ /* 0x000fe200000e0605 */
[----:B------:R-:W-:-:S05]  /*b6d0*/  F2FP.F16.F32.PACK_AB R5, R103, R106 ;  /* 0x0000006a6705723e */ /* 0x000fca00000000ff */
[----:B------:R-:W-:Y:S01]  /*b6e0*/  BAR.SYNC.DEFER_BLOCKING 0x1, 0x100 ;  /* 0x0044000000007b1d */ /* 0x000fe20000010000 */
[----:B------:R-:W-:Y:S01]  /*b6f0*/  MOV R96, R40 ;  /* 0x0000002800607202 */ /* 0x000fe20000000f00 */
[----:B------:R-:W-:Y:S01]  /*b700*/  VIADD R40, R18, UR39 ;  /* 0x0000002712287c36 */ /* 0x000fe20008000000 */
[----:B------:R-:W-:Y:S02]  /*b710*/  IADD3 R21, P0, R34, 0x6000, RZ ;  /* 0x0000600022157810 */ /* 0x000fe40007f1e0ff */
[----:B------:R-:W-:Y:S02]  /*b720*/  MOV R103, R14 ;  /* 0x0000000e00677202 */ /* 0x000fe40000000f00 */
[----:B------:R-:W-:Y:S02]  /*b730*/  LOP3.LUT R20, R21, 0x380, RZ, 0xc0, !PT ;  /* 0x0000038015147812 */ /* 0x000fe400078ec0ff */
[----:B------:R-:W-:Y:S02]  /*b740*/  MOV R15, R12 ;  /* 0x0000000c000f7202 */ /* 0x000fe40000000f00 */
[----:B------:R-:W-:-:S02]  /*b750*/  SHF.R.U64 R20, R20, 0x3, RZ ;  /* 0x0000000314147819 */ /* 0x000fc400000012ff */
[----:B------:R-:W-:Y:S01]  /*b760*/  MOV R14, UR8 ;  /* 0x00000008000e7c02 */ /* 0x000fe20008000f00 */
[----:B------:R-:W-:Y:S01]  /*b770*/  ULDC.64 UR8, c[0x0][0xae8] ;  /* 0x0002ba0000087ab9 */ /* 0x000fe20000000a00 */
[----:B------:R-:W-:Y:S01]  /*b780*/  LOP3.LUT R20, R20, R21, RZ, 0x3c, !PT ;  /* 0x0000001514147212 */ /* 0x000fe200078e3cff */
[----:B------:R-:W-:Y:S01]  /*b790*/  IMAD.X R21, RZ, RZ, R35, P0 ;  /* 0x000000ffff157224 */ /* 0x000fe200000e0623 */
[C---:B------:R-:W-:Y:S02]  /*b7a0*/  IADD3 R27, P3, R34.reuse, 0x4000, RZ ;  /* 0x00004000221b7810 */ /* 0x040fe40007f7e0ff */
[----:B------:R-:W-:Y:S02]  /*b7b0*/  IADD3 R25, P2, R34, 0x5000, RZ ;  /* 0x0000500022197810 */ /* 0x000fe40007f5e0ff */
[----:B------:R-:W-:Y:S02]  /*b7c0*/  LOP3.LUT R26, R27, 0x380, RZ, 0xc0, !PT ;  /* 0x000003801b1a7812 */ /* 0x000fe400078ec0ff */
[----:B------:R-:W-:Y:S01]  /*b7d0*/  LOP3.LUT R24, R25, 0x380, RZ, 0xc0, !PT ;  /* 0x0000038019187812 */ /* 0x000fe200078ec0ff */
[----:B------:R0:W-:Y:S01]  /*b7e0*/  STSM.16.M88.4 [R105], R4 ;  /* 0x0000000469007844 */ /* 0x0001e20000000200 */
[----:B------:R-:W-:-:S02]  /*b7f0*/  SHF.R.U64 R26, R26, 0x3, RZ ;  /* 0x000000031a1a7819 */ /* 0x000fc400000012ff */
[----:B------:R-:W-:Y:S01]  /*b800*/  MOV R101, R38 ;  /* 0x0000002600657202 */ /* 0x000fe20000000f00 */
[----:B------:R-:W-:Y:S01]  /*b810*/  VIADD R38, R188, UR39 ;  /* 0x00000027bc267c36 */ /* 0x000fe20008000000 */
[----:B------:R-:W-:Y:S02]  /*b820*/  SHF.R.U64 R24, R24, 0x3, RZ ;  /* 0x0000000318187819 */ /* 0x000fe400000012ff */
[----:B------:R-:W-:Y:S01]  /*b830*/  LOP3.LUT R26, R26, R27, RZ, 0x3c, !PT ;  /* 0x0000001b1a1a7212 */ /* 0x000fe200078e3cff */
[--C-:B------:R-:W-:Y:S01]  /*b840*/  IMAD.X R27, RZ, RZ, R35.reuse, P3 ;  /* 0x000000ffff1b7224 */ /* 0x100fe200018e0623 */
[----:B------:R-:W-:Y:S01]  /*b850*/  LOP3.LUT R24, R24, R25, RZ, 0x3c, !PT ;  /* 0x0000001918187212 */ /* 0x000fe200078e3cff */
[----:B------:R-:W-:Y:S01]  /*b860*/  IMAD.X R25, RZ, RZ, R35, P2 ;  /* 0x000000ffff197224 */ /* 0x000fe200010e0623 */
[----:B------:R-:W-:Y:S02]  /*b870*/  MOV R93, R42 ;  /* 0x0000002a005d7202 */ /* 0x000fe40000000f00 */
[----:B------:R-:W-:-:S02]  /*b880*/  IADD3 R31, P5, R34, 0x2000, RZ ;  /* 0x00002000221f7810 */ /* 0x000fc40007fbe0ff */
[----:B------:R-:W-:Y:S01]  /*b890*/  IADD3 R29, P4, R34, 0x3000, RZ ;  /* 0x00003000221d7810 */ /* 0x000fe20007f9e0ff */
[----:B0-----:R-:W-:Y:S01]  /*b8a0*/  @P1 IMAD.HI.U32 R5, R40, R107, RZ ;  /* 0x0000006b28051227 */ /* 0x001fe200078e00ff */
[----:B------:R-:W-:Y:S02]  /*b8b0*/  F2FP.F16.F32.PACK_AB R7, R97, R100 ;  /* 0x000000646107723e */ /* 0x000fe400000000ff */
[----:B------:R-:W-:Y:S01]  /*b8c0*/  LOP3.LUT R3, R34, 0x380, RZ, 0xc0, !PT ;  /* 0x0000038022037812 */ /* 0x000fe200078ec0ff */
[----:B------:R-:W-:Y:S01]  /*b8d0*/  IMAD.MOV.U32 R4, RZ, RZ, R40 ;  /* 0x000000ffff047224 */ /* 0x000fe200078e0028 */
[----:B-1----:R-:W-:Y:S02]  /*b8e0*/  @P1 SHF.R.U32.HI R4, RZ, R104, R5 ;  /* 0x00000068ff041219 */ /* 0x002fe40000011605 */
[----:B------:R-:W-:Y:S02]  /*b8f0*/  MOV R104, R10 ;  /* 0x0000000a00687202 */ /* 0x000fe40000000f00 */
[--C-:B------:R-:W-:Y:S01]  /*b900*/  SHF.R.S32.HI R5, RZ, 0x1f, R4.reuse ;  /* 0x0000001fff057819 */ /* 0x100fe20000011404 */
[----:B------:R-:W-:Y:S01]  /*b910*/  IMAD.MOV R6, RZ, RZ, -R4 ;  /* 0x000000ffff067224 */ /* 0x000fe200078e0a04 */
[----:B------:R-:W-:-:S02]  /*b920*/  IADD3 R12, P0, R4, UR6, RZ ;  /* 0x00000006040c7c10 */ /* 0x000fc4000ff1e0ff */
[----:B------:R-:W-:Y:S01]  /*b930*/  F2FP.F16.F32.PACK_AB R4, R92, R91 ;  /* 0x0000005b5c04723e */ /* 0x000fe200000000ff */
[----:B------:R-:W-:Y:S01]  /*b940*/  IMAD R11, R23, R6, R40 ;  /* 0x00000006170b7224 */ /* 0x000fe200078e0228 */
[----:B------:R-:W-:Y:S01]  /*b950*/  IADD3.X R13, R5, UR7, R14, P0, !PT ;  /* 0x00000007050d7c10 */ /* 0x000fe200087fe40e */
[----:B------:R-:W-:Y:S01]  /*b960*/  ULDC.64 UR6, c[0x0][0xb88] ;  /* 0x0002e20000067ab9 */ /* 0x000fe20000000a00 */
[----:B------:R-:W-:Y:S02]  /*b970*/  F2FP.F16.F32.PACK_AB R5, R99, R102 ;  /* 0x000000666305723e */ /* 0x000fe400000000ff */
[----:B------:R-:W-:Y:S01]  /*b980*/  SHF.R.S32.HI R10, RZ, 0x1f, R11 ;  /* 0x0000001fff0a7819 */ /* 0x000fe2000001140b */
[----:B------:R-:W-:Y:S01]  /*b990*/  IMAD.WIDE.U32 R12, R11, UR6, R12 ;  /* 0x000000060b0c7c25 */ /* 0x000fe2000f8e000c */
[----:B------:R-:W-:Y:S02]  /*b9a0*/  F2FP.F16.F32.PACK_AB R6, R94, R89 ;  /* 0x000000595e06723e */ /* 0x000fe400000000ff */
[----:B------:R-:W-:Y:S01]  /*b9b0*/  MOV R14, R8 ;  /* 0x00000008000e7202 */ /* 0x000fe20000000f00 */
[----:B------:R-:W-:Y:S01]  /*b9c0*/  IMAD R10, R10, UR6, RZ ;  /* 0x000000060a0a7c24 */ /* 0x000fe2000f8e02ff */
[----:B------:R-:W-:Y:S01]  /*b9d0*/  F2FP.F16.F32.PACK_AB R8, R90, R37 ;  /* 0x000000255a08723e */ /* 0x000fe200000000ff */
[----:B------:R0:W-:Y:S01]  /*b9e0*/  STSM.16.M88.4 [R15], R4 ;  /* 0x000000040f007844 */ /* 0x0001e20000000200 */
[----:B------:R-:W-:Y:S01]  /*b9f0*/  IMAD R37, R23, UR5, RZ ;  /* 0x0000000517257c24 */ /* 0x000fe2000f8e02ff */
[----:B------:R-:W-:Y:S01]  /*ba00*/  LOP3.LUT P0, RZ, R186, 0x3, RZ, 0xc0, !PT ;  /* 0x00000003baff7812 */ /* 0x000fe2000780c0ff */
[----:B------:R-:W-:Y:S01]  /*ba10*/  IMAD R39, R11, UR7, R10 ;  /* 0x000000070b277c24 */ /* 0x000fe2000f8e020a */
[----:B------:R-:W-:Y:S01]  /*ba20*/  ULDC.64 UR6, c[0x0][0xb50] ;  /* 0x0002d40000067ab9 */ /* 0x000fe20000000a00 */
[----:B------:R-:W-:-:S02]  /*ba30*/  F2FP.F16.F32.PACK_AB R9, R95, R98 ;  /* 0x000000625f09723e */ /* 0x000fc400000000ff */
[----:B------:R-:W-:Y:S02]  /*ba40*/  F2FP.F16.F32.PACK_AB R10, R45, R44 ;  /* 0x0000002c2d0a723e */ /* 0x000fe400000000ff */
[----:B------:R-:W-:Y:S02]  /*ba50*/  F2FP.F16.F32.PACK_AB R11, R47, R46 ;  /* 0x0000002e2f0b723e */ /* 0x000fe400000000ff */
[----:B------:R-:W-:Y:S02]  /*ba60*/  LEA R40, P3, R12, UR6, 0x2 ;  /* 0x000000060c287c11 */ /* 0x000fe4000f8610ff */
[CC--:B------:R-:W-:Y:S01]  /*ba70*/  ISETP.GE.OR P2, PT, R38.reuse, R37.reuse, P0 ;  /* 0x000000252600720c */ /* 0x0c0fe20000746670 */
[----:B------:R1:W-:Y:S01]  /*ba80*/  STSM.16.M88.4 [R14], R8 ;  /* 0x000000080e007844 */ /* 0x0003e20000000200 */
[----:B------:R-:W-:Y:S01]  /*ba90*/  LOP3.LUT R30, R31, 0x380, RZ, 0xc0, !PT ;  /* 0x000003801f1e7812 */ /* 0x000fe200078ec0ff */
[----:B0-----:R-:W-:Y:S01]  /*baa0*/  VIADD R4, R38, 0x8 ;  /* 0x0000000826047836 */ /* 0x001fe20000000000 */
[----:B------:R-:W-:Y:S01]  /*bab0*/  F2FP.F16.F32.PACK_AB R6, R53, R52 ;  /* 0x000000343506723e */ /* 0x000fe200000000ff */
[----:B------:R-:W-:Y:S01]  /*bac0*/  IMAD.IADD R5, R13, 0x1, R39 ;  /* 0x000000010d057824 */ /* 0x000fe200078e0227 */
[----:B------:R-:W-:Y:S01]  /*bad0*/  F2FP.F16.F32.PACK_AB R7, R55, R54 ;  /* 0x000000363707723e */ /* 0x000fe200000000ff */
[----:B------:R-:W-:Y:S01]  /*bae0*/  SHFL.IDX PT, R38, R40, RZ, 0x1c1f ;  /* 0x001c1fff28267589 */ /* 0x000fe200000e0000 */
[----:B------:R-:W-:-:S02]  /*baf0*/  ISETP.GE.OR P0, PT, R4, R37, P0 ;  /* 0x000000250400720c */ /* 0x000fc40000706670 */
[----:B------:R-:W-:Y:S01]  /*bb00*/  LEA.HI.X R41, R12, UR7, R5, 0x2, P3 ;  /* 0x000000070c297c11 */ /* 0x000fe200098f1405 */
[----:B------:R-:W-:Y:S01]  /*bb10*/  SHFL.IDX PT, R90, R40, 0x1, 0x1c1f ;  /* 0x003c1f00285a7f89 */ /* 0x000fe200000e0000 */
[----:B------:R-:W-:Y:S02]  /*bb20*/  F2FP.F16.F32.PACK_AB R4, R49, R48 ;  /* 0x000000303104723e */ /* 0x000fe400000000ff */
[----:B------:R-:W-:Y:S01]  /*bb30*/  F2FP.F16.F32.PACK_AB R5, R51, R50 ;  /* 0x000000323305723e */ /* 0x000fe200000000ff */
[----:B------:R-:W0:Y:S01]  /*bb40*/  SHFL.IDX PT, R39, R41, RZ, 0x1c1f ;  /* 0x001c1fff29277589 */ /* 0x000e2200000e0000 */
[----:B------:R-:W-:Y:S02]  /*bb50*/  F2FP.F16.F32.PACK_AB R12, R57, R56 ;  /* 0x00000038390c723e */ /* 0x000fe400000000ff */
[----:B------:R-:W-:Y:S01]  /*bb60*/  F2FP.F16.F32.PACK_AB R13, R59, R58 ;  /* 0x0000003a3b0d723e */ /* 0x000fe200000000ff */
[----:B------:R-:W-:Y:S01]  /*bb70*/  STSM.16.M88.4 [R104], R4 ;  /* 0x0000000468007844 */ /* 0x000fe20000000200 */
[----:B-1----:R-:W-:-:S02]  /*bb80*/  F2FP.F16.F32.PACK_AB R14, R61, R60 ;  /* 0x0000003c3d0e723e */ /* 0x002fc400000000ff */
[----:B------:R-:W-:Y:S01]  /*bb90*/  F2FP.F16.F32.PACK_AB R15, R63, R62 ;  /* 0x0000003e3f0f723e */ /* 0x000fe200000000ff */
[----:B------:R-:W1:Y:S01]  /*bba0*/  SHFL.IDX PT, R91, R41, 0x1, 0x1c1f ;  /* 0x003c1f00295b7f89 */ /* 0x000e6200000e0000 */
[----:B------:R-:W-:Y:S01]  /*bbb0*/  F2FP.F16.F32.PACK_AB R8, R65, R64 ;  /* 0x000000404108723e */ /* 0x000fe200000000ff */
[----:B------:R-:W2:Y:S01]  /*bbc0*/  @P1 LDC R61, c[0x0][0xbec] ;  /* 0x0002fb00ff3d1b82 */ /* 0x000ea20000000800 */
[----:B------:R-:W-:Y:S01]  /*bbd0*/  F2FP.F16.F32.PACK_AB R9, R67, R66 ;  /* 0x000000424309723e */ /* 0x000fe200000000ff */
[----:B------:R-:W-:Y:S01]  /*bbe0*/  STSM.16.M88.4 [R103], R12 ;  /* 0x0000000c67007844 */ /* 0x000fe20000000200 */
[----:B------:R-:W-:Y:S02]  /*bbf0*/  F2FP.F16.F32.PACK_AB R10, R69, R68 ;  /* 0x00000044450a723e */ /* 0x000fe400000000ff */
[----:B------:R-:W-:Y:S01]  /*bc00*/  F2FP.F16.F32.PACK_AB R11, R71, R70 ;  /* 0x00000046470b723e */ /* 0x000fe200000000ff */
[----:B------:R-:W-:Y:S01]  /*bc10*/  UIMAD UR5, UR12, UR8, URZ ;  /* 0x000000080c0572a4 */ /* 0x000fe2000f8e023f */
[----:B------:R-:W-:-:S02]  /*bc20*/  LOP3.LUT R28, R29, 0x380, RZ, 0xc0, !PT ;  /* 0x000003801d1c7812 */ /* 0x000fc400078ec0ff */
[----:B------:R-:W-:Y:S01]  /*bc30*/  SHF.R.U64 R3, R3, 0x3, RZ ;  /* 0x0000000303037819 */ /* 0x000fe200000012ff */
[----:B------:R-:W-:Y:S01]  /*bc40*/  STSM.16.M88.4 [R101], R8 ;  /* 0x0000000865007844 */ /* 0x000fe20000000200 */
[----:B------:R-:W-:Y:S01]  /*bc50*/  UIMAD.WIDE.U32 UR6, UR14, UR8, URZ ;  /* 0x000000080e0672a5 */ /* 0x000fe2000f8e003f */
[----:B------:R-:W-:Y:S02]  /*bc60*/  SHF.R.U64 R30, R30, 0x3, RZ ;  /* 0x000000031e1e7819 */ /* 0x000fe400000012ff */
[----:B------:R-:W-:Y:S01]  /*bc70*/  STSM.16.M88.4 [R96], R72 ;  /* 0x0000004860007844 */ /* 0x000fe20000000200 */
[----:B------:R-:W-:Y:S01]  /*bc80*/  UIMAD UR5, UR14, UR9, UR5 ;  /* 0x000000090e0572a4 */ /* 0x000fe2000f8e0205 */
[----:B------:R-:W-:Y:S02]  /*bc90*/  SHF.R.U64 R28, R28, 0x3, RZ ;  /* 0x000000031c1c7819 */ /* 0x000fe400000012ff */
[----:B------:R-:W-:Y:S01]  /*bca0*/  STSM.16.M88.4 [R93], R80 ;  /* 0x000000505d007844 */ /* 0x000fe20000000200 */
[----:B------:R-:W-:Y:S01]  /*bcb0*/  UIMAD UR8, UR13, UR10, URZ ;  /* 0x0000000a0d0872a4 */ /* 0x000fe2000f8e023f */
[----:B------:R-:W-:Y:S01]  /*bcc0*/  LOP3.LUT R34, R3, R34, RZ, 0x3c, !PT ;  /* 0x0000002203227212 */ /* 0x000fe200078e3cff */
[----:B------:R-:W-:Y:S01]  /*bcd0*/  UIADD3 UR7, UR7, UR5, URZ ;  /* 0x0000000507077290 */ /* 0x000fe2000fffe03f */
[----:B------:R-:W-:Y:S01]  /*bce0*/  BAR.SYNC.DEFER_BLOCKING 0x1, 0x100 ;  /* 0x0044000000007b1d */ /* 0x000fe20000010000 */
[--C-:B------:R-:W-:Y:S01]  /*bcf0*/  IMAD.X R3, RZ, RZ, R35.reuse, P6 ;  /* 0x000000ffff037224 */ /* 0x100fe200030e0623 */
[----:B------:R-:W-:Y:S01]  /*bd00*/  LOP3.LUT R30, R30, R31, RZ, 0x3c, !PT ;  /* 0x0000001f1e1e7212 */ /* 0x000fe200078e3cff */
[----:B------:R-:W-:Y:S01]  /*bd10*/  UIMAD UR5, UR61, UR11, UR8 ;  /* 0x0000000b3d0572a4 */ /* 0x000fe2000f8e0208 */
[----:B------:R-:W-:Y:S01]  /*bd20*/  LOP3.LUT R28, R28, R29, RZ, 0x3c, !PT ;  /* 0x0000001d1c1c7212 */ /* 0x000fe200078e3cff */
[----:B------:R-:W-:Y:S01]  /*bd30*/  UIMAD.WIDE.U32 UR6, UR61, UR10, UR6 ;  /* 0x0000000a3d0672a5 */ /* 0x000fe2000f8e0006 */
[--C-:B------:R-:W-:Y:S01]  /*bd40*/  IMAD.X R31, RZ, RZ, R35.reuse, P5 ;  /* 0x000000ffff1f7224 */ /* 0x100fe200028e0623 */
[----:B------:R-:W-:Y:S01]  /*bd50*/  ULDC.64 UR8, c[0x0][0xae0] ;  /* 0x0002b80000087ab9 */ /* 0x000fe20000000a00 */
[----:B------:R-:W-:Y:S01]  /*bd60*/  IMAD.X R29, RZ, RZ, R35, P4 ;  /* 0x000000ffff1d7224 */ /* 0x000fe200020e0623 */
[----:B0-----:R0:W-:Y:S04]  /*bd70*/  @!P2 ST.E desc[UR16][R38.64], R88 ;  /* 0x000000582600a985 */ /* 0x0011e8000c101910 */
[----:B-1----:R1:W-:Y:S04]  /*bd80*/  @!P0 ST.E desc[UR16][R90.64], R0 ;  /* 0x000000005a008985 */ /* 0x0023e8000c101910 */
[----:B------:R3:W5:Y:S01]  /*bd90*/  LD.E.128 R52, desc[UR16][R24.64] ;  /* 0x0000001018347980 */ /* 0x000762000c101d00 */
[----:B0-----:R-:W0:Y:S03]  /*bda0*/  @P1 LDC R39, c[0x0][0xbf0] ;  /* 0x0002fc00ff271b82 */ /* 0x001e260000000800 */
[----:B------:R4:W5:Y:S01]  /*bdb0*/  LD.E.128 R12, desc[UR16][R20.64] ;  /* 0x00000010140c7980 */ /* 0x000962000c101d00 */
[----:B-1----:R-:W-:Y:S01]  /*bdc0*/  IMAD R0, R22, 0x20, R184 ;  /* 0x0000002016007824 */ /* 0x002fe200078e02b8 */
[----:B------:R-:W-:-:S02]  /*bdd0*/  UIADD3 UR5, UR7, UR5, URZ ;  /* 0x0000000507057290 */ /* 0x000fc4000fffe03f */
[----:B------:R1:W5:Y:S01]  /*bde0*/  LD.E.128 R8, desc[UR16][R2.64] ;  /* 0x0000001002087980 */ /* 0x000362000c101d00 */
[----:B---3--:R-:W-:-:S03]  /*bdf0*/  VIADD R24, R0, UR39 ;  /* 0x0000002700187c36 */ /* 0x008fc60008000000 */
[----:B------:R-:W5:Y:S01]  /*be00*/  LD.E.128 R48, desc[UR16][R34.64] ;  /* 0x0000001022307980 */ /* 0x000f62000c101d00 */
[----:B--2---:R-:W-:-:S03]  /*be10*/  @P1 IMAD.HI.U32 R0, R24, R61, RZ ;  /* 0x0000003d18001227 */ /* 0x004fc600078e00ff */
[----:B------:R-:W5:Y:S01]  /*be20*/  LD.E.128 R44, desc[UR16][R32.64] ;  /* 0x00000010202c7980 */ /* 0x000f62000c101d00 */
[----:B----4-:R-:W-:-:S03]  /*be30*/  IMAD.MOV.U32 R21, RZ, RZ, R24 ;  /* 0x000000ffff157224 */ /* 0x010fc600078e0018 */
[----:B------:R-:W5:Y:S04]  /*be40*/  LD.E.128 R40, desc[UR16][R30.64] ;  /* 0x000000101e287980 */ /* 0x000f68000c101d00 */
[----:B------:R-:W5:Y:S01]  /*be50*/  LD.E.128 R4, desc[UR16][R28.64] ;  /* 0x000000101c047980 */ /* 0x000f62000c101d00 */
[----:B0-----:R-:W-:-:S03]  /*be60*/  @P1 SHF.R.U32.HI R21, RZ, R39, R0 ;  /* 0x00000027ff151219 */ /* 0x001fc60000011600 */
        /* <DEDUP_REMOVED lines=8> */
[----:B--2---:R-:W2:Y:S01]  /*bef0*/  FENCE.VIEW.ASYNC.S ;  /* 0x00000000000073c6 */ /* 0x004ea20000000000 */
[----:B-1----:R-:W-:-:S02]  /*bf00*/  IMAD.U32 R3, RZ, RZ, UR7 ;  /* 0x00000007ff037e24 */ /* 0x002fc4000f8e00ff */
[----:B------:R-:W-:Y:S02]  /*bf10*/  IMAD R0, R0, UR8, RZ ;  /* 0x0000000800007c24 */ /* 0x000fe4000f8e02ff */
[----:B------:R-:W-:Y:S02]  /*bf20*/  IMAD R23, R23, R20, R24 ;  /* 0x0000001417177224 */ /* 0x000fe400078e0218 */
[----:B------:R-:W-:Y:S01]  /*bf30*/  IMAD.U32 R2, RZ, RZ, UR6 ;  /* 0x00000006ff027e24 */ /* 0x000fe2000f8e00ff */
[----:B------:R-:W-:Y:S01]  /*bf40*/  ULDC.64 UR6, c[0x0][0xad8] ;  /* 0x0002b60000067ab9 */ /* 0x000fe20000000a00 */
[----:B------:R-:W-:Y:S02]  /*bf50*/  IMAD.U32 R3, RZ, RZ, UR5 ;  /* 0x00000005ff037e24 */ /* 0x000fe4000f8e00ff */
[C---:B------:R-:W-:Y:S01]  /*bf60*/  IMAD R25, R21.reuse, UR9, R0 ;  /* 0x0000000915197c24 */ /* 0x040fe2000f8e0200 */
[----:B------:R-:W-:Y:S01]  /*bf70*/  SHF.R.S32.HI R0, RZ, 0x1f, R23 ;  /* 0x0000001fff007819 */ /* 0x000fe20000011417 */
[----:B------:R-:W-:-:S04]  /*bf80*/  IMAD.WIDE.U32 R2, R21, UR8, R2 ;  /* 0x0000000815027c25 */ /* 0x000fc8000f8e0002 */
[----:B------:R-:W-:Y:S02]  /*bf90*/  IMAD.IADD R3, R3, 0x1, R25 ;  /* 0x0000000103037824 */ /* 0x000fe400078e0219 */
[----:B------:R-:W-:Y:S02]  /*bfa0*/  IMAD R20, R0, UR6, RZ ;  /* 0x0000000600147c24 */ /* 0x000fe4000f8e02ff */
[----:B0-----:R-:W-:Y:S02]  /*bfb0*/  VIADD R26, R184, UR39 ;  /* 0x00000027b81a7c36 */ /* 0x001fe40008000000 */
[C---:B------:R-:W-:Y:S02]  /*bfc0*/  IMAD R21, R23.reuse, UR7, R20 ;  /* 0x0000000717157c24 */ /* 0x040fe4000f8e0214 */
[----:B------:R-:W-:Y:S01]  /*bfd0*/  IMAD.WIDE.U32 R2, R23, UR6, R2 ;  /* 0x0000000617027c25 */ /* 0x000fe2000f8e0002 */
[----:B------:R-:W-:Y:S01]  /*bfe0*/  ISETP.GE.AND P2, PT, R26, R37, PT ;  /* 0x000000251a00720c */ /* 0x000fe20003f46270 */
[----:B------:R-:W-:-:S02]  /*bff0*/  ULDC.64 UR6, c[0x0][0xa80] ;  /* 0x0002a00000067ab9 */ /* 0x000fc40000000a00 */
[----:B------:R-:W-:Y:S01]  /*c000*/  VIADD R0, R26, 0x20 ;  /* 0x000000201a007836 */ /* 0x000fe20000000000 */
[----:B------:R-:W-:Y:S01]  /*c010*/  LEA R23, P3, R2, UR6, 0x1 ;  /* 0x0000000602177c11 */ /* 0x000fe2000f8608ff */
[----:B------:R-:W-:Y:S01]  /*c020*/  IMAD.IADD R3, R3, 0x1, R21 ;  /* 0x0000000103037824 */ /* 0x000fe200078e0215 */
[----:B------:R-:W-:Y:S02]  /*c030*/  IADD3 R36, R36, 0x34820, RZ ;  /* 0x0003482024247810 */ /* 0x000fe40007ffe0ff */
[-C--:B------:R-:W-:Y:S01]  /*c040*/  ISETP.GE.AND P0, PT, R0, R37.reuse, PT ;  /* 0x000000250000720c */ /* 0x080fe20003f06270 */
[----:B------:R-:W-:Y:S01]  /*c050*/  VIADD R0, R26, 0x40 ;  /* 0x000000401a007836 */ /* 0x000fe20000000000 */
[----:B------:R-:W-:Y:S02]  /*c060*/  LEA.HI.X R24, R2, UR7, R3, 0x1, P3 ;  /* 0x0000000702187c11 */ /* 0x000fe400098f0c03 */
[----:B------:R-:W-:Y:S01]  /*c070*/  PRMT R36, RZ, 0x654, R36 ;  /* 0x00000654ff247816 */ /* 0x000fe20000000024 */
[----:B--2---:R0:W1:Y:S01]  /*c080*/  SHFL.IDX PT, R20, R23, RZ, 0x181f ;  /* 0x00181fff17147589 */ /* 0x00406200000e0000 */
        /* <DEDUP_REMOVED lines=13> */
[----:B-----5:R3:W-:Y:S04]  /*c160*/  @!P2 ST.E.128 desc[UR6][R2.64], R48 ;  /* 0x000000300200a985 */ /* 0x0207e8000c101d06 */
[----:B------:R3:W-:Y:S02]  /*c170*/  @!P3 ST.E.128 desc[UR6][R20.64], R56 ;  /* 0x000000381400b985 */ /* 0x0007e4000c101d06 */
.L_x_2270:
[----:B------:R-:W-:Y:S05]  /*c180*/  BSYNC B1 ;  /* 0x0000000000017941 */ /* 0x000fea0003800000 */
.L_x_2269:
        /* <DEDUP_REMOVED lines=12> */
[----:B-----5:R3:W-:Y:S04]  /*c250*/  @!P3 ST.E.128 desc[UR6][R2.64], R44 ;  /* 0x0000002c0200b985 */ /* 0x0207e8000c101d06 */
[----:B------:R3:W-:Y:S02]  /*c260*/  @!P4 ST.E.128 desc[UR6][R20.64], R52 ;  /* 0x000000341400c985 */ /* 0x0007e4000c101d06 */
.L_x_2272:
[----:B------:R-:W-:Y:S05]  /*c270*/  BSYNC B1 ;  /* 0x0000000000017941 */ /* 0x000fea0003800000 */
.L_x_2271:
        /* <DEDUP_REMOVED lines=12> */
[----:B-----5:R3:W-:Y:S04]  /*c340*/  @!P2 ST.E.128 desc[UR6][R2.64], R40 ;  /* 0x000000280200a985 */ /* 0x0207e8000c101d06 */
[----:B------:R3:W-:Y:S02]  /*c350*/  @!P3 ST.E.128 desc[UR6][R20.64], R12 ;  /* 0x0000000c1400b985 */ /* 0x0007e4000c101d06 */
.L_x_2274:
[----:B------:R-:W-:Y:S05]  /*c360*/  BSYNC B1 ;  /* 0x0000000000017941 */ /* 0x000fea0003800000 */
.L_x_2273:
[----:B0-----:R-:W-:Y:S01]  /*c370*/  VIADD R0, R26, 0x60 ;  /* 0x000000601a007836 */ /* 0x001fe20000000000 */
[----:B--2-4-:R-:W4:Y:S04]  /*c380*/  SHFL.IDX PT, R24, R24, 0x3, 0x181f ;  /* 0x00781f0018187f89 */ /* 0x014f2800000e0000 */
[----:B------:R-:W-:Y:S01]  /*c390*/  ISETP.GE.AND P0, PT, R0, R37, PT ;  /* 0x000000250000720c */ /* 0x000fe20003f06270 */
[----:B------:R-:W0:-:S12]  /*c3a0*/  SHFL.IDX PT, R23, R23, 0x3, 0x181f ;  /* 0x00781f0017177f89 */ /* 0x000e1800000e0000 */
[----:B------:R-:W-:Y:S05]  /*c3b0*/  @P0 BRA `(.L_x_2275) ;  /* 0x0000000800a80947 */ /* 0x000fea0003800000 */
[----:B------:R-:W-:Y:S01]  /*c3c0*/  ULDC UR5, c[0x0][0xac8] ;  /* 0x0002b20000057ab9 */ /* 0x000fe20000000800 */
[----:B------:R-:W-:Y:S01]  /*c3d0*/  ULDC.64 UR6, c[0x0][0x208] ;  /* 0x0000820000067ab9 */ /* 0x000fe20000000a00 */
[----:B------:R-:W-:-:S13]  /*c3e0*/  ISETP.GE.AND P1, PT, R16, UR5, PT ;  /* 0x0000000510007c0c */ /* 0x000fda000bf26270 */
[----:B0--3--:R-:W-:-:S04]  /*c3f0*/  @!P1 LEA R2, P0, R16, R23, 0x1 ;  /* 0x0000001710029211 */ /* 0x009fc800078008ff */
[----:B----4-:R-:W-:Y:S02]  /*c400*/  @!P1 LEA.HI.X R3, R16, R24, R192, 0x1, P0 ;  /* 0x0000001810039211 */ /* 0x010fe400000f0cc0 */
        /* <DEDUP_REMOVED lines=8> */
.L_x_2268:
[----:B------:R-:W0:Y:S01]  /*c490*/  LDC R8, c[0x0][0xbe8] ;  /* 0x0002fa00ff087b82 */ /* 0x000e220000000800 */
[----:B------:R-:W-:Y:S01]  /*c4a0*/  R2UR UR5, R23 ;  /* 0x00000000170572ca */ /* 0x000fe200000e0000 */
[----:B------:R-:W-:Y:S01]  /*c4b0*/  USHF.R.S32.HI UR9, URZ, 0x1f, UR61 ;  /* 0x0000001f3f097899 */ /* 0x000fe2000801143d */
[----:B------:R-:W-:Y:S01]  /*c4c0*/  ISETP.GE.AND P0, PT, R193, 0x80, PT ;  /* 0x00000080c100780c */ /* 0x000fe20003f06270 */
[----:B------:R-:W-:Y:S01]  /*c4d0*/  BSSY B1, `(.L_x_2276) ;  /* 0x0000031000017945 */ /* 0x000fe20003800000 */
[----:B------:R-:W-:-:S09]  /*c4e0*/  IMAD R6, R22, 0x20, R184 ;  /* 0x0000002016067824 */ /* 0x000fd200078e02b8 */
[----:B------:R-:W-:Y:S01]  /*c4f0*/  USHF.R.S32.HI UR8, URZ, 0x1f, UR5 ;  /* 0x0000001f3f087899 */ /* 0x000fe20008011405 */
[----:B0-----:R-:W-:-:S13]  /*c500*/  ISETP.NE.AND P1, PT, R8, 0x1, PT ;  /* 0x000000010800780c */ /* 0x001fda0003f25270 */
[----:B------:R-:W0:Y:S08]  /*c510*/  @P1 LDC R9, c[0x0][0xbec] ;  /* 0x0002fb00ff091b82 */ /* 0x000e300000000800 */
[----:B------:R-:W1:Y:S01]  /*c520*/  @P1 LDC R11, c[0x0][0xbf0] ;  /* 0x0002fc00ff0b1b82 */ /* 0x000e620000000800 */
[----:B------:R-:W-:Y:S05]  /*c530*/  @P0 BRA `(.L_x_2277) ;  /* 0x0000000000a80947 */ /* 0x000fea0003800000 */
[----:B------:R-:W2:Y:S01]  /*c540*/  S2R R0, SR_TID.X ;  /* 0x0000000000007919 */ /* 0x000ea20000002100 */
[----:B------:R-:W3:Y:S01]  /*c550*/  LDC R3, c[0x0][0xbe8] ;  /* 0x0002fa00ff037b82 */ /* 0x000ee20000000800 */
[----:B------:R-:W-:Y:S01]  /*c560*/  IMAD.U32 R4, RZ, RZ, UR39 ;  /* 0x00000027ff047e24 */ /* 0x000fe2000f8e00ff */
[----:B------:R-:W-:Y:S02]  /*c570*/  ULDC UR5, c[0x0][0xa88] ;  /* 0x0002a20000057ab9 */ /* 0x000fe40000000800 */
[----:B---3--:R-:W-:Y:S02]  /*c580*/  IMAD R5, R3, UR5, RZ ;  /* 0x0000000503057c24 */ /* 0x008fe4000f8e02ff */
[----:B--2---:R-:W-:-:S04]  /*c590*/  IADD3 R4, R4, -0x80, R0 ;  /* 0xffffff8004047810 */ /* 0x004fc80007ffe000 */
[----:B------:R-:W-:-:S13]  /*c5a0*/  ISETP.GE.AND P0, PT, R4, R5, PT ;  /* 0x000000050400720c */ /* 0x000fda0003f06270 */
[----:B------:R-:W-:Y:S05]  /*c5b0*/  @P0 BRA `(.L_x_2277) ;  /* 0x0000000000880947 */ /* 0x000fea0003800000 */
[----:B------:R-:W-:Y:S01]  /*c5c0*/  ISETP.NE.AND P0, PT, R3, 0x1, PT ;  /* 0x000000010300780c */ /* 0x000fe20003f05270 */
[----:B------:R-:W-:Y:S01]  /*c5d0*/  ULDC.64 UR10, c[0x0][0xb90] ;  /* 0x0002e400000a7ab9 */ /* 0x000fe20000000a00 */
[----:B------:R-:W-:Y:S01]  /*c5e0*/  R2UR UR12, R23 ;  /* 0x00000000170c72ca */ /* 0x000fe200000e0000 */
[----:B------:R-:W-:Y:S01]  /*c5f0*/  UIMAD UR5, UR8, UR10, URZ ;  /* 0x0000000a080572a4 */ /* 0x000fe2000f8e023f */
[----:B------:R-:W-:-:S09]  /*c600*/  IMAD.MOV.U32 R2, RZ, RZ, R4 ;  /* 0x000000ffff027224 */ /* 0x000fd200078e0004 */
[----:B------:R-:W2:Y:S02]  /*c610*/  @P0 LDC R5, c[0x0][0xbec] ;  /* 0x0002fb00ff050b82 */ /* 0x000ea40000000800 */
[----:B------:R-:W-:Y:S02]  /*c620*/  UIMAD.WIDE.U32 UR6, UR12, UR10, URZ ;  /* 0x0000000a0c0672a5 */ /* 0x000fe4000f8e003f */
[----:B------:R-:W-:-:S03]  /*c630*/  UIMAD UR5, UR12, UR11, UR5 ;  /* 0x0000000b0c0572a4 */ /* 0x000fc6000f8e0205 */
[----:B------:R-:W-:Y:S01]  /*c640*/  ULDC.64 UR10, c[0x0][0xb98] ;  /* 0x0002e600000a7ab9 */ /* 0x000fe20000000a00 */
[----:B------:R-:W3:Y:S01]  /*c650*/  @P0 LDC R7, c[0x0][0xbf0] ;  /* 0x0002fc00ff070b82 */ /* 0x000ee20000000800 */
[----:B------:R-:W-:Y:S02]  /*c660*/  UIADD3 UR7, UR7, UR5, URZ ;  /* 0x0000000507077290 */ /* 0x000fe4000fffe03f */
[----:B------:R-:W-:Y:S02]  /*c670*/  UIMAD UR5, UR9, UR10, URZ ;  /* 0x0000000a090572a4 */ /* 0x000fe4000f8e023f */
[----:B------:R-:W-:Y:S02]  /*c680*/  UIMAD.WIDE.U32 UR6, UR61, UR10, UR6 ;  /* 0x0000000a3d0672a5 */ /* 0x000fe4000f8e0006 */
[----:B------:R-:W-:Y:S01]  /*c690*/  UIMAD UR5, UR61, UR11, UR5 ;  /* 0x0000000b3d0572a4 */ /* 0x000fe2000f8e0205 */
[----:B------:R-:W-:Y:S02]  /*c6a0*/  ULDC.64 UR12, c[0x0][0x208] ;  /* 0x00008200000c7ab9 */ /* 0x000fe40000000a00 */
[----:B------:R-:W-:Y:S01]  /*c6b0*/  ULDC.64 UR10, c[0x0][0xb88] ;  /* 0x0002e200000a7ab9 */ /* 0x000fe20000000a00 */
[----:B--2---:R-:W-:-:S05]  /*c6c0*/  @P0 IMAD.HI.U32 R0, R4, R5, RZ ;  /* 0x0000000504000227 */ /* 0x004fca00078e00ff */
[----:B---3--:R-:W-:-:S05]  /*c6d0*/  @P0 SHF.R.U32.HI R2, RZ, R7, R0 ;  /* 0x00000007ff020219 */ /* 0x008fca0000011600 */
[----:B------:R-:W-:-:S04]  /*c6e0*/  IMAD.MOV R5, RZ, RZ, -R2 ;  /* 0x000000ffff057224 */ /* 0x000fc800078e0a02 */
[----:B------:R-:W-:Y:S01]  /*c6f0*/  IMAD R5, R3, R5, R4 ;  /* 0x0000000503057224 */ /* 0x000fe200078e0204 */
[----:B------:R-:W-:Y:S01]  /*c700*/  SHF.R.S32.HI R3, RZ, 0x1f, R2 ;  /* 0x0000001fff037819 */ /* 0x000fe20000011402 */
[----:B------:R-:W-:Y:S01]  /*c710*/  IMAD.U32 R4, RZ, RZ, UR5 ;  /* 0x00000005ff047e24 */ /* 0x000fe2000f8e00ff */
        /* <DEDUP_REMOVED lines=12> */
.L_x_2277:
[----:B------:R-:W-:Y:S05]  /*c7e0*/  BSYNC B1 ;  /* 0x0000000000017941 */ /* 0x000fea0003800000 */
.L_x_2276:
[----:B------:R-:W-:Y:S01]  /*c7f0*/  R2UR UR12, R23 ;  /* 0x00000000170c72ca */ /* 0x000fe200000e0000 */
[----:B------:R-:W-:Y:S01]  /*c800*/  ULDC.64 UR10, c[0x0][0xae8] ;  /* 0x0002ba00000a7ab9 */ /* 0x000fe20000000a00 */
[----:B------:R-:W-:Y:S01]  /*c810*/  VIADD R6, R6, UR39 ;  /* 0x0000002706067c36 */ /* 0x000fe20008000000 */
[----:B------:R-:W-:Y:S01]  /*c820*/  UIMAD UR5, UR8, UR10, URZ ;  /* 0x0000000a080572a4 */ /* 0x000fe2000f8e023f */
[----:B------:R-:W-:Y:S02]  /*c830*/  BSSY B1, `(.L_x_2278) ;  /* 0x0000035000017945 */ /* 0x000fe40003800000 */
[----:B0-----:R-:W-:-:S04]  /*c840*/  @P1 IMAD.HI.U32 R0, R6, R9, RZ ;  /* 0x0000000906001227 */ /* 0x001fc800078e00ff */
[----:B--2---:R-:W-:Y:S01]  /*c850*/  IMAD.MOV.U32 R5, RZ, RZ, R6 ;  /* 0x000000ffff057224 */ /* 0x004fe200078e0006 */
[----:B-1----:R-:W-:Y:S02]  /*c860*/  @P1 SHF.R.U32.HI R5, RZ, R11, R0 ;  /* 0x0000000bff051219 */ /* 0x002fe40000011600 */
[----:B------:R-:W-:Y:S02]  /*c870*/  UIMAD.WIDE.U32 UR6, UR12, UR10, URZ ;  /* 0x0000000a0c0672a5 */ /* 0x000fe4000f8e003f */
[----:B------:R-:W-:Y:S01]  /*c880*/  UIMAD UR5, UR12, UR11, UR5 ;  /* 0x0000000b0c0572a4 */ /* 0x000fe2000f8e0205 */
[--C-:B------:R-:W-:Y:S01]  /*c890*/  SHF.R.S32.HI R0, RZ, 0x1f, R5.reuse ;  /* 0x0000001fff007819 */ /* 0x100fe20000011405 */
[----:B------:R-:W-:Y:S01]  /*c8a0*/  IMAD.MOV R7, RZ, RZ, -R5 ;  /* 0x000000ffff077224 */ /* 0x000fe200078e0a05 */
[----:B------:R-:W-:Y:S01]  /*c8b0*/  ULDC.64 UR10, c[0x0][0xaf0] ;  /* 0x0002bc00000a7ab9 */ /* 0x000fe20000000a00 */
[----:B------:R-:W-:Y:S02]  /*c8c0*/  UIADD3 UR7, UR7, UR5, URZ ;  /* 0x0000000507077290 */ /* 0x000fe4000fffe03f */
[----:B------:R-:W-:Y:S01]  /*c8d0*/  UIMAD UR5, UR9, UR10, URZ ;  /* 0x0000000a090572a4 */ /* 0x000fe2000f8e023f */
[----:B------:R-:W-:Y:S01]  /*c8e0*/  IMAD R7, R8, R7, R6 ;  /* 0x0000000708077224 */ /* 0x000fe200078e0206 */
[----:B------:R-:W-:Y:S01]  /*c8f0*/  UIMAD.WIDE.U32 UR6, UR61, UR10, UR6 ;  /* 0x0000000a3d0672a5 */ /* 0x000fe2000f8e0006 */
[----:B------:R-:W-:Y:S01]  /*c900*/  VIADD R6, R184, UR39 ;  /* 0x00000027b8067c36 */ /* 0x000fe20008000000 */
[----:B------:R-:W-:Y:S01]  /*c910*/  UIMAD UR5, UR61, UR11, UR5 ;  /* 0x0000000b3d0572a4 */ /* 0x000fe2000f8e0205 */
[----:B------:R-:W-:-:S03]  /*c920*/  ULDC.64 UR8, c[0x0][0xae0] ;  /* 0x0002b80000087ab9 */ /* 0x000fc60000000a00 */
[----:B------:R-:W-:Y:S01]  /*c930*/  UIADD3 UR5, UR7, UR5, URZ ;  /* 0x0000000507057290 */ /* 0x000fe2000fffe03f */
[----:B------:R-:W-:Y:S01]  /*c940*/  IMAD R0, R0, UR8, RZ ;  /* 0x0000000800007c24 */ /* 0x000fe2000f8e02ff */
[----:B------:R-:W-:Y:S01]  /*c950*/  MOV R3, UR7 ;  /* 0x0000000700037c02 */ /* 0x000fe20008000f00 */
[----:B------:R-:W-:Y:S01]  /*c960*/  IMAD.U32 R2, RZ, RZ, UR6 ;  /* 0x00000006ff027e24 */ /* 0x000fe2000f8e00ff */
[----:B------:R-:W-:Y:S01]  /*c970*/  ULDC.64 UR6, c[0x0][0xad8] ;  /* 0x0002b60000067ab9 */ /* 0x000fe20000000a00 */
[C---:B------:R-:W-:Y:S01]  /*c980*/  IMAD R9, R5.reuse, UR9, R0 ;  /* 0x0000000905097c24 */ /* 0x040fe2000f8e0200 */
[----:B------:R-:W-:Y:S01]  /*c990*/  SHF.R.S32.HI R0, RZ, 0x1f, R7 ;  /* 0x0000001fff007819 */ /* 0x000fe20000011407 */
[----:B------:R-:W-:Y:S01]  /*c9a0*/  IMAD.U32 R3, RZ, RZ, UR5 ;  /* 0x00000005ff037e24 */ /* 0x000fe2000f8e00ff */
[----:B------:R-:W-:Y:S01]  /*c9b0*/  ULDC UR5, c[0x0][0xa88] ;  /* 0x0002a20000057ab9 */ /* 0x000fe20000000800 */
[----:B------:R-:W-:-:S04]  /*c9c0*/  IMAD.WIDE.U32 R2, R5, UR8, R2 ;  /* 0x0000000805027c25 */ /* 0x000fc8000f8e0002 */
[----:B------:R-:W-:Y:S02]  /*c9d0*/  IMAD.IADD R3, R3, 0x1, R9 ;  /* 0x0000000103037824 */ /* 0x000fe400078e0209 */
[----:B------:R-:W-:Y:S02]  /*c9e0*/  IMAD R4, R0, UR6, RZ ;  /* 0x0000000600047c24 */ /* 0x000fe4000f8e02ff */
[----:B------:R-:W-:Y:S02]  /*c9f0*/  IMAD R9, R8, UR5, RZ ;  /* 0x0000000508097c24 */ /* 0x000fe4000f8e02ff */
        /* <DEDUP_REMOVED lines=24> */
.L_x_2279:
[----:B------:R-:W-:Y:S05]  /*cb80*/  BSYNC B1 ;  /* 0x0000000000017941 */ /* 0x000fea0003800000 */
.L_x_2278:
        /* <DEDUP_REMOVED lines=14> */
.L_x_2281:
[----:B------:R-:W-:Y:S05]  /*cc70*/  BSYNC B1 ;  /* 0x0000000000017941 */ /* 0x000fea0003800000 */
.L_x_2280:
        /* <DEDUP_REMOVED lines=14> */
.L_x_2283:
[----:B------:R-:W-:Y:S05]  /*cd60*/  BSYNC B1 ;  /* 0x0000000000017941 */ /* 0x000fea0003800000 */
.L_x_2282:
        /* <DEDUP_REMOVED lines=15> */
.L_x_2275:
[----:B------:R-:W-:Y:S05]  /*ce60*/  BSYNC B0 ;  /* 0x0000000000007941 */ /* 0x000fea0003800000 */
.L_x_2267:
[----:B------:R-:W-:Y:S02]  /*ce70*/  ULDC UR5, c[0x0][0xc38] ;  /* 0x00030e0000057ab9 */ /* 0x000fe40000000800 */
[----:B------:R-:W-:-:S06]  /*ce80*/  UISETP.GE.AND UP0, UPT, UR4, UR5, UPT ;  /* 0x000000050400728c */ /* 0x000fcc000bf06270 */
[----:B------:R-:W-:-:S13]  /*ce90*/  PLOP3.LUT P0, PT, PT, PT, UP0, 0x80, 0x0 ;  /* 0x000000000000781c */ /* 0x000fda0003f0f008 */
[----:B------:R-:W-:Y:S05]  /*cea0*/  @!P0 BRA `(.L_x_2284) ;  /* 0xffffff3c00c48947 */ /* 0x000fea000383ffff */
[----:B------:R-:W-:Y:S05]  /*ceb0*/  EXIT ;  /* 0x000000000000794d */ /* 0x000fea0003800000 */
.L_x_2232:
[----:B------:R-:W-:-:S08]  /*cec0*/  NOP ;  /* 0x0000000000007918 */ /* 0x000fd00000000000 */
[----:B0-----:R-:W0:-:S00]  /*ced0*/  USETMAXREG.DEALLOC.CTAPOOL 0x18 ;  /* 0x00000018000079c8 */ /* 0x001e0000080e0500 */
[----:B0-----:R-:W-:-:S06]  /*cee0*/  LOP3.LUT R0, R0, 0x3, RZ, 0xc0, !PT ;  /* 0x0000000300007812 */ /* 0x001fcc00078ec0ff */
[----:B------:R-:W0:Y:S01]  /*cef0*/  S2UR UR6, SR_CTAID.X ;  /* 0x00000000000679c3 */ /* 0x000e220000002500 */
[----:B------:R-:W-:Y:S01]  /*cf00*/  IMAD.MOV.U32 R18, RZ, RZ, RZ ;  /* 0x000000ffff127224 */ /* 0x000fe200078e00ff */
[----:B------:R-:W1:Y:S02]  /*cf10*/  SHFL.IDX PT, R0, R0, RZ, 0x1f ;  /* 0x00001fff00007589 */ /* 0x000e6400000e0000 */
[----:B-1----:R-:W-:-:S04]  /*cf20*/  ISETP.NE.AND P0, PT, R0, RZ, PT ;  /* 0x000000ff0000720c */ /* 0x002fc80003f05270 */
[----:B------:R-:W0:Y:S01]  /*cf30*/  LDC R0, c[0x0][0xc38] ;  /* 0x00030e00ff007b82 */ /* 0x000e220000000800 */
[----:B------:R-:W-:-:S05]  /*cf40*/  P2R R2, PR, RZ, 0x1 ;  /* 0x00000001ff027803 */ /* 0x000fca0000000000 */
[----:B------:R1:W-:Y:S03]  /*cf50*/  STL [R1+0x20], R2 ;  /* 0x0000200201007387 */ /* 0x0003e60000100800 */
[----:B------:R-:W-:Y:S06]  /*cf60*/  @P0 BAR.ARV 0x4, 0x180 ;  /* 0x0106000000000b1d */ /* 0x000fec0000002000 */
[----:B------:R1:W-:Y:S01]  /*cf70*/  STL [R1+0x1c], RZ ;  /* 0x00001cff01007387 */ /* 0x0003e20000100800 */
[----:B0-----:R-:W-:Y:S01]  /*cf80*/  ISETP.LE.AND P0, PT, R0, UR6, PT ;  /* 0x0000000600007c0c */ /* 0x001fe2000bf03270 */
[----:B------:R-:W-:-:S05]  /*cf90*/  IMAD.MOV.U32 R0, RZ, RZ, 0x1 ;  /* 0x00000001ff007424 */ /* 0x000fca00078e00ff */
[----:B------:R1:W-:Y:S07]  /*cfa0*/  STL [R1+0x4], R0 ;  /* 0x0000040001007387 */ /* 0x0003ee0000100800 */
[----:B------:R-:W-:Y:S05]  /*cfb0*/  @P0 BRA `(.L_x_2285) ;  /* 0x0000004400600947 */ /* 0x000fea0003800000 */
[----:B------:R-:W0:Y:S01]  /*cfc0*/  S2R R6, SR_TID.X ;  /* 0x0000000000067919 */ /* 0x000e220000002100 */
[----:B------:R-:W2:Y:S01]  /*cfd0*/  S2UR UR5, SR_CgaCtaId ;  /* 0x00000000000579c3 */ /* 0x000ea20000008800 */
[----:B------:R-:W-:Y:S01]  /*cfe0*/  UMOV UR4, 0x400 ;  /* 0x0000040000047882 */ /* 0x000fe20000000000 */
[----:B------:R-:W-:Y:S01]  /*cff0*/  IMAD.MOV.U32 R18, RZ, RZ, RZ ;  /* 0x000000ffff127224 */ /* 0x000fe200078e00ff */
[----:B------:R-:W-:Y:S01]  /*d000*/  ULDC UR43, c[0x0][0xc] ;  /* 0x00000300002b7ab9 */ /* 0x000fe20000000800 */
[----:B------:R-:W-:Y:S01]  /*d010*/  ULDC.64 UR38, c[0x0][0x198] ;  /* 0x0000660000267ab9 */ /* 0x000fe20000000a00 */
[----:B--2---:R-:W-:-:S06]  /*d020*/  ULEA UR4, UR5, UR4, 0x18 ;  /* 0x0000000405047291 */ /* 0x004fcc000f8ec03f */
[----:B------:R-:W-:Y:S01]  /*d030*/  IMAD.U32 R17, RZ, RZ, UR4 ;  /* 0x00000004ff117e24 */ /* 0x000fe2000f8e00ff */
[C---:B0-----:R-:W-:Y:S01]  /*d040*/  LOP3.LUT R5, R6.reuse, 0x7f, RZ, 0xc0, !PT ;  /* 0x0000007f06057812 */ /* 0x041fe200078ec0ff */
[----:B-1----:R-:W-:-:S05]  /*d050*/  IMAD.SHL.U32 R0, R6, 0x8, RZ ;  /* 0x0000000806007824 */ /* 0x002fca00078e00ff */
        /* <DEDUP_REMOVED lines=9> */
[----:B------:R-:W-:Y:S01]  /*d0f0*/  IMAD.MOV.U32 R2, RZ, RZ, 0x1 ;  /* 0x00000001ff027424 */ /* 0x000fe200078e00ff */
[----:B------:R-:W-:Y:S02]  /*d100*/  MOV R3, UR6 ;  /* 0x0000000600037c02 */ /* 0x000fe40008000f00 */
[----:B------:R-:W-:Y:S04]  /*d110*/  STL [R1+0x14], R4 ;  /* 0x0000140401007387 */ /* 0x000fe80000100800 */
[----:B------:R-:W-:Y:S04]  /*d120*/  STL [R1+0x18], R3 ;  /* 0x0000180301007387 */ /* 0x000fe80000100800 */
[----:B------:R0:W-:Y:S04]  /*d130*/  STL [R1+0x4], R2 ;  /* 0x0000040201007387 */ /* 0x0001e80000100800 */
[----:B------:R1:W-:Y:S01]  /*d140*/  STL [R1+0x1c], RZ ;  /* 0x00001cff01007387 */ /* 0x0003e20000100800 */
[----:B0-----:R-:W-:-:S02]  /*d150*/  LOP3.LUT R2, R0, 0x40, RZ, 0xfc, !PT ;  /* 0x0000004000027812 */ /* 0x001fc400078efcff */
[----:B-1----:R-:W-:-:S07]  /*d160*/  LOP3.LUT R0, R0, 0x80, RZ, 0xfc, !PT ;  /* 0x0000008000007812 */ /* 0x002fce00078efcff */
.L_x_2375:
        /* <DEDUP_REMOVED lines=23> */
.L_x_2286:
[----:B------:R-:W-:Y:S01]  /*d2e0*/  ULDC UR8, c[0x0][0xc54] ;  /* 0x0003150000087ab9 */ /* 0x000fe20000000800 */
[----:B------:R-:W-:Y:S01]  /*d2f0*/  UMOV UR7, UR9 ;  /* 0x0000000900077c82 */ /* 0x000fe20008000000 */
[----:B------:R-:W-:-:S11]  /*d300*/  UISETP.NE.AND UP0, UPT, UR8, 0x1, UPT ;  /* 0x000000010800788c */ /* 0x000fd6000bf05270 */
[----:B------:R-:W-:Y:S02]  /*d310*/  @UP0 ULDC.64 UR10, c[0x0][0xc58] ;  /* 0x00031600000a0ab9 */ /* 0x000fe40000000a00 */
[----:B------:R-:W-:-:S04]  /*d320*/  UIMAD.WIDE.U32 UR4, UR9, UR10, URZ ;  /* 0x0000000a090472a5 */ /* 0x000fc8000f8e003f */
[----:B------:R-:W-:-:S04]  /*d330*/  @UP0 USHF.R.U32.HI UR7, URZ, UR11, UR5 ;  /* 0x0000000b3f070299 */ /* 0x000fc80008011605 */
[----:B------:R-:W-:-:S12]  /*d340*/  UIMAD UR8, UR7, UR8, URZ ;  /* 0x00000008070872a4 */ /* 0x000fd8000f8e023f */
.L_x_2287:
[----:B------:R-:W-:Y:S01]  /*d350*/  ULOP3.LUT UR42, URZ, UR7, URZ, 0x33, !UPT ;  /* 0x000000073f2a7292 */ /* 0x000fe2000f8e333f */
[----:B------:R-:W-:Y:S01]  /*d360*/  BSSY B7, `(.L_x_2288) ;  /* 0x0000400000077945 */ /* 0x000fe20003800000 */
[----:B------:R-:W-:Y:S01]  /*d370*/  ULDC UR5, c[0x0][0x448] ;  /* 0x0001120000057ab9 */ /* 0x000fe20000000800 */
[----:B------:R-:W-:Y:S01]  /*d380*/  ULDC UR4, c[0x0][0xc3c] ;  /* 0x00030f0000047ab9 */ /* 0x000fe20000000800 */
[----:B------:R-:W-:Y:S02]  /*d390*/  UISETP.NE.AND UP1, UPT, UR5, 0x1, UPT ;  /* 0x000000010500788c */ /* 0x000fe4000bf25270 */
[----:B------:R-:W-:Y:S01]  /*d3a0*/  UIADD3 UR42, UR42, UR4, URZ ;  /* 0x000000042a2a7290 */ /* 0x000fe2000fffe03f */
[----:B------:R-:W-:Y:S01]  /*d3b0*/  ULDC.64 UR10, c[0x0][0x418] ;  /* 0x00010600000a7ab9 */ /* 0x000fe20000000a00 */
[----:B------:R-:W-:Y:S01]  /*d3c0*/  ULDC UR5, c[0x0][0x288] ;  /* 0x0000a20000057ab9 */ /* 0x000fe20000000800 */
[----:B------:R-:W-:Y:S02]  /*d3d0*/  UISETP.NE.U32.AND UP0, UPT, UR10, URZ, UPT ;  /* 0x0000003f0a00728c */ /* 0x000fe4000bf05070 */
[----:B------:R-:W-:-:S02]  /*d3e0*/  USHF.L.U32 UR7, UR42, 0x7, URZ ;  /* 0x000000072a077899 */ /* 0x000fc4000800063f */
[----:B------:R-:W-:Y:S02]  /*d3f0*/  UISETP.NE.AND.EX UP0, UPT, UR11, URZ, UPT, UP0 ;  /* 0x0000003f0b00728c */ /* 0x000fe4000bf05300 */
[----:B------:R-:W-:Y:S01]  /*d400*/  UIADD3 UR7, UR7, 0x7f, URZ ;  /* 0x0000007f07077890 */ /* 0x000fe2000fffe03f */
[----:B------:R-:W-:Y:S01]  /*d410*/  ULDC UR4, c[0x0][0x424] ;  /* 0x0001090000047ab9 */ /* 0x000fe20000000800 */
[----:B------:R-:W-:Y:S02]  /*d420*/  UIADD3 UR13, -UR5, 0x80, URZ ;  /* 0x00000080050d7890 */ /* 0x000fe4000fffe13f */
[----:B------:R-:W-:Y:S01]  /*d430*/  USEL UR11, UR4, 0x1, UP0 ;  /* 0x00000001040b7887 */ /* 0x000fe20008000000 */
[----:B------:R-:W-:Y:S01]  /*d440*/  @UP1 ULDC UR5, c[0x0][0x44c] ;  /* 0x0001130000051ab9 */ /* 0x000fe20000000800 */
[----:B------:R-:W-:Y:S01]  /*d450*/  ULDC UR12, c[0x0][0x2f0] ;  /* 0x0000bc00000c7ab9 */ /* 0x000fe20000000800 */
[----:B------:R-:W-:Y:S01]  /*d460*/  UIMAD.WIDE.U32 UR4, UR7, UR5, URZ ;  /* 0x00000005070472a5 */ /* 0x000fe2000f8e003f */
[----:B------:R-:W-:Y:S01]  /*d470*/  @UP1 ULDC UR14, c[0x0][0x450] ;  /* 0x00011400000e1ab9 */ /* 0x000fe20000000800 */
[----:B------:R-:W-:-:S02]  /*d480*/  UIMAD UR13, UR11, UR12, UR13 ;  /* 0x0000000c0b0d72a4 */ /* 0x000fc4000f8e020d */
[----:B------:R-:W-:Y:S02]  /*d490*/  @UP1 USHF.R.U32.HI UR7, URZ, UR14, UR5 ;  /* 0x0000000e3f071299 */ /* 0x000fe40008011605 */
[----:B------:R-:W-:Y:S02]  /*d4a0*/  UIMAD UR11, UR11, UR12, 0x7f ;  /* 0x0000007f0b0b74a4 */ /* 0x000fe4000f8e020c */
[----:B------:R-:W-:Y:S02]  /*d4b0*/  UIADD3 UR7, UR13, UR7, URZ ;  /* 0x000000070d077290 */ /* 0x000fe4000fffe03f */
[----:B------:R-:W-:Y:S02]  /*d4c0*/  UIADD3 UR8, UR9, -UR8, URZ ;  /* 0x8000000809087290 */ /* 0x000fe4000fffe03f */
[----:B------:R-:W-:Y:S02]  /*d4d0*/  USHF.R.S32.HI UR9, URZ, 0x1f, UR11 ;  /* 0x0000001f3f097899 */ /* 0x000fe4000801140b */
[----:B------:R-:W-:-:S02]  /*d4e0*/  USHF.R.S32.HI UR4, URZ, 0x1f, UR7 ;  /* 0x0000001f3f047899 */ /* 0x000fc40008011407 */
[----:B------:R-:W-:Y:S02]  /*d4f0*/  ULEA.HI UR9, UR9, UR11, URZ, 0x7 ;  /* 0x0000000b09097291 */ /* 0x000fe4000f8f383f */
[----:B------:R-:W-:Y:S01]  /*d500*/  ULEA.HI UR7, UR4, UR7, URZ, 0x7 ;  /* 0x0000000704077291 */ /* 0x000fe2000f8f383f */
[----:B------:R-:W-:Y:S01]  /*d510*/  ULDC UR10, c[0x0][0xc48] ;  /* 0x00031200000a7ab9 */ /* 0x000fe20000000800 */
[----:B------:R-:W-:Y:S02]  /*d520*/  USHF.R.S32.HI UR9, URZ, 0x7, UR9 ;  /* 0x000000073f097899 */ /* 0x000fe40008011409 */
[----:B------:R-:W-:Y:S02]  /*d530*/  USHF.R.S32.HI UR7, URZ, 0x7, UR7 ;  /* 0x000000073f077899 */ /* 0x000fe40008011407 */
[----:B------:R-:W-:Y:S02]  /*d540*/  UISETP.NE.AND UP0, UPT, UR10, 0x1, UPT ;  /* 0x000000010a00788c */ /* 0x000fe4000bf05270 */
[----:B------:R-:W-:Y:S01]  /*d550*/  UISETP.LT.AND UP1, UPT, UR9, UR7, UPT ;  /* 0x000000070900728c */ /* 0x000fe2000bf21270 */
[----:B------:R-:W-:-:S03]  /*d560*/  ULDC UR5, c[0x0][0xc54] ;  /* 0x0003150000057ab9 */ /* 0x000fc60000000800 */
[----:B------:R-:W-:Y:S02]  /*d570*/  USEL UR41, UR9, UR7, UP1 ;  /* 0x0000000709297287 */ /* 0x000fe40008800000 */
[----:B------:R-:W-:-:S03]  /*d580*/  UIMAD UR8, UR6, UR5, UR8 ;  /* 0x00000005060872a4 */ /* 0x000fc6000f8e0208 */
[----:B------:R-:W-:Y:S01]  /*d590*/  @UP0 ULDC UR5, c[0x0][0xc4c] ;  /* 0x0003130000050ab9 */ /* 0x000fe20000000800 */
[----:B------:R-:W-:Y:S01]  /*d5a0*/  ISETP.LT.AND P0, PT, RZ, UR41, PT ;  /* 0x00000029ff007c0c */ /* 0x000fe2000bf01270 */
[----:B------:R-:W-:Y:S01]  /*d5b0*/  UIMAD.WIDE.U32 UR4, UR8, UR5, URZ ;  /* 0x00000005080472a5 */ /* 0x000fe2000f8e003f */
[----:B------:R-:W-:Y:S01]  /*d5c0*/  @UP0 ULDC UR6, c[0x0][0xc50] ;  /* 0x0003140000060ab9 */ /* 0x000fe20000000800 */
[----:B------:R-:W-:Y:S02]  /*d5d0*/  UMOV UR40, UR8 ;  /* 0x0000000800287c82 */ /* 0x000fe40008000000 */
[----:B------:R-:W-:-:S04]  /*d5e0*/  @UP0 USHF.R.U32.HI UR40, URZ, UR6, UR5 ;  /* 0x000000063f280299 */ /* 0x000fc80008011605 */
[----:B------:R-:W-:-:S04]  /*d5f0*/  UIADD3 UR36, -UR40, URZ, URZ ;  /* 0x0000003f28247290 */ /* 0x000fc8000fffe13f */
[----:B------:R-:W-:Y:S01]  /*d600*/  UIMAD UR36, UR10, UR36, UR8 ;  /* 0x000000240a2472a4 */ /* 0x000fe2000f8e0208 */
[----:B------:R-:W-:Y:S11]  /*d610*/  @P0 BRA `(.L_x_2289) ;  /* 0x00000000004c0947 */ /* 0x000ff60003800000 */
        /* <DEDUP_REMOVED lines=19> */
.L_x_2289:
        /* <DEDUP_REMOVED lines=20> */
.L_x_2292:
[----:B------:R-:W-:Y:S05]  /*d890*/  BSYNC B6 ;  /* 0x0000000000067941 */ /* 0x000fea0003800000 */
.L_x_2291:
        /* <DEDUP_REMOVED lines=20> */
.L_x_2295:
[----:B------:R0:W1:Y:S01]  /*d9e0*/  LDC.64 R2, c[0x4][R16] ;  /* 0x0100000010027b82 */ /* 0x0000620000000a00 */
[----:B------:R-:W-:Y:S01]  /*d9f0*/  ULDC.64 UR6, c[0x4][0xb8] ;  /* 0x01002e0000067ab9 */ /* 0x000fe20000000a00 */
[----:B------:R-:W-:Y:S01]  /*da00*/  ULDC.64 UR8, c[0x4][0xc0] ;  /* 0x0100300000087ab9 */ /* 0x000fe20000000a00 */
[----:B------:R-:W-:Y:S01]  /*da10*/  ULDC.64 UR4, c[0x4][0x18] ;  /* 0x0100060000047ab9 */ /* 0x000fe20000000a00 */
[----:B------:R-:W-:Y:S01]  /*da20*/  IMAD.U32 R4, RZ, RZ, UR6 ;  /* 0x00000006ff047e24 */ /* 0x000fe2000f8e00ff */
[----:B------:R-:W-:Y:S01]  /*da30*/  MOV R12, 0x1 ;  /* 0x00000001000c7802 */ /* 0x000fe20000000f00 */
[----:B------:R-:W-:Y:S02]  /*da40*/  IMAD.U32 R5, RZ, RZ, UR7 ;  /* 0x00000007ff057e24 */ /* 0x000fe4000f8e00ff */
[----:B------:R-:W-:Y:S02]  /*da50*/  IMAD.U32 R6, RZ, RZ, UR8 ;  /* 0x00000008ff067e24 */ /* 0x000fe4000f8e00ff */
[----:B------:R-:W-:-:S02]  /*da60*/  IMAD.U32 R7, RZ, RZ, UR9 ;  /* 0x00000009ff077e24 */ /* 0x000fc4000f8e00ff */
[----:B------:R-:W-:Y:S02]  /*da70*/  IMAD.U32 R10, RZ, RZ, UR4 ;  /* 0x00000004ff0a7e24 */ /* 0x000fe4000f8e00ff */
[----:B------:R-:W-:Y:S02]  /*da80*/  IMAD.U32 R11, RZ, RZ, UR5 ;  /* 0x00000005ff0b7e24 */ /* 0x000fe4000f8e00ff */
[----:B------:R-:W-:Y:S02]  /*da90*/  IMAD.MOV.U32 R8, RZ, RZ, 0x70 ;  /* 0x00000070ff087424 */ /* 0x000fe400078e00ff */
[----:B0-----:R-:W-:-:S07]  /*daa0*/  IMAD.MOV.U32 R13, RZ, RZ, RZ ;  /* 0x000000ffff0d7224 */ /* 0x001fce00078e00ff */
[----:B------:R-:W-:-:S07]  /*dab0*/  LEPC R20, `(.L_x_2294) ;  /* 0x000000001014794e */ /* 0x000fce0000000000 */
[----:B-1----:R-:W-:Y:S05]  /*dac0*/  CALL.ABS.NOINC R2 ;  /* 0x0000000002007343 */ /* 0x002fea0003c00000 */
.L_x_2294:
[----:B------:R-:W-:Y:S05]  /*dad0*/  BSYNC B6 ;  /* 0x0000000000067941 */ /* 0x000fea0003800000 */
.L_x_2293:
[----:B------:R-:W-:Y:S01]  /*dae0*/  ULDC.64 UR4, c[0x0][0x9f8] ;  /* 0x00027e0000047ab9 */ /* 0x000fe20000000a00 */
[----:B------:R-:W-:Y:S01]  /*daf0*/  IMAD.U32 R7, RZ, RZ, UR40 ;  /* 0x00000028ff077e24 */ /* 0x000fe2000f8e00ff */
[----:B------:R-:W-:Y:S01]  /*db00*/  UISETP.NE.U32.AND UP0, UPT, UR4, URZ, UPT ;  /* 0x0000003f0400728c */ /* 0x000fe2000bf05070 */
[----:B------:R-:W-:-:S03]  /*db10*/  ULDC.64 UR6, c[0x0][0x208] ;  /* 0x0000820000067ab9 */ /* 0x000fc60000000a00 */
[----:B------:R-:W-:-:S06]  /*db20*/  UISETP.NE.AND.EX UP0, UPT, UR5, URZ, UPT, UP0 ;  /* 0x0000003f0500728c */ /* 0x000fcc000bf05300 */
[----:B------:R-:W-:-:S05]  /*db30*/  PLOP3.LUT P0, PT, PT, PT, UP0, 0x80, 0x0 ;  /* 0x000000000000781c */ /* 0x000fca0003f0f008 */
[----:B------:R-:W-:Y:S02]  /*db40*/  @UP0 ULDC.64 UR4, c[0x0][0x9f8] ;  /* 0x00027e0000040ab9 */ /* 0x000fe40000000a00 */
[----:B------:R-:W-:-:S06]  /*db50*/  @UP0 UIMAD.WIDE UR4, UR40, 0x4, UR4 ;  /* 0x00000004280408a5 */ /* 0x000fcc000f8e0204 */
[----:B------:R-:W-:Y:S02]  /*db60*/  IMAD.U32 R2, RZ, RZ, UR4 ;  /* 0x00000004ff027e24 */ /* 0x000fe4000f8e00ff */
[----:B------:R-:W-:-:S05]  /*db70*/  IMAD.U32 R3, RZ, RZ, UR5 ;  /* 0x00000005ff037e24 */ /* 0x000fca000f8e00ff */
[----:B------:R0:W2:Y:S01]  /*db80*/  @P0 LDG.E R7, desc[UR6][R2.64] ;  /* 0x0000000602070981 */ /* 0x0000a2000c1e1900 */
        /* <DEDUP_REMOVED lines=9> */
[----:B------:R-:W-:Y:S02]  /*dc20*/  P2R R4, PR, RZ, 0x2 ;  /* 0x00000002ff047803 */ /* 0x000fe40000000000 */
[----:B--2---:R-:W-:Y:S01]  /*dc30*/  SHF.R.S32.HI R8, RZ, 0x1f, R7 ;  /* 0x0000001fff087819 */ /* 0x004fe20000011407 */
[----:B------:R0:W-:Y:S01]  /*dc40*/  STL [R1], R7 ;  /* 0x0000000701007387 */ /* 0x0001e20000100800 */
[----:B------:R-:W-:-:S03]  /*dc50*/  SEL R16, R7, RZ, !P1 ;  /* 0x000000ff07107207 */ /* 0x000fc60004800000 */
[----:B------:R0:W-:Y:S04]  /*dc60*/  STL [R1+0x10], R4 ;  /* 0x0000100401007387 */ /* 0x0001e80000100800 */
[----:B------:R0:W-:Y:S01]  /*dc70*/  STL [R1+0x8], R8 ;  /* 0x0000080801007387 */ /* 0x0001e20000100800 */
[----:B------:R-:W-:Y:S05]  /*dc80*/  BRA.DIV UR4, `(.L_x_2296) ;  /* 0x0000003e04c47947 */ /* 0x000fea000b800000 */
[----:B------:R1:W2:Y:S02]  /*dc90*/  SHFL.IDX PT, R14, R0, RZ, 0x1f ;  /* 0x00001fff000e7589 */ /* 0x0002a400000e0000 */
.L_x_2390:
[----:B------:R-:W-:Y:S02]  /*dca0*/  PLOP3.LUT P2, PT, PT, PT, PT, 0x8, 0x0 ;  /* 0x000000000000781c */ /* 0x000fe40003f4e170 */
[----:B--2---:R-:W-:Y:S02]  /*dcb0*/  ISETP.NE.AND P0, PT, R14, RZ, PT ;  /* 0x000000ff0e00720c */ /* 0x004fe40003f05270 */
[----:B-1----:R-:W-:-:S05]  /*dcc0*/  P2R R0, PR, RZ, 0x4 ;  /* 0x00000004ff007803 */ /* 0x002fca0000000000 */
[----:B------:R1:W-:Y:S06]  /*dcd0*/  STL [R1+0xc], R0 ;  /* 0x00000c0001007387 */ /* 0x0003ec0000100800 */
[----:B------:R-:W-:Y:S05]  /*dce0*/  @P0 BRA `(.L_x_2297) ;  /* 0x0000000400200947 */ /* 0x000fea0003800000 */
[----:B------:R-:W-:-:S03]  /*dcf0*/  UMOV UR4, 0xffffffff ;  /* 0xffffffff00047882 */ /* 0x000fc60000000000 */
[----:B------:R-:W-:Y:S05]  /*dd00*/  BRA.DIV UR4, `(.L_x_2298) ;  /* 0x0000003e04c47947 */ /* 0x000fea000b800000 */
[----:B------:R-:W-:-:S13]  /*dd10*/  ELECT P6, URZ, PT ;  /* 0x00000000003f782f */ /* 0x000fda00038c0000 */
.L_x_2393:
[----:B------:R-:W-:Y:S05]  /*dd20*/  @!P6 BRA `(.L_x_2297) ;  /* 0x000000040010e947 */ /* 0x000fea0003800000 */
[----:B------:R-:W-:Y:S01]  /*dd30*/  IMAD.MOV.U32 R16, RZ, RZ, R7 ;  /* 0x000000ffff107224 */ /* 0x000fe200078e0007 */
[----:B------:R-:W-:Y:S06]  /*dd40*/  @!P1 BRA `(.L_x_2299) ;  /* 0x0000000000489947 */ /* 0x000fec0003800000 */
[----:B------:R-:W2:Y:S01]  /*dd50*/  LDC R6, c[0x0][0x43c] ;  /* 0x00010f00ff067b82 */ /* 0x000ea20000000800 */
[----:B------:R-:W-:Y:S01]  /*dd60*/  ULDC.64 UR4, c[0x0][0x428] ;  /* 0x00010a0000047ab9 */ /* 0x000fe20000000a00 */
[----:B------:R-:W-:Y:S01]  /*dd70*/  ULDC.64 UR6, c[0x0][0x208] ;  /* 0x0000820000067ab9 */ /* 0x000fe20000000a00 */
[----:B--2---:R-:W-:-:S13]  /*dd80*/  ISETP.NE.AND P0, PT, R6, 0x1, PT ;  /* 0x000000010600780c */ /* 0x004fda0003f05270 */
[----:B0-----:R-:W1:Y:S02]  /*dd90*/  @P0 LDC.64 R4, c[0x0][0x440] ;  /* 0x00011000ff040b82 */ /* 0x001e640000000a00 */
[----:B-1----:R-:W-:-:S04]  /*dda0*/  @P0 IMAD.HI.U32 R0, R19, R4, RZ ;  /* 0x0000000413000227 */ /* 0x002fc800078e00ff */
        /* <DEDUP_REMOVED lines=12> */
.L_x_2299:
[----:B--2---:R-:W2:Y:S01]  /*de70*/  LDL R2, [R1+0x4] ;  /* 0x0000040001027983 */ /* 0x004ea20000100800 */
[----:B-1----:R-:W-:Y:S01]  /*de80*/  IMAD R0, R18, 0x8, R17 ;  /* 0x0000000812007824 */ /* 0x002fe200078e0211 */
[----:B--2---:R-:W-:-:S04]  /*de90*/  SHF.L.U32 R2, R2, 0x1f, RZ ;  /* 0x0000001f02027819 */ /* 0x004fc800000006ff */
[----:B------:R-:W1:Y:S02]  /*dea0*/  SYNCS.PHASECHK.TRANS64.TRYWAIT P0, [R0+URZ+0x34840], R2 ;  /* 0x03484002000075a7 */ /* 0x000e64000800017f */
[----:B-1----:R-:W-:Y:S05]  /*deb0*/  @!P0 BRA `(.L_x_2300) ;  /* 0x0000003c00788947 */ /* 0x002fea0003800000 */
.L_x_2394:
        /* <DEDUP_REMOVED lines=11> */
.L_x_2301:
[----:B------:R-:W-:Y:S01]  /*df70*/  R2UR UR33, R0 ;  /* 0x00000000002172ca */ /* 0x000fe200000e0000 */
[----:B-1----:R-:W-:Y:S01]  /*df80*/  IMAD R0, R18, 0xc000, R17 ;  /* 0x0000c00012007824 */ /* 0x002fe200078e0211 */
[----:B------:R-:W-:Y:S01]  /*df90*/  R2UR UR35, R19 ;  /* 0x00000000132372ca */ /* 0x000fe200000e0000 */
[----:B------:R-:W-:Y:S01]  /*dfa0*/  UIADD3 UR4, UP0, UR38, 0x370, URZ ;  /* 0x0000037026047890 */ /* 0x000fe2000ff1e03f */
[----:B-----5:R-:W-:Y:S01]  /*dfb0*/  R2UR UR37, R16 ;  /* 0x00000000102572ca */ /* 0x020fe200000e0000 */
[----:B------:R-:W-:Y:S01]  /*dfc0*/  UMOV UR6, 0x0 ;  /* 0x0000000000067882 */ /* 0x000fe20000000000 */
[----:B------:R-:W-:Y:S01]  /*dfd0*/  R2UR UR8, R0 ;  /* 0x00000000000872ca */ /* 0x000fe200000e0000 */
[----:B------:R-:W-:Y:S01]  /*dfe0*/  UIADD3.X UR5, URZ, UR39, URZ, UP0, !UPT ;  /* 0x000000273f057290 */ /* 0x000fe200087fe43f */
[----:B------:R-:W-:Y:S01]  /*dff0*/  PLOP3.LUT P0, PT, PT, PT, PT, 0x80, 0x0 ;  /* 0x000000000000781c */ /* 0x000fe20003f0f070 */
[----:B------:R-:W-:Y:S01]  /*e000*/  UMOV UR7, 0x14f00000 ;  /* 0x14f0000000077882 */ /* 0x000fe20000000000 */
[----:B------:R-:W-:Y:S01]  /*e010*/  UMOV UR34, URZ ;  /* 0x0000003f00227c82 */ /* 0x000fe20008000000 */
[----:B------:R-:W-:Y:S01]  /*e020*/  UMOV UR18, 0x40 ;  /* 0x0000004000127882 */ /* 0x000fe20000000000 */
[----:B------:R-:W-:Y:S01]  /*e030*/  P2R R0, PR, RZ, 0x1 ;  /* 0x00000001ff007803 */ /* 0x000fe20000000000 */
[----:B------:R-:W-:-:S02]  /*e040*/  UIADD3 UR33, UR33, 0x34830, URZ ;  /* 0x0003483021217890 */ /* 0x000fc4000fffe03f */
[----:B------:R-:W-:Y:S01]  /*e050*/  USHF.L.U32 UR35, UR35, 0x7, URZ ;  /* 0x0000000723237899 */ /* 0x000fe2000800063f */
[----:B------:R-:W-:Y:S01]  /*e060*/  UMOV UR20, UR36 ;  /* 0x0000002400147c82 */ /* 0x000fe20008000000 */
[----:B------:R-:W-:Y:S02]  /*e070*/  UMOV UR21, UR37 ;  /* 0x0000002500157c82 */ /* 0x000fe40008000000 */
[----:B------:R-:W-:Y:S01]  /*e080*/  UIADD3 UR32, UR8, 0x1c400, URZ ;  /* 0x0001c40008207890 */ /* 0x000fe2000fffe03f */
[----:B------:R2:W-:Y:S01]  /*e090*/  STL [R1+0xc], R0 ;  /* 0x00000c0001007387 */ /* 0x0005e20000100800 */
[----:B------:R-:W-:Y:S02]  /*e0a0*/  UIADD3 UR16, UR8, 0x20400, URZ ;  /* 0x0002040008107890 */ /* 0x000fe4000fffe03f */
[----:B------:R-:W-:Y:S01]  /*e0b0*/  UIADD3 UR8, UR8, 0x24400, URZ ;  /* 0x0002440008087890 */ /* 0x000fe2000fffe03f */
[----:B------:R-:W-:Y:S01]  /*e0c0*/  UMOV UR17, UR33 ;  /* 0x0000002100117c82 */ /* 0x000fe20008000000 */
[----:B------:R-:W-:Y:S01]  /*e0d0*/  UMOV UR19, UR35 ;  /* 0x0000002300137c82 */ /* 0x000fe20008000000 */
[----:B------:R-:W-:Y:S01]  /*e0e0*/  UMOV UR10, 0x80 ;  /* 0x00000080000a7882 */ /* 0x000fe20000000000 */
[----:B------:R-:W-:Y:S01]  /*e0f0*/  UMOV UR12, UR36 ;  /* 0x00000024000c7c82 */ /* 0x000fe20008000000 */
[----:B------:R-:W-:Y:S01]  /*e100*/  UMOV UR13, UR37 ;  /* 0x00000025000d7c82 */ /* 0x000fe20008000000 */
[----:B------:R-:W-:Y:S01]  /*e110*/  UMOV UR9, UR33 ;  /* 0x0000002100097c82 */ /* 0x000fe20008000000 */
[----:B------:R-:W-:Y:S01]  /*e120*/  UMOV UR11, UR35 ;  /* 0x00000023000b7c82 */ /* 0x000fe20008000000 */
[----:B------:R2:W-:Y:S01]  /*e130*/  UTMALDG.4D [UR32], [UR4], desc[UR6] ;  /* 0x00000620040075b4 */ /* 0x0005e20008019000 */
[----:B------:R2:W-:Y:S01]  /*e140*/  UTMALDG.4D [UR16], [UR4], desc[UR6] ;  /* 0x00000610040075b4 */ /* 0x0005e20008019000 */
[----:B------:R2:W-:Y:S02]  /*e150*/  UTMALDG.4D [UR8], [UR4], desc[UR6] ;  /* 0x00000608040075b4 */ /* 0x0005e40008019000 */
[----:B--2---:R-:W-:Y:S01]  /*e160*/  NOP ;  /* 0x0000000000007918 */ /* 0x004fe20000000000 */
.L_x_2297:
[----:B-1----:R-:W-:Y:S01]  /*e170*/  VIADD R0, R17, 0x10400 ;  /* 0x0001040011007836 */ /* 0x002fe20000000000 */
[----:B------:R-:W-:Y:S05]  /*e180*/  WARPSYNC.ALL ;  /* 0x0000000000007948 */ /* 0x000fea0003800000 */
[----:B------:R-:W-:Y:S01]  /*e190*/  BAR.SYNC.DEFER_BLOCKING 0x8, 0x180 ;  /* 0x0206000000007b1d */ /* 0x000fe20000010000 */
[----:B------:R-:W-:-:S05]  /*e1a0*/  LOP3.LUT P0, RZ, R0, 0x3ff, RZ, 0xc0, !PT ;  /* 0x000003ff00ff7812 */ /* 0x000fca000780c0ff */
[----:B------:R-:W-:Y:S08]  /*e1b0*/  BSSY B6, `(.L_x_2302) ;  /* 0x0000012000067945 */ /* 0x000ff00003800000 */
[----:B------:R-:W-:Y:S05]  /*e1c0*/  @!P0 BRA `(.L_x_2303) ;  /* 0x0000000000408947 */ /* 0x000fea0003800000 */
[----:B------:R-:W-:Y:S01]  /*e1d0*/  MOV R2, 0x0 ;  /* 0x0000000000027802 */ /* 0x000fe20000000f00 */
[----:B------:R-:W-:Y:S01]  /*e1e0*/  ULDC.64 UR6, c[0x4][0xb8] ;  /* 0x01002e0000067ab9 */ /* 0x000fe20000000a00 */
[----:B------:R-:W-:Y:S01]  /*e1f0*/  ULDC.64 UR8, c[0x4][0xc0] ;  /* 0x0100300000087ab9 */ /* 0x000fe20000000a00 */
[----:B------:R-:W-:Y:S01]  /*e200*/  ULDC.64 UR4, c[0x4][0x20] ;  /* 0x0100080000047ab9 */ /* 0x000fe20000000a00 */
[----:B0-----:R-:W-:Y:S01]  /*e210*/  MOV R4, UR6 ;  /* 0x0000000600047c02 */ /* 0x001fe20008000f00 */
[----:B------:R-:W-:Y:S01]  /*e220*/  IMAD.U32 R5, RZ, RZ, UR7 ;  /* 0x00000007ff057e24 */ /* 0x000fe2000f8e00ff */
        /* <DEDUP_REMOVED lines=10> */
.L_x_2303:
[----:B------:R-:W-:Y:S05]  /*e2d0*/  BSYNC B6 ;  /* 0x0000000000067941 */ /* 0x000fea0003800000 */
.L_x_2302:
[----:B0-----:R-:W0:Y:S01]  /*e2e0*/  LDC R7, c[0x0][0x448] ;  /* 0x00011200ff077b82 */ /* 0x001e220000000800 */
[----:B------:R-:W1:Y:S01]  /*e2f0*/  S2R R0, SR_TID.X ;  /* 0x0000000000007919 */ /* 0x000e620000002100 */
[----:B------:R-:W-:Y:S01]  /*e300*/  USHF.R.S32.HI UR4, URZ, 0x1f, UR36 ;  /* 0x0000001f3f047899 */ /* 0x000fe20008011424 */
[----:B------:R-:W-:Y:S01]  /*e310*/  ULDC.64 UR8, c[0x0][0x2d8] ;  /* 0x0000b60000087ab9 */ /* 0x000fe20000000a00 */
[----:B------:R-:W2:Y:S02]  /*e320*/  S2R R2, SR_TID.X ;  /* 0x0000000000027919 */ /* 0x000ea40000002100 */
[----:B------:R-:W-:Y:S02]  /*e330*/  UIMAD UR6, UR4, UR8, URZ ;  /* 0x00000008040672a4 */ /* 0x000fe4000f8e023f */
[----:B------:R-:W-:Y:S01]  /*e340*/  UIMAD.WIDE.U32 UR4, UR36, UR8, URZ ;  /* 0x00000008240472a5 */ /* 0x000fe2000f8e003f */
[----:B------:R-:W3:Y:S01]  /*e350*/  S2R R8, SR_TID.X ;  /* 0x0000000000087919 */ /* 0x000ee20000002100 */
[----:B------:R-:W-:-:S02]  /*e360*/  UIMAD UR6, UR36, UR9, UR6 ;  /* 0x00000009240672a4 */ /* 0x000fc4000f8e0206 */
[----:B------:R-:W-:Y:S01]  /*e370*/  USHF.R.S32.HI UR7, URZ, 0x1f, UR40 ;  /* 0x0000001f3f077899 */ /* 0x000fe20008011428 */
[----:B------:R-:W4:Y:S01]  /*e380*/  S2R R10, SR_TID.X ;  /* 0x00000000000a7919 */ /* 0x000f220000002100 */
[----:B------:R-:W-:Y:S01]  /*e390*/  UIADD3 UR5, UR5, UR6, URZ ;  /* 0x0000000605057290 */ /* 0x000fe2000fffe03f */
[----:B------:R-:W-:-:S03]  /*e3a0*/  ULDC.64 UR8, c[0x0][0x2e0] ;  /* 0x0000b80000087ab9 */ /* 0x000fc60000000a00 */
[----:B------:R-:W-:Y:S02]  /*e3b0*/  UIMAD.WIDE.U32 UR4, UR40, UR8, UR4 ;  /* 0x00000008280472a5 */ /* 0x000fe4000f8e0004 */
[----:B------:R-:W-:Y:S01]  /*e3c0*/  UIMAD UR6, UR7, UR8, URZ ;  /* 0x00000008070672a4 */ /* 0x000fe2000f8e023f */
[----:B0-----:R-:W-:-:S03]  /*e3d0*/  ISETP.NE.AND P0, PT, R7, 0x1, PT ;  /* 0x000000010700780c */ /* 0x001fc60003f05270 */
[----:B------:R-:W-:Y:S01]  /*e3e0*/  UIMAD UR6, UR40, UR9, UR6 ;  /* 0x00000009280672a4 */ /* 0x000fe2000f8e0206 */
[----:B------:R-:W-:-:S03]  /*e3f0*/  IMAD.U32 R5, RZ, RZ, UR5 ;  /* 0x00000005ff057e24 */ /* 0x000fc6000f8e00ff */
[----:B------:R-:W-:Y:S01]  /*e400*/  UIADD3 UR6, UR5, UR6, URZ ;  /* 0x0000000605067290 */ /* 0x000fe2000fffe03f */
[----:B-1----:R-:W-:-:S05]  /*e410*/  IMAD.SHL.U32 R4, R0, 0x10, RZ ;  /* 0x0000001000047824 */ /* 0x002fca00078e00ff */
[----:B------:R-:W0:Y:S01]  /*e420*/  @P0 LDC R3, c[0x0][0x44c] ;  /* 0x00011300ff030b82 */ /* 0x000e220000000800 */
[----:B--2---:R-:W-:Y:S01]  /*e430*/  LOP3.LUT R2, R2, 0x7f, RZ, 0xc0, !PT ;  /* 0x0000007f02027812 */ /* 0x004fe200078ec0ff */
[----:B---3--:R-:W-:-:S03]  /*e440*/  IMAD.SHL.U32 R8, R8, 0x8, RZ ;  /* 0x0000000808087824 */ /* 0x008fc600078e00ff */
[----:B------:R-:W-:-:S03]  /*e450*/  SHF.R.U32.HI R2, RZ, 0x3, R2 ;  /* 0x00000003ff027819 */ /* 0x000fc60000011602 */
[----:B------:R-:W1:Y:S01]  /*e460*/  @P0 LDC R0, c[0x0][0x450] ;  /* 0x00011400ff000b82 */ /* 0x000e620000000800 */
[----:B------:R-:W-:Y:S01]  /*e470*/  LOP3.LUT R4, R2, 0x70, R4, 0xf8, !PT ;  /* 0x0000007002047812 */ /* 0x000fe200078ef804 */
[----:B------:R-:W-:Y:S01]  /*e480*/  IMAD.U32 R2, RZ, RZ, UR42 ;  /* 0x0000002aff027e24 */ /* 0x000fe2000f8e00ff */
[----:B------:R-:W-:Y:S01]  /*e490*/  LOP3.LUT R8, R8, 0x38, RZ, 0xc0, !PT ;  /* 0x0000003808087812 */ /* 0x000fe200078ec0ff */
[----:B----4-:R-:W-:Y:S02]  /*e4a0*/  IMAD.SHL.U32 R9, R10, 0x8, RZ ;  /* 0x000000080a097824 */ /* 0x010fe400078e00ff */
[----:B------:R-:W-:Y:S01]  /*e4b0*/  IMAD R2, R2, 0x80, R4 ;  /* 0x0000008002027824 */ /* 0x000fe200078e0204 */
[C---:B------:R-:W-:Y:S01]  /*e4c0*/  LOP3.LUT R11, R8.reuse, 0x40, RZ, 0xfc, !PT ;  /* 0x00000040080b7812 */ /* 0x040fe200078efcff */
[----:B------:R-:W-:Y:S01]  /*e4d0*/  IMAD.U32 R4, RZ, RZ, UR4 ;  /* 0x00000004ff047e24 */ /* 0x000fe2000f8e00ff */
[----:B------:R-:W-:Y:S01]  /*e4e0*/  ULDC.64 UR4, c[0x0][0x2d0] ;  /* 0x0000b40000047ab9 */ /* 0x000fe20000000a00 */
[----:B------:R-:W-:Y:S01]  /*e4f0*/  IMAD.MOV.U32 R6, RZ, RZ, R2 ;  /* 0x000000ffff067224 */ /* 0x000fe200078e0002 */
[----:B------:R-:W-:-:S02]  /*e500*/  LOP3.LUT R8, R8, 0x80, RZ, 0xfc, !PT ;  /* 0x0000008008087812 */ /* 0x000fc400078efcff */
[----:B------:R-:W-:Y:S01]  /*e510*/  LOP3.LUT R9, R9, 0x38, RZ, 0xc0, !PT ;  /* 0x0000003809097812 */ /* 0x000fe200078ec0ff */
[----:B0-----:R-:W-:-:S05]  /*e520*/  @P0 IMAD.HI.U32 R3, R2, R3, RZ ;  /* 0x0000000302030227 */ /* 0x001fca00078e00ff */
[----:B-1----:R-:W-:Y:S02]  /*e530*/  @P0 SHF.R.U32.HI R6, RZ, R0, R3 ;  /* 0x00000000ff060219 */ /* 0x002fe40000011603 */
[----:B------:R-:W-:Y:S01]  /*e540*/  MOV R3, UR6 ;  /* 0x0000000600037c02 */ /* 0x000fe20008000f00 */
[----:B------:R-:W-:Y:S02]  /*e550*/  ULDC.64 UR6, c[0x0][0x280] ;  /* 0x0000a00000067ab9 */ /* 0x000fe40000000a00 */
        /* <DEDUP_REMOVED lines=21> */
[----:B------:R-:W-:-:S02]  /*e6b0*/  LOP3.LUT R10, R10, 0x7f, RZ, 0xc0, !PT ;  /* 0x0000007f0a0a7812 */ /* 0x000fc400078ec0ff */
[----:B------:R-:W-:Y:S02]  /*e6c0*/  LEA.HI.X R4, R2, UR7, R4, 0x1, P3 ;  /* 0x0000000702047c11 */ /* 0x000fe400098f0c04 */
[----:B------:R-:W-:Y:S01]  /*e6d0*/  SHF.R.U32.HI R10, RZ, 0x3, R10 ;  /* 0x00000003ff0a7819 */ /* 0x000fe2000001160a */
[----:B0-----:R-:W-:Y:S06]  /*e6e0*/  BRA.DIV UR4, `(.L_x_2304) ;  /* 0x0000003604807947 */ /* 0x001fec000b800000 */
[----:B------:R-:W0:Y:S01]  /*e6f0*/  SHFL.IDX PT, R6, R0, RZ, 0x181f ;  /* 0x00181fff00067589 */ /* 0x000e2200000e0000 */
[----:B------:R-:W-:Y:S01]  /*e700*/  IMAD.U32 R2, RZ, RZ, UR42 ;  /* 0x0000002aff027e24 */ /* 0x000fe2000f8e00ff */
[----:B------:R-:W-:Y:S01]  /*e710*/  ULDC UR4, c[0x0][0x288] ;  /* 0x0000a20000047ab9 */ /* 0x000fe20000000800 */
[----:B------:R-:W-:Y:S01]  /*e720*/  ULDC.64 UR6, c[0x0][0x208] ;  /* 0x0000820000067ab9 */ /* 0x000fe20000000a00 */
[----:B------:R-:W1:Y:S01]  /*e730*/  SHFL.IDX PT, R5, R4, RZ, 0x181f ;  /* 0x00181fff04057589 */ /* 0x000e6200000e0000 */
[----:B------:R-:W-:Y:S02]  /*e740*/  IMAD R3, R7, UR4, RZ ;  /* 0x0000000407037c24 */ /* 0x000fe4000f8e02ff */
[----:B------:R-:W-:-:S05]  /*e750*/  IMAD R2, R2, 0x80, R10 ;  /* 0x0000008002027824 */ /* 0x000fca00078e020a */
[----:B------:R-:W-:-:S13]  /*e760*/  ISETP.GE.AND P4, PT, R2, R3, PT ;  /* 0x000000030200720c */ /* 0x000fda0003f86270 */
[----:B0-----:R-:W-:-:S05]  /*e770*/  @!P4 LEA R6, P3, R9, R6, 0x1 ;  /* 0x000000060906c211 */ /* 0x001fca00078608ff */
[----:B-1----:R-:W-:-:S04]  /*e780*/  @!P4 IMAD.X R5, RZ, RZ, R5, P3 ;  /* 0x000000ffff05c224 */ /* 0x002fc800018e0605 */
[----:B------:R-:W-:Y:S02]  /*e790*/  @!P4 IMAD.MOV.U32 R7, RZ, RZ, R5 ;  /* 0x000000ffff07c224 */ /* 0x000fe400078e0005 */
[----:B------:R-:W-:-:S03]  /*e7a0*/  VIADD R5, R2, 0x10 ;  /* 0x0000001002057836 */ /* 0x000fc60000000000 */
[----:B------:R-:W-:Y:S01]  /*e7b0*/  @!PT LDS RZ, [RZ] ;  /* 0x00000000fffff984 */ /* 0x000fe20000000800 */
[----:B-----5:R-:W-:Y:S04]  /*e7c0*/  @!P4 LDGSTS.E.BYPASS.LTC128B.128 [R8+0x10400], desc[UR6][R6.64], !P0 ;  /* 0x104000000608cfae */ /* 0x020fe8000c101d46 */
[----:B------:R-:W-:Y:S04]  /*e7d0*/  @!P4 LDGSTS.E.BYPASS.LTC128B.128 [R8+0x14400], desc[UR6][R6.64+0x80], !P1 ;  /* 0x144000800608cfae */ /* 0x000fe8000c901d46 */
[----:B------:R0:W-:Y:S01]  /*e7e0*/  @!P4 LDGSTS.E.BYPASS.LTC128B.128 [R8+0x18400], desc[UR6][R6.64+0x100], !P2 ;  /* 0x184001000608cfae */ /* 0x0001e2000d101d46 */
[----:B------:R-:W-:-:S03]  /*e7f0*/  ISETP.GE.AND P4, PT, R5, R3, PT ;  /* 0x000000030500720c */ /* 0x000fc60003f86270 */
[----:B------:R-:W-:Y:S04]  /*e800*/  SHFL.IDX PT, R5, R4, 0x1, 0x181f ;  /* 0x00381f0004057f89 */ /* 0x000fe800000e0000 */
[----:B0-----:R-:W0:Y:S06]  /*e810*/  SHFL.IDX PT, R6, R0, 0x1, 0x181f ;  /* 0x00381f0000067f89 */ /* 0x001e2c00000e0000 */
[----:B0-----:R-:W-:-:S05]  /*e820*/  @!P4 LEA R6, P3, R9, R6, 0x1 ;  /* 0x000000060906c211 */ /* 0x001fca00078608ff */
[----:B------:R-:W-:-:S05]  /*e830*/  @!P4 IMAD.X R5, RZ, RZ, R5, P3 ;  /* 0x000000ffff05c224 */ /* 0x000fca00018e0605 */
[----:B------:R-:W-:Y:S01]  /*e840*/  @!P4 MOV R7, R5 ;  /* 0x000000050007c202 */ /* 0x000fe20000000f00 */
[----:B------:R-:W-:-:S04]  /*e850*/  VIADD R5, R2, 0x20 ;  /* 0x0000002002057836 */ /* 0x000fc80000000000 */
        /* <DEDUP_REMOVED lines=45> */
[----:B------:R-:W-:Y:S04]  /*eb30*/  SHFL.IDX PT, R4, R4, 0x7, 0x181f ;  /* 0x00f81f0004047f89 */ /* 0x000fe800000e0000 */
[----:B0-----:R-:W0:Y:S04]  /*eb40*/  SHFL.IDX PT, R6, R0, 0x6, 0x181f ;  /* 0x00d81f0000067f89 */ /* 0x001e2800000e0000 */
[----:B------:R-:W1:Y:S01]  /*eb50*/  SHFL.IDX PT, R0, R0, 0x7, 0x181f ;  /* 0x00f81f0000007f89 */ /* 0x000e6200000e0000 */
[----:B0-----:R-:W-:-:S04]  /*eb60*/  @!P4 LEA R6, P3, R9, R6, 0x1 ;  /* 0x000000060906c211 */ /* 0x001fc800078608ff */
[----:B------:R-:W-:-:S05]  /*eb70*/  @!P4 IADD3.X R5, RZ, R5, RZ, P3, !PT ;  /* 0x00000005ff05c210 */ /* 0x000fca0001ffe4ff */
[----:B------:R-:W-:-:S05]  /*eb80*/  @!P4 IMAD.MOV.U32 R7, RZ, RZ, R5 ;  /* 0x000000ffff07c224 */ /* 0x000fca00078e0005 */
[----:B------:R0:W-:Y:S04]  /*eb90*/  @!P4 LDGSTS.E.BYPASS.LTC128B.128 [R8+0x13400], desc[UR6][R6.64], !P0 ;  /* 0x134000000608cfae */ /* 0x0001e8000c101d46 */
[----:B------:R0:W-:Y:S04]  /*eba0*/  @!P4 LDGSTS.E.BYPASS.LTC128B.128 [R8+0x17400], desc[UR6][R6.64+0x80], !P1 ;  /* 0x174000800608cfae */ /* 0x0001e8000c901d46 */
[----:B-1----:R0:W-:Y:S02]  /*ebb0*/  @!P4 LDGSTS.E.BYPASS.LTC128B.128 [R8+0x1b400], desc[UR6][R6.64+0x100], !P2 ;  /* 0x1b4001000608cfae */ /* 0x0021e4000d101d46 */
.L_x_2411:
[----:B------:R-:W-:Y:S01]  /*ebc0*/  VIADD R2, R2, 0x70 ;  /* 0x0000007002027836 */ /* 0x000fe20000000000 */
[----:B------:R-:W-:Y:S04]  /*ebd0*/  BSSY B0, `(.L_x_2305) ;  /* 0x000000c000007945 */ /* 0x000fe80003800000 */
[----:B------:R-:W-:-:S13]  /*ebe0*/  ISETP.GE.AND P3, PT, R2, R3, PT ;  /* 0x000000030200720c */ /* 0x000fda0003f66270 */
[----:B------:R-:W-:Y:S05]  /*ebf0*/  @P3 BRA `(.L_x_2306) ;  /* 0x0000000000243947 */ /* 0x000fea0003800000 */
[----:B------:R-:W-:Y:S01]  /*ec00*/  LEA R2, P3, R9, R0, 0x1 ;  /* 0x0000000009027211 */ /* 0x000fe200078608ff */
        /* <DEDUP_REMOVED lines=8> */
.L_x_2306:
[----:B------:R-:W-:Y:S05]  /*ec90*/  BSYNC B0 ;  /* 0x0000000000007941 */ /* 0x000fea0003800000 */
.L_x_2305:
[----:B------:R-:W-:Y:S01]  /*eca0*/  NOP ;  /* 0x0000000000007918 */ /* 0x000fe20000000000 */
[----:B------:R-:W-:Y:S01]  /*ecb0*/  PLOP3.LUT P0, PT, PT, PT, PT, 0x80, 0x0 ;  /* 0x000000000000781c */ /* 0x000fe20003f0f070 */
[----:B0-----:R-:W-:-:S12]  /*ecc0*/  VIADD R6, R17, 0x34800 ;  /* 0x0003480011067836 */ /* 0x001fd80000000000 */
.L_x_2307:
[----:B------:R-:W-:Y:S02]  /*ecd0*/  PLOP3.LUT P1, PT, P1, P0, PT, 0xa2, 0x0 ;  /* 0x000000000000781c */ /* 0x000fe40000f21472 */
[----:B------:R-:W-:-:S08]  /*ece0*/  @P0 R2UR P1, UR4, R17 ;  /* 0x00000000110402ca */ /* 0x000fd00000020000 */
[----:B------:R-:W-:-:S05]  /*ecf0*/  @P0 PLOP3.LUT P0, PT, P1, PT, PT, 0x80, 0x0 ;  /* 0x000000000000081c */ /* 0x000fca0000f0f070 */
[----:B------:R-:W-:Y:S01]  /*ed00*/  @!P1 SYNCS.ARRIVE.TRANS64.RED.A0T1 RZ, [UR4+0x34800], RZ ;  /* 0x034800ffffff99a7 */ /* 0x000fe20008200404 */
[----:B------:R-:W-:Y:S07]  /*ed10*/  @!P1 ARRIVES.LDGSTSBAR.64.TRANSCNT [UR4+0x34800] ;  /* 0x03480000ff0099b0 */ /* 0x000fee0008000a84 */
[----:B------:R-:W-:Y:S05]  /*ed20*/  @P0 BRA.U.ANY `(.L_x_2307) ;  /* 0xfffffffd00e80947 */ /* 0x000fea000393ffff */
[----:B-1----:R-:W2:Y:S02]  /*ed30*/  LDL.LU R2, [R1+0x1c] ;  /* 0x00001c0001027983 */ /* 0x002ea40000300800 */
        /* <DEDUP_REMOVED lines=11> */
.L_x_2412:
[----:B------:R-:W-:Y:S05]  /*edf0*/  BSYNC B0 ;  /* 0x0000000000007941 */ /* 0x000fea0003800000 */
.L_x_2308:
[----:B------:R-:W-:-:S06]  /*ee00*/  UISETP.GE.AND UP0, UPT, UR41, 0x2, UPT ;  /* 0x000000022900788c */ /* 0x000fcc000bf06270 */
[----:B------:R-:W-:-:S13]  /*ee10*/  PLOP3.LUT P0, PT, PT, PT, UP0, 0x80, 0x0 ;  /* 0x000000000000781c */ /* 0x000fda0003f0f008 */
[----:B------:R-:W-:Y:S05]  /*ee20*/  @!P0 BRA `(.L_x_2310) ;  /* 0x0000001c00f88947 */ /* 0x000fea0003800000 */
[----:B------:R-:W-:Y:S02]  /*ee30*/  ULOP3.LUT UR4, UR41, 0x1, URZ, 0xc0, !UPT ;  /* 0x0000000129047892 */ /* 0x000fe4000f8ec03f */
[----:B------:R-:W-:Y:S02]  /*ee40*/  IMAD.U32 R7, RZ, RZ, UR41 ;  /* 0x00000029ff077e24 */ /* 0x000fe4000f8e00ff */
[----:B------:R-:W-:Y:S02]  /*ee50*/  UISETP.NE.U32.AND UP0, UPT, UR4, 0x1, UPT ;  /* 0x000000010400788c */ /* 0x000fe4000bf05070 */
[----:B------:R-:W-:-:S04]  /*ee60*/  VIADD R7, R7, 0xfffffffe ;  /* 0xfffffffe07077836 */ /* 0x000fc80000000000 */
[----:B0-----:R-:W-:Y:S01]  /*ee70*/  IMAD.MOV.U32 R0, RZ, RZ, R7 ;  /* 0x000000ffff007224 */ /* 0x001fe200078e0007 */
[----:B------:R-:W-:-:S13]  /*ee80*/  PLOP3.LUT P0, PT, PT, PT, UP0, 0x80, 0x0 ;  /* 0x000000000000781c */ /* 0x000fda0003f0f008 */
[----:B------:R-:W-:Y:S05]  /*ee90*/  @!P0 BRA `(.L_x_2311) ;  /* 0x0000000800a08947 */ /* 0x000fea0003800000 */
[----:B------:R-:W2:Y:S04]  /*eea0*/  LDL R3, [R1+0xc] ;  /* 0x00000c0001037983 */ /* 0x000ea80000100800 */
[----:B------:R-:W3:Y:S01]  /*eeb0*/  LDL R2, [R1+0x4] ;  /* 0x0000040001027983 */ /* 0x000ee20000100800 */
[----:B------:R-:W-:Y:S01]  /*eec0*/  VIADD R0, R18, 0x1 ;  /* 0x0000000112007836 */ /* 0x000fe20000000000 */
[----:B------:R-:W-:Y:S04]  /*eed0*/  BSSY B0, `(.L_x_2312) ;  /* 0x00000a0000007945 */ /* 0x000fe80003800000 */
[----:B------:R-:W-:-:S04]  /*eee0*/  ISETP.NE.AND P0, PT, R0, 0x2, PT ;  /* 0x000000020000780c */ /* 0x000fc80003f05270 */
[----:B------:R-:W-:Y:S02]  /*eef0*/  SEL R9, RZ, 0x1, P0 ;  /* 0x00000001ff097807 */ /* 0x000fe40000000000 */
[----:B------:R-:W-:Y:S02]  /*ef00*/  SEL R0, R0, RZ, P0 ;  /* 0x000000ff00007207 */ /* 0x000fe40000000000 */
[----:B--2---:R-:W-:Y:S02]  /*ef10*/  ISETP.NE.AND P1, PT, R3, RZ, PT ;  /* 0x000000ff0300720c */ /* 0x004fe40003f25270 */
[----:B---3--:R-:W-:-:S11]  /*ef20*/  LOP3.LUT R9, R2, R9, RZ, 0x3c, !PT ;  /* 0x0000000902097212 */ /* 0x008fd600078e3cff */
[----:B------:R-:W-:Y:S05]  /*ef30*/  @!P1 BRA `(.L_x_2313) ;  /* 0x0000000800649947 */ /* 0x000fea0003800000 */
[----:B------:R-:W2:Y:S01]  /*ef40*/  LDL R2, [R1+0x10] ;  /* 0x0000100001027983 */ /* 0x000ea20000100800 */
[----:B------:R-:W-:Y:S02]  /*ef50*/  IMAD.MOV.U32 R4, RZ, RZ, R16 ;  /* 0x000000ffff047224 */ /* 0x000fe400078e0010 */
[----:B------:R-:W-:Y:S01]  /*ef60*/  IMAD.MOV.U32 R8, RZ, RZ, R7 ;  /* 0x000000ffff087224 */ /* 0x000fe200078e0007 */
[----:B--2---:R-:W-:-:S13]  /*ef70*/  ISETP.NE.AND P1, PT, R2, RZ, PT ;  /* 0x000000ff0200720c */ /* 0x004fda0003f25270 */
        /* <DEDUP_REMOVED lines=10> */
[----:B------:R-:W-:Y:S02]  /*f020*/  @P0 SHF.R.U32.HI R4, RZ, R3, R2 ;  /* 0x00000003ff040219 */ /* 0x000fe40000011602 */
[----:B------:R-:W0:Y:S02]  /*f030*/  LDC.64 R2, c[0x0][0x418] ;  /* 0x00010600ff027b82 */ /* 0x000e240000000a00 */
[----:B------:R-:W-:-:S05]  /*f040*/  IADD3 R8, -R4, RZ, RZ ;  /* 0x000000ff04087210 */ /* 0x000fca0007ffe1ff */
[----:B------:R-:W-:Y:S01]  /*f050*/  IMAD R8, R5, R8, R7 ;  /* 0x0000000805087224 */ /* 0x000fe200078e0207 */
[----:B------:R-:W-:Y:S01]  /*f060*/  SHF.R.S32.HI R5, RZ, 0x1f, R4 ;  /* 0x0000001fff057819 */ /* 0x000fe20000011404 */
[----:B--2---:R-:W-:-:S04]  /*f070*/  IMAD R10, R10, UR4, RZ ;  /* 0x000000040a0a7c24 */ /* 0x004fc8000f8e02ff */
[C---:B---3--:R-:W-:Y:S02]  /*f080*/  IMAD R10, R11.reuse, UR5, R10 ;  /* 0x000000050b0a7c24 */ /* 0x048fe4000f8e020a */
[----:B------:R-:W-:-:S04]  /*f090*/  IMAD.WIDE.U32 R4, R11, UR4, R4 ;  /* 0x000000040b047c25 */ /* 0x000fc8000f8e0004 */
[----:B------:R-:W-:Y:S01]  /*f0a0*/  IMAD.IADD R5, R10, 0x1, R5 ;  /* 0x000000010a057824 */ /* 0x000fe200078e0205 */
[----:B0-----:R-:W-:-:S04]  /*f0b0*/  LEA R2, P0, R4, R2, 0x2 ;  /* 0x0000000204027211 */ /* 0x001fc800078010ff */
[----:B------:R-:W-:-:S05]  /*f0c0*/  LEA.HI.X R3, R4, R3, R5, 0x2, P0 ;  /* 0x0000000304037211 */ /* 0x000fca00000f1405 */
[----:B------:R0:W5:Y:S04]  /*f0d0*/  LDG.E R4, desc[UR6][R2.64] ;  /* 0x0000000602047981 */ /* 0x000168000c1e1900 */
.L_x_2314:
[----:B0-----:R-:W-:Y:S01]  /*f0e0*/  IMAD R2, R0, 0x8, R17 ;  /* 0x0000000800027824 */ /* 0x001fe200078e0211 */
[----:B------:R-:W-:Y:S01]  /*f0f0*/  SHF.L.U32 R3, R9, 0x1f, RZ ;  /* 0x0000001f09037819 */ /* 0x000fe200000006ff */
[----:B------:R-:W-:Y:S03]  /*f100*/  BSSY B1, `(.L_x_2315) ;  /* 0x0000003000017945 */ /* 0x000fe60003800000 */
[----:B------:R-:W0:Y:S02]  /*f110*/  SYNCS.PHASECHK.TRANS64.TRYWAIT P0, [R2+URZ+0x34840], R3 ;  /* 0x03484003020075a7 */ /* 0x000e24000800017f */
[----:B0-----:R-:W-:Y:S05]  /*f120*/  @!P0 BRA `(.L_x_2316) ;  /* 0x0000003400cc8947 */ /* 0x001fea0003800000 */
.L_x_2413:
[----:B------:R-:W-:Y:S05]  /*f130*/  BSYNC B1 ;  /* 0x0000000000017941 */ /* 0x000fea0003800000 */
.L_x_2315:
        /* <DEDUP_REMOVED lines=12> */
.L_x_2318:
[----:B------:R-:W-:Y:S05]  /*f200*/  BSYNC B1 ;  /* 0x0000000000017941 */ /* 0x000fea0003800000 */
.L_x_2317:
[----:B------:R-:W-:Y:S01]  /*f210*/  IMAD.MOV.U32 R10, RZ, RZ, RZ ;  /* 0x000000ffff0a7224 */ /* 0x000fe200078e00ff */
[----:B------:R-:W-:Y:S01]  /*f220*/  R2UR UR11, R8 ;  /* 0x00000000080b72ca */ /* 0x000fe200000e0000 */
[----:B0-----:R-:W-:Y:S01]  /*f230*/  IMAD R3, R0, 0xc000, R17 ;  /* 0x0000c00000037824 */ /* 0x001fe200078e0211 */
[----:B------:R-:W-:Y:S01]  /*f240*/  UIADD3 UR4, UP0, UR38, 0x370, URZ ;  /* 0x0000037026047890 */ /* 0x000fe2000ff1e03f */
[----:B------:R-:W-:Y:S01]  /*f250*/  PLOP3.LUT P0, PT, PT, PT, PT, 0x80, 0x0 ;  /* 0x000000000000781c */ /* 0x000fe20003f0f070 */
[----:B------:R-:W-:Y:S01]  /*f260*/  VIADD R2, R2, 0x34830 ;  /* 0x0003483002027836 */ /* 0x000fe20000000000 */
[----:B------:R-:W-:Y:S01]  /*f270*/  R2UR UR10, R10 ;  /* 0x000000000a0a72ca */ /* 0x000fe200000e0000 */
[----:B------:R-:W-:Y:S01]  /*f280*/  VIADD R5, R3, 0x1c400 ;  /* 0x0001c40003057836 */ /* 0x000fe20000000000 */
[----:B------:R-:W-:Y:S01]  /*f290*/  UIADD3.X UR5, URZ, UR39, URZ, UP0, !UPT ;  /* 0x000000273f057290 */ /* 0x000fe200087fe43f */
[----:B------:R-:W-:Y:S01]  /*f2a0*/  UMOV UR6, 0x0 ;  /* 0x0000000000067882 */ /* 0x000fe20000000000 */
[----:B------:R-:W-:-:S04]  /*f2b0*/  UMOV UR7, 0x14f00000 ;  /* 0x14f0000000077882 */ /* 0x000fc80000000000 */
[----:B------:R-:W-:-:S12]  /*f2c0*/  USHF.L.U32 UR11, UR11, 0x7, URZ ;  /* 0x000000070b0b7899 */ /* 0x000fd8000800063f */
.L_x_2319:
[----:B------:R-:W-:-:S13]  /*f2d0*/  @P0 ELECT P2, URZ, PT ;  /* 0x00000000003f082f */ /* 0x000fda0003840000 */
[----:B-----5:R-:W-:Y:S01]  /*f2e0*/  @P2 R2UR UR13, R4 ;  /* 0x00000000040d22ca */ /* 0x020fe200000e0000 */
[----:B------:R-:W-:Y:S01]  /*f2f0*/  UMOV UR12, UR36 ;  /* 0x00000024000c7c82 */ /* 0x000fe20008000000 */
        /* <DEDUP_REMOVED lines=12> */
.L_x_2320:
[----:B------:R-:W-:-:S13]  /*f3c0*/  @P0 ELECT P2, URZ, PT ;  /* 0x00000000003f082f */ /* 0x000fda0003840000 */
[----:B------:R-:W-:Y:S01]  /*f3d0*/  @P2 R2UR UR13, R4 ;  /* 0x00000000040d22ca */ /* 0x000fe200000e0000 */
[----:B------:R-:W-:Y:S01]  /*f3e0*/  UMOV UR12, UR36 ;  /* 0x00000024000c7c82 */ /* 0x000fe20008000000 */
        /* <DEDUP_REMOVED lines=11> */
.L_x_2321:
        /* <DEDUP_REMOVED lines=15> */
.L_x_2414:
[----:B------:R-:W-:Y:S05]  /*f590*/  BSYNC B1 ;  /* 0x0000000000017941 */ /* 0x000fea0003800000 */
.L_x_2322:
[----:B------:R-:W-:Y:S01]  /*f5a0*/  BSSY B1, `(.L_x_2324) ;  /* 0x000000c000017945 */ /* 0x000fe20003800000 */
[----:B------:R-:W-:Y:S02]  /*f5b0*/  IMAD.MOV.U32 R12, RZ, RZ, 0x0 ;  /* 0x00000000ff0c7424 */ /* 0x000fe400078e00ff */
[----:B------:R-:W-:Y:S01]  /*f5c0*/  IMAD.MOV.U32 R13, RZ, RZ, 0x14f00000 ;  /* 0x14f00000ff0d7424 */ /* 0x000fe200078e00ff */
[----:B------:R-:W-:Y:S06]  /*f5d0*/  @P1 BRA `(.L_x_2325) ;  /* 0x0000000000201947 */ /* 0x000fec0003800000 */
[----:B------:R-:W1:Y:S01]  /*f5e0*/  S2R R5, SR_TID.X ;  /* 0x0000000000057919 */ /* 0x000e620000002100 */
[----:B0-----:R-:W-:Y:S01]  /*f5f0*/  IMAD R2, R18, 0x8, R17 ;  /* 0x0000000812027824 */ /* 0x001fe200078e0211 */
[----:B------:R-:W-:-:S04]  /*f600*/  MOV R3, 0x8000 ;  /* 0x0000800000037802 */ /* 0x000fc80000000f00 */
[----:B------:R2:W-:Y:S01]  /*f610*/  SYNCS.ARRIVE.TRANS64 RZ, [R2+URZ+0x34850], R3 ;  /* 0x0348500302ff79a7 */ /* 0x0005e2000800003f */
[----:B-1----:R-:W-:-:S04]  /*f620*/  LOP3.LUT R5, R5, 0x1f, RZ, 0xc0, !PT ;  /* 0x0000001f05057812 */ /* 0x002fc800078ec0ff */
[----:B------:R-:W-:-:S13]  /*f630*/  ISETP.NE.AND P0, PT, R5, RZ, PT ;  /* 0x000000ff0500720c */ /* 0x000fda0003f05270 */
[----:B--2---:R-:W-:Y:S05]  /*f640*/  @!P0 BRA `(.L_x_2325) ;  /* 0x0000000000048947 */ /* 0x004fea0003800000 */
[----:B------:R-:W-:Y:S01]  /*f650*/  BPT.TRAP 0x1 ;  /* 0x000000040000795c */ /* 0x000fe20000300000 */
.L_x_2325:
[----:B------:R-:W-:Y:S05]  /*f660*/  BSYNC B1 ;  /* 0x0000000000017941 */ /* 0x000fea0003800000 */
.L_x_2324:
[----:B------:R-:W-:Y:S01]  /*f670*/  R2UR UR6, R12 ;  /* 0x000000000c0672ca */ /* 0x000fe200000e0000 */
[C-C-:B0-----:R-:W-:Y:S01]  /*f680*/  IMAD R2, R18.reuse, 0x8, R17.reuse ;  /* 0x0000000812027824 */ /* 0x141fe200078e0211 */
[----:B------:R-:W-:Y:S01]  /*f690*/  R2UR UR7, R13 ;  /* 0x000000000d0772ca */ /* 0x000fe200000e0000 */
[----:B------:R-:W-:Y:S01]  /*f6a0*/  IMAD R3, R18, 0x8000, R17 ;  /* 0x0000800012037824 */ /* 0x000fe200078e0211 */
[----:B------:R-:W-:Y:S01]  /*f6b0*/  R2UR UR10, R10 ;  /* 0x000000000a0a72ca */ /* 0x000fe200000e0000 */
[----:B------:R-:W-:Y:S01]  /*f6c0*/  UIADD3 UR4, UP0, UR38, 0x470, URZ ;  /* 0x0000047026047890 */ /* 0x000fe2000ff1e03f */
[----:B------:R-:W-:Y:S01]  /*f6d0*/  PLOP3.LUT P0, PT, PT, PT, PT, 0x80, 0x0 ;  /* 0x000000000000781c */ /* 0x000fe20003f0f070 */
[----:B------:R-:W-:Y:S02]  /*f6e0*/  IMAD.SHL.U32 R5, R19, 0x80, RZ ;  /* 0x0000008013057824 */ /* 0x000fe400078e00ff */
[----:B------:R-:W-:Y:S01]  /*f6f0*/  VIADD R2, R2, 0x34850 ;  /* 0x0003485002027836 */ /* 0x000fe20000000000 */
[----:B------:R-:W-:Y:S01]  /*f700*/  UIADD3.X UR5, URZ, UR39, URZ, UP0, !UPT ;  /* 0x000000273f057290 */ /* 0x000fe200087fe43f */
[----:B------:R-:W-:-:S11]  /*f710*/  VIADD R10, R3, 0x400 ;  /* 0x00000400030a7836 */ /* 0x000fd60000000000 */
.L_x_2326:
        /* <DEDUP_REMOVED lines=15> */
.L_x_2327:
        /* <DEDUP_REMOVED lines=12> */
.L_x_2313:
[----:B------:R-:W-:Y:S05]  /*f8d0*/  BSYNC B0 ;  /* 0x0000000000007941 */ /* 0x000fea0003800000 */
.L_x_2312:
[----:B------:R0:W-:Y:S01]  /*f8e0*/  STL [R1+0x4], R9 ;  /* 0x0000040901007387 */ /* 0x0001e20000100800 */
[----:B------:R-:W-:Y:S01]  /*f8f0*/  UIADD3 UR4, UR41, -0x3, URZ ;  /* 0xfffffffd29047890 */ /* 0x000fe2000fffe03f */
[----:B------:R-:W-:-:S05]  /*f900*/  IMAD.MOV.U32 R18, RZ, RZ, R0 ;  /* 0x000000ffff127224 */ /* 0x000fca00078e0000 */
[----:B------:R-:W-:-:S07]  /*f910*/  IMAD.U32 R0, RZ, RZ, UR4 ;  /* 0x00000004ff007e24 */ /* 0x000fce000f8e00ff */
.L_x_2311:
[----:B------:R-:W-:Y:S01]  /*f920*/  ISETP.NE.AND P0, PT, R7, RZ, PT ;  /* 0x000000ff0700720c */ /* 0x000fe20003f05270 */
[----:B------:R-:W-:-:S12]  /*f930*/  BSSY B0, `(.L_x_2310) ;  /* 0x000014d000007945 */ /* 0x000fd80003800000 */
[----:B------:R-:W-:Y:S05]  /*f940*/  @!P0 BRA `(.L_x_2328) ;  /* 0x00000014002c8947 */ /* 0x000fea0003800000 */
[----:B------:R-:W-:-:S07]  /*f950*/  IMAD.MOV.U32 R8, RZ, RZ, R16 ;  /* 0x000000ffff087224 */ /* 0x000fce00078e0010 */
.L_x_2361:
        /* <DEDUP_REMOVED lines=8> */
[----:B--2---:R-:W-:Y:S02]  /*f9e0*/  ISETP.NE.AND P1, PT, R3, RZ, PT ;  /* 0x000000ff0300720c */ /* 0x004fe40003f25270 */
[----:B---3--:R-:W-:-:S11]  /*f9f0*/  LOP3.LUT R5, R2, R5, RZ, 0x3c, !PT ;  /* 0x0000000502057212 */ /* 0x008fd600078e3cff */
[----:B-1----:R-:W-:Y:S05]  /*fa00*/  @!P1 BRA `(.L_x_2330) ;  /* 0x0000000800609947 */ /* 0x002fea0003800000 */
[----:B------:R-:W2:Y:S01]  /*fa10*/  LDL R2, [R1+0x10] ;  /* 0x0000100001027983 */ /* 0x000ea20000100800 */
[----:B------:R-:W-:Y:S01]  /*fa20*/  IMAD.MOV.U32 R7, RZ, RZ, R0 ;  /* 0x000000ffff077224 */ /* 0x000fe200078e0000 */
[----:B--2---:R-:W-:-:S13]  /*fa30*/  ISETP.NE.AND P1, PT, R2, RZ, PT ;  /* 0x000000ff0200720c */ /* 0x004fda0003f25270 */
[----:B------:R-:W-:Y:S05]  /*fa40*/  @!P1 BRA `(.L_x_2331) ;  /* 0x0000000000549947 */ /* 0x000fea0003800000 */
[----:B------:R-:W2:Y:S01]  /*fa50*/  LDL R10, [R1+0x8] ;  /* 0x00000800010a7983 */ /* 0x000ea20000100800 */
[----:B------:R-:W1:Y:S01]  /*fa60*/  LDC R8, c[0x0][0x43c] ;  /* 0x00010f00ff087b82 */ /* 0x000e620000000800 */
[----:B------:R-:W-:Y:S02]  /*fa70*/  ULDC.64 UR4, c[0x0][0x428] ;  /* 0x00010a0000047ab9 */ /* 0x000fe40000000a00 */
[----:B0-----:R-:W3:Y:S01]  /*fa80*/  LDL R9, [R1] ;  /* 0x0000000001097983 */ /* 0x001ee20000100800 */
[----:B------:R-:W-:Y:S01]  /*fa90*/  ULDC.64 UR6, c[0x0][0x208] ;  /* 0x0000820000067ab9 */ /* 0x000fe20000000a00 */
[----:B-1----:R-:W-:-:S13]  /*faa0*/  ISETP.NE.AND P0, PT, R8, 0x1, PT ;  /* 0x000000010800780c */ /* 0x002fda0003f05270 */
[----:B------:R-:W0:Y:S02]  /*fab0*/  @P0 LDC.64 R2, c[0x0][0x440] ;  /* 0x00011000ff020b82 */ /* 0x000e240000000a00 */
[----:B0-----:R-:W-:Y:S01]  /*fac0*/  @P0 IMAD.HI.U32 R7, R0, R2, RZ ;  /* 0x0000000200070227 */ /* 0x001fe200078e00ff */
[----:B------:R-:W-:-:S04]  /*fad0*/  MOV R2, R0 ;  /* 0x0000000000027202 */ /* 0x000fc80000000f00 */
        /* <DEDUP_REMOVED lines=12> */
.L_x_2331:
[----:B------:R-:W-:Y:S01]  /*fba0*/  IMAD R3, R4, 0x8, R17 ;  /* 0x0000000804037824 */ /* 0x000fe200078e0211 */
[----:B------:R-:W-:Y:S01]  /*fbb0*/  SHF.L.U32 R2, R5, 0x1f, RZ ;  /* 0x0000001f05027819 */ /* 0x000fe200000006ff */
[----:B------:R-:W-:Y:S03]  /*fbc0*/  BSSY B2, `(.L_x_2332) ;  /* 0x0000003000027945 */ /* 0x000fe60003800000 */
[----:B------:R-:W2:Y:S02]  /*fbd0*/  SYNCS.PHASECHK.TRANS64.TRYWAIT P0, [R3+URZ+0x34840], R2 ;  /* 0x03484002030075a7 */ /* 0x000ea4000800017f */
[----:B--2---:R-:W-:Y:S05]  /*fbe0*/  @!P0 BRA `(.L_x_2333) ;  /* 0x0000002c00448947 */ /* 0x004fea0003800000 */
.L_x_2415:
[----:B------:R-:W-:Y:S05]  /*fbf0*/  BSYNC B2 ;  /* 0x0000000000027941 */ /* 0x000fea0003800000 */
.L_x_2332:
        /* <DEDUP_REMOVED lines=12> */
.L_x_2335:
[----:B------:R-:W-:Y:S05]  /*fcc0*/  BSYNC B2 ;  /* 0x0000000000027941 */ /* 0x000fea0003800000 */
.L_x_2334:
[----:B------:R-:W-:Y:S01]  /*fcd0*/  IMAD.MOV.U32 R12, RZ, RZ, RZ ;  /* 0x000000ffff0c7224 */ /* 0x000fe200078e00ff */
[----:B------:R-:W-:Y:S01]  /*fce0*/  UIADD3 UR4, UP0, UR38, 0x370, URZ ;  /* 0x0000037026047890 */ /* 0x000fe2000ff1e03f */
[----:B------:R-:W-:Y:S01]  /*fcf0*/  IMAD R9, R4, 0xc000, R17 ;  /* 0x0000c00004097824 */ /* 0x000fe200078e0211 */
[----:B------:R-:W-:Y:S01]  /*fd00*/  PLOP3.LUT P0, PT, PT, PT, PT, 0x80, 0x0 ;  /* 0x000000000000781c */ /* 0x000fe20003f0f070 */
[----:B--2---:R-:W-:Y:S01]  /*fd10*/  VIADD R3, R3, 0x34830 ;  /* 0x0003483003037836 */ /* 0x004fe20000000000 */
[----:B------:R-:W-:Y:S01]  /*fd20*/  R2UR UR10, R12 ;  /* 0x000000000c0a72ca */ /* 0x000fe200000e0000 */
[----:B------:R-:W-:Y:S01]  /*fd30*/  IMAD.SHL.U32 R2, R7, 0x80, RZ ;  /* 0x0000008007027824 */ /* 0x000fe200078e00ff */
[----:B------:R-:W-:Y:S01]  /*fd40*/  UIADD3.X UR5, URZ, UR39, URZ, UP0, !UPT ;  /* 0x000000273f057290 */ /* 0x000fe200087fe43f */
[----:B------:R-:W-:Y:S01]  /*fd50*/  VIADD R10, R9, 0x1c400 ;  /* 0x0001c400090a7836 */ /* 0x000fe20000000000 */
[----:B------:R-:W-:Y:S01]  /*fd60*/  UMOV UR6, 0x0 ;  /* 0x0000000000067882 */ /* 0x000fe20000000000 */
[----:B------:R-:W-:-:S10]  /*fd70*/  UMOV UR7, 0x14f00000 ;  /* 0x14f0000000077882 */ /* 0x000fd40000000000 */
.L_x_2336:
        /* <DEDUP_REMOVED lines=16> */
.L_x_2337:
        /* <DEDUP_REMOVED lines=15> */
.L_x_2338:
        /* <DEDUP_REMOVED lines=16> */
.L_x_2416:
[----:B------:R-:W-:Y:S05]  /*10070*/  BSYNC B2 ;  /* 0x0000000000027941 */ /* 0x000fea0003800000 */
.L_x_2339:
[----:B------:R-:W-:Y:S01]  /*10080*/  BSSY B2, `(.L_x_2341) ;  /* 0x000000b000027945 */ /* 0x000fe20003800000 */
[----:B------:R-:W-:Y:S01]  /*10090*/  IMAD.MOV.U32 R10, RZ, RZ, 0x0 ;  /* 0x00000000ff0a7424 */ /* 0x000fe200078e00ff */
[----:B------:R-:W-:Y:S02]  /*100a0*/  MOV R11, 0x14f00000 ;  /* 0x14f00000000b7802 */ /* 0x000fe40000000f00 */
        /* <DEDUP_REMOVED lines=8> */
.L_x_2342:
[----:B------:R-:W-:Y:S05]  /*10130*/  BSYNC B2 ;  /* 0x0000000000027941 */ /* 0x000fea0003800000 */
.L_x_2341:
[----:B------:R-:W-:Y:S01]  /*10140*/  R2UR UR10, R12 ;  /* 0x000000000c0a72ca */ /* 0x000fe200000e0000 */
[----:B------:R-:W-:Y:S01]  /*10150*/  IMAD R18, R18, 0x8000, R17 ;  /* 0x0000800012127824 */ /* 0x000fe200078e0211 */
[----:B------:R-:W-:Y:S01]  /*10160*/  R2UR UR6, R10 ;  /* 0x000000000a0672ca */ /* 0x000fe200000e0000 */
[----:B------:R-:W-:Y:S01]  /*10170*/  UIADD3 UR4, UP0, UR38, 0x470, URZ ;  /* 0x0000047026047890 */ /* 0x000fe2000ff1e03f */
[----:B------:R-:W-:Y:S01]  /*10180*/  R2UR UR7, R11 ;  /* 0x000000000b0772ca */ /* 0x000fe200000e0000 */
[----:B0-----:R-:W-:Y:S01]  /*10190*/  IMAD.SHL.U32 R3, R19, 0x80, RZ ;  /* 0x0000008013037824 */ /* 0x001fe200078e00ff */
[----:B------:R-:W-:Y:S01]  /*101a0*/  PLOP3.LUT P0, PT, PT, PT, PT, 0x80, 0x0 ;  /* 0x000000000000781c */ /* 0x000fe20003f0f070 */
[----:B------:R-:W-:Y:S01]  /*101b0*/  VIADD R2, R2, 0x50 ;  /* 0x0000005002027836 */ /* 0x000fe20000000000 */
[----:B------:R-:W-:Y:S01]  /*101c0*/  UIADD3.X UR5, URZ, UR39, URZ, UP0, !UPT ;  /* 0x000000273f057290 */ /* 0x000fe200087fe43f */
[----:B------:R-:W-:-:S11]  /*101d0*/  VIADD R9, R18, 0x400 ;  /* 0x0000040012097836 */ /* 0x000fd60000000000 */
.L_x_2343:
        /* <DEDUP_REMOVED lines=15> */
.L_x_2344:
        /* <DEDUP_REMOVED lines=12> */
.L_x_2330:
[----:B------:R-:W-:Y:S05]  /*10390*/  BSYNC B1 ;  /* 0x0000000000017941 */ /* 0x000fea0003800000 */
.L_x_2329:
        /* <DEDUP_REMOVED lines=8> */
[----:B------:R1:W-:Y:S02]  /*10420*/  STL [R1+0x4], R10 ;  /* 0x0000040a01007387 */ /* 0x0003e40000100800 */
[----:B------:R-:W-:Y:S05]  /*10430*/  @!P1 BRA `(.L_x_2346) ;  /* 0x0000000800609947 */ /* 0x000fea0003800000 */
[----:B------:R-:W2:Y:S01]  /*10440*/  LDL R3, [R1+0x10] ;  /* 0x0000100001037983 */ /* 0x000ea20000100800 */
[----:B------:R-:W-:Y:S01]  /*10450*/  VIADD R7, R0, 0xffffffff ;  /* 0xffffffff00077836 */ /* 0x000fe20000000000 */
[----:B--2---:R-:W-:-:S13]  /*10460*/  ISETP.NE.AND P1, PT, R3, RZ, PT ;  /* 0x000000ff0300720c */ /* 0x004fda0003f25270 */
[----:B------:R-:W-:Y:S05]  /*10470*/  @!P1 BRA `(.L_x_2347) ;  /* 0x0000000000549947 */ /* 0x000fea0003800000 */
[----:B------:R-:W2:Y:S01]  /*10480*/  LDL R12, [R1+0x8] ;  /* 0x00000800010c7983 */ /* 0x000ea20000100800 */
[----:B0-----:R-:W0:Y:S01]  /*10490*/  LDC R9, c[0x0][0x43c] ;  /* 0x00010f00ff097b82 */ /* 0x001e220000000800 */
[----:B------:R-:W-:Y:S02]  /*104a0*/  ULDC.64 UR4, c[0x0][0x428] ;  /* 0x00010a0000047ab9 */ /* 0x000fe40000000a00 */
[----:B------:R-:W3:Y:S01]  /*104b0*/  LDL R11, [R1] ;  /* 0x00000000010b7983 */ /* 0x000ee20000100800 */
        /* <DEDUP_REMOVED lines=17> */
.L_x_2347:
[----:B------:R-:W-:Y:S01]  /*105d0*/  LEA R2, R18, R17, 0x3 ;  /* 0x0000001112027211 */ /* 0x000fe200078e18ff */
[----:B------:R-:W-:Y:S01]  /*105e0*/  BSSY B2, `(.L_x_2348) ;  /* 0x0000004000027945 */ /* 0x000fe20003800000 */
[----:B------:R-:W-:-:S04]  /*105f0*/  SHF.L.U32 R3, R10, 0x1f, RZ ;  /* 0x0000001f0a037819 */ /* 0x000fc800000006ff */
[----:B------:R-:W3:Y:S02]  /*10600*/  SYNCS.PHASECHK.TRANS64.TRYWAIT P0, [R2+URZ+0x34840], R3 ;  /* 0x03484003020075a7 */ /* 0x000ee4000800017f */
[----:B---3--:R-:W-:Y:S05]  /*10610*/  @!P0 BRA `(.L_x_2349) ;  /* 0x0000002000e08947 */ /* 0x008fea0003800000 */
.L_x_2417:
[----:B------:R-:W-:Y:S05]  /*10620*/  BSYNC B2 ;  /* 0x0000000000027941 */ /* 0x000fea0003800000 */
.L_x_2348:
[----:B0-2---:R-:W0:Y:S01]  /*10630*/  S2R R9, SR_TID.X ;  /* 0x0000000000097919 */ /* 0x005e220000002100 */
[----:B------:R-:W-:Y:S01]  /*10640*/  BSSY B2, `(.L_x_2350) ;  /* 0x000000b000027945 */ /* 0x000fe20003800000 */
[----:B0-----:R-:W-:-:S04]  /*10650*/  LOP3.LUT R9, R9, 0x7f, RZ, 0xc0, !PT ;  /* 0x0000007f09097812 */ /* 0x001fc800078ec0ff */
[----:B------:R-:W-:-:S13]  /*10660*/  ISETP.NE.AND P1, PT, R9, RZ, PT ;  /* 0x000000ff0900720c */ /* 0x000fda0003f25270 */
[----:B------:R-:W-:Y:S05]  /*10670*/  @P1 BRA `(.L_x_2351) ;  /* 0x00000000001c1947 */ /* 0x000fea0003800000 */
[----:B------:R-:W0:Y:S01]  /*10680*/  S2R R9, SR_TID.X ;  /* 0x0000000000097919 */ /* 0x000e220000002100 */
[----:B---3--:R-:W-:-:S04]  /*10690*/  IMAD.MOV.U32 R3, RZ, RZ, 0xc000 ;  /* 0x0000c000ff037424 */ /* 0x008fc800078e00ff */
[----:B------:R2:W-:Y:S01]  /*106a0*/  SYNCS.ARRIVE.TRANS64 RZ, [R2+URZ+0x34830], R3 ;  /* 0x0348300302ff79a7 */ /* 0x0005e2000800003f */
[----:B0-----:R-:W-:-:S04]  /*106b0*/  LOP3.LUT R9, R9, 0x1f, RZ, 0xc0, !PT ;  /* 0x0000001f09097812 */ /* 0x001fc800078ec0ff */
[----:B------:R-:W-:-:S13]  /*106c0*/  ISETP.NE.AND P0, PT, R9, RZ, PT ;  /* 0x000000ff0900720c */ /* 0x000fda0003f05270 */
[----:B--2---:R-:W-:Y:S05]  /*106d0*/  @!P0 BRA `(.L_x_2351) ;  /* 0x0000000000048947 */ /* 0x004fea0003800000 */
[----:B------:R-:W-:Y:S01]  /*106e0*/  BPT.TRAP 0x1 ;  /* 0x000000040000795c */ /* 0x000fe20000300000 */
.L_x_2351:
[----:B------:R-:W-:Y:S05]  /*106f0*/  BSYNC B2 ;  /* 0x0000000000027941 */ /* 0x000fea0003800000 */
.L_x_2350:
[----:B------:R-:W-:Y:S01]  /*10700*/  IMAD.MOV.U32 R12, RZ, RZ, RZ ;  /* 0x000000ffff0c7224 */ /* 0x000fe200078e00ff */
[----:B------:R-:W-:Y:S01]  /*10710*/  UIADD3 UR4, UP0, UR38, 0x370, URZ ;  /* 0x0000037026047890 */ /* 0x000fe2000ff1e03f */
[C---:B---3--:R-:W-:Y:S01]  /*10720*/  IMAD R3, R18.reuse, 0x8, R6 ;  /* 0x0000000812037824 */ /* 0x048fe200078e0206 */
[----:B------:R-:W-:Y:S01]  /*10730*/  PLOP3.LUT P0, PT, PT, PT, PT, 0x80, 0x0 ;  /* 0x000000000000781c */ /* 0x000fe20003f0f070 */
[----:B------:R-:W-:Y:S01]  /*10740*/  IMAD R9, R18, 0xc000, R17 ;  /* 0x0000c00012097824 */ /* 0x000fe200078e0211 */
[----:B------:R-:W-:Y:S01]  /*10750*/  R2UR UR10, R12 ;  /* 0x000000000c0a72ca */ /* 0x000fe200000e0000 */
[----:B------:R-:W-:Y:S01]  /*10760*/  VIADD R3, R3, 0x30 ;  /* 0x0000003003037836 */ /* 0x000fe20000000000 */
[----:B------:R-:W-:Y:S01]  /*10770*/  UIADD3.X UR5, URZ, UR39, URZ, UP0, !UPT ;  /* 0x000000273f057290 */ /* 0x000fe200087fe43f */
[----:B------:R-:W-:Y:S01]  /*10780*/  IMAD.SHL.U32 R2, R7, 0x80, RZ ;  /* 0x0000008007027824 */ /* 0x000fe200078e00ff */
[----:B------:R-:W-:Y:S01]  /*10790*/  UMOV UR6, 0x0 ;  /* 0x0000000000067882 */ /* 0x000fe20000000000 */
[----:B-1----:R-:W-:Y:S01]  /*107a0*/  VIADD R10, R9, 0x1c400 ;  /* 0x0001c400090a7836 */ /* 0x002fe20000000000 */
[----:B------:R-:W-:-:S09]  /*107b0*/  UMOV UR7, 0x14f00000 ;  /* 0x14f0000000077882 */ /* 0x000fd20000000000 */
.L_x_2352:
        /* <DEDUP_REMOVED lines=16> */
.L_x_2353:
        /* <DEDUP_REMOVED lines=15> */
.L_x_2354:
        /* <DEDUP_REMOVED lines=15> */
.L_x_2418:
[----:B------:R-:W-:Y:S05]  /*10aa0*/  BSYNC B2 ;  /* 0x0000000000027941 */ /* 0x000fea0003800000 */
.L_x_2355:
        /* <DEDUP_REMOVED lines=11> */
.L_x_2358:
[----:B------:R-:W-:Y:S05]  /*10b60*/  BSYNC B2 ;  /* 0x0000000000027941 */ /* 0x000fea0003800000 */
.L_x_2357:
[----:B------:R-:W-:Y:S01]  /*10b70*/  R2UR UR10, R12 ;  /* 0x000000000c0a72ca */ /* 0x000fe200000e0000 */
[----:B------:R-:W-:Y:S01]  /*10b80*/  UIADD3 UR4, UP0, UR38, 0x470, URZ ;  /* 0x0000047026047890 */ /* 0x000fe2000ff1e03f */
[----:B------:R-:W-:Y:S01]  /*10b90*/  R2UR UR6, R10 ;  /* 0x000000000a0672ca */ /* 0x000fe200000e0000 */
[----:B------:R-:W-:Y:S01]  /*10ba0*/  IMAD.SHL.U32 R3, R19, 0x80, RZ ;  /* 0x0000008013037824 */ /* 0x000fe200078e00ff */
[----:B------:R-:W-:Y:S01]  /*10bb0*/  R2UR UR7, R11 ;  /* 0x000000000b0772ca */ /* 0x000fe200000e0000 */
[----:B0-----:R-:W-:Y:S01]  /*10bc0*/  VIADD R2, R2, 0x50 ;  /* 0x0000005002027836 */ /* 0x001fe20000000000 */
[----:B------:R-:W-:Y:S01]  /*10bd0*/  LEA R4, R4, R17, 0xf ;  /* 0x0000001104047211 */ /* 0x000fe200078e78ff */
[----:B------:R-:W-:Y:S01]  /*10be0*/  UIADD3.X UR5, URZ, UR39, URZ, UP0, !UPT ;  /* 0x000000273f057290 */ /* 0x000fe200087fe43f */
[----:B------:R-:W-:-:S03]  /*10bf0*/  PLOP3.LUT P0, PT, PT, PT, PT, 0x80, 0x0 ;  /* 0x000000000000781c */ /* 0x000fc60003f0f070 */
[----:B------:R-:W-:-:S10]  /*10c00*/  VIADD R5, R4, 0x400 ;  /* 0x0000040004057836 */ /* 0x000fd40000000000 */
.L_x_2359:
        /* <DEDUP_REMOVED lines=15> */
.L_x_2360:
        /* <DEDUP_REMOVED lines=12> */
.L_x_2346:
[----:B------:R-:W-:Y:S05]  /*10dc0*/  BSYNC B1 ;  /* 0x0000000000017941 */ /* 0x000fea0003800000 */
.L_x_2345:
[C---:B------:R-:W-:Y:S01]  /*10dd0*/  ISETP.GT.AND P0, PT, R0.reuse, 0x1, PT ;  /* 0x000000010000780c */ /* 0x040fe20003f04270 */
[----:B------:R-:W-:-:S12]  /*10de0*/  VIADD R0, R0, 0xfffffffe ;  /* 0xfffffffe00007836 */ /* 0x000fd80000000000 */
[----:B------:R-:W-:Y:S05]  /*10df0*/  @P0 BRA `(.L_x_2361) ;  /* 0xffffffe800d80947 */ /* 0x000fea000383ffff */
.L_x_2328:
[----:B------:R-:W-:Y:S05]  /*10e00*/  BSYNC B0 ;  /* 0x0000000000007941 */ /* 0x000fea0003800000 */
.L_x_2310:
[----:B0-----:R-:W0:Y:S01]  /*10e10*/  S2R R0, SR_TID.X ;  /* 0x0000000000007919 */ /* 0x001e220000002100 */
[----:B------:R-:W-:Y:S01]  /*10e20*/  BSSY B0, `(.L_x_2362) ;  /* 0x0000012000007945 */ /* 0x000fe20003800000 */
[----:B0-----:R-:W-:-:S04]  /*10e30*/  LOP3.LUT R6, R0, 0x7f, RZ, 0xc0, !PT ;  /* 0x0000007f00067812 */ /* 0x001fc800078ec0ff */
[----:B------:R-:W-:-:S13]  /*10e40*/  ISETP.NE.AND P1, PT, R6, RZ, PT ;  /* 0x000000ff0600720c */ /* 0x000fda0003f25270 */
[----:B------:R-:W-:Y:S05]  /*10e50*/  @P1 BRA `(.L_x_2363) ;  /* 0x0000000000381947 */ /* 0x000fea0003800000 */
[----:B------:R-:W0:Y:S01]  /*10e60*/  S2R R3, SR_LANEID ;  /* 0x0000000000037919 */ /* 0x000e220000000000 */
[----:B------:R-:W-:Y:S01]  /*10e70*/  VOTEU.ANY UR4, UPT, PT ;  /* 0x0000000000047886 */ /* 0x000fe200038e0100 */
[----:B------:R-:W2:Y:S01]  /*10e80*/  LDC.64 R4, c[0x0][0xc80] ;  /* 0x00032000ff047b82 */ /* 0x000ea20000000a00 */
[----:B------:R-:W0:Y:S01]  /*10e90*/  FLO.U32 R0, UR4 ;  /* 0x0000000400007d00 */ /* 0x000e2200080e0000 */
[----:B------:R-:W-:-:S07]  /*10ea0*/  ULDC.64 UR6, c[0x0][0x208] ;  /* 0x0000820000067ab9 */ /* 0x000fce0000000a00 */
[----:B------:R-:W2:Y:S01]  /*10eb0*/  POPC R2, UR4 ;  /* 0x0000000400027d09 */ /* 0x000ea20008000000 */
[----:B0-----:R-:W-:-:S13]  /*10ec0*/  ISETP.EQ.U32.AND P0, PT, R0, R3, PT ;  /* 0x000000030000720c */ /* 0x001fda0003f02070 */
[----:B--2---:R-:W2:Y:S01]  /*10ed0*/  @P0 ATOMG.E.ADD.STRONG.GPU PT, R5, desc[UR6][R4.64], R2 ;  /* 0x00000002040509a8 */ /* 0x004ea200081ee1c6 */
[----:B------:R-:W0:Y:S02]  /*10ee0*/  S2R R3, SR_LTMASK ;  /* 0x0000000000037919 */ /* 0x000e240000003900 */
[----:B0-----:R-:W-:-:S06]  /*10ef0*/  LOP3.LUT R3, R3, UR4, RZ, 0xc0, !PT ;  /* 0x0000000403037c12 */ /* 0x001fcc000f8ec0ff */
[----:B------:R-:W0:Y:S01]  /*10f00*/  POPC R3, R3 ;  /* 0x0000000300037309 */ /* 0x000e220000000000 */
[----:B--2---:R-:W0:Y:S02]  /*10f10*/  SHFL.IDX PT, R0, R5, R0, 0x1f ;  /* 0x00001f0005007589 */ /* 0x004e2400000e0000 */
[----:B0-----:R-:W-:-:S05]  /*10f20*/  IADD3 R0, R0, UR43, R3 ;  /* 0x0000002b00007c10 */ /* 0x001fca000fffe003 */
[----:B------:R0:W-:Y:S02]  /*10f30*/  STL [R1+0x18], R0 ;  /* 0x0000180001007387 */ /* 0x0001e40000100800 */
.L_x_2363:
[----:B------:R-:W-:Y:S05]  /*10f40*/  BSYNC B0 ;  /* 0x0000000000007941 */ /* 0x000fea0003800000 */
.L_x_2362:
[----:B0-----:R-:W2:Y:S01]  /*10f50*/  LDL.LU R0, [R1+0xc] ;  /* 0x00000c0001007983 */ /* 0x001ea20000300800 */
[----:B------:R-:W-:Y:S01]  /*10f60*/  BSSY B0, `(.L_x_2364) ;  /* 0x0000038000007945 */ /* 0x000fe20003800000 */
[----:B--2---:R-:W-:-:S13]  /*10f70*/  ISETP.NE.AND P0, PT, R0, RZ, PT ;  /* 0x000000ff0000720c */ /* 0x004fda0003f05270 */
        /* <DEDUP_REMOVED lines=8> */
.L_x_2419:
[----:B------:R-:W-:Y:S05]  /*11000*/  BSYNC B1 ;  /* 0x0000000000017941 */ /* 0x000fea0003800000 */
.L_x_2366:
        /* <DEDUP_REMOVED lines=9> */
.L_x_2369:
[----:B------:R-:W-:Y:S05]  /*110a0*/  BSYNC B1 ;  /* 0x0000000000017941 */ /* 0x000fea0003800000 */
.L_x_2368:
[----:B------:R-:W-:Y:S01]  /*110b0*/  IMAD R2, R18, 0x8000, R17 ;  /* 0x0000800012027824 */ /* 0x000fe200078e0211 */
[----:B------:R-:W-:Y:S01]  /*110c0*/  UIADD3 UR4, UP0, UR38, 0x470, URZ ;  /* 0x0000047026047890 */ /* 0x000fe2000ff1e03f */
[----:B------:R-:W-:Y:S01]  /*110d0*/  IMAD.SHL.U32 R19, R19, 0x80, RZ ;  /* 0x0000008013137824 */ /* 0x000fe200078e00ff */
[----:B------:R-:W-:Y:S01]  /*110e0*/  PLOP3.LUT P0, PT, PT, PT, PT, 0x80, 0x0 ;  /* 0x000000000000781c */ /* 0x000fe20003f0f070 */
[----:B0-----:R-:W-:Y:S01]  /*110f0*/  VIADD R0, R0, 0x34850 ;  /* 0x0003485000007836 */ /* 0x001fe20000000000 */
[----:B------:R-:W-:Y:S01]  /*11100*/  UIADD3.X UR5, URZ, UR39, URZ, UP0, !UPT ;  /* 0x000000273f057290 */ /* 0x000fe200087fe43f */
[----:B------:R-:W-:Y:S01]  /*11110*/  VIADD R3, R2, 0x400 ;  /* 0x0000040002037836 */ /* 0x000fe20000000000 */
[----:B------:R-:W-:Y:S01]  /*11120*/  UMOV UR6, 0x0 ;  /* 0x0000000000067882 */ /* 0x000fe20000000000 */
[----:B------:R-:W-:Y:S01]  /*11130*/  UMOV UR7, 0x14f00000 ;  /* 0x14f0000000077882 */ /* 0x000fe20000000000 */
[----:B------:R-:W-:-:S08]  /*11140*/  UMOV UR10, URZ ;  /* 0x0000003f000a7c82 */ /* 0x000fd00008000000 */
.L_x_2370:
        /* <DEDUP_REMOVED lines=15> */
.L_x_2371:
        /* <DEDUP_REMOVED lines=10> */
.L_x_2365:
[----:B------:R-:W-:Y:S05]  /*112e0*/  BSYNC B0 ;  /* 0x0000000000007941 */ /* 0x000fea0003800000 */
.L_x_2364:
[----:B------:R-:W2:Y:S01]  /*112f0*/  LDL.LU R3, [R1+0x4] ;  /* 0x0000040001037983 */ /* 0x000ea20000300800 */
[----:B------:R-:W-:-:S05]  /*11300*/  VIADD R18, R18, 0x1 ;  /* 0x0000000112127836 */ /* 0x000fca0000000000 */
[----:B------:R-:W-:-:S04]  /*11310*/  ISETP.NE.AND P0, PT, R18, 0x2, PT ;  /* 0x000000021200780c */ /* 0x000fc80003f05270 */
[----:B------:R-:W-:Y:S02]  /*11320*/  SEL R0, RZ, 0x1, P0 ;  /* 0x00000001ff007807 */ /* 0x000fe40000000000 */
[----:B------:R-:W-:Y:S02]  /*11330*/  SEL R18, R18, RZ, P0 ;  /* 0x000000ff12127207 */ /* 0x000fe40000000000 */
[----:B--2---:R-:W-:-:S05]  /*11340*/  LOP3.LUT R3, R3, R0, RZ, 0x3c, !PT ;  /* 0x0000000003037212 */ /* 0x004fca00078e3cff */
[----:B------:R2:W-:Y:S02]  /*11350*/  STL [R1+0x4], R3 ;  /* 0x0000040301007387 */ /* 0x0005e40000100800 */
.L_x_2290:
[----:B------:R-:W-:Y:S05]  /*11360*/  BSYNC B7 ;  /* 0x0000000000077941 */ /* 0x000fea0003800000 */
.L_x_2288:
[----:B0-----:R-:W3:Y:S04]  /*11370*/  LDL R0, [R1+0x20] ;  /* 0x0000200001007983 */ /* 0x001ee80000100800 */
[----:B------:R0:W5:Y:S01]  /*11380*/  LDL R2, [R1+0x18] ;  /* 0x0000180001027983 */ /* 0x0001620000100800 */
[----:B---3--:R-:W-:-:S13]  /*11390*/  ISETP.NE.AND P0, PT, R0, RZ, PT ;  /* 0x000000ff0000720c */ /* 0x008fda0003f05270 */
[----:B0-----:R-:W-:Y:S05]  /*113a0*/  @!P0 BRA `(.L_x_2372) ;  /* 0x0000000000288947 */ /* 0x001fea0003800000 */
[----:B------:R-:W-:Y:S05]  /*113b0*/  WARPSYNC.ALL ;  /* 0x0000000000007948 */ /* 0x000fea0003800000 */
[----:B------:R-:W0:Y:S08]  /*113c0*/  S2UR UR5, SR_CgaCtaId ;  /* 0x00000000000579c3 */ /* 0x000e300000008800 */
[----:B------:R-:W-:Y:S06]  /*113d0*/  BAR.SYNC.DEFER_BLOCKING 0x5, 0x180 ;  /* 0x0146000000007b1d */ /* 0x000fec0000010000 */
[----:B------:R-:W-:-:S02]  /*113e0*/  UMOV UR4, 0x400 ;  /* 0x0000040000047882 */ /* 0x000fc40000000000 */
[----:B0-----:R-:W-:-:S06]  /*113f0*/  ULEA UR4, UR5, UR4, 0x18 ;  /* 0x0000000405047291 */ /* 0x001fcc000f8ec03f */
[----:B------:R-:W-:-:S05]  /*11400*/  IMAD.U32 R17, RZ, RZ, UR4 ;  /* 0x00000004ff117e24 */ /* 0x000fca000f8e00ff */
[----:B-----5:R-:W0:Y:S04]  /*11410*/  LDS R2, [R17+0x348d0] ;  /* 0x0348d00011027984 */ /* 0x020e280000000800 */
[----:B0-----:R0:W-:Y:S01]  /*11420*/  STL [R1+0x18], R2 ;  /* 0x0000180201007387 */ /* 0x0011e20000100800 */
[----:B------:R-:W-:Y:S06]  /*11430*/  BAR.ARV 0x4, 0x180 ;  /* 0x0106000000007b1d */ /* 0x000fec0000002000 */
[----:B------:R-:W-:Y:S05]  /*11440*/  BRA `(.L_x_2373) ;  /* 0x00000000002c7947 */ /* 0x000fea0003800000 */
.L_x_2372:
[----:B------:R-:W-:-:S03]  /*11450*/  UMOV UR4, 0xffffffff ;  /* 0xffffffff00047882 */ /* 0x000fc60000000000 */
[----:B------:R-:W-:Y:S05]  /*11460*/  BRA.DIV UR4, `(.L_x_2374) ;  /* 0x0000001604887947 */ /* 0x000fea000b800000 */
[----:B-----5:R0:W3:Y:S02]  /*11470*/  SHFL.IDX PT, R14, R2, RZ, 0x1f ;  /* 0x00001fff020e7589 */ /* 0x0200e400000e0000 */
.L_x_2422:
[----:B--2---:R-:W2:Y:S01]  /*11480*/  @!P1 S2R R3, SR_CgaCtaId ;  /* 0x0000000000039919 */ /* 0x004ea20000008800 */
[----:B------:R-:W-:Y:S05]  /*11490*/  WARPSYNC.ALL ;  /* 0x0000000000007948 */ /* 0x000fea0003800000 */
[----:B------:R-:W-:Y:S01]  /*114a0*/  BAR.SYNC.DEFER_BLOCKING 0x4, 0x180 ;  /* 0x0106000000007b1d */ /* 0x000fe20000010000 */
[----:B------:R-:W-:-:S05]  /*114b0*/  @!P1 MOV R0, 0x400 ;  /* 0x0000040000009802 */ /* 0x000fca0000000f00 */
[----:B---3--:R3:W-:Y:S01]  /*114c0*/  STL [R1+0x18], R14 ;  /* 0x0000180e01007387 */ /* 0x0087e20000100800 */
[----:B--2---:R-:W-:-:S05]  /*114d0*/  @!P1 LEA R17, R3, R0, 0x18 ;  /* 0x0000000003119211 */ /* 0x004fca00078ec0ff */
[----:B------:R3:W-:Y:S01]  /*114e0*/  @!P1 STS [R17+0x348d0], R2 ;  /* 0x0348d00211009388 */ /* 0x0007e20000000800 */
[----:B------:R-:W-:Y:S06]  /*114f0*/  BAR.ARV 0x5, 0x180 ;  /* 0x0146000000007b1d */ /* 0x000fec0000002000 */
.L_x_2373:
[----:B------:R-:W4:Y:S01]  /*11500*/  LDL R0, [R1+0x18] ;  /* 0x0000180001007983 */ /* 0x000f220000100800 */
[----:B------:R-:W-:Y:S02]  /*11510*/  ULDC UR4, c[0x0][0xc38] ;  /* 0x00030e0000047ab9 */ /* 0x000fe40000000800 */
[----:B----4-:R-:W-:-:S13]  /*11520*/  ISETP.GE.AND P0, PT, R0, UR4, PT ;  /* 0x0000000400007c0c */ /* 0x010fda000bf06270 */
[----:B------:R-:W-:Y:S05]  /*11530*/  @!P0 BRA `(.L_x_2375) ;  /* 0xffffffbc000c8947 */ /* 0x000fea000383ffff */
.L_x_2285:
[----:B-1----:R-:W4:Y:S01]  /*11540*/  LDL.LU R0, [R1+0x1c] ;  /* 0x00001c0001007983 */ /* 0x002f220000300800 */
[----:B------:R-:W-:Y:S01]  /*11550*/  BSSY B0, `(.L_x_2376) ;  /* 0x000000b000007945 */ /* 0x000fe20003800000 */
[----:B------:R-:W1:Y:S01]  /*11560*/  S2R R5, SR_CgaCtaId ;  /* 0x0000000000057919 */ /* 0x000e620000008800 */
[----:B----4-:R-:W-:-:S05]  /*11570*/  VIADD R0, R0, 0x1 ;  /* 0x0000000100007836 */ /* 0x010fca0000000000 */
[----:B0--3--:R-:W-:-:S04]  /*11580*/  LEA.HI R2, R0, R0, RZ, 0x1 ;  /* 0x0000000000027211 */ /* 0x009fc800078f08ff */
[----:B--2---:R-:W-:-:S05]  /*11590*/  LOP3.LUT R3, R2, 0xfffffffe, RZ, 0xc0, !PT ;  /* 0xfffffffe02037812 */ /* 0x004fca00078ec0ff */
[----:B------:R-:W-:Y:S01]  /*115a0*/  IMAD.IADD R3, R0, 0x1, -R3 ;  /* 0x0000000100037824 */ /* 0x000fe200078e0a03 */
[----:B------:R-:W-:-:S04]  /*115b0*/  MOV R0, 0x400 ;  /* 0x0000040000007802 */ /* 0x000fc80000000f00 */
[----:B-1----:R-:W-:Y:S02]  /*115c0*/  LEA R0, R5, R0, 0x18 ;  /* 0x0000000005007211 */ /* 0x002fe400078ec0ff */
[----:B------:R-:W-:-:S04]  /*115d0*/  SHF.L.U32 R3, R3, 0x1f, RZ ;  /* 0x0000001f03037819 */ /* 0x000fc800000006ff */
[----:B------:R-:W0:Y:S02]  /*115e0*/  SYNCS.PHASECHK.TRANS64.TRYWAIT P0, [R0+URZ+0x34820], R3 ;  /* 0x03482003000075a7 */ /* 0x000e24000800017f */
[----:B0-----:R-:W-:Y:S05]  /*115f0*/  @!P0 BRA `(.L_x_2377) ;  /* 0x00000014004c8947 */ /* 0x001fea0003800000 */
.L_x_2423:
[----:B------:R-:W-:Y:S05]  /*11600*/  BSYNC B0 ;  /* 0x0000000000007941 */ /* 0x000fea0003800000 */
.L_x_2376:
[----:B------:R-:W-:-:S03]  /*11610*/  UMOV UR4, 0xffffffff ;  /* 0xffffffff00047882 */ /* 0x000fc60000000000 */
[----:B------:R-:W-:Y:S05]  /*11620*/  BRA.DIV UR4, `(.L_x_2378) ;  /* 0x0000001604547947 */ /* 0x000fea000b800000 */
[----:B------:R-:W1:Y:S02]  /*11630*/  S2R R2, SR_TID.X ;  /* 0x0000000000027919 */ /* 0x000e640000002100 */
[----:B-1----:R-:W-:-:S04]  /*11640*/  SHF.R.U32.HI R2, RZ, 0x5, R2 ;  /* 0x00000005ff027819 */ /* 0x002fc80000011602 */
[----:B------:R-:W-:-:S05]  /*11650*/  LOP3.LUT R2, R2, 0x3, RZ, 0xc0, !PT ;  /* 0x0000000302027812 */ /* 0x000fca00078ec0ff */
[----:B------:R1:W2:Y:S02]  /*11660*/  SHFL.IDX PT, R14, R2, RZ, 0x1f ;  /* 0x00001fff020e7589 */ /* 0x0002a400000e0000 */
.L_x_2426:
[----:B--2---:R-:W-:Y:S01]  /*11670*/  ISETP.NE.AND P0, PT, R14, RZ, PT ;  /* 0x000000ff0e00720c */ /* 0x004fe20003f05270 */
[----:B------:R-:W-:-:S12]  /*11680*/  BSSY B0, `(.L_x_2379) ;  /* 0x0000027000007945 */ /* 0x000fd80003800000 */
[----:B------:R-:W-:Y:S05]  /*11690*/  @P0 BRA `(.L_x_2380) ;  /* 0x0000000000940947 */ /* 0x000fea0003800000 */
[----:B------:R-:W-:-:S03]  /*116a0*/  UMOV UR4, 0xffffffff ;  /* 0xffffffff00047882 */ /* 0x000fc60000000000 */
[----:B------:R-:W-:Y:S05]  /*116b0*/  BRA.DIV UR4, `(.L_x_2381) ;  /* 0x0000001604647947 */ /* 0x000fea000b800000 */
[----:B------:R-:W-:-:S13]  /*116c0*/  ELECT P6, URZ, PT ;  /* 0x00000000003f782f */ /* 0x000fda00038c0000 */
.L_x_2429:
        /* <DEDUP_REMOVED lines=8> */
.L_x_2382:
        /* <DEDUP_REMOVED lines=13> */
.L_x_2430:
[----:B------:R-:W1:Y:S02]  /*11820*/  SYNCS.PHASECHK.TRANS64.TRYWAIT P0, [R3+URZ], R2 ;  /* 0x00000002030075a7 */ /* 0x000e64000800017f */
[----:B-1----:R-:W-:Y:S05]  /*11830*/  @!P0 BRA `(.L_x_2384) ;  /* 0x0000001400388947 */ /* 0x002fea0003800000 */
.L_x_2431:
[----:B------:R-:W-:Y:S05]  /*11840*/  @!P2 BRA `(.L_x_2385) ;  /* 0x000000000004a947 */ /* 0x000fea0003800000 */
[----:B------:R-:W-:Y:S01]  /*11850*/  BPT.TRAP 0x1 ;  /* 0x000000040000795c */ /* 0x000fe20000300000 */
.L_x_2385:
[----:B-1----:R-:W-:-:S04]  /*11860*/  VIADD R3, R0, 0x34860 ;  /* 0x0003486000037836 */ /* 0x002fc80000000000 */
[----:B------:R-:W-:-:S04]  /*11870*/  IMAD R18, R18, 0x8, R3 ;  /* 0x0000000812127824 */ /* 0x000fc800078e0203 */
[----:B------:R-:W1:Y:S02]  /*11880*/  SYNCS.PHASECHK.TRANS64.TRYWAIT P0, [R18+URZ], R5 ;  /* 0x00000005120075a7 */ /* 0x000e64000800017f */
[----:B-1----:R-:W-:Y:S05]  /*11890*/  @!P0 BRA `(.L_x_2386) ;  /* 0x0000001400348947 */ /* 0x002fea0003800000 */
.L_x_2432:
[----:B------:R-:W-:-:S07]  /*118a0*/  IMAD R3, R4, 0x8, R3 ;  /* 0x0000000804037824 */ /* 0x000fce00078e0203 */
.L_x_2387:
[----:B--2---:R2:W3:Y:S02]  /*118b0*/  SYNCS.PHASECHK.TRANS64.TRYWAIT P0, [R3+URZ], R2 ;  /* 0x00000002030075a7 */ /* 0x0044e4000800017f */
[----:B---3--:R-:W-:Y:S05]  /*118c0*/  @!P0 NANOSLEEP.SYNCS 0x989680 ;  /* 0x009896800000895d */ /* 0x008fea0003900000 */
[----:B------:R-:W3:Y:S02]  /*118d0*/  @!P0 SYNCS.PHASECHK.TRANS64 P0, [R3+URZ], R2 ;  /* 0x00000002030085a7 */ /* 0x000ee4000800007f */
[----:B---3--:R-:W-:Y:S05]  /*118e0*/  @!P0 BRA `(.L_x_2387) ;  /* 0xfffffffc00f08947 */ /* 0x008fea000383ffff */
.L_x_2380:
[----:B------:R-:W-:Y:S05]  /*118f0*/  BSYNC B0 ;  /* 0x0000000000007941 */ /* 0x000fea0003800000 */
.L_x_2379:
[----:B------:R-:W-:Y:S05]  /*11900*/  EXIT ;  /* 0x000000000000794d */ /* 0x000fea0003800000 */
.L_x_2238:
[----:B0-----:R-:W-:-:S04]  /*11910*/  IMAD.U32 R3, RZ, RZ, UR38 ;  /* 0x00000026ff037e24 */ /* 0x001fc8000f8e00ff */
[----:B------:R0:W1:Y:S03]  /*11920*/  SYNCS.PHASECHK.TRANS64.TRYWAIT P1, [R3+URZ+0x34800], R0 ;  /* 0x03480000030075a7 */ /* 0x000066000802017f */
[----:B-1----:R-:W-:Y:S05]  /*11930*/  @!P1 NANOSLEEP.SYNCS 0x989680 ;  /* 0x009896800000995d */ /* 0x002fea0003900000 */
[----:B------:R-:W1:Y:S02]  /*11940*/  @!P1 SYNCS.PHASECHK.TRANS64 P1, [R3+URZ+0x34800], R0 ;  /* 0x03480000030095a7 */ /* 0x000e64000802007f */
[----:B-1----:R-:W-:Y:S05]  /*11950*/  @!P1 BRA `(.L_x_2238) ;  /* 0xfffffffc00ec9947 */ /* 0x002fea000383ffff */
[----:B------:R-:W-:Y:S05]  /*11960*/  BRA `(.L_x_2388) ;  /* 0xfffffefc00787947 */ /* 0x000fea000383ffff */
.L_x_2242:
[----:B-1----:R1:W2:Y:S02]  /*11970*/  SYNCS.PHASECHK.TRANS64.TRYWAIT P2, [R0+URZ+0x34830], R3 ;  /* 0x03483003000075a7 */ /* 0x0022a4000804017f */
[----:B--2---:R-:W-:Y:S05]  /*11980*/  @!P2 NANOSLEEP.SYNCS 0x989680 ;  /* 0x009896800000a95d */ /* 0x004fea0003900000 */
[----:B------:R-:W2:Y:S02]  /*11990*/  @!P2 SYNCS.PHASECHK.TRANS64 P2, [R0+URZ+0x34830], R3 ;  /* 0x034830030000a5a7 */ /* 0x000ea4000804007f */
[----:B--2---:R-:W-:Y:S05]  /*119a0*/  @!P2 BRA `(.L_x_2242) ;  /* 0xfffffffc00f0a947 */ /* 0x004fea000383ffff */
[----:B------:R-:W-:Y:S05]  /*119b0*/  BRA `(.L_x_2241) ;  /* 0xfffffefc009c7947 */ /* 0x000fea000383ffff */
.L_x_2247:
[----:B-1----:R-:W-:-:S04]  /*119c0*/  MOV R10, UR8 ;  /* 0x00000008000a7c02 */ /* 0x002fc80008000f00 */
[----:B------:R1:W2:Y:S03]  /*119d0*/  SYNCS.PHASECHK.TRANS64.TRYWAIT P3, [R10+URZ+0x34830], R5 ;  /* 0x034830050a0075a7 */ /* 0x0002a6000806017f */
[----:B--2---:R-:W-:Y:S05]  /*119e0*/  @!P3 NANOSLEEP.SYNCS 0x989680 ;  /* 0x009896800000b95d */ /* 0x004fea0003900000 */
[----:B------:R-:W2:Y:S02]  /*119f0*/  @!P3 SYNCS.PHASECHK.TRANS64 P3, [R10+URZ+0x34830], R5 ;  /* 0x034830050a00b5a7 */ /* 0x000ea4000806007f */
[----:B--2---:R-:W-:Y:S05]  /*11a00*/  @!P3 BRA `(.L_x_2247) ;  /* 0xfffffffc00ecb947 */ /* 0x004fea000383ffff */
[----:B------:R-:W-:Y:S05]  /*11a10*/  BRA `(.L_x_2246) ;  /* 0xffffff2c00607947 */ /* 0x000fea000383ffff */
.L_x_2251:
[----:B01----:R-:W-:-:S04]  /*11a20*/  IMAD.U32 R5, RZ, RZ, UR9 ;  /* 0x00000009ff057e24 */ /* 0x003fc8000f8e00ff */
[----:B------:R0:W1:Y:S03]  /*11a30*/  SYNCS.PHASECHK.TRANS64.TRYWAIT P3, [R5+URZ+0x34850], R0 ;  /* 0x03485000050075a7 */ /* 0x000066000806017f */
[----:B-1----:R-:W-:Y:S05]  /*11a40*/  @!P3 NANOSLEEP.SYNCS 0x989680 ;  /* 0x009896800000b95d */ /* 0x002fea0003900000 */
[----:B------:R-:W1:Y:S02]  /*11a50*/  @!P3 SYNCS.PHASECHK.TRANS64 P3, [R5+URZ+0x34850], R0 ;  /* 0x034850000500b5a7 */ /* 0x000e64000806007f */
[----:B-1----:R-:W-:Y:S05]  /*11a60*/  @!P3 BRA `(.L_x_2251) ;  /* 0xfffffffc00ecb947 */ /* 0x002fea000383ffff */
[----:B------:R-:W-:Y:S05]  /*11a70*/  BRA `(.L_x_2250) ;  /* 0xffffff3400a07947 */ /* 0x000fea000383ffff */
.L_x_2257:
[----:B-1----:R-:W-:-:S04]  /*11a80*/  IMAD.U32 R10, RZ, RZ, UR8 ;  /* 0x00000008ff0a7e24 */ /* 0x002fc8000f8e00ff */
[----:B------:R1:W2:Y:S03]  /*11a90*/  SYNCS.PHASECHK.TRANS64.TRYWAIT P2, [R10+URZ+0x34830], R5 ;  /* 0x034830050a0075a7 */ /* 0x0002a6000804017f */
[----:B--2---:R-:W-:Y:S05]  /*11aa0*/  @!P2 NANOSLEEP.SYNCS 0x989680 ;  /* 0x009896800000a95d */ /* 0x004fea0003900000 */
[----:B------:R-:W2:Y:S02]  /*11ab0*/  @!P2 SYNCS.PHASECHK.TRANS64 P2, [R10+URZ+0x34830], R5 ;  /* 0x034830050a00a5a7 */ /* 0x000ea4000804007f */
[----:B--2---:R-:W-:Y:S05]  /*11ac0*/  @!P2 BRA `(.L_x_2257) ;  /* 0xfffffffc00eca947 */ /* 0x004fea000383ffff */
[----:B------:R-:W-:Y:S05]  /*11ad0*/  BRA `(.L_x_2256) ;  /* 0xffffff5c00f47947 */ /* 0x000fea000383ffff */
.L_x_2261:
[----:B01----:R-:W-:-:S04]  /*11ae0*/  IMAD.U32 R5, RZ, RZ, UR8 ;  /* 0x00000008ff057e24 */ /* 0x003fc8000f8e00ff */
[----:B------:R0:W1:Y:S03]  /*11af0*/  SYNCS.PHASECHK.TRANS64.TRYWAIT P2, [R5+URZ+0x34850], R0 ;  /* 0x03485000050075a7 */ /* 0x000066000804017f */
[----:B-1----:R-:W-:Y:S05]  /*11b00*/  @!P2 NANOSLEEP.SYNCS 0x989680 ;  /* 0x009896800000a95d */ /* 0x002fea0003900000 */
[----:B------:R-:W1:Y:S02]  /*11b10*/  @!P2 SYNCS.PHASECHK.TRANS64 P2, [R5+URZ+0x34850], R0 ;  /* 0x034850000500a5a7 */ /* 0x000e64000804007f */
[----:B-1----:R-:W-:Y:S05]  /*11b20*/  @!P2 BRA `(.L_x_2261) ;  /* 0xfffffffc00eca947 */ /* 0x002fea000383ffff */
[----:B------:R-:W-:Y:S05]  /*11b30*/  BRA `(.L_x_2260) ;  /* 0xffffff6800347947 */ /* 0x000fea000383ffff */
.L_x_2266:
[----:B-1----:R-:W-:-:S04]  /*11b40*/  IMAD.U32 R7, RZ, RZ, UR5 ;  /* 0x00000005ff077e24 */ /* 0x002fc8000f8e00ff */
[----:B------:R1:W2:Y:S03]  /*11b50*/  SYNCS.PHASECHK.TRANS64.TRYWAIT P0, [R7+URZ+0x34850], R0 ;  /* 0x03485000070075a7 */ /* 0x0002a6000800017f */
[----:B--2---:R-:W-:Y:S05]  /*11b60*/  @!P0 NANOSLEEP.SYNCS 0x989680 ;  /* 0x009896800000895d */ /* 0x004fea0003900000 */
[----:B------:R-:W2:Y:S02]  /*11b70*/  @!P0 SYNCS.PHASECHK.TRANS64 P0, [R7+URZ+0x34850], R0 ;  /* 0x03485000070085a7 */ /* 0x000ea4000800007f */
[----:B--2---:R-:W-:Y:S05]  /*11b80*/  @!P0 BRA `(.L_x_2266) ;  /* 0xfffffffc00ec8947 */ /* 0x004fea000383ffff */
[----:B------:R-:W-:Y:S05]  /*11b90*/  BRA `(.L_x_2265) ;  /* 0xffffff8c000c7947 */ /* 0x000fea000383ffff */
.L_x_2296:
[----:B------:R-:W-:Y:S02]  /*11ba0*/  IMAD.MOV.U32 R13, RZ, RZ, R0 ;  /* 0x000000ffff0d7224 */ /* 0x000fe400078e0000 */
[----:B------:R-:W-:Y:S02]  /*11bb0*/  IMAD.MOV.U32 R12, RZ, RZ, RZ ;  /* 0x000000ffff0c7224 */ /* 0x000fe400078e00ff */
[----:B------:R-:W-:Y:S02]  /*11bc0*/  IMAD.MOV.U32 R11, RZ, RZ, 0x1f ;  /* 0x0000001fff0b7424 */ /* 0x000fe400078e00ff */
[----:B------:R-:W-:-:S07]  /*11bd0*/  IMAD.MOV.U32 R15, RZ, RZ, -0x1 ;  /* 0xffffffffff0f7424 */ /* 0x000fce00078e00ff */
[----:B0-----:R-:W-:Y:S05]  /*11be0*/  WARPSYNC.COLLECTIVE R15, `(.L_x_2389) ;  /* 0x000000000f087348 */ /* 0x001fea0003c00000 */
[----:B------:R1:W2:Y:S02]  /*11bf0*/  SHFL.IDX P6, R14, R13, R12, R11 ;  /* 0x0000000c0d0e7389 */ /* 0x0002a400000c000b */
[----:B012---:R-:W-:Y:S01]  /*11c00*/  ENDCOLLECTIVE ;  /* 0x000000000000791b */ /* 0x007fe20003800000 */
.L_x_2389:
[----:B------:R-:W-:Y:S05]  /*11c10*/  BRA `(.L_x_2390) ;  /* 0xffffffc000207947 */ /* 0x000fea000383ffff */
.L_x_2298:
[----:B------:R-:W-:Y:S01]  /*11c20*/  BSSY B0, `(.L_x_2391) ;  /* 0x0000006000007945 */ /* 0x000fe20003800000 */
[----:B------:R-:W-:-:S07]  /*11c30*/  IMAD.MOV.U32 R15, RZ, RZ, -0x1 ;  /* 0xffffffffff0f7424 */ /* 0x000fce00078e00ff */
[----:B01----:R-:W-:Y:S05]  /*11c40*/  WARPSYNC.COLLECTIVE R15, `(.L_x_2392) ;  /* 0x000000000f0c7348 */ /* 0x003fea0003c00000 */
[----:B------:R-:W-:Y:S02]  /*11c50*/  ELECT P6, UR62, PT ;  /* 0x00000000003e782f */ /* 0x000fe400038c0000 */
[----:B------:R-:W-:Y:S01]  /*11c60*/  MOV R14, UR62 ;  /* 0x0000003e000e7c02 */ /* 0x000fe20008000f00 */
[----:B01----:R-:W-:Y:S10]  /*11c70*/  ENDCOLLECTIVE ;  /* 0x000000000000791b */ /* 0x003ff40003800000 */
.L_x_2392:
[----:B------:R-:W-:Y:S05]  /*11c80*/  BSYNC B0 ;  /* 0x0000000000007941 */ /* 0x000fea0003800000 */
.L_x_2391:
[----:B------:R-:W-:Y:S05]  /*11c90*/  BRA `(.L_x_2393) ;  /* 0xffffffc000207947 */ /* 0x000fea000383ffff */
.L_x_2300:
[----:B-1----:R1:W2:Y:S02]  /*11ca0*/  SYNCS.PHASECHK.TRANS64.TRYWAIT P0, [R0+URZ+0x34840], R2 ;  /* 0x03484002000075a7 */ /* 0x0022a4000800017f */
[----:B--2---:R-:W-:Y:S05]  /*11cb0*/  @!P0 NANOSLEEP.SYNCS 0x989680 ;  /* 0x009896800000895d */ /* 0x004fea0003900000 */
[----:B------:R-:W2:Y:S02]  /*11cc0*/  @!P0 SYNCS.PHASECHK.TRANS64 P0, [R0+URZ+0x34840], R2 ;  /* 0x03484002000085a7 */ /* 0x000ea4000800007f */
[----:B--2---:R-:W-:Y:S05]  /*11cd0*/  @!P0 BRA `(.L_x_2300) ;  /* 0xfffffffc00f08947 */ /* 0x004fea000383ffff */
[----:B------:R-:W-:Y:S05]  /*11ce0*/  BRA `(.L_x_2394) ;  /* 0xffffffc000747947 */ /* 0x000fea000383ffff */
.L_x_2304:
[----:B------:R-:W-:Y:S02]  /*11cf0*/  IMAD.MOV.U32 R13, RZ, RZ, R4 ;  /* 0x000000ffff0d7224 */ /* 0x000fe400078e0004 */
[----:B------:R-:W-:Y:S02]  /*11d00*/  IMAD.MOV.U32 R12, RZ, RZ, RZ ;  /* 0x000000ffff0c7224 */ /* 0x000fe400078e00ff */
[----:B------:R-:W-:Y:S02]  /*11d10*/  IMAD.MOV.U32 R11, RZ, RZ, 0x181f ;  /* 0x0000181fff0b7424 */ /* 0x000fe400078e00ff */
[----:B------:R-:W-:Y:S02]  /*11d20*/  IMAD.MOV.U32 R15, RZ, RZ, -0x1 ;  /* 0xffffffffff0f7424 */ /* 0x000fe400078e00ff */
[----:B------:R-:W-:-:S07]  /*11d30*/  IMAD.U32 R2, RZ, RZ, UR42 ;  /* 0x0000002aff027e24 */ /* 0x000fce000f8e00ff */
[----:B-----5:R-:W-:Y:S05]  /*11d40*/  WARPSYNC.COLLECTIVE R15, `(.L_x_2395) ;  /* 0x000000000f087348 */ /* 0x020fea0003c00000 */
[----:B------:R0:W1:Y:S02]  /*11d50*/  SHFL.IDX P6, R14, R13, R12, R11 ;  /* 0x0000000c0d0e7389 */ /* 0x00006400000c000b */
[----:B01---5:R-:W-:Y:S01]  /*11d60*/  ENDCOLLECTIVE ;  /* 0x000000000000791b */ /* 0x023fe20003800000 */
.L_x_2395:
[----:B------:R-:W-:Y:S02]  /*11d70*/  IMAD R2, R2, 0x80, R10 ;  /* 0x0000008002027824 */ /* 0x000fe400078e020a */
[----:B------:R-:W-:Y:S01]  /*11d80*/  IMAD.MOV.U32 R13, RZ, RZ, R0 ;  /* 0x000000ffff0d7224 */ /* 0x000fe200078e0000 */
[----:B------:R-:W-:-:S07]  /*11d90*/  MOV R5, R14 ;  /* 0x0000000e00057202 */ /* 0x000fce0000000f00 */
[----:B------:R-:W-:Y:S05]  /*11da0*/  WARPSYNC.COLLECTIVE R15, `(.L_x_2396) ;  /* 0x000000000f087348 */ /* 0x000fea0003c00000 */
[----:B------:R0:W1:Y:S02]  /*11db0*/  SHFL.IDX P6, R14, R13, R12, R11 ;  /* 0x0000000c0d0e7389 */ /* 0x00006400000c000b */
[----:B01----:R-:W-:Y:S01]  /*11dc0*/  ENDCOLLECTIVE ;  /* 0x000000000000791b */ /* 0x003fe20003800000 */
.L_x_2396:
        /* <DEDUP_REMOVED lines=8> */
[----:B------:R-:W-:-:S04]  /*11e50*/  @!P4 IMAD.X R5, RZ, RZ, R5, P3 ;  /* 0x000000ffff05c224 */ /* 0x000fc800018e0605 */
        /* <DEDUP_REMOVED lines=12> */
.L_x_2397:
[----:B------:R-:W-:Y:S02]  /*11f20*/  IMAD.MOV.U32 R13, RZ, RZ, R0 ;  /* 0x000000ffff0d7224 */ /* 0x000fe400078e0000 */
[----:B------:R-:W-:-:S07]  /*11f30*/  IMAD.MOV.U32 R5, RZ, RZ, R14 ;  /* 0x000000ffff057224 */ /* 0x000fce00078e000e */
[----:B------:R-:W-:Y:S05]  /*11f40*/  WARPSYNC.COLLECTIVE R15, `(.L_x_2398) ;  /* 0x000000000f087348 */ /* 0x000fea0003c00000 */
[----:B------:R0:W1:Y:S02]  /*11f50*/  SHFL.IDX P6, R14, R13, R12, R11 ;  /* 0x0000000c0d0e7389 */ /* 0x00006400000c000b */
[----:B01----:R-:W-:Y:S01]  /*11f60*/  ENDCOLLECTIVE ;  /* 0x000000000000791b */ /* 0x003fe20003800000 */
.L_x_2398:
[----:B------:R-:W-:Y:S01]  /*11f70*/  ULDC.64 UR4, c[0x0][0x208] ;  /* 0x0000820000047ab9 */ /* 0x000fe20000000a00 */
[----:B------:R-:W-:Y:S02]  /*11f80*/  IMAD.MOV.U32 R13, RZ, RZ, R4 ;  /* 0x000000ffff0d7224 */ /* 0x000fe400078e0004 */
[----:B------:R-:W-:Y:S02]  /*11f90*/  IMAD.MOV.U32 R12, RZ, RZ, 0x2 ;  /* 0x00000002ff0c7424 */ /* 0x000fe400078e00ff */
[----:B------:R-:W-:-:S05]  /*11fa0*/  IMAD.MOV.U32 R6, RZ, RZ, R14 ;  /* 0x000000ffff067224 */ /* 0x000fca00078e000e */
[----:B------:R-:W-:-:S05]  /*11fb0*/  @!P4 LEA R6, P3, R9, R6, 0x1 ;  /* 0x000000060906c211 */ /* 0x000fca00078608ff */
[----:B------:R-:W-:-:S05]  /*11fc0*/  @!P4 IMAD.X R5, RZ, RZ, R5, P3 ;  /* 0x000000ffff05c224 */ /* 0x000fca00018e0605 */
[----:B------:R-:W-:Y:S01]  /*11fd0*/  @!P4 MOV R7, R5 ;  /* 0x000000050007c202 */ /* 0x000fe20000000f00 */
[----:B------:R-:W-:-:S04]  /*11fe0*/  VIADD R5, R2, 0x20 ;  /* 0x0000002002057836 */ /* 0x000fc80000000000 */
        /* <DEDUP_REMOVED lines=10> */
.L_x_2399:
[----:B------:R-:W-:Y:S02]  /*12090*/  IMAD.MOV.U32 R13, RZ, RZ, R0 ;  /* 0x000000ffff0d7224 */ /* 0x000fe400078e0000 */
[----:B------:R-:W-:-:S07]  /*120a0*/  IMAD.MOV.U32 R5, RZ, RZ, R14 ;  /* 0x000000ffff057224 */ /* 0x000fce00078e000e */
[----:B------:R-:W-:Y:S05]  /*120b0*/  WARPSYNC.COLLECTIVE R15, `(.L_x_2400) ;  /* 0x000000000f087348 */ /* 0x000fea0003c00000 */
[----:B------:R0:W1:Y:S02]  /*120c0*/  SHFL.IDX P6, R14, R13, R12, R11 ;  /* 0x0000000c0d0e7389 */ /* 0x00006400000c000b */
[----:B01----:R-:W-:Y:S01]  /*120d0*/  ENDCOLLECTIVE ;  /* 0x000000000000791b */ /* 0x003fe20003800000 */
.L_x_2400:
[----:B------:R-:W-:Y:S01]  /*120e0*/  ULDC.64 UR4, c[0x0][0x208] ;  /* 0x0000820000047ab9 */ /* 0x000fe20000000a00 */
[----:B------:R-:W-:Y:S02]  /*120f0*/  IMAD.MOV.U32 R13, RZ, RZ, R4 ;  /* 0x000000ffff0d7224 */ /* 0x000fe400078e0004 */
[----:B------:R-:W-:Y:S02]  /*12100*/  IMAD.MOV.U32 R12, RZ, RZ, 0x3 ;  /* 0x00000003ff0c7424 */ /* 0x000fe400078e00ff */
[----:B------:R-:W-:-:S05]  /*12110*/  IMAD.MOV.U32 R6, RZ, RZ, R14 ;  /* 0x000000ffff067224 */ /* 0x000fca00078e000e */
        /* <DEDUP_REMOVED lines=14> */
.L_x_2401:
[----:B------:R-:W-:Y:S02]  /*12200*/  IMAD.MOV.U32 R13, RZ, RZ, R0 ;  /* 0x000000ffff0d7224 */ /* 0x000fe400078e0000 */
[----:B------:R-:W-:-:S07]  /*12210*/  IMAD.MOV.U32 R5, RZ, RZ, R14 ;  /* 0x000000ffff057224 */ /* 0x000fce00078e000e */
[----:B------:R-:W-:Y:S05]  /*12220*/  WARPSYNC.COLLECTIVE R15, `(.L_x_2402) ;  /* 0x000000000f087348 */ /* 0x000fea0003c00000 */
[----:B------:R0:W1:Y:S02]  /*12230*/  SHFL.IDX P6, R14, R13, R12, R11 ;  /* 0x0000000c0d0e7389 */ /* 0x00006400000c000b */
[----:B01----:R-:W-:Y:S01]  /*12240*/  ENDCOLLECTIVE ;  /* 0x000000000000791b */ /* 0x003fe20003800000 */
.L_x_2402:
[----:B------:R-:W-:Y:S01]  /*12250*/  ULDC.64 UR4, c[0x0][0x208] ;  /* 0x0000820000047ab9 */ /* 0x000fe20000000a00 */
[----:B------:R-:W-:Y:S02]  /*12260*/  IMAD.MOV.U32 R13, RZ, RZ, R4 ;  /* 0x000000ffff0d7224 */ /* 0x000fe400078e0004 */
[----:B------:R-:W-:Y:S01]  /*12270*/  IMAD.MOV.U32 R12, RZ, RZ, 0x4 ;  /* 0x00000004ff0c7424 */ /* 0x000fe200078e00ff */
[----:B------:R-:W-:-:S04]  /*12280*/  MOV R6, R14 ;  /* 0x0000000e00067202 */ /* 0x000fc80000000f00 */
        /* <DEDUP_REMOVED lines=14> */
.L_x_2403:
[----:B------:R-:W-:Y:S02]  /*12370*/  IMAD.MOV.U32 R13, RZ, RZ, R0 ;  /* 0x000000ffff0d7224 */ /* 0x000fe400078e0000 */
[----:B------:R-:W-:-:S07]  /*12380*/  IMAD.MOV.U32 R5, RZ, RZ, R14 ;  /* 0x000000ffff057224 */ /* 0x000fce00078e000e */
[----:B------:R-:W-:Y:S05]  /*12390*/  WARPSYNC.COLLECTIVE R15, `(.L_x_2404) ;  /* 0x000000000f087348 */ /* 0x000fea0003c00000 */
[----:B------:R0:W1:Y:S02]  /*123a0*/  SHFL.IDX P6, R14, R13, R12, R11 ;  /* 0x0000000c0d0e7389 */ /* 0x00006400000c000b */
[----:B01----:R-:W-:Y:S01]  /*123b0*/  ENDCOLLECTIVE ;  /* 0x000000000000791b */ /* 0x003fe20003800000 */
.L_x_2404:
        /* <DEDUP_REMOVED lines=18> */
.L_x_2405:
[----:B------:R-:W-:Y:S01]  /*124e0*/  IMAD.MOV.U32 R13, RZ, RZ, R0 ;  /* 0x000000ffff0d7224 */ /* 0x000fe200078e0000 */
[----:B------:R-:W-:-:S07]  /*124f0*/  MOV R5, R14 ;  /* 0x0000000e00057202 */ /* 0x000fce0000000f00 */
[----:B------:R-:W-:Y:S05]  /*12500*/  WARPSYNC.COLLECTIVE R15, `(.L_x_2406) ;  /* 0x000000000f087348 */ /* 0x000fea0003c00000 */
[----:B------:R0:W1:Y:S02]  /*12510*/  SHFL.IDX P6, R14, R13, R12, R11 ;  /* 0x0000000c0d0e7389 */ /* 0x00006400000c000b */
[----:B01----:R-:W-:Y:S01]  /*12520*/  ENDCOLLECTIVE ;  /* 0x000000000000791b */ /* 0x003fe20003800000 */
.L_x_2406:
        /* <DEDUP_REMOVED lines=18> */
.L_x_2407:
[----:B------:R-:W-:Y:S02]  /*12650*/  IMAD.MOV.U32 R13, RZ, RZ, R0 ;  /* 0x000000ffff0d7224 */ /* 0x000fe400078e0000 */
[----:B------:R-:W-:-:S07]  /*12660*/  IMAD.MOV.U32 R5, RZ, RZ, R14 ;  /* 0x000000ffff057224 */ /* 0x000fce00078e000e */
[----:B------:R-:W-:Y:S05]  /*12670*/  WARPSYNC.COLLECTIVE R15, `(.L_x_2408) ;  /* 0x000000000f087348 */ /* 0x000fea0003c00000 */
[----:B------:R0:W1:Y:S02]  /*12680*/  SHFL.IDX P6, R14, R13, R12, R11 ;  /* 0x0000000c0d0e7389 */ /* 0x00006400000c000b */
[----:B01----:R-:W-:Y:S01]  /*12690*/  ENDCOLLECTIVE ;  /* 0x000000000000791b */ /* 0x003fe20003800000 */
.L_x_2408:
[----:B------:R-:W-:Y:S01]  /*126a0*/  ULDC.64 UR4, c[0x0][0x208] ;  /* 0x0000820000047ab9 */ /* 0x000fe20000000a00 */
[----:B------:R-:W-:Y:S01]  /*126b0*/  IMAD.MOV.U32 R13, RZ, RZ, R4 ;  /* 0x000000ffff0d7224 */ /* 0x000fe200078e0004 */
[----:B------:R-:W-:Y:S01]  /*126c0*/  MOV R12, 0x7 ;  /* 0x00000007000c7802 */ /* 0x000fe20000000f00 */
[----:B------:R-:W-:-:S05]  /*126d0*/  IMAD.MOV.U32 R6, RZ, RZ, R14 ;  /* 0x000000ffff067224 */ /* 0x000fca00078e000e */
[----:B------:R-:W-:-:S05]  /*126e0*/  @!P4 LEA R6, P3, R9, R6, 0x1 ;  /* 0x000000060906c211 */ /* 0x000fca00078608ff */
[----:B------:R-:W-:-:S04]  /*126f0*/  @!P4 IMAD.X R5, RZ, RZ, R5, P3 ;  /* 0x000000ffff05c224 */ /* 0x000fc800018e0605 */
        /* <DEDUP_REMOVED lines=10> */
.L_x_2409:
[----:B------:R-:W-:Y:S02]  /*127a0*/  IMAD.MOV.U32 R13, RZ, RZ, R0 ;  /* 0x000000ffff0d7224 */ /* 0x000fe400078e0000 */
[----:B------:R-:W-:-:S07]  /*127b0*/  IMAD.MOV.U32 R4, RZ, RZ, R14 ;  /* 0x000000ffff047224 */ /* 0x000fce00078e000e */
[----:B------:R-:W-:Y:S05]  /*127c0*/  WARPSYNC.COLLECTIVE R15, `(.L_x_2410) ;  /* 0x000000000f087348 */ /* 0x000fea0003c00000 */
[----:B------:R0:W1:Y:S02]  /*127d0*/  SHFL.IDX P6, R14, R13, R12, R11 ;  /* 0x0000000c0d0e7389 */ /* 0x00006400000c000b */
[----:B01----:R-:W-:Y:S01]  /*127e0*/  ENDCOLLECTIVE ;  /* 0x000000000000791b */ /* 0x003fe20003800000 */
.L_x_2410:
[----:B------:R-:W-:Y:S01]  /*127f0*/  IMAD.MOV.U32 R0, RZ, RZ, R14 ;  /* 0x000000ffff007224 */ /* 0x000fe200078e000e */
[----:B------:R-:W-:Y:S06]  /*12800*/  BRA `(.L_x_2411) ;  /* 0xffffffc000ec7947 */ /* 0x000fec000383ffff */
.L_x_2309:
[----:B0-----:R0:W1:Y:S02]  /*12810*/  SYNCS.PHASECHK.TRANS64.TRYWAIT P0, [R17+URZ+0x34820], R0 ;  /* 0x03482000110075a7 */ /* 0x001064000800017f */
[----:B-1----:R-:W-:Y:S05]  /*12820*/  @!P0 NANOSLEEP.SYNCS 0x989680 ;  /* 0x009896800000895d */ /* 0x002fea0003900000 */
[----:B------:R-:W1:Y:S02]  /*12830*/  @!P0 SYNCS.PHASECHK.TRANS64 P0, [R17+URZ+0x34820], R0 ;  /* 0x03482000110085a7 */ /* 0x000e64000800007f */
[----:B-1----:R-:W-:Y:S05]  /*12840*/  @!P0 BRA `(.L_x_2309) ;  /* 0xfffffffc00f08947 */ /* 0x002fea000383ffff */
[----:B------:R-:W-:Y:S05]  /*12850*/  BRA `(.L_x_2412) ;  /* 0xffffffc400647947 */ /* 0x000fea000383ffff */
.L_x_2316:
[----:B0-----:R0:W1:Y:S02]  /*12860*/  SYNCS.PHASECHK.TRANS64.TRYWAIT P0, [R2+URZ+0x34840], R3 ;  /* 0x03484003020075a7 */ /* 0x001064000800017f */
[----:B-1----:R-:W-:Y:S05]  /*12870*/  @!P0 NANOSLEEP.SYNCS 0x989680 ;  /* 0x009896800000895d */ /* 0x002fea0003900000 */
[----:B------:R-:W1:Y:S02]  /*12880*/  @!P0 SYNCS.PHASECHK.TRANS64 P0, [R2+URZ+0x34840], R3 ;  /* 0x03484003020085a7 */ /* 0x000e64000800007f */
[----:B-1----:R-:W-:Y:S05]  /*12890*/  @!P0 BRA `(.L_x_2316) ;  /* 0xfffffffc00f08947 */ /* 0x002fea000383ffff */
[----:B------:R-:W-:Y:S05]  /*128a0*/  BRA `(.L_x_2413) ;  /* 0xffffffc800207947 */ /* 0x000fea000383ffff */
.L_x_2323:
[----:B0-----:R0:W1:Y:S02]  /*128b0*/  SYNCS.PHASECHK.TRANS64.TRYWAIT P0, [R3+URZ+0x60], R2 ;  /* 0x00006002030075a7 */ /* 0x001064000800017f */
[----:B-1----:R-:W-:Y:S05]  /*128c0*/  @!P0 NANOSLEEP.SYNCS 0x989680 ;  /* 0x009896800000895d */ /* 0x002fea0003900000 */
[----:B------:R-:W1:Y:S02]  /*128d0*/  @!P0 SYNCS.PHASECHK.TRANS64 P0, [R3+URZ+0x60], R2 ;  /* 0x00006002030085a7 */ /* 0x000e64000800007f */
[----:B-1----:R-:W-:Y:S05]  /*128e0*/  @!P0 BRA `(.L_x_2323) ;  /* 0xfffffffc00f08947 */ /* 0x002fea000383ffff */
[----:B------:R-:W-:Y:S05]  /*128f0*/  BRA `(.L_x_2414) ;  /* 0xffffffcc00247947 */ /* 0x000fea000383ffff */
.L_x_2333:
[----:B--2---:R2:W3:Y:S02]  /*12900*/  SYNCS.PHASECHK.TRANS64.TRYWAIT P0, [R3+URZ+0x34840], R2 ;  /* 0x03484002030075a7 */ /* 0x0044e4000800017f */
[----:B---3--:R-:W-:Y:S05]  /*12910*/  @!P0 NANOSLEEP.SYNCS 0x989680 ;  /* 0x009896800000895d */ /* 0x008fea0003900000 */
[----:B------:R-:W3:Y:S02]  /*12920*/  @!P0 SYNCS.PHASECHK.TRANS64 P0, [R3+URZ+0x34840], R2 ;  /* 0x03484002030085a7 */ /* 0x000ee4000800007f */
[----:B---3--:R-:W-:Y:S05]  /*12930*/  @!P0 BRA `(.L_x_2333) ;  /* 0xfffffffc00f08947 */ /* 0x008fea000383ffff */
[----:B------:R-:W-:Y:S05]  /*12940*/  BRA `(.L_x_2415) ;  /* 0xffffffd000a87947 */ /* 0x000fea000383ffff */
.L_x_2340:
[----:B0-----:R0:W1:Y:S02]  /*12950*/  SYNCS.PHASECHK.TRANS64.TRYWAIT P0, [R2+URZ+0x60], R3 ;  /* 0x00006003020075a7 */ /* 0x001064000800017f */
[----:B-1----:R-:W-:Y:S05]  /*12960*/  @!P0 NANOSLEEP.SYNCS 0x989680 ;  /* 0x009896800000895d */ /* 0x002fea0003900000 */
[----:B------:R-:W1:Y:S02]  /*12970*/  @!P0 SYNCS.PHASECHK.TRANS64 P0, [R2+URZ+0x60], R3 ;  /* 0x00006003020085a7 */ /* 0x000e64000800007f */
[----:B-1----:R-:W-:Y:S05]  /*12980*/  @!P0 BRA `(.L_x_2340) ;  /* 0xfffffffc00f08947 */ /* 0x002fea000383ffff */
[----:B------:R-:W-:Y:S05]  /*12990*/  BRA `(.L_x_2416) ;  /* 0xffffffd400b47947 */ /* 0x000fea000383ffff */
.L_x_2349:
[----:B---3--:R3:W4:Y:S02]  /*129a0*/  SYNCS.PHASECHK.TRANS64.TRYWAIT P0, [R2+URZ+0x34840], R3 ;  /* 0x03484003020075a7 */ /* 0x008724000800017f */
[----:B----4-:R-:W-:Y:S05]  /*129b0*/  @!P0 NANOSLEEP.SYNCS 0x989680 ;  /* 0x009896800000895d */ /* 0x010fea0003900000 */
[----:B------:R-:W4:Y:S02]  /*129c0*/  @!P0 SYNCS.PHASECHK.TRANS64 P0, [R2+URZ+0x34840], R3 ;  /* 0x03484003020085a7 */ /* 0x000f24000800007f */
[----:B----4-:R-:W-:Y:S05]  /*129d0*/  @!P0 BRA `(.L_x_2349) ;  /* 0xfffffffc00f08947 */ /* 0x010fea000383ffff */
[----:B------:R-:W-:Y:S05]  /*129e0*/  BRA `(.L_x_2417) ;  /* 0xffffffdc000c7947 */ /* 0x000fea000383ffff */
.L_x_2356:
[----:B0-----:R0:W1:Y:S02]  /*129f0*/  SYNCS.PHASECHK.TRANS64.TRYWAIT P0, [R2+URZ+0x60], R5 ;  /* 0x00006005020075a7 */ /* 0x001064000800017f */
[----:B-1----:R-:W-:Y:S05]  /*12a00*/  @!P0 NANOSLEEP.SYNCS 0x989680 ;  /* 0x009896800000895d */ /* 0x002fea0003900000 */
[----:B------:R-:W1:Y:S02]  /*12a10*/  @!P0 SYNCS.PHASECHK.TRANS64 P0, [R2+URZ+0x60], R5 ;  /* 0x00006005020085a7 */ /* 0x000e64000800007f */
[----:B-1----:R-:W-:Y:S05]  /*12a20*/  @!P0 BRA `(.L_x_2356) ;  /* 0xfffffffc00f08947 */ /* 0x002fea000383ffff */
[----:B------:R-:W-:Y:S05]  /*12a30*/  BRA `(.L_x_2418) ;  /* 0xffffffe000187947 */ /* 0x000fea000383ffff */
.L_x_2367:
[----:B0-----:R0:W2:Y:S02]  /*12a40*/  SYNCS.PHASECHK.TRANS64.TRYWAIT P0, [R0+URZ+0x34860], R3 ;  /* 0x03486003000075a7 */ /* 0x0010a4000800017f */
[----:B--2---:R-:W-:Y:S05]  /*12a50*/  @!P0 NANOSLEEP.SYNCS 0x989680 ;  /* 0x009896800000895d */ /* 0x004fea0003900000 */
[----:B------:R-:W2:Y:S02]  /*12a60*/  @!P0 SYNCS.PHASECHK.TRANS64 P0, [R0+URZ+0x34860], R3 ;  /* 0x03486003000085a7 */ /* 0x000ea4000800007f */
[----:B--2---:R-:W-:Y:S05]  /*12a70*/  @!P0 BRA `(.L_x_2367) ;  /* 0xfffffffc00f08947 */ /* 0x004fea000383ffff */
[----:B------:R-:W-:Y:S05]  /*12a80*/  BRA `(.L_x_2419) ;  /* 0xffffffe4005c7947 */ /* 0x000fea000383ffff */
.L_x_2374:
[----:B------:R-:W-:Y:S01]  /*12a90*/  BSSY B0, `(.L_x_2420) ;  /* 0x0000008000007945 */ /* 0x000fe20003800000 */
[----:B-----5:R-:W-:Y:S02]  /*12aa0*/  IMAD.MOV.U32 R13, RZ, RZ, R2 ;  /* 0x000000ffff0d7224 */ /* 0x020fe400078e0002 */
[----:B------:R-:W-:Y:S02]  /*12ab0*/  IMAD.MOV.U32 R12, RZ, RZ, RZ ;  /* 0x000000ffff0c7224 */ /* 0x000fe400078e00ff */
[----:B------:R-:W-:Y:S02]  /*12ac0*/  IMAD.MOV.U32 R11, RZ, RZ, 0x1f ;  /* 0x0000001fff0b7424 */ /* 0x000fe400078e00ff */
[----:B------:R-:W-:-:S07]  /*12ad0*/  IMAD.MOV.U32 R15, RZ, RZ, -0x1 ;  /* 0xffffffffff0f7424 */ /* 0x000fce00078e00ff */
[----:B-12---:R-:W-:Y:S05]  /*12ae0*/  WARPSYNC.COLLECTIVE R15, `(.L_x_2421) ;  /* 0x000000000f087348 */ /* 0x006fea0003c00000 */
[----:B------:R0:W3:Y:S02]  /*12af0*/  SHFL.IDX P6, R14, R13, R12, R11 ;  /* 0x0000000c0d0e7389 */ /* 0x0000e400000c000b */
[----:B0123--:R-:W-:Y:S01]  /*12b00*/  ENDCOLLECTIVE ;  /* 0x000000000000791b */ /* 0x00ffe20003800000 */
.L_x_2421:
[----:B------:R-:W-:Y:S05]  /*12b10*/  BSYNC B0 ;  /* 0x0000000000007941 */ /* 0x000fea0003800000 */
.L_x_2420:
[----:B------:R-:W-:Y:S05]  /*12b20*/  BRA `(.L_x_2422) ;  /* 0xffffffe800547947 */ /* 0x000fea000383ffff */
.L_x_2377:
[----:B0-----:R0:W1:Y:S02]  /*12b30*/  SYNCS.PHASECHK.TRANS64.TRYWAIT P0, [R0+URZ+0x34820], R3 ;  /* 0x03482003000075a7 */ /* 0x001064000800017f */
[----:B-1----:R-:W-:Y:S05]  /*12b40*/  @!P0 NANOSLEEP.SYNCS 0x989680 ;  /* 0x009896800000895d */ /* 0x002fea0003900000 */
[----:B------:R-:W1:Y:S02]  /*12b50*/  @!P0 SYNCS.PHASECHK.TRANS64 P0, [R0+URZ+0x34820], R3 ;  /* 0x03482003000085a7 */ /* 0x000e64000800007f */
[----:B-1----:R-:W-:Y:S05]  /*12b60*/  @!P0 BRA `(.L_x_2377) ;  /* 0xfffffffc00f08947 */ /* 0x002fea000383ffff */
[----:B------:R-:W-:Y:S05]  /*12b70*/  BRA `(.L_x_2423) ;  /* 0xffffffe800a07947 */ /* 0x000fea000383ffff */
.L_x_2378:
        /* <DEDUP_REMOVED lines=11> */
.L_x_2425:
[----:B------:R-:W-:Y:S05]  /*12c30*/  BSYNC B0 ;  /* 0x0000000000007941 */ /* 0x000fea0003800000 */
.L_x_2424:
[----:B------:R-:W-:Y:S05]  /*12c40*/  BRA `(.L_x_2426) ;  /* 0xffffffe800887947 */ /* 0x000fea000383ffff */
.L_x_2381:
[----:B------:R-:W-:Y:S01]  /*12c50*/  BSSY B1, `(.L_x_2427) ;  /* 0x0000006000017945 */ /* 0x000fe20003800000 */
[----:B------:R-:W-:-:S07]  /*12c60*/  IMAD.MOV.U32 R15, RZ, RZ, -0x1 ;  /* 0xffffffffff0f7424 */ /* 0x000fce00078e00ff */
[----:B01----:R-:W-:Y:S05]  /*12c70*/  WARPSYNC.COLLECTIVE R15, `(.L_x_2428) ;  /* 0x000000000f0c7348 */ /* 0x003fea0003c00000 */
[----:B------:R-:W-:Y:S02]  /*12c80*/  ELECT P6, UR62, PT ;  /* 0x00000000003e782f */ /* 0x000fe400038c0000 */
[----:B------:R-:W-:Y:S01]  /*12c90*/  MOV R14, UR62 ;  /* 0x0000003e000e7c02 */ /* 0x000fe20008000f00 */
[----:B01----:R-:W-:Y:S10]  /*12ca0*/  ENDCOLLECTIVE ;  /* 0x000000000000791b */ /* 0x003ff40003800000 */
.L_x_2428:
[----:B------:R-:W-:Y:S05]  /*12cb0*/  BSYNC B1 ;  /* 0x0000000000017941 */ /* 0x000fea0003800000 */
.L_x_2427:
[----:B------:R-:W-:Y:S05]  /*12cc0*/  BRA `(.L_x_2429) ;  /* 0xffffffe800807947 */ /* 0x000fea000383ffff */
.L_x_2383:
[----:B0-----:R0:W1:Y:S02]  /*12cd0*/  SYNCS.PHASECHK.TRANS64.TRYWAIT P0, [R6+URZ], R5 ;  /* 0x00000005060075a7 */ /* 0x001064000800017f */
[----:B-1----:R-:W-:Y:S05]  /*12ce0*/  @!P0 NANOSLEEP.SYNCS 0x989680 ;  /* 0x009896800000895d */ /* 0x002fea0003900000 */
[----:B------:R-:W1:Y:S02]  /*12cf0*/  @!P0 SYNCS.PHASECHK.TRANS64 P0, [R6+URZ], R5 ;  /* 0x00000005060085a7 */ /* 0x000e64000800007f */
[----:B-1----:R-:W-:Y:S05]  /*12d00*/  @!P0 BRA `(.L_x_2383) ;  /* 0xfffffffc00f08947 */ /* 0x002fea000383ffff */
[----:B------:R-:W-:Y:S05]  /*12d10*/  BRA `(.L_x_2430) ;  /* 0xffffffe800c07947 */ /* 0x000fea000383ffff */
.L_x_2384:
[----:B-1----:R1:W2:Y:S02]  /*12d20*/  SYNCS.PHASECHK.TRANS64.TRYWAIT P0, [R3+URZ], R2 ;  /* 0x00000002030075a7 */ /* 0x0022a4000800017f */
[----:B--2---:R-:W-:Y:S05]  /*12d30*/  @!P0 NANOSLEEP.SYNCS 0x989680 ;  /* 0x009896800000895d */ /* 0x004fea0003900000 */
[----:B------:R-:W2:Y:S02]  /*12d40*/  @!P0 SYNCS.PHASECHK.TRANS64 P0, [R3+URZ], R2 ;  /* 0x00000002030085a7 */ /* 0x000ea4000800007f */
[----:B--2---:R-:W-:Y:S05]  /*12d50*/  @!P0 BRA `(.L_x_2384) ;  /* 0xfffffffc00f08947 */ /* 0x004fea000383ffff */
[----:B------:R-:W-:Y:S05]  /*12d60*/  BRA `(.L_x_2431) ;  /* 0xffffffe800b47947 */ /* 0x000fea000383ffff */
.L_x_2386:
[----:B-1----:R1:W2:Y:S02]  /*12d70*/  SYNCS.PHASECHK.TRANS64.TRYWAIT P0, [R18+URZ], R5 ;  /* 0x00000005120075a7 */ /* 0x0022a4000800017f */
[----:B--2---:R-:W-:Y:S05]  /*12d80*/  @!P0 NANOSLEEP.SYNCS 0x989680 ;  /* 0x009896800000895d */ /* 0x004fea0003900000 */
[----:B------:R-:W2:Y:S02]  /*12d90*/  @!P0 SYNCS.PHASECHK.TRANS64 P0, [R18+URZ], R5 ;  /* 0x00000005120085a7 */ /* 0x000ea4000800007f */
[----:B--2---:R-:W-:Y:S05]  /*12da0*/  @!P0 BRA `(.L_x_2386) ;  /* 0xfffffffc00f08947 */ /* 0x004fea000383ffff */
[----:B------:R-:W-:Y:S05]  /*12db0*/  BRA `(.L_x_2432) ;  /* 0xffffffe800b87947 */ /* 0x000fea000383ffff */
.L_x_2433:
        /* <DEDUP_REMOVED lines=12> */
.L_x_3200:


//--------------------- .text._ZN7cutlass13device_kernelIN5flash11enable_sm90INS1_16FlashAttnFwdSm90INS1_25CollectiveMainloopFwdSm90ILi2EN4cute5tupleIJNS5_1CILi1EEES8_S8_EEENS6_IJNS7_ILi128EEESA_NS7_ILi192EEEEEELi128ENS_6half_tEfNS_4arch4Sm90ELb1ELb0ELb1ELb1ELb0ELb0ELb0ELb1ELb1ELb1ELb0ELb0EEENS1_21CollectiveEpilogueFwdINS6_IJSA_SA_SA_EEES9_SD_SF_Li256ELb1ELb1ELb0ELb0EEENS1_36VarlenDynamicPersistentTileSchedulerILi128ELi128ELi256ELi128ELb0ELb1ELb1ELb1ELb1ELb1EEEEEEEEEvNT_6ParamsE --------------------------
	.section	.text._ZN7cutlass13device_kernelIN5flash11enable_sm90INS1_16FlashAttnFwdSm90INS1_25CollectiveMainloopFwdSm90ILi2EN4cute5tupleIJNS5_1CILi1EEES8_S8_EEENS6_IJNS7_ILi128EEESA_NS7_ILi192EEEEEELi128ENS_6half_tEfNS_4arch4Sm90ELb1ELb0ELb1ELb1ELb0ELb0ELb0ELb1ELb1ELb1ELb0ELb0EEENS1_21CollectiveEpilogueFwdINS6_IJSA_SA_SA_EEES9_SD_SF_Li256ELb1ELb1ELb0ELb0EEENS1_36VarlenDynamicPersistentTileSchedulerILi128ELi128ELi256ELi128ELb0ELb1ELb1ELb1ELb1ELb1EEEEEEEEEvNT_6ParamsE,"ax",@progbits
	.align	128
.text._ZN7cutlass13device_kernelIN5flash11enable_sm90INS1_16FlashAttnFwdSm90INS1_25CollectiveMainloopFwdSm90ILi2EN4cute5tupleIJNS5_1CILi1EEES8_S8_EEENS6_IJNS7_ILi128EEESA_NS7_ILi192EEEEEELi128ENS_6half_tEfNS_4arch4Sm90ELb1ELb0ELb1ELb1ELb0ELb0ELb0ELb1ELb1ELb1ELb0ELb0EEENS1_21CollectiveEpilogueFwdINS6_IJSA_SA_SA_EEES9_SD_SF_Li256ELb1ELb1ELb0ELb0EEENS1_36VarlenDynamicPersistentTileSchedulerILi128ELi128ELi256ELi128ELb0ELb1ELb1ELb1ELb1ELb1EEEEEEEEEvNT_6ParamsE:
        .type           _ZN7cutlass13device_kernelIN5flash11enable_sm90INS1_16FlashAttnFwdSm90INS1_25CollectiveMainloopFwdSm90ILi2EN4cute5tupleIJNS5_1CILi1EEES8_S8_EEENS6_IJNS7_ILi128EEESA_NS7_ILi192EEEEEELi128ENS_6half_tEfNS_4arch4Sm90ELb1ELb0ELb1ELb1ELb0ELb0ELb0ELb1ELb1ELb1ELb0ELb0EEENS1_21CollectiveEpilogueFwdINS6_IJSA_SA_SA_EEES9_SD_SF_Li256ELb1ELb1ELb0ELb0EEENS1_36VarlenDynamicPersistentTileSchedulerILi128ELi128ELi256ELi128ELb0ELb1ELb1ELb1ELb1ELb1EEEEEEEEEvNT_6ParamsE,@function
        .size           _ZN7cutlass13device_kernelIN5flash11enable_sm90INS1_16FlashAttnFwdSm90INS1_25CollectiveMainloopFwdSm90ILi2EN4cute5tupleIJNS5_1CILi1EEES8_S8_EEENS6_IJNS7_ILi128EEESA_NS7_ILi192EEEEEELi128ENS_6half_tEfNS_4arch4Sm90ELb1ELb0ELb1ELb1ELb0ELb0ELb0ELb1ELb1ELb1ELb0ELb0EEENS1_21CollectiveEpilogueFwdINS6_IJSA_SA_SA_EEES9_SD_SF_Li256ELb1ELb1ELb0ELb0EEENS1_36VarlenDynamicPersistentTileSchedulerILi128ELi128ELi256ELi128ELb0ELb1ELb1ELb1ELb1ELb1EEEEEEEEEvNT_6ParamsE,(.L_x_3201 - _ZN7cutlass13device_kernelIN5flash11enable_sm90INS1_16FlashAttnFwdSm90INS1_25CollectiveMainloopFwdSm90ILi2EN4cute5tupleIJNS5_1CILi1EEES8_S8_EEENS6_IJNS7_ILi128EEESA_NS7_ILi192EEEEEELi128ENS_6half_tEfNS_4arch4Sm90ELb1ELb0ELb1ELb1ELb0ELb0ELb0ELb1ELb1ELb1ELb0ELb0EEENS1_21CollectiveEpilogueFwdINS6_IJSA_SA_SA_EEES9_SD_SF_Li256ELb1ELb1ELb0ELb0EEENS1_36VarlenDynamicPersistentTileSchedulerILi128ELi128ELi256ELi128ELb0ELb1ELb1ELb1ELb1ELb1EEEEEEEEEvNT_6ParamsE)
        .other          _ZN7cutlass13device_kernelIN5flash11enable_sm90INS1_16FlashAttnFwdSm90INS1_25CollectiveMainloopFwdSm90ILi2EN4cute5tupleIJNS5_1CILi1EEES8_S8_EEENS6_IJNS7_ILi128EEESA_NS7_ILi192EEEEEELi128ENS_6half_tEfNS_4arch4Sm90ELb1ELb0ELb1ELb1ELb0ELb0ELb0ELb1ELb1ELb1ELb0ELb0EEENS1_21CollectiveEpilogueFwdINS6_IJSA_SA_SA_EEES9_SD_SF_Li256ELb1ELb1ELb0ELb0EEENS1_36VarlenDynamicPersistentTileSchedulerILi128ELi128ELi256ELi128ELb0ELb1ELb1ELb1ELb1ELb1EEEEEEEEEvNT_6ParamsE,@"STO_CUDA_ENTRY STV_DEFAULT"
_ZN7cutlass13device_kernelIN5flash11enable_sm90INS1_16FlashAttnFwdSm90INS1_25CollectiveMainloopFwdSm90ILi2EN4cute5tupleIJNS5_1CILi1EEES8_S8_EEENS6_IJNS7_ILi128EEESA_NS7_ILi192EEEEEELi128ENS_6half_tEfNS_4arch4Sm90ELb1ELb0ELb1ELb1ELb0ELb0ELb0ELb1ELb1ELb1ELb0ELb0EEENS1_21CollectiveEpilogueFwdINS6_IJSA_SA_SA_EEES9_SD_SF_Li256ELb1ELb1ELb0ELb0EEENS1_36VarlenDynamicPersistentTileSchedulerILi128ELi128ELi256ELi128ELb0ELb1ELb1ELb1ELb1ELb1EEEEEEEEEvNT_6ParamsE:
        /* <DEDUP_REMOVED lines=17> */
.L_x_2435:
[----:B------:R-:W-:Y:S05]  /*0110*/  BSYNC B0 ;  /* 0x0000000000007941 */ /* 0x000fea0003800000 */
.L_x_2434:
        /* <DEDUP_REMOVED lines=40> */
.L_x_2436:
        /* <DEDUP_REMOVED lines=22> */
.L_x_2437:
        /* <DEDUP_REMOVED lines=18> */
.L_x_2438:
        /* <DEDUP_REMOVED lines=22> */
.L_x_2439:
        /* <DEDUP_REMOVED lines=22> */
.L_x_2440:
        /* <DEDUP_REMOVED lines=8> */
.L_x_2442:
        /* <DEDUP_REMOVED lines=14> */
[----:B------:R-:W2:Y:S01]  /*0a40*/  LDL.LU R12, [R1+0x54] ;  /* 0x00005400010c7983 */ /* 0x000ea20000300800 */
[----:B------:R-:W1:Y:S02]  /*0a50*/  S2R R0, SR_TID.X ;  /* 0x0000000000007919 */ /* 0x000e640000002100 */
[----:B-1----:R-:W-:-:S05]  /*0a60*/  VIADD R198, R0, 0xffffff80 ;  /* 0xffffff8000c67836 */ /* 0x002fca0000000000 */
[----:B------:R-:W-:-:S04]  /*0a70*/  SHF.R.S32.HI R3, RZ, 0x1f, R198 ;  /* 0x0000001fff037819 */ /* 0x000fc800000114c6 */
[CC--:B------:R-:W-:Y:S02]  /*0a80*/  LEA.HI R0, R3.reuse, R198.reuse, RZ, 0x7 ;  /* 0x000000c603007211 */ /* 0x0c0fe400078f38ff */
[----:B0-----:R-:W-:Y:S02]  /*0a90*/  LEA.HI R2, R3, R198, RZ, 0x4 ;  /* 0x000000c603027211 */ /* 0x001fe400078f20ff */
[----:B------:R-:W-:Y:S02]  /*0aa0*/  LOP3.LUT R5, R0, 0xffffff80, RZ, 0xc0, !PT ;  /* 0xffffff8000057812 */ /* 0x000fe400078ec0ff */
[----:B------:R-:W-:-:S03]  /*0ab0*/  SHF.R.S32.HI R7, RZ, 0x4, R2 ;  /* 0x00000004ff077819 */ /* 0x000fc60000011402 */
[----:B------:R-:W-:Y:S01]  /*0ac0*/  IMAD.IADD R192, R198, 0x1, -R5 ;  /* 0x00000001c6c07824 */ /* 0x000fe200078e0a05 */
[C---:B------:R-:W-:Y:S02]  /*0ad0*/  LOP3.LUT R5, R2.reuse, 0x3fffff0, RZ, 0xc0, !PT ;  /* 0x03fffff002057812 */ /* 0x040fe400078ec0ff */
[----:B------:R-:W-:Y:S02]  /*0ae0*/  LEA.HI R2, R2, R7, RZ, 0x1 ;  /* 0x0000000702027211 */ /* 0x000fe400078f08ff */
[----:B------:R-:W-:Y:S02]  /*0af0*/  SHF.R.S32.HI R9, RZ, 0x1f, R192 ;  /* 0x0000001fff097819 */ /* 0x000fe400000114c0 */
[----:B------:R-:W-:Y:S02]  /*0b00*/  LEA.HI R4, R3, R198, RZ, 0x5 ;  /* 0x000000c603047211 */ /* 0x000fe400078f28ff */
[----:B------:R-:W-:Y:S02]  /*0b10*/  LEA.HI R6, R9, R192, RZ, 0x2 ;  /* 0x000000c009067211 */ /* 0x000fe400078f10ff */
[----:B------:R-:W-:-:S02]  /*0b20*/  LOP3.LUT R2, R2, 0x1ffffffe, RZ, 0xc0, !PT ;  /* 0x1ffffffe02027812 */ /* 0x000fc400078ec0ff */
[-C--:B------:R-:W-:Y:S01]  /*0b30*/  LEA.HI R10, R3, R198.reuse, RZ, 0x2 ;  /* 0x000000c6030a7211 */ /* 0x080fe200078f10ff */
[----:B------:R-:W-:Y:S01]  /*0b40*/  IMAD.SHL.U32 R4, R4, 0x20, RZ ;  /* 0x0000002004047824 */ /* 0x000fe200078e00ff */
[----:B------:R-:W-:Y:S01]  /*0b50*/  SHF.R.S32.HI R8, RZ, 0x2, R6 ;  /* 0x00000002ff087819 */ /* 0x000fe20000011406 */
[----:B------:R-:W-:Y:S01]  /*0b60*/  IMAD.IADD R2, R7, 0x1, -R2 ;  /* 0x0000000107027824 */ /* 0x000fe200078e0a02 */
[----:B------:R-:W-:Y:S02]  /*0b70*/  SHF.R.S32.HI R11, RZ, 0x1f, R6 ;  /* 0x0000001fff0b7819 */ /* 0x000fe40000011406 */
[----:B------:R-:W-:Y:S02]  /*0b80*/  LEA.HI R3, R3, R198, RZ, 0x3 ;  /* 0x000000c603037211 */ /* 0x000fe400078f18ff */
[----:B------:R-:W-:Y:S02]  /*0b90*/  LOP3.LUT R7, R10, 0xfffffffc, RZ, 0xc0, !PT ;  /* 0xfffffffc0a077812 */ /* 0x000fe400078ec0ff */
[----:B------:R-:W-:-:S02]  /*0ba0*/  LEA.HI R11, R11, R8, RZ, 0x3 ;  /* 0x000000080b0b7211 */ /* 0x000fc400078f18ff */
[----:B------:R-:W-:Y:S02]  /*0bb0*/  SHF.R.S32.HI R193, RZ, 0x7, R0 ;  /* 0x00000007ffc17819 */ /* 0x000fe40000011400 */
[----:B------:R-:W-:Y:S01]  /*0bc0*/  LOP3.LUT R187, R3, 0xfffffff8, RZ, 0xc0, !PT ;  /* 0xfffffff803bb7812 */ /* 0x000fe200078ec0ff */
[----:B------:R-:W-:Y:S01]  /*0bd0*/  IMAD.IADD R5, R198, 0x1, -R5 ;  /* 0x00000001c6057824 */ /* 0x000fe200078e0a05 */
[----:B------:R-:W-:Y:S01]  /*0be0*/  LOP3.LUT R4, R4, 0xfffffc00, RZ, 0xc0, !PT ;  /* 0xfffffc0004047812 */ /* 0x000fe200078ec0ff */
[----:B------:R-:W-:Y:S01]  /*0bf0*/  IMAD.IADD R7, R198, 0x1, -R7 ;  /* 0x00000001c6077824 */ /* 0x000fe200078e0a07 */
[----:B------:R-:W-:Y:S02]  /*0c00*/  LOP3.LUT R11, R11, 0xfffffff8, RZ, 0xc0, !PT ;  /* 0xfffffff80b0b7812 */ /* 0x000fe400078ec0ff */
[----:B------:R-:W-:Y:S02]  /*0c10*/  LEA.HI R9, R9, R192, RZ, 0x5 ;  /* 0x000000c009097211 */ /* 0x000fe400078f28ff */
[----:B------:R-:W-:Y:S01]  /*0c20*/  LEA.HI R0, R0, R193, RZ, 0x1 ;  /* 0x000000c100007211 */ /* 0x000fe200078f08ff */
[----:B------:R-:W-:Y:S01]  /*0c30*/  IMAD.IADD R187, R198, 0x1, -R187 ;  /* 0x00000001c6bb7824 */ /* 0x000fe200078e0abb */
[----:B------:R-:W-:Y:S01]  /*0c40*/  SHF.R.S32.HI R9, RZ, 0x5, R9 ;  /* 0x00000005ff097819 */ /* 0x000fe20000011409 */
[----:B------:R-:W-:Y:S01]  /*0c50*/  IMAD R5, R5, 0x40, R4 ;  /* 0x0000004005057824 */ /* 0x000fe200078e0204 */
[----:B------:R-:W-:Y:S01]  /*0c60*/  LEA.HI R4, R7, R7, RZ, 0x1 ;  /* 0x0000000707047211 */ /* 0x000fe200078f08ff */
[----:B------:R-:W-:Y:S01]  /*0c70*/  IMAD.IADD R8, R8, 0x1, -R11 ;  /* 0x0000000108087824 */ /* 0x000fe200078e0a0b */
[----:B------:R-:W-:-:S02]  /*0c80*/  LOP3.LUT R0, R0, 0x3fffffe, RZ, 0xc0, !PT ;  /* 0x03fffffe00007812 */ /* 0x000fc400078ec0ff */
[----:B------:R-:W-:Y:S01]  /*0c90*/  SHF.L.U32 R22, R187, 0x3, RZ ;  /* 0x00000003bb167819 */ /* 0x000fe200000006ff */
[----:B------:R-:W-:Y:S01]  /*0ca0*/  IMAD R9, R9, 0x10, R8 ;  /* 0x0000001009097824 */ /* 0x000fe200078e0208 */
[----:B------:R-:W-:Y:S01]  /*0cb0*/  LOP3.LUT R4, R4, 0x1ffffffe, RZ, 0xc0, !PT ;  /* 0x1ffffffe04047812 */ /* 0x000fe200078ec0ff */
[----:B------:R-:W-:Y:S01]  /*0cc0*/  IMAD.IADD R0, R193, 0x1, -R0 ;  /* 0x00000001c1007824 */ /* 0x000fe200078e0a00 */
[----:B------:R-:W-:Y:S01]  /*0cd0*/  LOP3.LUT R23, R6, 0x7ffffffc, RZ, 0xc0, !PT ;  /* 0x7ffffffc06177812 */ /* 0x000fe200078ec0ff */
[----:B------:R-:W-:Y:S02]  /*0ce0*/  VIADD R186, R22, 0x40 ;  /* 0x0000004016ba7836 */ /* 0x000fe40000000000 */
[----:B------:R-:W-:Y:S02]  /*0cf0*/  IMAD.IADD R7, R7, 0x1, -R4 ;  /* 0x0000000107077824 */ /* 0x000fe400078e0a04 */
[----:B------:R-:W-:Y:S01]  /*0d00*/  IMAD R194, R0, 0x40, R9 ;  /* 0x0000004000c27824 */ /* 0x000fe200078e0209 */
[----:B------:R-:W-:Y:S01]  /*0d10*/  SHF.R.S32.HI R190, RZ, 0x3, R3 ;  /* 0x00000003ffbe7819 */ /* 0x000fe20000011403 */
[----:B------:R-:W-:Y:S01]  /*0d20*/  IMAD R195, R2, 0x8, R5 ;  /* 0x0000000802c37824 */ /* 0x000fe200078e0205 */
[----:B------:R-:W-:Y:S01]  /*0d30*/  SHF.R.S32.HI R197, RZ, 0x1f, R22 ;  /* 0x0000001fffc57819 */ /* 0x000fe20000011416 */
[----:B------:R-:W-:Y:S01]  /*0d40*/  IMAD.MOV.U32 R191, RZ, RZ, RZ ;  /* 0x000000ffffbf7224 */ /* 0x000fe200078e00ff */
[----:B------:R-:W-:Y:S01]  /*0d50*/  SHF.R.S32.HI R196, RZ, 0x1f, R186 ;  /* 0x0000001fffc47819 */ /* 0x000fe200000114ba */
[----:B------:R-:W-:-:S02]  /*0d60*/  IMAD.IADD R23, R192, 0x1, -R23 ;  /* 0x00000001c0177824 */ /* 0x000fc400078e0a17 */
[----:B------:R-:W-:Y:S01]  /*0d70*/  IMAD R184, R7, 0x8, R194 ;  /* 0x0000000807b87824 */ /* 0x000fe200078e02c2 */
[----:B------:R-:W-:Y:S01]  /*0d80*/  UMOV UR38, URZ ;  /* 0x0000003f00267c82 */ /* 0x000fe20008000000 */
[----:B------:R-:W-:Y:S01]  /*0d90*/  UMOV UR36, URZ ;  /* 0x0000003f00247c82 */ /* 0x000fe20008000000 */
[----:B--2---:R-:W-:-:S07]  /*0da0*/  LOP3.LUT R19, R12, 0x1, RZ, 0xfc, !PT ;  /* 0x000000010c137812 */ /* 0x004fce00078efcff */
.L_x_2496:
[----:B0--3--:R-:W0:Y:S01]  /*0db0*/  LDC.64 R2, c[0x0][0xc88] ;  /* 0x00032200ff027b82 */ /* 0x009e220000000a00 */
[----:B------:R-:W-:Y:S01]  /*0dc0*/  ULDC.64 UR4, c[0x0][0xa28] ;  /* 0x00028a0000047ab9 */ /* 0x000fe20000000a00 */
[----:B------:R-:W-:Y:S01]  /*0dd0*/  ULDC.64 UR6, c[0x0][0xa18] ;  /* 0x0002860000067ab9 */ /* 0x000fe20000000a00 */
[----:B------:R-:W-:Y:S01]  /*0de0*/  IMAD.MOV.U32 R7, RZ, RZ, RZ ;  /* 0x000000ffff077224 */ /* 0x000fe200078e00ff */
[----:B------:R-:W-:Y:S01]  /*0df0*/  ULDC.64 UR8, c[0x0][0xa20] ;  /* 0x0002880000087ab9 */ /* 0x000fe20000000a00 */
[----:B0-----:R-:W-:-:S05]  /*0e00*/  IMAD.WIDE R2, R47, 0x4, R2 ;  /* 0x000000042f027825 */ /* 0x001fca00078e0202 */
[----:B--2---:R-:W2:Y:S01]  /*0e10*/  LDG.E R185, desc[UR56][R2.64] ;  /* 0x0000003802b97981 */ /* 0x004ea2000c1e1900 */
[----:B------:R-:W-:Y:S02]  /*0e20*/  ISETP.NE.U32.AND P0, PT, RZ, UR4, PT ;  /* 0x00000004ff007c0c */ /* 0x000fe4000bf05070 */
[----:B------:R-:W-:Y:S02]  /*0e30*/  ISETP.NE.U32.AND P1, PT, RZ, UR6, PT ;  /* 0x00000006ff007c0c */ /* 0x000fe4000bf25070 */
[----:B------:R-:W-:Y:S02]  /*0e40*/  ISETP.NE.AND.EX P0, PT, RZ, UR5, PT, P0 ;  /* 0x00000005ff007c0c */ /* 0x000fe4000bf05300 */
[----:B------:R-:W-:Y:S02]  /*0e50*/  ISETP.NE.AND.EX P1, PT, RZ, UR7, PT, P1 ;  /* 0x00000007ff007c0c */ /* 0x000fe4000bf25310 */
[----:B--2---:R-:W-:-:S09]  /*0e60*/  SHF.R.S32.HI R189, RZ, 0x1f, R185 ;  /* 0x0000001fffbd7819 */ /* 0x004fd200000114b9 */
[----:B------:R-:W-:Y:S01]  /*0e70*/  @P0 LEA R4, P2, R185, UR4, 0x2 ;  /* 0x00000004b9040c11 */ /* 0x000fe2000f8410ff */
[----:B------:R-:W-:-:S03]  /*0e80*/  ULDC UR4, c[0x0][0x288] ;  /* 0x0000a20000047ab9 */ /* 0x000fc60000000800 */
[C-C-:B------:R-:W-:Y:S02]  /*0e90*/  @P0 LEA.HI.X R5, R185.reuse, UR5, R189.reuse, 0x2, P2 ;  /* 0x00000005b9050c11 */ /* 0x140fe400090f14bd */
[C---:B------:R-:W-:Y:S01]  /*0ea0*/  @P1 LEA R2, P2, R185.reuse, UR6, 0x2 ;  /* 0x00000006b9021c11 */ /* 0x040fe2000f8410ff */
[----:B------:R-:W-:Y:S01]  /*0eb0*/  IMAD.U32 R17, RZ, RZ, UR4 ;  /* 0x00000004ff117e24 */ /* 0x000fe2000f8e00ff */
[----:B------:R-:W-:Y:S01]  /*0ec0*/  ULDC.64 UR4, c[0x0][0x418] ;  /* 0x0001060000047ab9 */ /* 0x000fe20000000a00 */
[----:B------:R0:W5:Y:S01]  /*0ed0*/  @P0 LDG.E R7, desc[UR56][R4.64] ;  /* 0x0000003804070981 */ /* 0x000162000c1e1900 */
[----:B------:R-:W-:-:S05]  /*0ee0*/  @P1 LEA.HI.X R3, R185, UR7, R189, 0x2, P2 ;  /* 0x00000007b9031c11 */ /* 0x000fca00090f14bd */
[----:B------:R0:W5:Y:S01]  /*0ef0*/  @P1 LDG.E R17, desc[UR56][R2.64] ;  /* 0x0000003802111981 */ /* 0x000162000c1e1900 */
[----:B------:R-:W-:Y:S01]  /*0f00*/  UISETP.NE.U32.AND UP0, UPT, UR4, URZ, UPT ;  /* 0x0000003f0400728c */ /* 0x000fe2000bf05070 */
[----:B------:R-:W-:Y:S02]  /*0f10*/  ISETP.NE.U32.AND P2, PT, RZ, UR8, PT ;  /* 0x00000008ff007c0c */ /* 0x000fe4000bf45070 */
[----:B------:R-:W-:Y:S01]  /*0f20*/  ULDC UR4, c[0x0][0x424] ;  /* 0x0001090000047ab9 */ /* 0x000fe20000000800 */
[----:B------:R-:W-:Y:S01]  /*0f30*/  UISETP.NE.AND.EX UP0, UPT, UR5, URZ, UPT, UP0 ;  /* 0x0000003f0500728c */ /* 0x000fe2000bf05300 */
[----:B------:R-:W-:Y:S02]  /*0f40*/  ISETP.NE.AND.EX P2, PT, RZ, UR9, PT, P2 ;  /* 0x00000009ff007c0c */ /* 0x000fe4000bf45320 */
[----:B------:R-:W-:Y:S01]  /*0f50*/  ULDC UR5, c[0x0][0x2f0] ;  /* 0x0000bc0000057ab9 */ /* 0x000fe20000000800 */
[----:B------:R-:W-:-:S04]  /*0f60*/  USEL UR4, UR4, 0x1, UP0 ;  /* 0x0000000104047887 */ /* 0x000fc80008000000 */
[----:B------:R-:W-:Y:S01]  /*0f70*/  UIMAD UR4, UR4, UR5, URZ ;  /* 0x00000005040472a4 */ /* 0x000fe2000f8e023f */
[----:B0---4-:R-:W-:Y:S11]  /*0f80*/  @P1 BRA `(.L_x_2443) ;  /* 0x0000000000241947 */ /* 0x011ff60003800000 */
        /* <DEDUP_REMOVED lines=8> */
[----:B--2---:R-:W-:-:S07]  /*1010*/  IMAD.IADD R17, R0, 0x1, -R17 ;  /* 0x0000000100117824 */ /* 0x004fce00078e0a11 */
.L_x_2443:
[----:B------:R-:W-:Y:S02]  /*1020*/  IMAD.U32 R16, RZ, RZ, UR4 ;  /* 0x00000004ff107e24 */ /* 0x000fe4000f8e00ff */
[----:B------:R-:W-:Y:S01]  /*1030*/  IMAD.MOV.U32 R188, RZ, RZ, R46 ;  /* 0x000000ffffbc7224 */ /* 0x000fe200078e002e */
[----:B------:R-:W-:Y:S06]  /*1040*/  @!P2 BRA `(.L_x_2444) ;  /* 0x000000000010a947 */ /* 0x000fec0003800000 */
[----:B------:R-:W-:-:S04]  /*1050*/  LEA R2, P0, R185, UR8, 0x2 ;  /* 0x00000008b9027c11 */ /* 0x000fc8000f8010ff */
[----:B------:R-:W-:-:S05]  /*1060*/  LEA.HI.X R3, R185, UR9, R189, 0x2, P0 ;  /* 0x00000009b9037c11 */ /* 0x000fca00080f14bd */
[----:B------:R0:W5:Y:S01]  /*1070*/  LDG.E R16, desc[UR56][R2.64] ;  /* 0x0000003802107981 */ /* 0x000162000c1e1900 */
[----:B------:R-:W-:Y:S05]  /*1080*/  BRA `(.L_x_2445) ;  /* 0x0000000000247947 */ /* 0x000fea0003800000 */
.L_x_2444:
[----:B------:R-:W-:Y:S02]  /*1090*/  ULDC.64 UR4, c[0x0][0xa08] ;  /* 0x0002820000047ab9 */ /* 0x000fe40000000a00 */
[----:B------:R-:W-:-:S04]  /*10a0*/  ISETP.NE.U32.AND P0, PT, RZ, UR4, PT ;  /* 0x00000004ff007c0c */ /* 0x000fc8000bf05070 */
[----:B------:R-:W-:-:S13]  /*10b0*/  ISETP.NE.AND.EX P0, PT, RZ, UR5, PT, P0 ;  /* 0x00000005ff007c0c */ /* 0x000fda000bf05300 */
[----:B------:R-:W-:Y:S05]  /*10c0*/  @!P0 BRA `(.L_x_2445) ;  /* 0x0000000000148947 */ /* 0x000fea0003800000 */
[----:B------:R-:W0:Y:S02]  /*10d0*/  LDC.64 R2, c[0x0][0xa08] ;  /* 0x00028200ff027b82 */ /* 0x000e240000000a00 */
[----:B0-----:R-:W-:-:S05]  /*10e0*/  IMAD.WIDE R2, R185, 0x4, R2 ;  /* 0x00000004b9027825 */ /* 0x001fca00078e0202 */
[----:B------:R-:W2:Y:S04]  /*10f0*/  LDG.E R16, desc[UR56][R2.64] ;  /* 0x0000003802107981 */ /* 0x000ea8000c1e1900 */
[----:B------:R-:W2:Y:S02]  /*1100*/  LDG.E R5, desc[UR56][R2.64+0x4] ;  /* 0x0000043802057981 */ /* 0x000ea4000c1e1900 */
[----:B--2---:R-:W-:-:S07]  /*1110*/  IMAD.IADD R16, R5, 0x1, -R16 ;  /* 0x0000000105107824 */ /* 0x004fce00078e0a10 */
.L_x_2445:
[----:B------:R-:W1:Y:S01]  /*1120*/  LDC R0, c[0x0][0x448] ;  /* 0x00011200ff007b82 */ /* 0x000e620000000800 */
[----:B------:R-:W-:Y:S01]  /*1130*/  IMAD.SHL.U32 R18, R45, 0x80, RZ ;  /* 0x000000802d127824 */ /* 0x000fe200078e00ff */
[----:B------:R-:W-:Y:S01]  /*1140*/  CS2R R86, SRZ ;  /* 0x0000000000567805 */ /* 0x000fe2000001ff00 */
[----:B-----5:R-:W-:Y:S01]  /*1150*/  IMAD.IADD R16, R16, 0x1, -R7 ;  /* 0x0000000110107824 */ /* 0x020fe200078e0a07 */
        /* <DEDUP_REMOVED lines=20> */
[----:B-1----:R-:W-:Y:S01]  /*12a0*/  ISETP.NE.AND P0, PT, R0, 0x1, PT ;  /* 0x000000010000780c */ /* 0x002fe20003f05270 */
[----:B------:R-:W-:Y:S01]  /*12b0*/  VIADD R0, R18, 0x7f ;  /* 0x0000007f12007836 */ /* 0x000fe20000000000 */
[----:B------:R-:W-:-:S02]  /*12c0*/  CS2R R32, SRZ ;  /* 0x0000000000207805 */ /* 0x000fc4000001ff00 */
[----:B------:R-:W-:Y:S02]  /*12d0*/  CS2R R42, SRZ ;  /* 0x00000000002a7805 */ /* 0x000fe4000001ff00 */
[----:B------:R-:W-:Y:S02]  /*12e0*/  CS2R R40, SRZ ;  /* 0x0000000000287805 */ /* 0x000fe4000001ff00 */
[----:B------:R-:W-:Y:S02]  /*12f0*/  CS2R R38, SRZ ;  /* 0x0000000000267805 */ /* 0x000fe4000001ff00 */
[----:B------:R-:W-:Y:S02]  /*1300*/  CS2R R36, SRZ ;  /* 0x0000000000247805 */ /* 0x000fe4000001ff00 */
[----:B------:R-:W-:Y:S01]  /*1310*/  CS2R R34, SRZ ;  /* 0x0000000000227805 */ /* 0x000fe2000001ff00 */
[----:B------:R-:W-:Y:S01]  /*1320*/  IMAD.MOV.U32 R89, RZ, RZ, RZ ;  /* 0x000000ffff597224 */ /* 0x000fe200078e00ff */
[----:B------:R-:W-:-:S02]  /*1330*/  CS2R R90, SRZ ;  /* 0x00000000005a7805 */ /* 0x000fc4000001ff00 */
[----:B------:R-:W-:Y:S01]  /*1340*/  CS2R R6, SRZ ;  /* 0x0000000000067805 */ /* 0x000fe2000001ff00 */
[----:B------:R-:W-:Y:S01]  /*1350*/  IMAD.MOV.U32 R30, RZ, RZ, RZ ;  /* 0x000000ffff1e7224 */ /* 0x000fe200078e00ff */
[----:B0-----:R-:W0:Y:S01]  /*1360*/  @P0 LDC R3, c[0x0][0x44c] ;  /* 0x00011300ff030b82 */ /* 0x001e220000000800 */
[----:B------:R-:W-:Y:S02]  /*1370*/  IMAD.MOV.U32 R8, RZ, RZ, RZ ;  /* 0x000000ffff087224 */ /* 0x000fe400078e00ff */
[----:B------:R-:W-:Y:S02]  /*1380*/  IMAD.MOV.U32 R93, RZ, RZ, RZ ;  /* 0x000000ffff5d7224 */ /* 0x000fe400078e00ff */
[----:B------:R-:W-:Y:S02]  /*1390*/  IMAD.MOV.U32 R10, RZ, RZ, RZ ;  /* 0x000000ffff0a7224 */ /* 0x000fe400078e00ff */
[----:B------:R-:W-:Y:S01]  /*13a0*/  IMAD.MOV.U32 R95, RZ, RZ, RZ ;  /* 0x000000ffff5f7224 */ /* 0x000fe200078e00ff */
[----:B------:R-:W1:Y:S01]  /*13b0*/  @P0 LDC R5, c[0x0][0x450] ;  /* 0x00011400ff050b82 */ /* 0x000e620000000800 */
[----:B0-----:R-:W-:Y:S01]  /*13c0*/  @P0 IMAD.HI.U32 R2, R0, R3, RZ ;  /* 0x0000000300020227 */ /* 0x001fe200078e00ff */
[----:B------:R-:W-:-:S04]  /*13d0*/  IADD3 R3, R16, 0x80, -R17 ;  /* 0x0000008010037810 */ /* 0x000fc80007ffe811 */
[----:B-1----:R-:W-:Y:S01]  /*13e0*/  @P0 SHF.R.U32.HI R0, RZ, R5, R2 ;  /* 0x00000005ff000219 */ /* 0x002fe20000011602 */
[----:B------:R-:W-:Y:S01]  /*13f0*/  VIADD R2, R16, 0x7f ;  /* 0x0000007f10027836 */ /* 0x000fe20000000000 */
[----:B------:R-:W-:-:S03]  /*1400*/  PLOP3.LUT P0, PT, PT, PT, PT, 0x80, 0x0 ;  /* 0x000000000000781c */ /* 0x000fc60003f0f070 */
[----:B------:R-:W-:Y:S01]  /*1410*/  IMAD.IADD R0, R3, 0x1, R0 ;  /* 0x0000000103007824 */ /* 0x000fe200078e0200 */
[----:B------:R-:W-:-:S04]  /*1420*/  SHF.R.S32.HI R3, RZ, 0x1f, R2 ;  /* 0x0000001fff037819 */ /* 0x000fc80000011402 */
[----:B------:R-:W-:Y:S02]  /*1430*/  SHF.R.S32.HI R5, RZ, 0x1f, R0 ;  /* 0x0000001fff057819 */ /* 0x000fe40000011400 */
[----:B------:R-:W-:Y:S02]  /*1440*/  LEA.HI R3, R3, R2, RZ, 0x7 ;  /* 0x0000000203037211 */ /* 0x000fe400078f38ff */
[----:B------:R-:W-:Y:S01]  /*1450*/  LEA.HI R5, R5, R0, RZ, 0x7 ;  /* 0x0000000005057211 */ /* 0x000fe200078f38ff */
[----:B------:R-:W-:Y:S01]  /*1460*/  IMAD.MOV.U32 R0, RZ, RZ, RZ ;  /* 0x000000ffff007224 */ /* 0x000fe200078e00ff */
[----:B------:R-:W-:Y:S02]  /*1470*/  SHF.R.S32.HI R3, RZ, 0x7, R3 ;  /* 0x00000007ff037819 */ /* 0x000fe40000011403 */
[----:B------:R-:W-:Y:S02]  /*1480*/  SHF.R.S32.HI R88, RZ, 0x7, R5 ;  /* 0x00000007ff587819 */ /* 0x000fe40000011405 */
[----:B------:R-:W-:-:S02]  /*1490*/  MOV R2, RZ ;  /* 0x000000ff00027202 */ /* 0x000fc40000000f00 */
[----:B------:R-:W-:-:S04]  /*14a0*/  VIMNMX R88, R3, R88, PT ;  /* 0x0000005803587248 */ /* 0x000fc80003fe0100 */
[----:B------:R-:W-:-:S13]  /*14b0*/  ISETP.GE.AND P1, PT, R88, 0x1, PT ;  /* 0x000000015800780c */ /* 0x000fda0003f26270 */
[----:B------:R-:W-:Y:S05]  /*14c0*/  @!P1 BRA `(.L_x_2446) ;  /* 0x0000009800189947 */ /* 0x000fea0003800000 */
        /* <DEDUP_REMOVED lines=31> */
.L_x_2447:
[----:B------:R-:W-:Y:S02]  /*16c0*/  LEA.HI R0, R191, R191, RZ, 0x1 ;  /* 0x000000bfbf007211 */ /* 0x000fe400078f08ff */
[----:B------:R-:W-:Y:S02]  /*16d0*/  ISETP.NE.AND P0, PT, R19, 0x3, PT ;  /* 0x000000031300780c */ /* 0x000fe40003f05270 */
[----:B------:R-:W-:-:S05]  /*16e0*/  LOP3.LUT R0, R0, 0xfffffffe, RZ, 0xc0, !PT ;  /* 0xfffffffe00007812 */ /* 0x000fca00078ec0ff */
[----:B------:R-:W-:-:S05]  /*16f0*/  IMAD.IADD R0, R191, 0x1, -R0 ;  /* 0x00000001bf007824 */ /* 0x000fca00078e0a00 */
[----:B------:R-:W-:-:S04]  /*1700*/  SHF.L.U32 R0, R0, 0x1f, RZ ;  /* 0x0000001f00007819 */ /* 0x000fc800000006ff */
[----:B------:R-:W0:Y:S02]  /*1710*/  SYNCS.PHASECHK.TRANS64.TRYWAIT P1, [UR37+0x34800], R0 ;  /* 0x03480000ff0075a7 */ /* 0x000e240008020165 */
[----:B0-----:R-:W-:Y:S05]  /*1720*/  @!P1 BRA `(.L_x_2448) ;  /* 0x0000011800d89947 */ /* 0x001fea0003800000 */
.L_x_2621:
[----:B------:R-:W-:Y:S05]  /*1730*/  @!P0 BRA `(.L_x_2449) ;  /* 0x0000000000048947 */ /* 0x000fea0003800000 */
[----:B------:R-:W-:Y:S01]  /*1740*/  BPT.TRAP 0x1 ;  /* 0x000000040000795c */ /* 0x000fe20000300000 */
.L_x_2449:
[----:B0-----:R-:W-:Y:S01]  /*1750*/  IMAD.U32 R3, RZ, RZ, UR38 ;  /* 0x00000026ff037e24 */ /* 0x001fe2000f8e00ff */
[----:B------:R-:W-:-:S04]  /*1760*/  MOV R0, UR36 ;  /* 0x0000002400007c02 */ /* 0x000fc80008000f00 */
[----:B------:R-:W-:Y:S02]  /*1770*/  LEA R0, R0, UR37, 0x3 ;  /* 0x0000002500007c11 */ /* 0x000fe4000f8e18ff */
[----:B------:R-:W-:-:S04]  /*1780*/  SHF.L.U32 R3, R3, 0x1f, RZ ;  /* 0x0000001f03037819 */ /* 0x000fc800000006ff */
[----:B------:R0:W1:Y:S01]  /*1790*/  SYNCS.PHASECHK.TRANS64.TRYWAIT P2, [R0+URZ+0x34830], R3 ;  /* 0x03483003000075a7 */ /* 0x000062000804017f */
[----:B------:R-:W-:Y:S05]  /*17a0*/  @!P0 BRA `(.L_x_2450) ;  /* 0x0000000000048947 */ /* 0x000fea0003800000 */
[----:B------:R-:W-:Y:S01]  /*17b0*/  BPT.TRAP 0x1 ;  /* 0x000000040000795c */ /* 0x000fe20000300000 */
.L_x_2450:
[----:B------:R-:W2:Y:S02]  /*17c0*/  S2R R2, SR_TID.X ;  /* 0x0000000000027919 */ /* 0x000ea40000002100 */
[----:B--2---:R-:W-:Y:S01]  /*17d0*/  LOP3.LUT P1, RZ, R2, 0x7f, RZ, 0xc0, !PT ;  /* 0x0000007f02ff7812 */ /* 0x004fe2000782c0ff */
[----:B-1----:R-:W-:-:S12]  /*17e0*/  @P2 BRA `(.L_x_2451) ;  /* 0x0000000000082947 */ /* 0x002fd80003800000 */
[----:B------:R-:W1:Y:S02]  /*17f0*/  SYNCS.PHASECHK.TRANS64.TRYWAIT P2, [R0+URZ+0x34830], R3 ;  /* 0x03483003000075a7 */ /* 0x000e64000804017f */
[----:B-1----:R-:W-:Y:S05]  /*1800*/  @!P2 BRA `(.L_x_2452) ;  /* 0x0000011800b8a947 */ /* 0x002fea0003800000 */
.L_x_2451:
[----:B------:R-:W-:Y:S05]  /*1810*/  WARPSYNC.ALL ;  /* 0x0000000000007948 */ /* 0x000fea0003800000 */
[----:B------:R-:W-:Y:S01]  /*1820*/  UIADD3 UR4, UR37, 0x1c400, URZ ;  /* 0x0001c40025047890 */ /* 0x000fe2000fffe03f */
[----:B------:R-:W-:Y:S01]  /*1830*/  WARPGROUP.ARRIVE ;  /* 0x00000000000079c5 */ /* 0x000fe20000000000 */
[----:B------:R-:W-:Y:S01]  /*1840*/  ULOP3.LUT UR52, UR52, 0x10000, URZ, 0xfc, !UPT ;  /* 0x0001000034347892 */ /* 0x000fe2000f8efc3f */
[----:B------:R-:W2:Y:S01]  /*1850*/  LDC R5, c[0x0][0x448] ;  /* 0x00011200ff057b82 */ /* 0x000ea20000000800 */
[----:B------:R-:W-:Y:S01]  /*1860*/  USHF.R.U32.HI UR4, URZ, 0x4, UR4 ;  /* 0x000000043f047899 */ /* 0x000fe20008011604 */
[----:B01----:R-:W-:Y:S01]  /*1870*/  @!P1 VIADD R0, R0, 0x34840 ;  /* 0x0003484000009836 */ /* 0x003fe20000000000 */
[----:B------:R-:W-:Y:S01]  /*1880*/  UMOV UR53, 0x40000040 ;  /* 0x4000004000357882 */ /* 0x000fe20000000000 */
[----:B------:R-:W-:Y:S01]  /*1890*/  UMOV UR55, 0x40000040 ;  /* 0x4000004000377882 */ /* 0x000fe20000000000 */
[----:B------:R-:W-:Y:S01]  /*18a0*/  ULOP3.LUT UR4, UR4, 0x3fff, URZ, 0xc0, !UPT ;  /* 0x00003fff04047892 */ /* 0x000fe2000f8ec03f */
[----:B------:R-:W-:Y:S01]  /*18b0*/  CS2R R150, SRZ ;  /* 0x0000000000967805 */ /* 0x000fe2000001ff00 */
[----:B------:R-:W-:Y:S01]  /*18c0*/  UMOV UR5, 0x40000040 ;  /* 0x4000004000057882 */ /* 0x000fe20000000000 */
[----:B------:R-:W-:Y:S01]  /*18d0*/  UMOV UR7, 0x40000040 ;  /* 0x4000004000077882 */ /* 0x000fe20000000000 */
[----:B------:R-:W-:Y:S01]  /*18e0*/  ULOP3.LUT UR39, UR4, 0x10000, URZ, 0xfc, !UPT ;  /* 0x0001000004277892 */ /* 0x000fe2000f8efc3f */
[----:B------:R-:W-:Y:S01]  /*18f0*/  @!P1 PRMT R0, RZ, 0x654, R0 ;  /* 0x00000654ff009816 */ /* 0x000fe20000000000 */
[----:B------:R-:W-:Y:S01]  /*1900*/  UIADD3 UR4, UR52, 0x2, URZ ;  /* 0x0000000234047890 */ /* 0x000fe2000fffe03f */
[----:B------:R-:W-:Y:S01]  /*1910*/  CS2R R148, SRZ ;  /* 0x0000000000947805 */ /* 0x000fe2000001ff00 */
[----:B------:R-:W-:Y:S01]  /*1920*/  UIMAD UR54, UR36, 0xc00, UR39 ;  /* 0x00000c00243678a4 */ /* 0x000fe2000f8e0227 */
[----:B------:R-:W-:Y:S01]  /*1930*/  CS2R R146, SRZ ;  /* 0x0000000000927805 */ /* 0x000fe2000001ff00 */
[----:B------:R-:W-:Y:S01]  /*1940*/  UIADD3 UR8, UR52, 0x4, URZ ;  /* 0x0000000434087890 */ /* 0x000fe2000fffe03f */
[----:B------:R-:W-:Y:S01]  /*1950*/  CS2R R144, SRZ ;  /* 0x0000000000907805 */ /* 0x000fe2000001ff00 */
[----:B------:R-:W-:Y:S01]  /*1960*/  UIADD3 UR6, UR54, 0x2, URZ ;  /* 0x0000000236067890 */ /* 0x000fe2000fffe03f */
[----:B------:R-:W-:Y:S01]  /*1970*/  CS2R R142, SRZ ;  /* 0x00000000008e7805 */ /* 0x000fe2000001ff00 */
[----:B------:R-:W-:Y:S01]  /*1980*/  UIADD3 UR10, UR54, 0x4, URZ ;  /* 0x00000004360a7890 */ /* 0x000fe2000fffe03f */
[----:B------:R-:W-:Y:S01]  /*1990*/  CS2R R140, SRZ ;  /* 0x00000000008c7805 */ /* 0x000fe2000001ff00 */
[----:B------:R-:W-:Y:S01]  /*19a0*/  UMOV UR9, 0x40000040 ;  /* 0x4000004000097882 */ /* 0x000fe20000000000 */
[----:B------:R-:W-:Y:S01]  /*19b0*/  HGMMA.64x128x16.F32 R24, gdesc[UR52], RZ, !UPT, gsb0 ;  /* 0x01e00000341879f0 */ /* 0x000fe2000c0008ff */
[----:B------:R-:W-:Y:S01]  /*19c0*/  UMOV UR11, 0x40000040 ;  /* 0x40000040000b7882 */ /* 0x000fe20000000000 */
[----:B------:R-:W-:Y:S01]  /*19d0*/  UIADD3 UR12, UR52, 0x6, URZ ;  /* 0x00000006340c7890 */ /* 0x000fe2000fffe03f */
[----:B--2---:R-:W-:Y:S01]  /*19e0*/  ISETP.NE.AND P2, PT, R5, 0x1, PT ;  /* 0x000000010500780c */ /* 0x004fe20003f45270 */
[----:B------:R-:W-:Y:S01]  /*19f0*/  UIADD3 UR14, UR54, 0x6, URZ ;  /* 0x00000006360e7890 */ /* 0x000fe2000fffe03f */
[----:B------:R-:W-:Y:S01]  /*1a00*/  IMAD.IADD R5, R184, 0x1, R18 ;  /* 0x00000001b8057824 */ /* 0x000fe200078e0212 */
        /* <DEDUP_REMOVED lines=11> */
[----:B------:R-:W0:Y:S01]  /*1ac0*/  @P2 LDC R6, c[0x0][0x44c] ;  /* 0x00011300ff062b82 */ /* 0x000e220000000800 */
        /* <DEDUP_REMOVED lines=22> */
[----:B0-----:R-:W-:Y:S01]  /*1c30*/  @P2 IMAD.HI.U32 R6, R5, R6, RZ ;  /* 0x0000000605062227 */ /* 0x001fe200078e00ff */
        /* <DEDUP_REMOVED lines=10> */
[----:B------:R-:W-:-:S02]  /*1ce0*/  WARPGROUP.DEPBAR.LE gsb0, 0x0 ;  /* 0x00008000000079c5 */ /* 0x000fc40000010000 */
[----:B------:R-:W-:-:S06]  /*1cf0*/  WARPGROUP.ARRIVE ;  /* 0x00000000000079c5 */ /* 0x000fcc0000000000 */
[----:B------:R-:W-:Y:S01]  /*1d00*/  HGMMA.64x128x16.F32 R24, gdesc[UR4], R24, gsb0 ;  /* 0x01e00000041879f0 */ /* 0x000fe20008000818 */
[----:B------:R-:W-:Y:S01]  /*1d10*/  ULDC UR6, c[0x0][0x9d8] ;  /* 0x0002760000067ab9 */ /* 0x000fe20000000800 */
[----:B------:R-:W-:Y:S01]  /*1d20*/  ULDC UR7, c[0x0][0x988] ;  /* 0x0002620000077ab9 */ /* 0x000fe20000000800 */
        /* <DEDUP_REMOVED lines=35> */
[----:B------:R0:W-:Y:S01]  /*1f60*/  MUFU.TANH R32, R27 ;  /* 0x0000001b00207308 */ /* 0x0001e20000002400 */
[----:B------:R-:W-:Y:S01]  /*1f70*/  FMUL.FTZ R28, R29, UR6 ;  /* 0x000000061d1c7c20 */ /* 0x000fe20008410000 */
[----:B------:R-:W-:Y:S01]  /*1f80*/  FMUL.FTZ R30, R30, UR6 ;  /* 0x000000061e1e7c20 */ /* 0x000fe20008410000 */
[----:B------:R-:W-:Y:S01]  /*1f90*/  FMUL.FTZ R31, R31, UR6 ;  /* 0x000000061f1f7c20 */ /* 0x000fe20008410000 */
[----:B------:R-:W-:Y:S01]  /*1fa0*/  FMUL.FTZ R34, R34, UR6 ;  /* 0x0000000622227c20 */ /* 0x000fe20008410000 */
[----:B------:R-:W-:Y:S01]  /*1fb0*/  FMUL.FTZ R35, R35, UR6 ;  /* 0x0000000623237c20 */ /* 0x000fe20008410000 */
[----:B------:R-:W-:Y:S01]  /*1fc0*/  FMUL.FTZ R38, R38, UR6 ;  /* 0x0000000626267c20 */ /* 0x000fe20008410000 */
[----:B------:R-:W-:Y:S01]  /*1fd0*/  FMUL.FTZ R39, R39, UR6 ;  /* 0x0000000627277c20 */ /* 0x000fe20008410000 */
[----:B------:R1:W2:Y:S01]  /*1fe0*/  MUFU.TANH R100, R26 ;  /* 0x0000001a00647308 */ /* 0x0002a20000002400 */
[----:B0-----:R-:W0:Y:S01]  /*1ff0*/  @P2 LDC R27, c[0x0][0x450] ;  /* 0x00011400ff1b2b82 */ /* 0x001e220000000800 */
[----:B------:R-:W-:Y:S01]  /*2000*/  FMUL.FTZ R42, R42, UR6 ;  /* 0x000000062a2a7c20 */ /* 0x000fe20008410000 */
[----:B------:R-:W-:Y:S01]  /*2010*/  FMUL.FTZ R43, R43, UR6 ;  /* 0x000000062b2b7c20 */ /* 0x000fe20008410000 */
[----:B------:R-:W-:Y:S01]  /*2020*/  FMUL.FTZ R46, R46, UR6 ;  /* 0x000000062e2e7c20 */ /* 0x000fe20008410000 */
[----:B------:R-:W-:Y:S01]  /*2030*/  FMUL.FTZ R47, R47, UR6 ;  /* 0x000000062f2f7c20 */ /* 0x000fe20008410000 */
[----:B------:R-:W-:Y:S01]  /*2040*/  FMUL.FTZ R50, R50, UR6 ;  /* 0x0000000632327c20 */ /* 0x000fe20008410000 */
[----:B------:R-:W-:Y:S01]  /*2050*/  FMUL.FTZ R51, R51, UR6 ;  /* 0x0000000633337c20 */ /* 0x000fe20008410000 */
[----:B------:R3:W4:Y:S01]  /*2060*/  MUFU.TANH R102, R30 ;  /* 0x0000001e00667308 */ /* 0x0007220000002400 */
[----:B-1----:R-:W-:-:S02]  /*2070*/  IMAD.MOV.U32 R26, RZ, RZ, R5 ;  /* 0x000000ffff1a7224 */ /* 0x002fc400078e0005 */
[----:B------:R-:W-:Y:S01]  /*2080*/  FMUL.FTZ R54, R54, UR6 ;  /* 0x0000000636367c20 */ /* 0x000fe20008410000 */
[----:B------:R-:W-:Y:S02]  /*2090*/  IMAD.MOV.U32 R5, RZ, RZ, -0x80 ;  /* 0xffffff80ff057424 */ /* 0x000fe400078e00ff */
[----:B------:R-:W-:Y:S01]  /*20a0*/  FMUL.FTZ R55, R55, UR6 ;  /* 0x0000000637377c20 */ /* 0x000fe20008410000 */
[----:B------:R-:W-:Y:S01]  /*20b0*/  FMUL.FTZ R58, R58, UR6 ;  /* 0x000000063a3a7c20 */ /* 0x000fe20008410000 */
[----:B------:R-:W-:Y:S01]  /*20c0*/  FMUL.FTZ R20, R24, UR6 ;  /* 0x0000000618147c20 */ /* 0x000fe20008410000 */
[----:B------:R-:W-:Y:S01]  /*20d0*/  IMAD R5, R88, R5, 0x80 ;  /* 0x0000008058057424 */ /* 0x000fe200078e0205 */
[----:B------:R1:W5:Y:S01]  /*20e0*/  MUFU.TANH R104, R31 ;  /* 0x0000001f00687308 */ /* 0x0003620000002400 */
[----:B------:R-:W-:Y:S01]  /*20f0*/  FMUL.FTZ R24, R33, UR6 ;  /* 0x0000000621187c20 */ /* 0x000fe20008410000 */
[----:B------:R-:W-:Y:S01]  /*2100*/  FMUL.FTZ R59, R59, UR6 ;  /* 0x000000063b3b7c20 */ /* 0x000fe20008410000 */
[----:B---3--:R-:W-:-:S02]  /*2110*/  VIADD R30, R5, 0x1 ;  /* 0x00000001051e7836 */ /* 0x008fc40000000000 */
[----:B------:R-:W-:Y:S01]  /*2120*/  FMUL.FTZ R62, R62, UR6 ;  /* 0x000000063e3e7c20 */ /* 0x000fe20008410000 */
[----:B------:R-:W-:Y:S01]  /*2130*/  FMUL.FTZ R70, R70, UR6 ;  /* 0x0000000646467c20 */ /* 0x000fe20008410000 */
[----:B------:R-:W-:Y:S01]  /*2140*/  FMUL.FTZ R63, R63, UR6 ;  /* 0x000000063f3f7c20 */ /* 0x000fe20008410000 */
[----:B------:R-:W-:Y:S01]  /*2150*/  IMAD R30, R23, -0x2, R30 ;  /* 0xfffffffe171e7824 */ /* 0x000fe200078e021e */
[----:B------:R-:W3:Y:S01]  /*2160*/  MUFU.TANH R34, R34 ;  /* 0x0000002200227308 */ /* 0x000ee20000002400 */
[----:B0-----:R-:W-:Y:S01]  /*2170*/  @P2 SHF.R.U32.HI R26, RZ, R27, R6 ;  /* 0x0000001bff1a2219 */ /* 0x001fe20000011606 */
[----:B------:R-:W-:Y:S02]  /*2180*/  IMAD.IADD R6, R16, 0x1, R5 ;  /* 0x0000000110067824 */ /* 0x000fe400078e0205 */
[----:B------:R-:W-:Y:S01]  /*2190*/  FMUL.FTZ R66, R66, UR6 ;  /* 0x0000000642427c20 */ /* 0x000fe20008410000 */
[----:B------:R-:W-:Y:S01]  /*21a0*/  IADD3 R98, -R17, R30, R16 ;  /* 0x0000001e11627210 */ /* 0x000fe20007ffe110 */
[----:B------:R-:W-:Y:S01]  /*21b0*/  FMUL.FTZ R67, R67, UR6 ;  /* 0x0000000643437c20 */ /* 0x000fe20008410000 */
[----:B------:R-:W0:Y:S01]  /*21c0*/  SHFL.IDX PT, R29, R26, 0x1, 0x1c1f ;  /* 0x003c1f001a1d7f89 */ /* 0x000e2200000e0000 */
[----:B------:R-:W-:Y:S01]  /*21d0*/  IMAD R27, R23, -0x2, R6 ;  /* 0xfffffffe171b7824 */ /* 0x000fe200078e0206 */
        /* <DEDUP_REMOVED lines=17> */
[----:B------:R-:W3:Y:S01]  /*22f0*/  SHFL.IDX PT, R26, R26, RZ, 0x1c1f ;  /* 0x001c1fff1a1a7589 */ /* 0x000ee200000e0000 */
[----:B------:R-:W-:Y:S01]  /*2300*/  FMUL.FTZ R25, R25, UR6 ;  /* 0x0000000619197c20 */ /* 0x000fe20008410000 */
[----:B------:R-:W-:Y:S01]  /*2310*/  FMUL.FTZ R60, R60, UR6 ;  /* 0x000000063c3c7c20 */ /* 0x000fe20008410000 */
[----:B------:R-:W-:Y:S01]  /*2320*/  FMUL.FTZ R64, R64, UR6 ;  /* 0x0000000640407c20 */ /* 0x000fe20008410000 */
[----:B------:R-:W-:Y:S01]  /*2330*/  FMUL.FTZ R14, R37, UR6 ;  /* 0x00000006250e7c20 */ /* 0x000fe20008410000 */
[----:B0-----:R-:W-:Y:S01]  /*2340*/  VIADDMNMX R29, R29, R98, R27, PT ;  /* 0x000000621d1d7246 */ /* 0x001fe2000380011b */
[----:B------:R-:W-:Y:S01]  /*2350*/  FMUL.FTZ R68, R68, UR6 ;  /* 0x0000000644447c20 */ /* 0x000fe20008410000 */
[----:B------:R-:W0:Y:S01]  /*2360*/  MUFU.TANH R42, R42 ;  /* 0x0000002a002a7308 */ /* 0x000e220000002400 */
[----:B------:R-:W-:Y:S01]  /*2370*/  FMUL.FTZ R72, R72, UR6 ;  /* 0x0000000648487c20 */ /* 0x000fe20008410000 */
[----:B------:R-:W-:Y:S01]  /*2380*/  ISETP.GT.AND P3, PT, R29, RZ, PT ;  /* 0x000000ff1d00720c */ /* 0x000fe20003f64270 */
[----:B------:R-:W-:Y:S01]  /*2390*/  FMUL.FTZ R13, R41, UR6 ;  /* 0x00000006290d7c20 */ /* 0x000fe20008410000 */
[C---:B------:R-:W-:Y:S01]  /*23a0*/  ISETP.GT.AND P4, PT, R29.reuse, 0x1, PT ;  /* 0x000000011d00780c */ /* 0x040fe20003f84270 */
[----:B------:R-:W-:Y:S01]  /*23b0*/  FMUL.FTZ R76, R76, UR6 ;  /* 0x000000064c4c7c20 */ /* 0x000fe20008410000 */
[----:B------:R-:W-:Y:S01]  /*23c0*/  ISETP.GT.AND P5, PT, R29, 0x8, PT ;  /* 0x000000081d00780c */ /* 0x000fe20003fa4270 */
[----:B------:R-:W-:Y:S01]  /*23d0*/  FMUL.FTZ R10, R45, UR6 ;  /* 0x000000062d0a7c20 */ /* 0x000fe20008410000 */
[----:B--2---:R-:W-:Y:S01]  /*23e0*/  FSEL R100, R100, -INF , P3 ;  /* 0xff80000064647808 */ /* 0x004fe20001800000 */
[----:B------:R-:W2:Y:S01]  /*23f0*/  MUFU.TANH R43, R43 ;  /* 0x0000002b002b7308 */ /* 0x000ea20000002400 */
[----:B-1----:R-:W-:Y:S01]  /*2400*/  FSEL R31, R32, -INF , P4 ;  /* 0xff800000201f7808 */ /* 0x002fe20002000000 */
[----:B------:R-:W-:Y:S01]  /*2410*/  FMUL.FTZ R80, R80, UR6 ;  /* 0x0000000650507c20 */ /* 0x000fe20008410000 */
[----:B------:R-:W-:Y:S01]  /*2420*/  ISETP.GT.AND P3, PT, R29, 0x9, PT ;  /* 0x000000091d00780c */ /* 0x000fe20003f64270 */
[----:B------:R-:W-:Y:S01]  /*2430*/  FMUL.FTZ R9, R49, UR6 ;  /* 0x0000000631097c20 */ /* 0x000fe20008410000 */
[----:B----4-:R-:W-:Y:S01]  /*2440*/  FSEL R102, R102, -INF , P5 ;  /* 0xff80000066667808 */ /* 0x010fe20002800000 */
[----:B------:R-:W-:Y:S01]  /*2450*/  FMUL.FTZ R84, R84, UR6 ;  /* 0x0000000654547c20 */ /* 0x000fe20008410000 */
[----:B------:R-:W-:Y:S01]  /*2460*/  FMNMX.FTZ R5, R100, R31, !PT ;  /* 0x0000001f64057209 */ /* 0x000fe20007810000 */
[----:B------:R-:W1:Y:S01]  /*2470*/  MUFU.TANH R46, R46 ;  /* 0x0000002e002e7308 */ /* 0x000e620000002400 */
[----:B------:R-:W-:Y:S01]  /*2480*/  ISETP.GT.AND P4, PT, R29, 0x10, PT ;  /* 0x000000101d00780c */ /* 0x000fe20003f84270 */
[----:B------:R-:W-:Y:S01]  /*2490*/  FMUL.FTZ R4, R53, UR6 ;  /* 0x0000000635047c20 */ /* 0x000fe20008410000 */
[----:B-----5:R-:W-:Y:S01]  /*24a0*/  FSEL R104, R104, -INF , P3 ;  /* 0xff80000068687808 */ /* 0x020fe20001800000 */
[----:B------:R-:W-:Y:S01]  /*24b0*/  FMUL.FTZ R3, R57, UR6 ;  /* 0x0000000639037c20 */ /* 0x000fe20008410000 */
[----:B------:R-:W-:Y:S01]  /*24c0*/  FMNMX.FTZ R5, R102, R5, !PT ;  /* 0x0000000566057209 */ /* 0x000fe20007810000 */
[----:B------:R-:W-:Y:S01]  /*24d0*/  FMUL.FTZ R61, R61, UR6 ;  /* 0x000000063d3d7c20 */ /* 0x000fe20008410000 */
[----:B------:R-:W-:Y:S01]  /*24e0*/  ISETP.GT.AND P3, PT, R29, 0x11, PT ;  /* 0x000000111d00780c */ /* 0x000fe20003f64270 */
[----:B------:R-:W4:Y:S01]  /*24f0*/  MUFU.TANH R47, R47 ;  /* 0x0000002f002f7308 */ /* 0x000f220000002400 */
[----:B---3--:R-:W-:Y:S01]  /*2500*/  FSEL R106, R34, -INF , P4 ;  /* 0xff800000226a7808 */ /* 0x008fe20002000000 */
[----:B------:R-:W-:Y:S01]  /*2510*/  FMUL.FTZ R65, R65, UR6 ;  /* 0x0000000641417c20 */ /* 0x000fe20008410000 */
[----:B------:R-:W-:Y:S01]  /*2520*/  FMNMX.FTZ R5, R104, R5, !PT ;  /* 0x0000000568057209 */ /* 0x000fe20007810000 */
[----:B------:R-:W-:Y:S01]  /*2530*/  FMUL.FTZ R69, R69, UR6 ;  /* 0x0000000645457c20 */ /* 0x000fe20008410000 */
[----:B------:R-:W-:Y:S01]  /*2540*/  ISETP.GT.AND P4, PT, R29, 0x18, PT ;  /* 0x000000181d00780c */ /* 0x000fe20003f84270 */
[----:B------:R-:W-:Y:S01]  /*2550*/  FMUL.FTZ R73, R73, UR6 ;  /* 0x0000000649497c20 */ /* 0x000fe20008410000 */
[----:B------:R-:W-:Y:S01]  /*2560*/  FSEL R108, R35, -INF , P3 ;  /* 0xff800000236c7808 */ /* 0x000fe20001800000 */
[----:B------:R-:W3:Y:S01]  /*2570*/  MUFU.TANH R50, R50 ;  /* 0x0000003200327308 */ /* 0x000ee20000002400 */
[----:B------:R-:W-:Y:S01]  /*2580*/  FMNMX.FTZ R5, R106, R5, !PT ;  /* 0x000000056a057209 */ /* 0x000fe20007810000 */
[----:B------:R-:W-:Y:S01]  /*2590*/  FMUL.FTZ R77, R77, UR6 ;  /* 0x000000064d4d7c20 */ /* 0x000fe20008410000 */
[----:B------:R-:W-:Y:S01]  /*25a0*/  ISETP.GT.AND P3, PT, R29, 0x19, PT ;  /* 0x000000191d00780c */ /* 0x000fe20003f64270 */
[----:B------:R-:W-:Y:S01]  /*25b0*/  FMUL.FTZ R81, R81, UR6 ;  /* 0x0000000651517c20 */ /* 0x000fe20008410000 */
[----:B------:R-:W-:Y:S01]  /*25c0*/  FSEL R110, R38, -INF , P4 ;  /* 0xff800000266e7808 */ /* 0x000fe20002000000 */
[----:B------:R-:W-:Y:S01]  /*25d0*/  FMUL.FTZ R85, R85, UR6 ;  /* 0x0000000655557c20 */ /* 0x000fe20008410000 */
[----:B------:R-:W-:Y:S01]  /*25e0*/  FMNMX.FTZ R5, R108, R5, !PT ;  /* 0x000000056c057209 */ /* 0x000fe20007810000 */
[----:B------:R-:W5:Y:S01]  /*25f0*/  MUFU.TANH R51, R51 ;  /* 0x0000003300337308 */ /* 0x000f620000002400 */
[----:B------:R-:W-:Y:S01]  /*2600*/  ISETP.GT.AND P4, PT, R29, 0x20, PT ;  /* 0x000000201d00780c */ /* 0x000fe20003f84270 */
[----:B------:R5:W-:Y:S01]  /*2610*/  @!P1 SYNCS.ARRIVE.TRANS64.RED.A1T0 RZ, [R0+URZ], RZ ;  /* 0x000000ff00ff99a7 */ /* 0x000be2000810043f */
[----:B------:R-:W-:-:S02]  /*2620*/  FSEL R112, R39, -INF , P3 ;  /* 0xff80000027707808 */ /* 0x000fc40001800000 */
[----:B------:R-:W-:Y:S02]  /*2630*/  FMNMX.FTZ R5, R110, R5, !PT ;  /* 0x000000056e057209 */ /* 0x000fe40007810000 */
[C---:B------:R-:W-:Y:S01]  /*2640*/  ISETP.GT.AND P3, PT, R29.reuse, 0x21, PT ;  /* 0x000000211d00780c */ /* 0x040fe20003f64270 */
[----:B------:R-:W5:Y:S01]  /*2650*/  MUFU.TANH R54, R54 ;  /* 0x0000003600367308 */ /* 0x000f620000002400 */
[----:B0-----:R-:W-:Y:S02]  /*2660*/  FSEL R114, R42, -INF , P4 ;  /* 0xff8000002a727808 */ /* 0x001fe40002000000 */
[----:B------:R-:W-:Y:S02]  /*2670*/  FMNMX.FTZ R5, R112, R5, !PT ;  /* 0x0000000570057209 */ /* 0x000fe40007810000 */
[----:B------:R-:W-:Y:S02]  /*2680*/  ISETP.GT.AND P4, PT, R29, 0x28, PT ;  /* 0x000000281d00780c */ /* 0x000fe40003f84270 */
[----:B--2---:R-:W-:Y:S01]  /*2690*/  FSEL R96, R43, -INF , P3 ;  /* 0xff8000002b607808 */ /* 0x004fe20001800000 */
[----:B------:R-:W-:Y:S01]  /*26a0*/  MUFU.TANH R55, R55 ;  /* 0x0000003700377308 */ /* 0x000fe20000002400 */
[----:B------:R-:W-:-:S02]  /*26b0*/  FMNMX.FTZ R5, R114, R5, !PT ;  /* 0x0000000572057209 */ /* 0x000fc40007810000 */
[C---:B------:R-:W-:Y:S02]  /*26c0*/  ISETP.GT.AND P3, PT, R29.reuse, 0x29, PT ;  /* 0x000000291d00780c */ /* 0x040fe40003f64270 */
[----:B-1----:R-:W-:Y:S02]  /*26d0*/  FSEL R94, R46, -INF , P4 ;  /* 0xff8000002e5e7808 */ /* 0x002fe40002000000 */
[----:B------:R-:W-:Y:S01]  /*26e0*/  FMNMX.FTZ R5, R96, R5, !PT ;  /* 0x0000000560057209 */ /* 0x000fe20007810000 */
[----:B------:R-:W0:Y:S01]  /*26f0*/  MUFU.TANH R58, R58 ;  /* 0x0000003a003a7308 */ /* 0x000e220000002400 */
[----:B------:R-:W-:Y:S02]  /*2700*/  ISETP.GT.AND P4, PT, R29, 0x30, PT ;  /* 0x000000301d00780c */ /* 0x000fe40003f84270 */
[----:B----4-:R-:W-:Y:S02]  /*2710*/  FSEL R92, R47, -INF , P3 ;  /* 0xff8000002f5c7808 */ /* 0x010fe40001800000 */
[----:B------:R-:W-:Y:S01]  /*2720*/  FMNMX.FTZ R33, R94, R5, !PT ;  /* 0x000000055e217209 */ /* 0x000fe20007810000 */
[----:B------:R-:W-:Y:S01]  /*2730*/  FMUL.FTZ R5, R74, UR6 ;  /* 0x000000064a057c20 */ /* 0x000fe20008410000 */
[----:B------:R-:W-:Y:S01]  /*2740*/  ISETP.GT.AND P3, PT, R29, 0x31, PT ;  /* 0x000000311d00780c */ /* 0x000fe20003f64270 */
[----:B------:R-:W-:Y:S01]  /*2750*/  MUFU.TANH R59, R59 ;  /* 0x0000003b003b7308 */ /* 0x000fe20000002400 */
[----:B---3--:R-:W-:-:S02]  /*2760*/  FSEL R90, R50, -INF , P4 ;  /* 0xff800000325a7808 */ /* 0x008fc40002000000 */
[----:B------:R-:W-:Y:S02]  /*2770*/  FMNMX.FTZ R33, R92, R33, !PT ;  /* 0x000000215c217209 */ /* 0x000fe40007810000 */
[----:B------:R-:W-:Y:S02]  /*2780*/  ISETP.GT.AND P4, PT, R29, 0x38, PT ;  /* 0x000000381d00780c */ /* 0x000fe40003f84270 */
[----:B-----5:R-:W-:Y:S01]  /*2790*/  FSEL R74, R51, -INF , P3 ;  /* 0xff800000334a7808 */ /* 0x020fe20001800000 */
[----:B------:R-:W1:Y:S01]  /*27a0*/  MUFU.TANH R30, R62 ;  /* 0x0000003e001e7308 */ /* 0x000e620000002400 */
[----:B------:R-:W-:Y:S02]  /*27b0*/  FMNMX.FTZ R33, R90, R33, !PT ;  /* 0x000000215a217209 */ /* 0x000fe40007810000 */
[----:B------:R-:W-:Y:S02]  /*27c0*/  ISETP.GT.AND P3, PT, R29, 0x39, PT ;  /* 0x000000391d00780c */ /* 0x000fe40003f64270 */
[----:B------:R-:W-:-:S02]  /*27d0*/  FMNMX.FTZ R33, R74, R33, !PT ;  /* 0x000000214a217209 */ /* 0x000fc40007810000 */
[----:B------:R-:W-:Y:S01]  /*27e0*/  VIADDMNMX R27, R26, R98, R27, PT ;  /* 0x000000621a1b7246 */ /* 0x000fe2000380011b */
[----:B------:R2:W-:Y:S03]  /*27f0*/  MUFU.TANH R38, R70 ;  /* 0x0000004600267308 */ /* 0x0005e60000002400 */
[----:B------:R-:W-:-:S05]  /*2800*/  ISETP.GT.AND P5, PT, R27, 0x8, PT ;  /* 0x000000081b00780c */ /* 0x000fca0003fa4270 */
[----:B------:R-:W3:Y:S01]  /*2810*/  MUFU.TANH R63, R63 ;  /* 0x0000003f003f7308 */ /* 0x000ee20000002400 */
[----:B--2---:R-:W-:Y:S02]  /*2820*/  FSEL R70, R54, -INF , P4 ;  /* 0xff80000036467808 */ /* 0x004fe40002000000 */
[C---:B------:R-:W-:Y:S02]  /*2830*/  ISETP.GT.AND P4, PT, R29.reuse, 0x40, PT ;  /* 0x000000401d00780c */ /* 0x040fe40003f84270 */
[----:B------:R-:W-:Y:S02]  /*2840*/  FMNMX.FTZ R33, R70, R33, !PT ;  /* 0x0000002146217209 */ /* 0x000fe40007810000 */
[----:B0-----:R-:W-:Y:S01]  /*2850*/  FSEL R62, R58, -INF , P4 ;  /* 0xff8000003a3e7808 */ /* 0x001fe20002000000 */
[----:B------:R0:W2:Y:S01]  /*2860*/  MUFU.TANH R32, R66 ;  /* 0x0000004200207308 */ /* 0x0000a20000002400 */
[----:B------:R-:W-:-:S04]  /*2870*/  ISETP.GT.AND P4, PT, R29, 0x48, PT ;  /* 0x000000481d00780c */ /* 0x000fc80003f84270 */
[----:B-1----:R-:W-:Y:S02]  /*2880*/  FSEL R30, R30, -INF , P4 ;  /* 0xff8000001e1e7808 */ /* 0x002fe40002000000 */
[----:B------:R-:W-:Y:S01]  /*2890*/  ISETP.GT.AND P4, PT, R29, 0x50, PT ;  /* 0x000000501d00780c */ /* 0x000fe20003f84270 */
[----:B------:R-:W1:Y:S01]  /*28a0*/  MUFU.TANH R36, R67 ;  /* 0x0000004300247308 */ /* 0x000e620000002400 */
[----:B0-----:R-:W-:Y:S02]  /*28b0*/  FSEL R66, R55, -INF , P3 ;  /* 0xff80000037427808 */ /* 0x001fe40001800000 */
[----:B------:R-:W-:Y:S02]  /*28c0*/  ISETP.GT.AND P3, PT, R29, 0x41, PT ;  /* 0x000000411d00780c */ /* 0x000fe40003f64270 */
[----:B------:R-:W-:Y:S02]  /*28d0*/  FMNMX.FTZ R33, R66, R33, !PT ;  /* 0x0000002142217209 */ /* 0x000fe40007810000 */
[----:B------:R-:W-:Y:S01]  /*28e0*/  FSEL R58, R59, -INF , P3 ;  /* 0xff8000003b3a7808 */ /* 0x000fe20001800000 */
[----:B------:R-:W0:Y:S01]  /*28f0*/  MUFU.TANH R44, R71 ;  /* 0x00000047002c7308 */ /* 0x000e220000002400 */
[----:B------:R-:W-:-:S02]  /*2900*/  FMNMX.FTZ R33, R62, R33, !PT ;  /* 0x000000213e217209 */ /* 0x000fc40007810000 */
[----:B------:R-:W-:Y:S02]  /*2910*/  ISETP.GT.AND P3, PT, R29, 0x49, PT ;  /* 0x000000491d00780c */ /* 0x000fe40003f64270 */
[----:B------:R-:W-:Y:S02]  /*2920*/  FMNMX.FTZ R33, R58, R33, !PT ;  /* 0x000000213a217209 */ /* 0x000fe40007810000 */
[----:B---3--:R-:W-:Y:S01]  /*2930*/  FSEL R34, R63, -INF , P3 ;  /* 0xff8000003f227808 */ /* 0x008fe20001800000 */
[----:B------:R-:W3:Y:S01]  /*2940*/  MUFU.TANH R5, R5 ;  /* 0x0000000500057308 */ /* 0x000ee20000002400 */
[----:B------:R-:W-:Y:S02]  /*2950*/  FMNMX.FTZ R33, R30, R33, !PT ;  /* 0x000000211e217209 */ /* 0x000fe40007810000 */
[----:B------:R-:W-:Y:S02]  /*2960*/  ISETP.GT.AND P3, PT, R29, 0x51, PT ;  /* 0x000000511d00780c */ /* 0x000fe40003f64270 */
[----:B--2---:R-:W-:-:S02]  /*2970*/  FSEL R32, R32, -INF , P4 ;  /* 0xff80000020207808 */ /* 0x004fc40002000000 */
[----:B------:R-:W-:Y:S01]  /*2980*/  FMNMX.FTZ R33, R34, R33, !PT ;  /* 0x0000002122217209 */ /* 0x000fe20007810000 */
[----:B------:R-:W2:Y:S01]  /*2990*/  MUFU.TANH R40, R75 ;  /* 0x0000004b00287308 */ /* 0x000ea20000002400 */
[C---:B------:R-:W-:Y:S02]  /*29a0*/  ISETP.GT.AND P4, PT, R29.reuse, 0x58, PT ;  /* 0x000000581d00780c */ /* 0x040fe40003f84270 */
[----:B-1----:R-:W-:Y:S02]  /*29b0*/  FSEL R36, R36, -INF , P3 ;  /* 0xff80000024247808 */ /* 0x002fe40001800000 */
[----:B------:R-:W-:Y:S02]  /*29c0*/  FMNMX.FTZ R33, R32, R33, !PT ;  /* 0x0000002120217209 */ /* 0x000fe40007810000 */
[----:B------:R-:W-:Y:S01]  /*29d0*/  ISETP.GT.AND P3, PT, R29, 0x59, PT ;  /* 0x000000591d00780c */ /* 0x000fe20003f64270 */
[----:B------:R-:W1:Y:S01]  /*29e0*/  MUFU.TANH R46, R78 ;  /* 0x0000004e002e7308 */ /* 0x000e620000002400 */
[----:B------:R-:W-:-:S02]  /*29f0*/  FSEL R38, R38, -INF , P4 ;  /* 0xff80000026267808 */ /* 0x000fc40002000000 */
[----:B------:R-:W-:Y:S02]  /*2a00*/  FMNMX.FTZ R33, R36, R33, !PT ;  /* 0x0000002124217209 */ /* 0x000fe40007810000 */
[C---:B------:R-:W-:Y:S02]  /*2a10*/  ISETP.GT.AND P4, PT, R29.reuse, 0x60, PT ;  /* 0x000000601d00780c */ /* 0x040fe40003f84270 */
[----:B0-----:R-:W-:Y:S01]  /*2a20*/  FSEL R44, R44, -INF , P3 ;  /* 0xff8000002c2c7808 */ /* 0x001fe20001800000 */
[----:B------:R-:W0:Y:S01]  /*2a30*/  MUFU.TANH R48, R79 ;  /* 0x0000004f00307308 */ /* 0x000e220000002400 */
[----:B------:R-:W-:Y:S02]  /*2a40*/  FMNMX.FTZ R33, R38, R33, !PT ;  /* 0x0000002126217209 */ /* 0x000fe40007810000 */
[----:B------:R-:W-:Y:S02]  /*2a50*/  ISETP.GT.AND P3, PT, R29, 0x61, PT ;  /* 0x000000611d00780c */ /* 0x000fe40003f64270 */
[----:B---3--:R-:W-:-:S02]  /*2a60*/  FSEL R42, R5, -INF , P4 ;  /* 0xff800000052a7808 */ /* 0x008fc40002000000 */
[----:B------:R-:W-:Y:S01]  /*2a70*/  FMNMX.FTZ R33, R44, R33, !PT ;  /* 0x000000212c217209 */ /* 0x000fe20007810000 */
[----:B------:R-:W3:Y:S01]  /*2a80*/  MUFU.TANH R50, R82 ;  /* 0x0000005200327308 */ /* 0x000ee20000002400 */
[C---:B------:R-:W-:Y:S02]  /*2a90*/  ISETP.GT.AND P4, PT, R29.reuse, 0x68, PT ;  /* 0x000000681d00780c */ /* 0x040fe40003f84270 */
[----:B--2---:R-:W-:Y:S02]  /*2aa0*/  FSEL R40, R40, -INF , P3 ;  /* 0xff80000028287808 */ /* 0x004fe40001800000 */
[----:B------:R-:W-:Y:S02]  /*2ab0*/  FMNMX.FTZ R33, R42, R33, !PT ;  /* 0x000000212a217209 */ /* 0x000fe40007810000 */
[----:B------:R-:W-:Y:S01]  /*2ac0*/  ISETP.GT.AND P3, PT, R29, 0x69, PT ;  /* 0x000000691d00780c */ /* 0x000fe20003f64270 */
[----:B------:R-:W2:Y:S01]  /*2ad0*/  MUFU.TANH R52, R83 ;  /* 0x0000005300347308 */ /* 0x000ea20000002400 */
[----:B-1----:R-:W-:-:S02]  /*2ae0*/  FSEL R46, R46, -INF , P4 ;  /* 0xff8000002e2e7808 */ /* 0x002fc40002000000 */
        /* <DEDUP_REMOVED lines=8> */
[----:B------:R-:W1:Y:S01]  /*2b70*/  MUFU.TANH R54, R87 ;  /* 0x0000005700367308 */ /* 0x000e620000002400 */
[C---:B------:R-:W-:Y:S02]  /*2b80*/  ISETP.GT.AND P4, PT, R29.reuse, 0x78, PT ;  /* 0x000000781d00780c */ /* 0x040fe40003f84270 */
[----:B--2---:R-:W-:Y:S02]  /*2b90*/  FSEL R52, R52, -INF , P3 ;  /* 0xff80000034347808 */ /* 0x004fe40001800000 */
[----:B------:R-:W-:Y:S02]  /*2ba0*/  FMNMX.FTZ R33, R50, R33, !PT ;  /* 0x0000002132217209 */ /* 0x000fe40007810000 */
[----:B------:R-:W-:Y:S01]  /*2bb0*/  ISETP.GT.AND P3, PT, R29, 0x79, PT ;  /* 0x000000791d00780c */ /* 0x000fe20003f64270 */
[----:B------:R-:W-:Y:S01]  /*2bc0*/  MUFU.TANH R20, R20 ;  /* 0x0000001400147308 */ /* 0x000fe20000002400 */
[----:B0-----:R-:W-:-:S02]  /*2bd0*/  FSEL R56, R56, -INF , P4 ;  /* 0xff80000038387808 */ /* 0x001fc40002000000 */
[----:B------:R-:W-:Y:S02]  /*2be0*/  FMNMX.FTZ R33, R52, R33, !PT ;  /* 0x0000002134217209 */ /* 0x000fe40007810000 */
[----:B------:R-:W-:Y:S02]  /*2bf0*/  ISETP.GT.AND P4, PT, R27, 0x1, PT ;  /* 0x000000011b00780c */ /* 0x000fe40003f84270 */
[----:B------:R-:W-:Y:S01]  /*2c00*/  FMNMX.FTZ R33, R56, R33, !PT ;  /* 0x0000002138217209 */ /* 0x000fe20007810000 */
[----:B------:R-:W0:Y:S01]  /*2c10*/  MUFU.TANH R25, R25 ;  /* 0x0000001900197308 */ /* 0x000e220000002400 */
[----:B-1----:R-:W-:-:S04]  /*2c20*/  FSEL R54, R54, -INF , P3 ;  /* 0xff80000036367808 */ /* 0x002fc80001800000 */
[----:B------:R-:W-:-:S03]  /*2c30*/  FMNMX.FTZ R33, R54, R33, !PT ;  /* 0x0000002136217209 */ /* 0x000fc60007810000 */
[----:B------:R-:W1:Y:S02]  /*2c40*/  MUFU.TANH R89, R89 ;  /* 0x0000005900597308 */ /* 0x000e640000002400 */
[----:B------:R-:W2:Y:S06]  /*2c50*/  SHFL.BFLY PT, R6, R33, 0x2, 0x1f ;  /* 0x0c401f0021067f89 */ /* 0x000eac00000e0000 */
[----:B------:R-:W3:Y:S01]  /*2c60*/  MUFU.TANH R28, R28 ;  /* 0x0000001c001c7308 */ /* 0x000ee20000002400 */
[----:B0-----:R-:W-:Y:S02]  /*2c70*/  FSEL R25, R25, -INF , P4 ;  /* 0xff80000019197808 */ /* 0x001fe40002000000 */
[----:B------:R-:W-:-:S05]  /*2c80*/  ISETP.GT.AND P4, PT, R27, 0x10, PT ;  /* 0x000000101b00780c */ /* 0x000fca0003f84270 */
[----:B------:R-:W0:Y:S08]  /*2c90*/  MUFU.TANH R21, R21 ;  /* 0x0000001500157308 */ /* 0x000e300000002400 */
[----:B------:R-:W-:Y:S01]  /*2ca0*/  MUFU.TANH R24, R24 ;  /* 0x0000001800187308 */ /* 0x000fe20000002400 */
[----:B--2---:R-:W-:-:S05]  /*2cb0*/  FMNMX.FTZ R6, R33, R6, !PT ;  /* 0x0000000621067209 */ /* 0x004fca0007810000 */
[----:B------:R-:W2:Y:S02]  /*2cc0*/  SHFL.BFLY PT, R5, R6, 0x1, 0x1f ;  /* 0x0c201f0006057f89 */ /* 0x000ea400000e0000 */
[----:B------:R-:W-:Y:S08]  /*2cd0*/  MUFU.TANH R35, R60 ;  /* 0x0000003c00237308 */ /* 0x000ff00000002400 */
[----:B------:R-:W4:Y:S08]  /*2ce0*/  MUFU.TANH R15, R15 ;  /* 0x0000000f000f7308 */ /* 0x000f300000002400 */
[----:B------:R1:W-:Y:S01]  /*2cf0*/  MUFU.TANH R37, R64 ;  /* 0x0000004000257308 */ /* 0x0003e20000002400 */
[----:B--2---:R-:W-:Y:S01]  /*2d00*/  FMNMX.FTZ R6, R6, R5, !PT ;  /* 0x0000000506067209 */ /* 0x004fe20007810000 */
[----:B------:R-:W-:Y:S01]  /*2d10*/  IMAD.U32 R5, RZ, RZ, UR7 ;  /* 0x00000007ff057e24 */ /* 0x000fe2000f8e00ff */
[----:B-1----:R-:W-:-:S05]  /*2d20*/  FSEL R64, R89, -INF , P5 ;  /* 0xff80000059407808 */ /* 0x002fca0002800000 */
[----:B------:R-:W-:Y:S01]  /*2d30*/  MUFU.TANH R14, R14 ;  /* 0x0000000e000e7308 */ /* 0x000fe20000002400 */
[C---:B------:R-:W-:Y:S01]  /*2d40*/  FSETP.NEU.FTZ.AND P3, PT, R6.reuse, -INF , PT ;  /* 0xff8000000600780b */ /* 0x040fe20003f7d000 */
[----:B------:R-:W-:-:S05]  /*2d50*/  FMUL.FTZ R29, R6, R5 ;  /* 0x00000005061d7220 */ /* 0x000fca0000410000 */
[----:B------:R-:W-:Y:S01]  /*2d60*/  FSEL R33, R29, RZ, P3 ;  /* 0x000000ff1d217208 */ /* 0x000fe20001800000 */
[----:B------:R3:W-:Y:S01]  /*2d70*/  MUFU.TANH R39, R68 ;  /* 0x0000004400277308 */ /* 0x0007e20000002400 */
[----:B------:R-:W-:-:S03]  /*2d80*/  ISETP.GT.AND P3, PT, R27, RZ, PT ;  /* 0x000000ff1b00720c */ /* 0x000fc60003f64270 */
[-CC-:B------:R-:W-:Y:S01]  /*2d90*/  FFMA.FTZ R181, R100, R5.reuse, -R33.reuse ;  /* 0x0000000564b57223 */ /* 0x180fe20000010821 */
[----:B------:R-:W-:Y:S01]  /*2da0*/  FSEL R60, R20, -INF , P3 ;  /* 0xff800000143c7808 */ /* 0x000fe20001800000 */
[--C-:B------:R-:W-:Y:S01]  /*2db0*/  FFMA.FTZ R183, R102, R5, -R33.reuse ;  /* 0x0000000566b77223 */ /* 0x100fe20000010821 */
[C---:B------:R-:W-:Y:S01]  /*2dc0*/  ISETP.GT.AND P3, PT, R27.reuse, 0x9, PT ;  /* 0x000000091b00780c */ /* 0x040fe20003f64270 */
[----:B------:R-:W1:Y:S01]  /*2dd0*/  MUFU.TANH R12, R12 ;  /* 0x0000000c000c7308 */ /* 0x000e620000002400 */
[----:B------:R-:W-:Y:S01]  /*2de0*/  FMNMX.FTZ R29, R60, R25, !PT ;  /* 0x000000193c1d7209 */ /* 0x000fe20007810000 */
[-CC-:B------:R-:W-:Y:S01]  /*2df0*/  FFMA.FTZ R20, R104, R5.reuse, -R33.reuse ;  /* 0x0000000568147223 */ /* 0x180fe20000010821 */
[----:B---3--:R-:W-:Y:S01]  /*2e00*/  FSEL R68, R28, -INF , P3 ;  /* 0xff8000001c447808 */ /* 0x008fe20001800000 */
[--C-:B------:R-:W-:Y:S01]  /*2e10*/  FFMA.FTZ R177, R106, R5, -R33.reuse ;  /* 0x000000056ab17223 */ /* 0x100fe20000010821 */
[----:B------:R-:W-:Y:S01]  /*2e20*/  FMNMX.FTZ R29, R64, R29, !PT ;  /* 0x0000001d401d7209 */ /* 0x000fe20007810000 */
[--C-:B------:R-:W-:Y:S01]  /*2e30*/  FFMA.FTZ R108, R108, R5, -R33.reuse ;  /* 0x000000056c6c7223 */ /* 0x100fe20000010821 */
[----:B------:R-:W-:Y:S01]  /*2e40*/  ISETP.GT.AND P3, PT, R27, 0x11, PT ;  /* 0x000000111b00780c */ /* 0x000fe20003f64270 */
[----:B------:R0:W-:Y:S01]  /*2e50*/  MUFU.TANH R41, R72 ;  /* 0x0000004800297308 */ /* 0x0001e20000002400 */
[----:B------:R-:W-:Y:S01]  /*2e60*/  FMNMX.FTZ R29, R68, R29, !PT ;  /* 0x0000001d441d7209 */ /* 0x000fe20007810000 */
[-CC-:B------:R-:W-:Y:S01]  /*2e70*/  FFMA.FTZ R175, R94, R5.reuse, -R33.reuse ;  /* 0x000000055eaf7223 */ /* 0x180fe20000010821 */
[-CC-:B------:R-:W-:Y:S01]  /*2e80*/  FFMA.FTZ R179, R110, R5.reuse, -R33.reuse ;  /* 0x000000056eb37223 */ /* 0x180fe20000010821 */
[-CC-:B------:R-:W-:Y:S01]  /*2e90*/  FFMA.FTZ R169, R90, R5.reuse, -R33.reuse ;  /* 0x000000055aa97223 */ /* 0x180fe20000010821 */
[-CC-:B------:R-:W-:Y:S01]  /*2ea0*/  FFMA.FTZ R173, R114, R5.reuse, -R33.reuse ;  /* 0x0000000572ad7223 */ /* 0x180fe20000010821 */
[-CC-:B------:R-:W-:Y:S01]  /*2eb0*/  FFMA.FTZ R171, R70, R5.reuse, -R33.reuse ;  /* 0x0000000546ab7223 */ /* 0x180fe20000010821 */
[-CC-:B------:R-:W-:Y:S01]  /*2ec0*/  FFMA.FTZ R165, R62, R5.reuse, -R33.reuse ;  /* 0x000000053ea57223 */ /* 0x180fe20000010821 */
[----:B------:R-:W-:Y:S01]  /*2ed0*/  MUFU.TANH R13, R13 ;  /* 0x0000000d000d7308 */ /* 0x000fe20000002400 */
[----:B0-----:R-:W-:Y:S01]  /*2ee0*/  FSEL R72, R21, -INF , P4 ;  /* 0xff80000015487808 */ /* 0x001fe20002000000 */
[-CC-:B------:R-:W-:Y:S01]  /*2ef0*/  FFMA.FTZ R28, R58, R5.reuse, -R33.reuse ;  /* 0x000000053a1c7223 */ /* 0x180fe20000010821 */
[----:B------:R-:W-:Y:S01]  /*2f00*/  ISETP.GT.AND P4, PT, R27, 0x18, PT ;  /* 0x000000181b00780c */ /* 0x000fe20003f84270 */
[--C-:B------:R-:W-:Y:S01]  /*2f10*/  FFMA.FTZ R31, R31, R5, -R33.reuse ;  /* 0x000000051f1f7223 */ /* 0x100fe20000010821 */
[----:B------:R-:W-:Y:S01]  /*2f20*/  FMNMX.FTZ R29, R72, R29, !PT ;  /* 0x0000001d481d7209 */ /* 0x000fe20007810000 */
[-CC-:B------:R-:W-:Y:S01]  /*2f30*/  FFMA.FTZ R157, R42, R5.reuse, -R33.reuse ;  /* 0x000000052a9d7223 */ /* 0x180fe20000010821 */
[----:B----4-:R-:W-:Y:S01]  /*2f40*/  FSEL R78, R15, -INF , P4 ;  /* 0xff8000000f4e7808 */ /* 0x010fe20002000000 */
[----:B------:R0:W-:Y:S01]  /*2f50*/  MUFU.TANH R116, R76 ;  /* 0x0000004c00747308 */ /* 0x0001e20000002400 */
[C---:B------:R-:W-:Y:S01]  /*2f60*/  ISETP.GT.AND P4, PT, R27.reuse, 0x20, PT ;  /* 0x000000201b00780c */ /* 0x040fe20003f84270 */
[-CC-:B------:R-:W-:Y:S01]  /*2f70*/  FFMA.FTZ R167, R30, R5.reuse, -R33.reuse ;  /* 0x000000051ea77223 */ /* 0x180fe20000010821 */
[-CC-:B------:R-:W-:Y:S01]  /*2f80*/  FFMA.FTZ R161, R32, R5.reuse, -R33.reuse ;  /* 0x0000000520a17223 */ /* 0x180fe20000010821 */
[-CC-:B------:R-:W-:Y:S01]  /*2f90*/  FFMA.FTZ R30, R34, R5.reuse, -R33.reuse ;  /* 0x00000005221e7223 */ /* 0x180fe20000010821 */
[----:B-1----:R-:W-:Y:S01]  /*2fa0*/  FSEL R82, R12, -INF , P4 ;  /* 0xff8000000c527808 */ /* 0x002fe20002000000 */
[-CC-:B------:R-:W-:Y:S01]  /*2fb0*/  FFMA.FTZ R12, R112, R5.reuse, -R33.reuse ;  /* 0x00000005700c7223 */ /* 0x180fe20000010821 */
[C---:B------:R-:W-:Y:S01]  /*2fc0*/  ISETP.GT.AND P4, PT, R27.reuse, 0x28, PT ;  /* 0x000000281b00780c */ /* 0x040fe20003f84270 */
[----:B------:R-:W1:Y:S01]  /*2fd0*/  MUFU.TANH R11, R11 ;  /* 0x0000000b000b7308 */ /* 0x000e620000002400 */
[----:B0-----:R-:W-:Y:S01]  /*2fe0*/  FSEL R76, R24, -INF , P3 ;  /* 0xff800000184c7808 */ /* 0x001fe20001800000 */
[-CC-:B------:R-:W-:Y:S01]  /*2ff0*/  FFMA.FTZ R24, R66, R5.reuse, -R33.reuse ;  /* 0x0000000542187223 */ /* 0x180fe20000010821 */
[----:B------:R-:W-:Y:S01]  /*3000*/  ISETP.GT.AND P3, PT, R27, 0x19, PT ;  /* 0x000000191b00780c */ /* 0x000fe20003f64270 */
[--C-:B------:R-:W-:Y:S01]  /*3010*/  FFMA.FTZ R32, R36, R5, -R33.reuse ;  /* 0x0000000524207223 */ /* 0x100fe20000010821 */
[----:B------:R-:W-:Y:S01]  /*3020*/  FMNMX.FTZ R29, R76, R29, !PT ;  /* 0x0000001d4c1d7209 */ /* 0x000fe20007810000 */
[-CC-:B------:R-:W-:Y:S01]  /*3030*/  FFMA.FTZ R163, R38, R5.reuse, -R33.reuse ;  /* 0x0000000526a37223 */ /* 0x180fe20000010821 */
[--C-:B------:R-:W-:Y:S01]  /*3040*/  FFMA.FTZ R34, R44, R5, -R33.reuse ;  /* 0x000000052c227223 */ /* 0x100fe20000010821 */
[----:B------:R-:W-:Y:S01]  /*3050*/  MUFU.TANH R10, R10 ;  /* 0x0000000a000a7308 */ /* 0x000fe20000002400 */
[----:B------:R-:W-:Y:S01]  /*3060*/  FMNMX.FTZ R29, R78, R29, !PT ;  /* 0x0000001d4e1d7209 */ /* 0x000fe20007810000 */
[-CC-:B------:R-:W-:Y:S01]  /*3070*/  FFMA.FTZ R36, R40, R5.reuse, -R33.reuse ;  /* 0x0000000528247223 */ /* 0x180fe20000010821 */
[-CC-:B------:R-:W-:Y:S01]  /*3080*/  FFMA.FTZ R159, R46, R5.reuse, -R33.reuse ;  /* 0x000000052e9f7223 */ /* 0x180fe20000010821 */
[-CC-:B------:R-:W-:Y:S01]  /*3090*/  FFMA.FTZ R38, R48, R5.reuse, -R33.reuse ;  /* 0x0000000530267223 */ /* 0x180fe20000010821 */
[-CC-:B------:R-:W-:Y:S01]  /*30a0*/  FFMA.FTZ R153, R50, R5.reuse, -R33.reuse ;  /* 0x0000000532997223 */ /* 0x180fe20000010821 */
[-CC-:B------:R-:W-:Y:S01]  /*30b0*/  FFMA.FTZ R52, R52, R5.reuse, -R33.reuse ;  /* 0x0000000534347223 */ /* 0x180fe20000010821 */
[----:B------:R-:W-:Y:S01]  /*30c0*/  FFMA.FTZ R155, R56, R5, -R33 ;  /* 0x00000005389b7223 */ /* 0x000fe20000010821 */
[----:B------:R0:W-:Y:S01]  /*30d0*/  MUFU.TANH R118, R80 ;  /* 0x0000005000767308 */ /* 0x0001e20000002400 */
[----:B-1----:R-:W-:Y:S01]  /*30e0*/  FSEL R86, R11, -INF , P4 ;  /* 0xff8000000b567808 */ /* 0x002fe20002000000 */
[----:B------:R-:W1:Y:S01]  /*30f0*/  @P2 LDC R46, c[0x0][0x450] ;  /* 0x00011400ff2e2b82 */ /* 0x000e620000000800 */
[----:B------:R-:W-:-:S05]  /*3100*/  ISETP.GT.AND P4, PT, R27, 0x30, PT ;  /* 0x000000301b00780c */ /* 0x000fca0003f84270 */
[----:B------:R-:W2:Y:S01]  /*3110*/  MUFU.TANH R8, R8 ;  /* 0x0000000800087308 */ /* 0x000ea20000002400 */
[----:B0-----:R-:W-:Y:S02]  /*3120*/  FSEL R80, R14, -INF , P3 ;  /* 0xff8000000e507808 */ /* 0x001fe40001800000 */
[----:B------:R-:W-:Y:S02]  /*3130*/  ISETP.GT.AND P3, PT, R27, 0x21, PT ;  /* 0x000000211b00780c */ /* 0x000fe40003f64270 */
[----:B------:R-:W-:-:S03]  /*3140*/  FMNMX.FTZ R29, R80, R29, !PT ;  /* 0x0000001d501d7209 */ /* 0x000fc60007810000 */
[----:B------:R-:W0:Y:S01]  /*3150*/  MUFU.TANH R9, R9 ;  /* 0x0000000900097308 */ /* 0x000e220000002400 */
[----:B------:R-:W-:-:S07]  /*3160*/  FMNMX.FTZ R29, R82, R29, !PT ;  /* 0x0000001d521d7209 */ /* 0x000fce0007810000 */
[----:B------:R3:W-:Y:S01]  /*3170*/  MUFU.TANH R120, R84 ;  /* 0x0000005400787308 */ /* 0x0007e20000002400 */
[----:B--2---:R-:W-:Y:S01]  /*3180*/  FSEL R100, R8, -INF , P4 ;  /* 0xff80000008647808 */ /* 0x004fe20002000000 */
[----:B------:R-:W-:Y:S01]  /*3190*/  FFMA.FTZ R8, R74, R5, -R33 ;  /* 0x000000054a087223 */ /* 0x000fe20000010821 */
[----:B------:R-:W-:-:S05]  /*31a0*/  ISETP.GT.AND P4, PT, R27, 0x38, PT ;  /* 0x000000381b00780c */ /* 0x000fca0003f84270 */
[----:B------:R-:W2:Y:S01]  /*31b0*/  MUFU.TANH R7, R7 ;  /* 0x0000000700077308 */ /* 0x000ea20000002400 */
[----:B---3--:R-:W-:Y:S02]  /*31c0*/  FSEL R84, R13, -INF , P3 ;  /* 0xff8000000d547808 */ /* 0x008fe40001800000 */
[C---:B------:R-:W-:Y:S02]  /*31d0*/  ISETP.GT.AND P3, PT, R27.reuse, 0x29, PT ;  /* 0x000000291b00780c */ /* 0x040fe40003f64270 */
[----:B------:R-:W-:Y:S02]  /*31e0*/  FMNMX.FTZ R29, R84, R29, !PT ;  /* 0x0000001d541d7209 */ /* 0x000fe40007810000 */
[----:B------:R-:W-:Y:S01]  /*31f0*/  FSEL R98, R10, -INF , P3 ;  /* 0xff8000000a627808 */ /* 0x000fe20001800000 */
[----:B------:R-:W3:Y:S01]  /*3200*/  MUFU.TANH R4, R4 ;  /* 0x0000000400047308 */ /* 0x000ee20000002400 */
[----:B------:R-:W-:Y:S02]  /*3210*/  FMNMX.FTZ R29, R86, R29, !PT ;  /* 0x0000001d561d7209 */ /* 0x000fe40007810000 */
[----:B------:R-:W-:-:S02]  /*3220*/  ISETP.GT.AND P3, PT, R27, 0x31, PT ;  /* 0x000000311b00780c */ /* 0x000fc40003f64270 */
[----:B------:R-:W-:Y:S02]  /*3230*/  FMNMX.FTZ R29, R98, R29, !PT ;  /* 0x0000001d621d7209 */ /* 0x000fe40007810000 */
[----:B0-----:R-:W-:Y:S01]  /*3240*/  FSEL R102, R9, -INF , P3 ;  /* 0xff80000009667808 */ /* 0x001fe20001800000 */
[----:B------:R-:W0:Y:S01]  /*3250*/  MUFU.TANH R2, R2 ;  /* 0x0000000200027308 */ /* 0x000e220000002400 */
[----:B------:R-:W-:Y:S02]  /*3260*/  FMNMX.FTZ R29, R100, R29, !PT ;  /* 0x0000001d641d7209 */ /* 0x000fe40007810000 */
[----:B------:R-:W-:Y:S02]  /*3270*/  ISETP.GT.AND P3, PT, R27, 0x39, PT ;  /* 0x000000391b00780c */ /* 0x000fe40003f64270 */
[----:B--2---:R-:W-:Y:S01]  /*3280*/  FSEL R104, R7, -INF , P4 ;  /* 0xff80000007687808 */ /* 0x004fe20002000000 */
[----:B------:R-:W-:Y:S01]  /*3290*/  FFMA.FTZ R7, R96, R5, -R33 ;  /* 0x0000000560077223 */ /* 0x000fe20000010821 */
[----:B------:R-:W-:Y:S01]  /*32a0*/  FMNMX.FTZ R29, R102, R29, !PT ;  /* 0x0000001d661d7209 */ /* 0x000fe20007810000 */
[----:B------:R-:W2:Y:S01]  /*32b0*/  MUFU.TANH R3, R3 ;  /* 0x0000000300037308 */ /* 0x000ea20000002400 */
[----:B------:R-:W-:-:S02]  /*32c0*/  ISETP.GT.AND P4, PT, R27, 0x40, PT ;  /* 0x000000401b00780c */ /* 0x000fc40003f84270 */
[----:B---3--:R-:W-:Y:S02]  /*32d0*/  FSEL R96, R4, -INF , P3 ;  /* 0xff80000004607808 */ /* 0x008fe40001800000 */
[----:B------:R-:W-:Y:S02]  /*32e0*/  FMNMX.FTZ R29, R104, R29, !PT ;  /* 0x0000001d681d7209 */ /* 0x000fe40007810000 */
[C---:B------:R-:W-:Y:S01]  /*32f0*/  ISETP.GT.AND P3, PT, R27.reuse, 0x41, PT ;  /* 0x000000411b00780c */ /* 0x040fe20003f64270 */
[----:B------:R-:W3:Y:S01]  /*3300*/  MUFU.TANH R61, R61 ;  /* 0x0000003d003d7308 */ /* 0x000ee20000002400 */
[----:B0-----:R-:W-:Y:S01]  /*3310*/  FSEL R106, R2, -INF , P4 ;  /* 0xff800000026a7808 */ /* 0x001fe20002000000 */
[--C-:B------:R-:W-:Y:S01]  /*3320*/  FFMA.FTZ R2, R92, R5, -R33.reuse ;  /* 0x000000055c027223 */ /* 0x100fe20000010821 */
[----:B------:R-:W-:Y:S01]  /*3330*/  FMNMX.FTZ R29, R96, R29, !PT ;  /* 0x0000001d601d7209 */ /* 0x000fe20007810000 */
[----:B------:R-:W-:Y:S01]  /*3340*/  FFMA.FTZ R33, R54, R5, -R33 ;  /* 0x0000000536217223 */ /* 0x000fe20000010821 */
[----:B------:R-:W-:-:S02]  /*3350*/  ISETP.GT.AND P4, PT, R27, 0x48, PT ;  /* 0x000000481b00780c */ /* 0x000fc40003f84270 */
[----:B------:R-:W-:Y:S01]  /*3360*/  FMNMX.FTZ R29, R106, R29, !PT ;  /* 0x0000001d6a1d7209 */ /* 0x000fe20007810000 */
[----:B------:R-:W0:Y:S01]  /*3370*/  MUFU.TANH R65, R65 ;  /* 0x0000004100417308 */ /* 0x000e220000002400 */
[----:B--2---:R-:W-:Y:S02]  /*3380*/  FSEL R94, R3, -INF , P3 ;  /* 0xff800000035e7808 */ /* 0x004fe40001800000 */
[----:B------:R-:W-:Y:S02]  /*3390*/  ISETP.GT.AND P3, PT, R27, 0x49, PT ;  /* 0x000000491b00780c */ /* 0x000fe40003f64270 */
[----:B------:R-:W-:-:S03]  /*33a0*/  FMNMX.FTZ R29, R94, R29, !PT ;  /* 0x0000001d5e1d7209 */ /* 0x000fc60007810000 */
[----:B------:R2:W-:Y:S01]  /*33b0*/  MUFU.EX2 R14, R108 ;  /* 0x0000006c000e7308 */ /* 0x0005e20000000800 */
[----:B---3--:R-:W-:Y:S02]  /*33c0*/  FSEL R92, R61, -INF , P3 ;  /* 0xff8000003d5c7808 */ /* 0x008fe40001800000 */
[----:B------:R-:W-:-:S05]  /*33d0*/  ISETP.GT.AND P3, PT, R27, 0x51, PT ;  /* 0x000000511b00780c */ /* 0x000fca0003f64270 */
[----:B------:R-:W3:Y:S01]  /*33e0*/  MUFU.TANH R69, R69 ;  /* 0x0000004500457308 */ /* 0x000ee20000002400 */
[----:B--2---:R-:W-:Y:S02]  /*33f0*/  FSEL R108, R35, -INF , P4 ;  /* 0xff800000236c7808 */ /* 0x004fe40002000000 */
[----:B------:R-:W-:Y:S02]  /*3400*/  ISETP.GT.AND P4, PT, R27, 0x50, PT ;  /* 0x000000501b00780c */ /* 0x000fe40003f84270 */
[----:B------:R-:W-:Y:S02]  /*3410*/  FMNMX.FTZ R29, R108, R29, !PT ;  /* 0x0000001d6c1d7209 */ /* 0x000fe40007810000 */
[----:B------:R-:W-:Y:S01]  /*3420*/  FSEL R110, R37, -INF , P4 ;  /* 0xff800000256e7808 */ /* 0x000fe20002000000 */
[----:B------:R-:W2:Y:S01]  /*3430*/  MUFU.TANH R73, R73 ;  /* 0x0000004900497308 */ /* 0x000ea20000002400 */
[----:B------:R-:W-:Y:S01]  /*3440*/  FMNMX.FTZ R29, R92, R29, !PT ;  /* 0x0000001d5c1d7209 */ /* 0x000fe20007810000 */
[----:B------:R-:W4:Y:S01]  /*3450*/  @P2 LDC R37, c[0x0][0x44c] ;  /* 0x00011300ff252b82 */ /* 0x000f220000000800 */
[----:B------:R-:W-:-:S02]  /*3460*/  ISETP.GT.AND P4, PT, R27, 0x58, PT ;  /* 0x000000581b00780c */ /* 0x000fc40003f84270 */
[----:B0-----:R-:W-:Y:S02]  /*3470*/  FSEL R90, R65, -INF , P3 ;  /* 0xff800000415a7808 */ /* 0x001fe40001800000 */
[----:B------:R-:W-:Y:S01]  /*3480*/  FMNMX.FTZ R29, R110, R29, !PT ;  /* 0x0000001d6e1d7209 */ /* 0x000fe20007810000 */
[----:B------:R-:W0:Y:S01]  /*3490*/  MUFU.TANH R77, R77 ;  /* 0x0000004d004d7308 */ /* 0x000e220000002400 */
[----:B------:R-:W-:Y:S02]  /*34a0*/  ISETP.GT.AND P3, PT, R27, 0x59, PT ;  /* 0x000000591b00780c */ /* 0x000fe40003f64270 */
[----:B------:R-:W-:Y:S01]  /*34b0*/  FSEL R112, R39, -INF , P4 ;  /* 0xff80000027707808 */ /* 0x000fe20002000000 */
[----:B------:R-:W-:Y:S01]  /*34c0*/  IMAD.MOV.U32 R39, RZ, RZ, R18 ;  /* 0x000000ffff277224 */ /* 0x000fe200078e0012 */
[----:B------:R-:W-:Y:S02]  /*34d0*/  FMNMX.FTZ R29, R90, R29, !PT ;  /* 0x0000001d5a1d7209 */ /* 0x000fe40007810000 */
[----:B------:R-:W-:Y:S01]  /*34e0*/  ISETP.GT.AND P4, PT, R27, 0x60, PT ;  /* 0x000000601b00780c */ /* 0x000fe20003f84270 */
[----:B------:R-:W5:Y:S01]  /*34f0*/  MUFU.TANH R81, R81 ;  /* 0x0000005100517308 */ /* 0x000f620000002400 */
[----:B---3--:R-:W-:-:S02]  /*3500*/  FSEL R74, R69, -INF , P3 ;  /* 0xff800000454a7808 */ /* 0x008fc40001800000 */
[----:B------:R-:W-:Y:S02]  /*3510*/  FMNMX.FTZ R29, R112, R29, !PT ;  /* 0x0000001d701d7209 */ /* 0x000fe40007810000 */
[----:B------:R-:W-:Y:S02]  /*3520*/  ISETP.GT.AND P3, PT, R27, 0x61, PT ;  /* 0x000000611b00780c */ /* 0x000fe40003f64270 */
[----:B------:R-:W-:Y:S01]  /*3530*/  FSEL R114, R41, -INF , P4 ;  /* 0xff80000029727808 */ /* 0x000fe20002000000 */
[----:B------:R-:W-:Y:S01]  /*3540*/  MUFU.TANH R85, R85 ;  /* 0x0000005500557308 */ /* 0x000fe20000002400 */
[----:B------:R-:W-:Y:S01]  /*3550*/  FMNMX.FTZ R29, R74, R29, !PT ;  /* 0x0000001d4a1d7209 */ /* 0x000fe20007810000 */
[----:B----4-:R-:W-:Y:S01]  /*3560*/  @P2 IMAD.HI.U32 R37, R18, R37, RZ ;  /* 0x0000002512252227 */ /* 0x010fe200078e00ff */
[----:B------:R-:W-:Y:S02]  /*3570*/  ISETP.GT.AND P4, PT, R27, 0x68, PT ;  /* 0x000000681b00780c */ /* 0x000fe40003f84270 */
[----:B--2---:R-:W-:-:S02]  /*3580*/  FSEL R70, R73, -INF , P3 ;  /* 0xff80000049467808 */ /* 0x004fc40001800000 */
[----:B------:R-:W-:Y:S01]  /*3590*/  FMNMX.FTZ R29, R114, R29, !PT ;  /* 0x0000001d721d7209 */ /* 0x000fe20007810000 */
[----:B------:R-:W-:Y:S01]  /*35a0*/  MUFU.EX2 R181, R181 ;  /* 0x000000b500b57308 */ /* 0x000fe20000000800 */
[C---:B------:R-:W-:Y:S02]  /*35b0*/  ISETP.GT.AND P3, PT, R27.reuse, 0x69, PT ;  /* 0x000000691b00780c */ /* 0x040fe40003f64270 */
[----:B------:R-:W-:Y:S02]  /*35c0*/  FSEL R116, R116, -INF , P4 ;  /* 0xff80000074747808 */ /* 0x000fe40002000000 */
[----:B------:R-:W-:Y:S02]  /*35d0*/  FMNMX.FTZ R29, R70, R29, !PT ;  /* 0x0000001d461d7209 */ /* 0x000fe40007810000 */
[----:B------:R-:W-:Y:S01]  /*35e0*/  ISETP.GT.AND P4, PT, R27, 0x70, PT ;  /* 0x000000701b00780c */ /* 0x000fe20003f84270 */
[----:B------:R-:W2:Y:S01]  /*35f0*/  MUFU.EX2 R26, R31 ;  /* 0x0000001f001a7308 */ /* 0x000ea20000000800 */
[----:B0-----:R-:W-:-:S02]  /*3600*/  FSEL R66, R77, -INF , P3 ;  /* 0xff8000004d427808 */ /* 0x001fc40001800000 */
[----:B------:R-:W-:Y:S02]  /*3610*/  FMNMX.FTZ R29, R116, R29, !PT ;  /* 0x0000001d741d7209 */ /* 0x000fe40007810000 */
[C---:B------:R-:W-:Y:S02]  /*3620*/  ISETP.GT.AND P3, PT, R27.reuse, 0x71, PT ;  /* 0x000000711b00780c */ /* 0x040fe40003f64270 */
[----:B------:R-:W-:Y:S01]  /*3630*/  FSEL R118, R118, -INF , P4 ;  /* 0xff80000076767808 */ /* 0x000fe20002000000 */
[----:B------:R-:W0:Y:S01]  /*3640*/  MUFU.EX2 R183, R183 ;  /* 0x000000b700b77308 */ /* 0x000e220000000800 */
[----:B------:R-:W-:Y:S02]  /*3650*/  FMNMX.FTZ R29, R66, R29, !PT ;  /* 0x0000001d421d7209 */ /* 0x000fe40007810000 */
[----:B------:R-:W-:Y:S02]  /*3660*/  ISETP.GT.AND P4, PT, R27, 0x78, PT ;  /* 0x000000781b00780c */ /* 0x000fe40003f84270 */
[----:B-----5:R-:W-:-:S02]  /*3670*/  FSEL R62, R81, -INF , P3 ;  /* 0xff800000513e7808 */ /* 0x020fc40001800000 */
[----:B------:R-:W-:Y:S01]  /*3680*/  FMNMX.FTZ R29, R118, R29, !PT ;  /* 0x0000001d761d7209 */ /* 0x000fe20007810000 */
[----:B------:R-:W3:Y:S01]  /*3690*/  MUFU.EX2 R20, R20 ;  /* 0x0000001400147308 */ /* 0x000ee20000000800 */
[----:B------:R-:W-:Y:S01]  /*36a0*/  ISETP.GT.AND P3, PT, R27, 0x79, PT ;  /* 0x000000791b00780c */ /* 0x000fe20003f64270 */
[----:B--2---:R-:W-:Y:S01]  /*36b0*/  FADD.FTZ R42, R181, R26 ;  /* 0x0000001ab52a7221 */ /* 0x004fe20000010000 */
[----:B------:R-:W-:Y:S02]  /*36c0*/  FSEL R120, R120, -INF , P4 ;  /* 0xff80000078787808 */ /* 0x000fe40002000000 */
[----:B------:R-:W-:Y:S02]  /*36d0*/  FMNMX.FTZ R29, R62, R29, !PT ;  /* 0x0000001d3e1d7209 */ /* 0x000fe40007810000 */
[----:B------:R-:W-:Y:S01]  /*36e0*/  FSEL R58, R85, -INF , P3 ;  /* 0xff800000553a7808 */ /* 0x000fe20001800000 */
[----:B------:R-:W2:Y:S01]  /*36f0*/  MUFU.EX2 R177, R177 ;  /* 0x000000b100b17308 */ /* 0x000ea20000000800 */
[----:B------:R-:W-:-:S02]  /*3700*/  FMNMX.FTZ R29, R120, R29, !PT ;  /* 0x0000001d781d7209 */ /* 0x000fc40007810000 */
[----:B-1----:R-:W-:Y:S02]  /*3710*/  @P2 SHF.R.U32.HI R39, RZ, R46, R37 ;  /* 0x0000002eff272219 */ /* 0x002fe40000011625 */
[----:B------:R-:W-:Y:S02]  /*3720*/  FMNMX.FTZ R29, R58, R29, !PT ;  /* 0x0000001d3a1d7209 */ /* 0x000fe40007810000 */
[----:B------:R-:W-:Y:S01]  /*3730*/  IADD3 R41, R39, R16, -R17 ;  /* 0x0000001027297210 */ /* 0x000fe20007ffe811 */
[----:B------:R-:W1:Y:S01]  /*3740*/  MUFU.EX2 R179, R179 ;  /* 0x000000b300b37308 */ /* 0x000e620000000800 */
[----:B------:R-:W-:Y:S01]  /*3750*/  F2FP.F16.F32.PACK_AB R181, R26, R181 ;  /* 0x000000b51ab5723e */ /* 0x000fe200000000ff */
[----:B------:R-:W4:Y:S06]  /*3760*/  SHFL.BFLY PT, R10, R29, 0x2, 0x1f ;  /* 0x0c401f001d0a7f89 */ /* 0x000f2c00000e0000 */
[----:B------:R-:W5:Y:S08]  /*3770*/  MUFU.EX2 R12, R12 ;  /* 0x0000000c000c7308 */ /* 0x000f700000000800 */
[----:B------:R-:W-:Y:S08]  /*3780*/  MUFU.EX2 R4, R7 ;  /* 0x0000000700047308 */ /* 0x000ff00000000800 */
[----:B------:R-:W5:Y:S01]  /*3790*/  MUFU.EX2 R173, R173 ;  /* 0x000000ad00ad7308 */ /* 0x000f620000000800 */
[----:B----4-:R-:W-:Y:S01]  /*37a0*/  FMNMX.FTZ R3, R29, R10, !PT ;  /* 0x0000000a1d037209 */ /* 0x010fe20007810000 */
[----:B0-----:R-:W-:Y:S01]  /*37b0*/  FADD.FTZ R29, R183, R42 ;  /* 0x0000002ab71d7221 */ /* 0x001fe20000010000 */
[----:B---3--:R-:W-:-:S03]  /*37c0*/  F2FP.F16.F32.PACK_AB R183, R20, R183 ;  /* 0x000000b714b7723e */ /* 0x008fc600000000ff */
[----:B------:R-:W0:Y:S01]  /*37d0*/  SHFL.BFLY PT, R10, R3, 0x1, 0x1f ;  /* 0x0c201f00030a7f89 */ /* 0x000e2200000e0000 */
[----:B------:R-:W-:Y:S01]  /*37e0*/  FADD.FTZ R42, R20, R29 ;  /* 0x0000001d142a7221 */ /* 0x000fe20000010000 */
[----:B------:R-:W-:Y:S03]  /*37f0*/  MUFU.EX2 R175, R175 ;  /* 0x000000af00af7308 */ /* 0x000fe60000000800 */
[----:B--2---:R-:W-:Y:S01]  /*3800*/  FADD.FTZ R31, R177, R42 ;  /* 0x0000002ab11f7221 */ /* 0x004fe20000010000 */
[----:B------:R-:W-:-:S03]  /*3810*/  F2FP.F16.F32.PACK_AB R177, R14, R177 ;  /* 0x000000b10eb1723e */ /* 0x000fc600000000ff */
[----:B------:R-:W-:Y:S01]  /*3820*/  FADD.FTZ R42, R14, R31 ;  /* 0x0000001f0e2a7221 */ /* 0x000fe20000010000 */
[----:B------:R1:W-:Y:S08]  /*3830*/  MUFU.EX2 R40, R33 ;  /* 0x0000002100287308 */ /* 0x0003f00000000800 */
[----:B------:R-:W-:Y:S01]  /*3840*/  MUFU.EX2 R2, R2 ;  /* 0x0000000200027308 */ /* 0x000fe20000000800 */
[----:B-1----:R-:W-:Y:S01]  /*3850*/  FADD.FTZ R33, R179, R42 ;  /* 0x0000002ab3217221 */ /* 0x002fe20000010000 */
[----:B-----5:R-:W-:-:S03]  /*3860*/  F2FP.F16.F32.PACK_AB R179, R12, R179 ;  /* 0x000000b30cb3723e */ /* 0x020fc600000000ff */
[----:B------:R-:W-:Y:S01]  /*3870*/  FADD.FTZ R44, R12, R33 ;  /* 0x000000210c2c7221 */ /* 0x000fe20000010000 */
[----:B0-----:R-:W-:Y:S02]  /*3880*/  FMNMX.FTZ R10, R3, R10, !PT ;  /* 0x0000000a030a7209 */ /* 0x001fe40007810000 */
[----:B------:R-:W-:Y:S01]  /*3890*/  MUFU.EX2 R169, R169 ;  /* 0x000000a900a97308 */ /* 0x000fe20000000800 */
[----:B------:R-:W-:Y:S01]  /*38a0*/  FADD.FTZ R35, R173, R44 ;  /* 0x0000002cad237221 */ /* 0x000fe20000010000 */
[C---:B------:R-:W-:Y:S01]  /*38b0*/  FSETP.NEU.FTZ.AND P3, PT, R10.reuse, -INF , PT ;  /* 0xff8000000a00780b */ /* 0x040fe20003f7d000 */
[----:B------:R-:W-:Y:S01]  /*38c0*/  FMUL.FTZ R3, R10, R5 ;  /* 0x000000050a037220 */ /* 0x000fe20000410000 */
[----:B------:R-:W-:Y:S02]  /*38d0*/  SHF.R.S32.HI R44, RZ, 0x1f, R41 ;  /* 0x0000001fff2c7819 */ /* 0x000fe40000011429 */
[----:B------:R-:W-:Y:S02]  /*38e0*/  F2FP.F16.F32.PACK_AB R173, R4, R173 ;  /* 0x000000ad04ad723e */ /* 0x000fe400000000ff */
[----:B------:R-:W-:Y:S01]  /*38f0*/  FSEL R3, R3, RZ, P3 ;  /* 0x000000ff03037208 */ /* 0x000fe20001800000 */
[----:B------:R-:W-:Y:S01]  /*3900*/  MUFU.EX2 R8, R8 ;  /* 0x0000000800087308 */ /* 0x000fe20000000800 */
[----:B------:R-:W-:-:S03]  /*3910*/  LEA.HI R44, R44, R41, RZ, 0x7 ;  /* 0x000000292c2c7211 */ /* 0x000fc600078f38ff */
        /* <DEDUP_REMOVED lines=32> */
[-CC-:B------:R-:W-:Y:S01]  /*3b20*/  FFMA.FTZ R66, R66, R5.reuse, -R3.reuse ;  /* 0x0000000542427223 */ /* 0x180fe20000010803 */
[-CC-:B------:R-:W-:Y:S01]  /*3b30*/  FFMA.FTZ R118, R118, R5.reuse, -R3.reuse ;  /* 0x0000000576767223 */ /* 0x180fe20000010803 */
[-CC-:B------:R-:W-:Y:S01]  /*3b40*/  FFMA.FTZ R62, R62, R5.reuse, -R3.reuse ;  /* 0x000000053e3e7223 */ /* 0x180fe20000010803 */
[-CC-:B------:R-:W-:Y:S01]  /*3b50*/  FFMA.FTZ R120, R120, R5.reuse, -R3.reuse ;  /* 0x0000000578787223 */ /* 0x180fe20000010803 */
[----:B------:R-:W-:Y:S01]  /*3b60*/  FFMA.FTZ R58, R58, R5, -R3 ;  /* 0x000000053a3a7223 */ /* 0x000fe20000010803 */
[----:B------:R-:W-:Y:S01]  /*3b70*/  F2FP.F16.F32.PACK_AB R180, R25, R60 ;  /* 0x0000003c19b4723e */ /* 0x000fe200000000ff */
[----:B------:R-:W0:Y:S01]  /*3b80*/  MUFU.EX2 R72, R72 ;  /* 0x0000004800487308 */ /* 0x000e220000000800 */
[----:B-1----:R-:W-:-:S07]  /*3b90*/  FADD.FTZ R42, R64, R31 ;  /* 0x0000001f402a7221 */ /* 0x002fce0000010000 */
[----:B------:R-:W1:Y:S01]  /*3ba0*/  MUFU.EX2 R9, R76 ;  /* 0x0000004c00097308 */ /* 0x000e620000000800 */
[C---:B--2---:R-:W-:Y:S01]  /*3bb0*/  FADD.FTZ R33, R7.reuse, R42 ;  /* 0x0000002a07217221 */ /* 0x044fe20000010000 */
[----:B------:R-:W-:Y:S01]  /*3bc0*/  FADD.FTZ R42, R4, R35 ;  /* 0x00000023042a7221 */ /* 0x000fe20000010000 */
[----:B------:R-:W-:-:S03]  /*3bd0*/  F2FP.F16.F32.PACK_AB R182, R7, R64 ;  /* 0x0000004007b6723e */ /* 0x000fc600000000ff */
[----:B------:R-:W-:Y:S01]  /*3be0*/  FADD.FTZ R35, R175, R42 ;  /* 0x0000002aaf237221 */ /* 0x000fe20000010000 */
[----:B------:R-:W-:Y:S01]  /*3bf0*/  F2FP.F16.F32.PACK_AB R175, R2, R175 ;  /* 0x000000af02af723e */ /* 0x000fe200000000ff */
[----:B------:R-:W2:Y:S01]  /*3c00*/  MUFU.EX2 R78, R78 ;  /* 0x0000004e004e7308 */ /* 0x000ea20000000800 */
[----:B0-----:R-:W-:Y:S01]  /*3c10*/  FADD.FTZ R0, R72, R33 ;  /* 0x0000002148007221 */ /* 0x001fe20000010000 */
[----:B------:R-:W-:-:S04]  /*3c20*/  FADD.FTZ R42, R2, R35 ;  /* 0x00000023022a7221 */ /* 0x000fc80000010000 */
[----:B------:R-:W-:Y:S01]  /*3c30*/  FADD.FTZ R37, R169, R42 ;  /* 0x0000002aa9257221 */ /* 0x000fe20000010000 */
[C---:B------:R-:W-:Y:S01]  /*3c40*/  F2FP.F16.F32.PACK_AB R169, R8.reuse, R169 ;  /* 0x000000a908a9723e */ /* 0x040fe200000000ff */
[----:B------:R-:W0:Y:S01]  /*3c50*/  MUFU.EX2 R11, R80 ;  /* 0x00000050000b7308 */ /* 0x000e220000000800 */
[C---:B-1----:R-:W-:Y:S01]  /*3c60*/  FADD.FTZ R33, R9.reuse, R0 ;  /* 0x0000000009217221 */ /* 0x042fe20000010000 */
[----:B------:R-:W-:Y:S01]  /*3c70*/  FADD.FTZ R42, R8, R37 ;  /* 0x00000025082a7221 */ /* 0x000fe20000010000 */
[----:B------:R-:W-:Y:S01]  /*3c80*/  VIADD R8, R88, 0xfffffffe ;  /* 0xfffffffe58087836 */ /* 0x000fe20000000000 */
[----:B------:R-:W-:Y:S02]  /*3c90*/  F2FP.F16.F32.PACK_AB R176, R9, R72 ;  /* 0x0000004809b0723e */ /* 0x000fe400000000ff */
[----:B------:R-:W-:Y:S02]  /*3ca0*/  CS2R R88, SRZ ;  /* 0x0000000000587805 */ /* 0x000fe4000001ff00 */
[----:B------:R-:W1:Y:S01]  /*3cb0*/  MUFU.EX2 R82, R82 ;  /* 0x0000005200527308 */ /* 0x000e620000000800 */
[----:B--2---:R-:W-:-:S07]  /*3cc0*/  FADD.FTZ R0, R78, R33 ;  /* 0x000000214e007221 */ /* 0x004fce0000010000 */
[----:B------:R-:W2:Y:S01]  /*3cd0*/  MUFU.EX2 R13, R84 ;  /* 0x00000054000d7308 */ /* 0x000ea20000000800 */
[C---:B0-----:R-:W-:Y:S01]  /*3ce0*/  FADD.FTZ R35, R11.reuse, R0 ;  /* 0x000000000b237221 */ /* 0x041fe20000010000 */
[----:B------:R-:W-:Y:S02]  /*3cf0*/  F2FP.F16.F32.PACK_AB R178, R11, R78 ;  /* 0x0000004e0bb2723e */ /* 0x000fe400000000ff */
[----:B------:R-:W-:-:S04]  /*3d00*/  SHF.R.S32.HI R11, RZ, 0x7, R44 ;  /* 0x00000007ff0b7819 */ /* 0x000fc8000001142c */
[----:B------:R-:W0:Y:S01]  /*3d10*/  MUFU.EX2 R171, R171 ;  /* 0x000000ab00ab7308 */ /* 0x000e220000000800 */
[----:B-1----:R-:W-:Y:S01]  /*3d20*/  FADD.FTZ R0, R82, R35 ;  /* 0x0000002352007221 */ /* 0x002fe20000010000 */
[----:B------:R-:W-:-:S04]  /*3d30*/  VIMNMX R11, RZ, R11, !PT ;  /* 0x0000000bff0b7248 */ /* 0x000fc80007fe0100 */
[----:B------:R-:W-:Y:S02]  /*3d40*/  ISETP.GE.AND P3, PT, R8, R11, PT ;  /* 0x0000000b0800720c */ /* 0x000fe40003f66270 */
        /* <DEDUP_REMOVED lines=24> */
[----:B------:R-:W-:Y:S02]  /*3ed0*/  F2FP.F16.F32.PACK_AB R168, R21, R100 ;  /* 0x0000006415a8723e */ /* 0x000fe400000000ff */
[----:B------:R-:W-:-:S04]  /*3ee0*/  CS2R R100, SRZ ;  /* 0x0000000000647805 */ /* 0x000fc8000001ff00 */
        /* <DEDUP_REMOVED lines=10> */
[----:B------:R-:W-:Y:S02]  /*3f90*/  F2FP.F16.F32.PACK_AB R170, R27, R104 ;  /* 0x000000681baa723e */ /* 0x000fe400000000ff */
[----:B------:R-:W-:-:S04]  /*3fa0*/  CS2R R104, SRZ ;  /* 0x0000000000687805 */ /* 0x000fc8000001ff00 */
        /* <DEDUP_REMOVED lines=45> */
[----:B------:R-:W-:Y:S02]  /*4280*/  F2FP.F16.F32.PACK_AB R162, R35, R112 ;  /* 0x0000007023a2723e */ /* 0x000fe400000000ff */
[----:B------:R-:W-:-:S04]  /*4290*/  CS2R R112, SRZ ;  /* 0x0000000000707805 */ /* 0x000fc8000001ff00 */
        /* <DEDUP_REMOVED lines=9> */
[----:B------:R-:W-:Y:S02]  /*4330*/  F2FP.F16.F32.PACK_AB R156, R37, R114 ;  /* 0x00000072259c723e */ /* 0x000fe400000000ff */
[----:B------:R-:W-:-:S04]  /*4340*/  CS2R R114, SRZ ;  /* 0x0000000000727805 */ /* 0x000fc8000001ff00 */
[----:B------:R-:W1:Y:S01]  /*4350*/  MUFU.EX2 R118, R118 ;  /* 0x0000007600767308 */ /* 0x000e620000000800 */
[----:B--2---:R-:W-:-:S07]  /*4360*/  FADD.FTZ R0, R116, R43 ;  /* 0x0000002b74007221 */ /* 0x004fce0000010000 */
        /* <DEDUP_REMOVED lines=8> */
[----:B------:R-:W-:Y:S01]  /*43f0*/  F2FP.F16.F32.PACK_AB R152, R41, R118 ;  /* 0x000000762998723e */ /* 0x000fe200000000ff */
[----:B------:R-:W-:Y:S01]  /*4400*/  IMAD.MOV.U32 R0, RZ, RZ, 0x3f800000 ;  /* 0x3f800000ff007424 */ /* 0x000fe200078e00ff */
[----:B------:R-:W-:-:S04]  /*4410*/  CS2R R118, SRZ ;  /* 0x0000000000767805 */ /* 0x000fc8000001ff00 */
[----:B------:R-:W2:Y:S01]  /*4420*/  MUFU.EX2 R7, R58 ;  /* 0x0000003a00077308 */ /* 0x000ea20000000800 */
[----:B0-----:R-:W-:Y:S01]  /*4430*/  FADD.FTZ R3, R155, R2 ;  /* 0x000000029b037221 */ /* 0x001fe20000010000 */
[C---:B------:R-:W-:Y:S01]  /*4440*/  F2FP.F16.F32.PACK_AB R155, R40.reuse, R155 ;  /* 0x0000009b289b723e */ /* 0x040fe200000000ff */
[----:B------:R-:W-:Y:S02]  /*4450*/  IMAD.MOV.U32 R2, RZ, RZ, 0x3f800000 ;  /* 0x3f800000ff027424 */ /* 0x000fe400078e00ff */
[----:B------:R-:W-:Y:S01]  /*4460*/  FADD.FTZ R3, R40, R3 ;  /* 0x0000000328037221 */ /* 0x000fe20000010000 */
[----:B-1----:R-:W-:Y:S01]  /*4470*/  FADD.FTZ R4, R120, R9 ;  /* 0x0000000978047221 */ /* 0x002fe20000010000 */
[----:B--2---:R-:W-:-:S03]  /*4480*/  F2FP.F16.F32.PACK_AB R154, R7, R120 ;  /* 0x00000078079a723e */ /* 0x004fc600000000ff */
        /* <DEDUP_REMOVED lines=9> */
[----:B------:R-:W-:-:S07]  /*4520*/  IMAD.MOV.U32 R151, RZ, RZ, RZ ;  /* 0x000000ffff977224 */ /* 0x000fce00078e00ff */
.L_x_2462:
[----:B------:R-:W-:-:S04]  /*4530*/  UIADD3 UR6, UR60, 0x1, URZ ;  /* 0x000000013c067890 */ /* 0x000fc8000fffe03f */
[----:B------:R-:W-:-:S04]  /*4540*/  UISETP.NE.AND UP0, UPT, UR6, 0x2, UPT ;  /* 0x000000020600788c */ /* 0x000fc8000bf05270 */
[----:B------:R-:W-:Y:S02]  /*4550*/  USEL UR38, URZ, 0x1, UP0 ;  /* 0x000000013f267887 */ /* 0x000fe40008000000 */
[----:B------:R-:W-:Y:S02]  /*4560*/  USEL UR36, UR6, URZ, UP0 ;  /* 0x0000003f06247287 */ /* 0x000fe40008000000 */
[----:B------:R-:W-:Y:S01]  /*4570*/  ULOP3.LUT UR38, UR61, UR38, URZ, 0x3c, !UPT ;  /* 0x000000263d267292 */ /* 0x000fe2000f8e3c3f */
[----:B------:R-:W-:Y:S11]  /*4580*/  @!P0 BRA `(.L_x_2454) ;  /* 0x0000000000048947 */ /* 0x000ff60003800000 */
[----:B------:R-:W-:Y:S01]  /*4590*/  BPT.TRAP 0x1 ;  /* 0x000000040000795c */ /* 0x000fe20000300000 */
.L_x_2454:
[----:B------:R-:W-:Y:S01]  /*45a0*/  ULEA UR59, UR36, UR37, 0x3 ;  /* 0x00000025243b7291 */ /* 0x000fe2000f8e183f */
[----:B------:R-:W-:-:S04]  /*45b0*/  MOV R5, UR38 ;  /* 0x0000002600057c02 */ /* 0x000fc80008000f00 */
[----:B------:R-:W-:-:S04]  /*45c0*/  SHF.L.U32 R5, R5, 0x1f, RZ ;  /* 0x0000001f05057819 */ /* 0x000fc800000006ff */
[----:B------:R0:W1:Y:S01]  /*45d0*/  SYNCS.PHASECHK.TRANS64.TRYWAIT P3, [UR59+0x34830], R5 ;  /* 0x03483005ff0075a7 */ /* 0x000062000806017b */
[----:B------:R-:W-:Y:S05]  /*45e0*/  @!P0 BRA `(.L_x_2455) ;  /* 0x0000000000048947 */ /* 0x000fea0003800000 */
[----:B------:R-:W-:Y:S01]  /*45f0*/  BPT.TRAP 0x1 ;  /* 0x000000040000795c */ /* 0x000fe20000300000 */
.L_x_2455:
[----:B-1----:R-:W-:Y:S05]  /*4600*/  @P3 BRA `(.L_x_2456) ;  /* 0x0000000000083947 */ /* 0x002fea0003800000 */
[----:B------:R-:W1:Y:S02]  /*4610*/  SYNCS.PHASECHK.TRANS64.TRYWAIT P3, [UR59+0x34830], R5 ;  /* 0x03483005ff0075a7 */ /* 0x000e64000806017b */
[----:B-1----:R-:W-:Y:S05]  /*4620*/  @!P3 BRA `(.L_x_2457) ;  /* 0x000000ec0044b947 */ /* 0x002fea0003800000 */
.L_x_2456:
[----:B------:R-:W-:Y:S01]  /*4630*/  UIMAD UR54, UR36, 0xc00, UR39 ;  /* 0x00000c00243678a4 */ /* 0x000fe2000f8e0227 */
[----:B------:R-:W-:Y:S01]  /*4640*/  WARPGROUP.ARRIVE ;  /* 0x00000000000079c5 */ /* 0x000fe20000000000 */
[----:B------:R-:W-:Y:S01]  /*4650*/  UMOV UR55, 0x40000040 ;  /* 0x4000004000377882 */ /* 0x000fe20000000000 */
[----:B------:R-:W-:Y:S01]  /*4660*/  UMOV UR7, 0x40000040 ;  /* 0x4000004000077882 */ /* 0x000fe20000000000 */
[----:B------:R-:W-:Y:S01]  /*4670*/  UIADD3 UR6, UR54, 0x2, URZ ;  /* 0x0000000236067890 */ /* 0x000fe2000fffe03f */
[-C--:B------:R-:W-:Y:S01]  /*4680*/  FMUL.FTZ R88, R88, R2.reuse ;  /* 0x0000000258587220 */ /* 0x080fe20000410000 */
[----:B------:R-:W-:Y:S01]  /*4690*/  UIADD3 UR10, UR54, 0x4, URZ ;  /* 0x00000004360a7890 */ /* 0x000fe2000fffe03f */
[-C--:B------:R-:W-:Y:S01]  /*46a0*/  FMUL.FTZ R89, R89, R2.reuse ;  /* 0x0000000259597220 */ /* 0x080fe20000410000 */
[----:B------:R-:W-:Y:S01]  /*46b0*/  UMOV UR11, 0x40000040 ;  /* 0x40000040000b7882 */ /* 0x000fe20000000000 */
[----:B------:R-:W-:Y:S01]  /*46c0*/  HGMMA.64x128x16.F32 R24, gdesc[UR52], RZ, !UPT, gsb0 ;  /* 0x01e00000341879f0 */ /* 0x000fe2000c0008ff */
        /* <DEDUP_REMOVED lines=116> */
.L_x_2458:
[----:B------:R-:W-:Y:S01]  /*4e10*/  ULEA UR7, UR60, UR37, 0x3 ;  /* 0x000000253c077291 */ /* 0x000fe2000f8e183f */
[----:B------:R-:W-:-:S05]  /*4e20*/  IMAD.U32 R0, RZ, RZ, UR61 ;  /* 0x0000003dff007e24 */ /* 0x000fca000f8e00ff */
[----:B------:R-:W-:-:S04]  /*4e30*/  SHF.L.U32 R0, R0, 0x1f, RZ ;  /* 0x0000001f00007819 */ /* 0x000fc800000006ff */
[----:B------:R2:W3:Y:S01]  /*4e40*/  SYNCS.PHASECHK.TRANS64.TRYWAIT P3, [UR7+0x34850], R0 ;  /* 0x03485000ff0075a7 */ /* 0x0004e20008060147 */
[----:B------:R-:W-:Y:S05]  /*4e50*/  @!P0 BRA `(.L_x_2459) ;  /* 0x0000000000048947 */ /* 0x000fea0003800000 */
[----:B------:R-:W-:Y:S01]  /*4e60*/  BPT.TRAP 0x1 ;  /* 0x000000040000795c */ /* 0x000fe20000300000 */
.L_x_2459:
[----:B---3--:R-:W-:Y:S05]  /*4e70*/  @P3 BRA `(.L_x_2460) ;  /* 0x0000000000083947 */ /* 0x008fea0003800000 */
[----:B------:R-:W3:Y:S02]  /*4e80*/  SYNCS.PHASECHK.TRANS64.TRYWAIT P3, [UR7+0x34850], R0 ;  /* 0x03485000ff0075a7 */ /* 0x000ee40008060147 */
[----:B---3--:R-:W-:Y:S05]  /*4e90*/  @!P3 BRA `(.L_x_2461) ;  /* 0x000000e40040b947 */ /* 0x008fea0003800000 */
.L_x_2460:
[----:B------:R-:W-:Y:S01]  /*4ea0*/  UIADD3 UR6, UR37, 0x400, URZ ;  /* 0x0000040025067890 */ /* 0x000fe2000fffe03f */
[----:B------:R-:W-:Y:S01]  /*4eb0*/  WARPGROUP.ARRIVE ;  /* 0x00000000000079c5 */ /* 0x000fe20000000000 */
[----:B------:R-:W-:Y:S01]  /*4ec0*/  UMOV UR11, 0x40000040 ;  /* 0x40000040000b7882 */ /* 0x000fe20000000000 */
[----:B------:R-:W-:Y:S01]  /*4ed0*/  FMUL.FTZ R14, R32, UR58 ;  /* 0x0000003a200e7c20 */ /* 0x000fe20008410000 */
[----:B------:R-:W-:Y:S01]  /*4ee0*/  USHF.R.U32.HI UR6, URZ, 0x4, UR6 ;  /* 0x000000043f067899 */ /* 0x000fe20008011606 */
[----:B------:R-:W3:Y:S01]  /*4ef0*/  @P2 LDC R32, c[0x0][0x44c] ;  /* 0x00011300ff202b82 */ /* 0x000ee20000000800 */
[----:B------:R-:W-:Y:S01]  /*4f00*/  FMUL.FTZ R200, R31, UR58 ;  /* 0x0000003a1fc87c20 */ /* 0x000fe20008410000 */
[----:B------:R-:W-:Y:S01]  /*4f10*/  FMUL.FTZ R12, R33, UR58 ;  /* 0x0000003a210c7c20 */ /* 0x000fe20008410000 */
[----:B------:R-:W-:Y:S01]  /*4f20*/  ULOP3.LUT UR6, UR6, 0x3fff, URZ, 0xc0, !UPT ;  /* 0x00003fff06067892 */ /* 0x000fe2000f8ec03f */
[----:B------:R-:W-:Y:S02]  /*4f30*/  IMAD.IADD R33, R184, 0x1, R18 ;  /* 0x00000001b8217824 */ /* 0x000fe400078e0212 */
[----:B------:R-:W-:Y:S01]  /*4f40*/  FMUL.FTZ R15, R36, UR58 ;  /* 0x0000003a240f7c20 */ /* 0x000fe20008410000 */
[----:B01----:R-:W-:Y:S01]  /*4f50*/  FMUL.FTZ R5, R26, UR58 ;  /* 0x0000003a1a057c20 */ /* 0x003fe20008410000 */
[----:B------:R-:W-:Y:S01]  /*4f60*/  ULOP3.LUT UR6, UR6, 0x4000000, URZ, 0xfc, !UPT ;  /* 0x0400000006067892 */ /* 0x000fe2000f8efc3f */
[----:B------:R-:W0:Y:S01]  /*4f70*/  @P2 LDC R31, c[0x0][0x450] ;  /* 0x00011400ff1f2b82 */ /* 0x000e220000000800 */
        /* <DEDUP_REMOVED lines=15> */
[----:B---3--:R-:W-:-:S04]  /*5070*/  @P2 IMAD.HI.U32 R32, R33, R32, RZ ;  /* 0x0000002021202227 */ /* 0x008fc800078e00ff */
[----:B------:R-:W-:Y:S01]  /*5080*/  FMUL.FTZ R10, R29, UR58 ;  /* 0x0000003a1d0a7c20 */ /* 0x000fe20008410000 */
[----:B------:R-:W-:Y:S01]  /*5090*/  FMUL.FTZ R29, R52, UR58 ;  /* 0x0000003a341d7c20 */ /* 0x000fe20008410000 */
[----:B------:R-:W-:Y:S01]  /*50a0*/  FMUL.FTZ R62, R62, UR58 ;  /* 0x0000003a3e3e7c20 */ /* 0x000fe20008410000 */
[----:B------:R-:W-:Y:S01]  /*50b0*/  FMUL.FTZ R63, R63, UR58 ;  /* 0x0000003a3f3f7c20 */ /* 0x000fe20008410000 */
[----:B------:R-:W-:Y:S01]  /*50c0*/  FMUL.FTZ R66, R66, UR58 ;  /* 0x0000003a42427c20 */ /* 0x000fe20008410000 */
[----:B------:R-:W3:Y:S01]  /*50d0*/  MUFU.TANH R202, R202 ;  /* 0x000000ca00ca7308 */ /* 0x000ee20000002400 */
[----:B------:R-:W-:Y:S01]  /*50e0*/  FMUL.FTZ R70, R70, UR58 ;  /* 0x0000003a46467c20 */ /* 0x000fe20008410000 */
[----:B0-----:R-:W-:Y:S01]  /*50f0*/  @P2 SHF.R.U32.HI R33, RZ, R31, R32 ;  /* 0x0000001fff212219 */ /* 0x001fe20000011620 */
[----:B------:R-:W-:Y:S01]  /*5100*/  FMUL.FTZ R31, R56, UR58 ;  /* 0x0000003a381f7c20 */ /* 0x000fe20008410000 */
[----:B------:R-:W-:Y:S01]  /*5110*/  FMUL.FTZ R67, R67, UR58 ;  /* 0x0000003a43437c20 */ /* 0x000fe20008410000 */
[----:B------:R-:W-:Y:S01]  /*5120*/  FMUL.FTZ R71, R71, UR58 ;  /* 0x0000003a47477c20 */ /* 0x000fe20008410000 */
[----:B--2---:R-:W-:Y:S01]  /*5130*/  FMUL.FTZ R0, R24, UR58 ;  /* 0x0000003a18007c20 */ /* 0x004fe20008410000 */
        /* <DEDUP_REMOVED lines=27> */
[----:B------:R-:W-:Y:S01]  /*52f0*/  UMOV UR61, UR38 ;  /* 0x00000026003d7c82 */ /* 0x000fe20008000000 */
[----:B------:R-:W-:-:S05]  /*5300*/  UMOV UR60, UR36 ;  /* 0x00000024003c7c82 */ /* 0x000fca0008000000 */
        /* <DEDUP_REMOVED lines=16> */
[----:B------:R-:W-:Y:S02]  /*5410*/  IMAD.MOV.U32 R35, RZ, RZ, -0x80 ;  /* 0xffffff80ff237424 */ /* 0x000fe400078e00ff */
[----:B------:R-:W-:Y:S01]  /*5420*/  FMUL.FTZ R182, R34, UR58 ;  /* 0x0000003a22b67c20 */ /* 0x000fe20008410000 */
[----:B------:R-:W-:Y:S01]  /*5430*/  FMUL.FTZ R34, R51, UR58 ;  /* 0x0000003a33227c20 */ /* 0x000fe20008410000 */
[----:B------:R-:W-:Y:S01]  /*5440*/  MUFU.TANH R14, R14 ;  /* 0x0000000e000e7308 */ /* 0x000fe20000002400 */
[----:B------:R-:W-:Y:S01]  /*5450*/  HGMMA.64x128x16.F32 R88, R176, gdesc[UR8].tnspB, R88, gsb0 ;  /* 0x41e00008b0587df0 */ /* 0x000fe20008000858 */
[----:B------:R-:W-:Y:S01]  /*5460*/  UIADD3 UR10, UR6, 0x100, URZ ;  /* 0x00000100060a7890 */ /* 0x000fe2000fffe03f */
[----:B------:R-:W-:Y:S01]  /*5470*/  IMAD R36, R8, R35, 0x1 ;  /* 0x0000000108247424 */ /* 0x000fe200078e0223 */
[----:B------:R-:W-:Y:S01]  /*5480*/  UMOV UR11, 0x40000040 ;  /* 0x40000040000b7882 */ /* 0x000fe20000000000 */
[----:B------:R-:W-:-:S02]  /*5490*/  FMUL.FTZ R51, R73, UR58 ;  /* 0x0000003a49337c20 */ /* 0x000fc40008410000 */
[----:B------:R-:W-:Y:S01]  /*54a0*/  IMAD R35, R23, -0x2, R36 ;  /* 0xfffffffe17237824 */ /* 0x000fe200078e0224 */
[----:B------:R-:W2:Y:S04]  /*54b0*/  MUFU.TANH R182, R182 ;  /* 0x000000b600b67308 */ /* 0x000ea80000002400 */
[----:B------:R-:W-:-:S04]  /*54c0*/  IADD3 R35, -R17, R35, R16 ;  /* 0x0000002311237210 */ /* 0x000fc80007ffe110 */
[----:B------:R-:W5:Y:S08]  /*54d0*/  MUFU.TANH R180, R180 ;  /* 0x000000b400b47308 */ /* 0x000f700000002400 */
        /* <DEDUP_REMOVED lines=19> */
[----:B------:R-:W1:Y:S02]  /*5610*/  SHFL.IDX PT, R38, R33, 0x1, 0x1c1f ;  /* 0x003c1f0021267f89 */ /* 0x000e6400000e0000 */
[----:B------:R-:W-:Y:S01]  /*5620*/  MUFU.TANH R41, R41 ;  /* 0x0000002900297308 */ /* 0x000fe20000002400 */
[----:B------:R-:W-:Y:S01]  /*5630*/  HGMMA.64x128x16.F32 R88, R172, gdesc[UR8].tnspB, R88, gsb0 ;  /* 0x41e00008ac587df0 */ /* 0x000fe20008000858 */
[----:B------:R-:W-:Y:S01]  /*5640*/  UIADD3 UR10, UR6, 0x180, URZ ;  /* 0x00000180060a7890 */ /* 0x000fe2000fffe03f */
[----:B------:R-:W-:-:S05]  /*5650*/  UMOV UR11, 0x40000040 ;  /* 0x40000040000b7882 */ /* 0x000fca0000000000 */
[----:B------:R-:W5:Y:S08]  /*5660*/  MUFU.TANH R178, R178 ;  /* 0x000000b200b27308 */ /* 0x000f700000002400 */
[----:B------:R-:W5:Y:S01]  /*5670*/  MUFU.TANH R176, R176 ;  /* 0x000000b000b07308 */ /* 0x000f620000002400 */
[----:B-1----:R-:W-:-:S07]  /*5680*/  IMAD.IADD R39, R35, 0x1, R38 ;  /* 0x0000000123277824 */ /* 0x002fce00078e0226 */
[----:B------:R-:W-:Y:S01]  /*5690*/  MUFU.TANH R45, R45 ;  /* 0x0000002d002d7308 */ /* 0x000fe20000002400 */
[C---:B------:R-:W-:Y:S02]  /*56a0*/  ISETP.GT.AND P3, PT, R39.reuse, RZ, PT ;  /* 0x000000ff2700720c */ /* 0x040fe40003f64270 */
[----:B------:R-:W-:Y:S02]  /*56b0*/  ISETP.GT.AND P4, PT, R39, 0x1, PT ;  /* 0x000000012700780c */ /* 0x000fe40003f84270 */
[----:B------:R-:W-:-:S03]  /*56c0*/  FSEL R206, R5, -INF , P3 ;  /* 0xff80000005ce7808 */ /* 0x000fc60001800000 */
[----:B------:R-:W-:Y:S01]  /*56d0*/  MUFU.TANH R38, R70 ;  /* 0x0000004600267308 */ /* 0x000fe20000002400 */
[C---:B------:R-:W-:Y:S02]  /*56e0*/  ISETP.GT.AND P3, PT, R39.reuse, 0x8, PT ;  /* 0x000000082700780c */ /* 0x040fe40003f64270 */
[----:B----4-:R-:W-:Y:S02]  /*56f0*/  FSEL R204, R6, -INF , P4 ;  /* 0xff80000006cc7808 */ /* 0x010fe40002000000 */
[----:B------:R-:W-:Y:S02]  /*5700*/  FMNMX.FTZ R5, R206, R7, !PT ;  /* 0x00000007ce057209 */ /* 0x000fe40007810000 */
[----:B------:R-:W-:Y:S01]  /*5710*/  ISETP.GT.AND P4, PT, R39, 0x9, PT ;  /* 0x000000092700780c */ /* 0x000fe20003f84270 */
[----:B------:R-:W-:Y:S01]  /*5720*/  MUFU.TANH R49, R49 ;  /* 0x0000003100317308 */ /* 0x000fe20000002400 */
[----:B---3--:R-:W-:Y:S02]  /*5730*/  FSEL R202, R202, -INF , P3 ;  /* 0xff800000caca7808 */ /* 0x008fe40001800000 */
[----:B------:R-:W-:-:S02]  /*5740*/  FMNMX.FTZ R5, R204, R5, !PT ;  /* 0x00000005cc057209 */ /* 0x000fc40007810000 */
[C---:B------:R-:W-:Y:S02]  /*5750*/  ISETP.GT.AND P3, PT, R39.reuse, 0x10, PT ;  /* 0x000000102700780c */ /* 0x040fe40003f64270 */
[----:B0-----:R-:W-:Y:S01]  /*5760*/  FSEL R200, R200, -INF , P4 ;  /* 0xff800000c8c87808 */ /* 0x001fe20002000000 */
[----:B------:R-:W-:Y:S01]  /*5770*/  MUFU.TANH R51, R51 ;  /* 0x0000003300337308 */ /* 0x000fe20000002400 */
[----:B------:R-:W-:Y:S02]  /*5780*/  FMNMX.FTZ R5, R202, R5, !PT ;  /* 0x00000005ca057209 */ /* 0x000fe40007810000 */
[C---:B------:R-:W-:Y:S02]  /*5790*/  ISETP.GT.AND P4, PT, R39.reuse, 0x11, PT ;  /* 0x000000112700780c */ /* 0x040fe40003f84270 */
[----:B--2---:R-:W-:Y:S02]  /*57a0*/  FSEL R182, R182, -INF , P3 ;  /* 0xff800000b6b67808 */ /* 0x004fe40001800000 */
[----:B------:R-:W-:Y:S01]  /*57b0*/  FMNMX.FTZ R5, R200, R5, !PT ;  /* 0x00000005c8057209 */ /* 0x000fe20007810000 */
[----:B------:R-:W-:Y:S01]  /*57c0*/  MUFU.TANH R53, R53 ;  /* 0x0000003500357308 */ /* 0x000fe20000002400 */
[----:B------:R-:W-:-:S02]  /*57d0*/  ISETP.GT.AND P3, PT, R39, 0x18, PT ;  /* 0x000000182700780c */ /* 0x000fc40003f64270 */
[----:B-----5:R-:W-:Y:S02]  /*57e0*/  FSEL R180, R180, -INF , P4 ;  /* 0xff800000b4b47808 */ /* 0x020fe40002000000 */
[----:B------:R-:W-:Y:S02]  /*57f0*/  FMNMX.FTZ R5, R182, R5, !PT ;  /* 0x00000005b6057209 */ /* 0x000fe40007810000 */
[C---:B------:R-:W-:Y:S01]  /*5800*/  ISETP.GT.AND P4, PT, R39.reuse, 0x19, PT ;  /* 0x000000192700780c */ /* 0x040fe20003f84270 */
[----:B------:R-:W-:Y:S01]  /*5810*/  MUFU.TANH R59, R59 ;  /* 0x0000003b003b7308 */ /* 0x000fe20000002400 */
[----:B------:R-:W-:Y:S02]  /*5820*/  FSEL R178, R178, -INF , P3 ;  /* 0xff800000b2b27808 */ /* 0x000fe40001800000 */
[----:B------:R-:W-:Y:S02]  /*5830*/  FMNMX.FTZ R5, R180, R5, !PT ;  /* 0x00000005b4057209 */ /* 0x000fe40007810000 */
[----:B------:R-:W-:-:S02]  /*5840*/  ISETP.GT.AND P3, PT, R39, 0x20, PT ;  /* 0x000000202700780c */ /* 0x000fc40003f64270 */
[----:B------:R-:W-:Y:S01]  /*5850*/  FSEL R176, R176, -INF , P4 ;  /* 0xff800000b0b07808 */ /* 0x000fe20002000000 */
[----:B------:R-:W-:Y:S01]  /*5860*/  MUFU.TANH R57, R57 ;  /* 0x0000003900397308 */ /* 0x000fe20000002400 */
[----:B------:R-:W-:Y:S02]  /*5870*/  FMNMX.FTZ R5, R178, R5, !PT ;  /* 0x00000005b2057209 */ /* 0x000fe40007810000 */
[----:B------:R-:W-:Y:S02]  /*5880*/  ISETP.GT.AND P4, PT, R39, 0x21, PT ;  /* 0x000000212700780c */ /* 0x000fe40003f84270 */
[----:B------:R-:W-:Y:S01]  /*5890*/  FMNMX.FTZ R5, R176, R5, !PT ;  /* 0x00000005b0057209 */ /* 0x000fe20007810000 */
[----:B------:R-:W-:Y:S02]  /*58a0*/  WARPGROUP.DEPBAR.LE gsb0, 0x0 ;  /* 0x00008000000079c5 */ /* 0x000fe40000010000 */
[----:B------:R-:W-:Y:S01]  /*58b0*/  WARPGROUP.ARRIVE ;  /* 0x00000000000079c5 */ /* 0x000fe20000000000 */
[----:B------:R-:W-:Y:S01]  /*58c0*/  FMUL.FTZ R174, R42, UR58 ;  /* 0x0000003a2aae7c20 */ /* 0x000fe20008410000 */
[----:B------:R-:W-:Y:S01]  /*58d0*/  FMUL.FTZ R172, R43, UR58 ;  /* 0x0000003a2bac7c20 */ /* 0x000fe20008410000 */
[----:B------:R-:W-:Y:S01]  /*58e0*/  MUFU.TANH R42, R66 ;  /* 0x00000042002a7308 */ /* 0x000fe20000002400 */
[----:B------:R-:W-:-:S02]  /*58f0*/  FMUL.FTZ R43, R64, UR58 ;  /* 0x0000003a402b7c20 */ /* 0x000fc40008410000 */
[----:B------:R-:W-:Y:S01]  /*5900*/  HGMMA.64x128x16.F32 R88, R168, gdesc[UR8].tnspB, R88, gsb0 ;  /* 0x41e00008a8587df0 */ /* 0x000fe20008000858 */
[----:B------:R-:W-:Y:S01]  /*5910*/  UIADD3 UR10, UR6, 0x200, URZ ;  /* 0x00000200060a7890 */ /* 0x000fe2000fffe03f */
[----:B------:R-:W0:Y:S01]  /*5920*/  SHFL.IDX PT, R64, R33, RZ, 0x1c1f ;  /* 0x001c1fff21407589 */ /* 0x000e2200000e0000 */
[----:B------:R-:W-:Y:S02]  /*5930*/  UMOV UR11, 0x40000040 ;  /* 0x40000040000b7882 */ /* 0x000fe40000000000 */
[----:B------:R-:W1:Y:S08]  /*5940*/  MUFU.TANH R174, R174 ;  /* 0x000000ae00ae7308 */ /* 0x000e700000002400 */
[----:B------:R-:W2:Y:S08]  /*5950*/  MUFU.TANH R172, R172 ;  /* 0x000000ac00ac7308 */ /* 0x000eb00000002400 */
[----:B------:R-:W-:Y:S01]  /*5960*/  MUFU.TANH R43, R43 ;  /* 0x0000002b002b7308 */ /* 0x000fe20000002400 */
[----:B-1----:R-:W-:-:S02]  /*5970*/  FSEL R174, R174, -INF , P3 ;  /* 0xff800000aeae7808 */ /* 0x002fc40001800000 */
[C---:B------:R-:W-:Y:S02]  /*5980*/  ISETP.GT.AND P3, PT, R39.reuse, 0x28, PT ;  /* 0x000000282700780c */ /* 0x040fe40003f64270 */
[----:B------:R-:W-:Y:S02]  /*5990*/  FMNMX.FTZ R5, R174, R5, !PT ;  /* 0x00000005ae057209 */ /* 0x000fe40007810000 */
[----:B--2---:R-:W-:Y:S02]  /*59a0*/  FSEL R172, R172, -INF , P4 ;  /* 0xff800000acac7808 */ /* 0x004fe40002000000 */
        /* <DEDUP_REMOVED lines=10> */
[----:B------:R-:W-:-:S03]  /*5a50*/  UMOV UR11, 0x40000040 ;  /* 0x40000040000b7882 */ /* 0x000fc60000000000 */
[----:B------:R-:W1:Y:S08]  /*5a60*/  MUFU.TANH R170, R170 ;  /* 0x000000aa00aa7308 */ /* 0x000e700000002400 */
[----:B------:R-:W2:Y:S08]  /*5a70*/  MUFU.TANH R168, R168 ;  /* 0x000000a800a87308 */ /* 0x000eb00000002400 */
[----:B------:R-:W-:Y:S01]  /*5a80*/  MUFU.TANH R47, R47 ;  /* 0x0000002f002f7308 */ /* 0x000fe20000002400 */
[----:B-1----:R-:W-:-:S02]  /*5a90*/  FSEL R170, R170, -INF , P3 ;  /* 0xff800000aaaa7808 */ /* 0x002fc40001800000 */
[C---:B------:R-:W-:Y:S02]  /*5aa0*/  ISETP.GT.AND P3, PT, R39.reuse, 0x30, PT ;  /* 0x000000302700780c */ /* 0x040fe40003f64270 */
[----:B------:R-:W-:Y:S01]  /*5ab0*/  FMNMX.FTZ R37, R170, R5, !PT ;  /* 0x00000005aa257209 */ /* 0x000fe20007810000 */
[----:B------:R-:W-:Y:S01]  /*5ac0*/  FMUL.FTZ R5, R74, UR58 ;  /* 0x0000003a4a057c20 */ /* 0x000fe20008410000 */
[----:B--2---:R-:W-:Y:S02]  /*5ad0*/  FSEL R168, R168, -INF , P4 ;  /* 0xff800000a8a87808 */ /* 0x004fe40002000000 */
[----:B------:R-:W-:-:S03]  /*5ae0*/  ISETP.GT.AND P4, PT, R39, 0x31, PT ;  /* 0x000000312700780c */ /* 0x000fc60003f84270 */
[----:B------:R-:W1:Y:S01]  /*5af0*/  MUFU.TANH R5, R5 ;  /* 0x0000000500057308 */ /* 0x000e620000002400 */
[----:B------:R-:W-:Y:S01]  /*5b00*/  FMNMX.FTZ R37, R168, R37, !PT ;  /* 0x00000025a8257209 */ /* 0x000fe20007810000 */
[----:B------:R-:W-:Y:S02]  /*5b10*/  WARPGROUP.DEPBAR.LE gsb0, 0x0 ;  /* 0x00008000000079c5 */ /* 0x000fe40000010000 */
[----:B------:R-:W-:Y:S01]  /*5b20*/  FSEL R166, R50, -INF , P3 ;  /* 0xff80000032a67808 */ /* 0x000fe20001800000 */
[----:B------:R-:W-:Y:S01]  /*5b30*/  WARPGROUP.ARRIVE ;  /* 0x00000000000079c5 */ /* 0x000fe20000000000 */
[C---:B------:R-:W-:Y:S02]  /*5b40*/  ISETP.GT.AND P3, PT, R39.reuse, 0x38, PT ;  /* 0x000000382700780c */ /* 0x040fe40003f64270 */
[----:B------:R-:W-:Y:S01]  /*5b50*/  MUFU.TANH R50, R83 ;  /* 0x0000005300327308 */ /* 0x000fe20000002400 */
[----:B------:R-:W-:Y:S02]  /*5b60*/  FSEL R164, R34, -INF , P4 ;  /* 0xff80000022a47808 */ /* 0x000fe40002000000 */
[----:B------:R-:W-:Y:S01]  /*5b70*/  FMNMX.FTZ R37, R166, R37, !PT ;  /* 0x00000025a6257209 */ /* 0x000fe20007810000 */
[----:B------:R-:W-:Y:S01]  /*5b80*/  HGMMA.64x128x16.F32 R88, R160, gdesc[UR8].tnspB, R88, gsb0 ;  /* 0x41e00008a0587df0 */ /* 0x000fe20008000858 */
[C---:B------:R-:W-:Y:S01]  /*5b90*/  ISETP.GT.AND P4, PT, R39.reuse, 0x39, PT ;  /* 0x000000392700780c */ /* 0x040fe20003f84270 */
[----:B------:R-:W-:Y:S01]  /*5ba0*/  UIADD3 UR10, UR6, 0x300, URZ ;  /* 0x00000300060a7890 */ /* 0x000fe2000fffe03f */
[----:B------:R-:W-:Y:S01]  /*5bb0*/  FSEL R74, R54, -INF , P3 ;  /* 0xff800000364a7808 */ /* 0x000fe20001800000 */
[----:B------:R-:W-:Y:S01]  /*5bc0*/  UMOV UR11, 0x40000040 ;  /* 0x40000040000b7882 */ /* 0x000fe20000000000 */
[----:B------:R-:W-:Y:S01]  /*5bd0*/  FMNMX.FTZ R37, R164, R37, !PT ;  /* 0x00000025a4257209 */ /* 0x000fe20007810000 */
[----:B------:R-:W2:Y:S01]  /*5be0*/  MUFU.TANH R54, R78 ;  /* 0x0000004e00367308 */ /* 0x000ea20000002400 */
[----:B------:R-:W-:Y:S01]  /*5bf0*/  ISETP.GT.AND P3, PT, R39, 0x40, PT ;  /* 0x000000402700780c */ /* 0x000fe20003f64270 */
[----:B------:R-:W-:Y:S01]  /*5c00*/  UIADD3 UR6, UR6, 0x380, URZ ;  /* 0x0000038006067890 */ /* 0x000fe2000fffe03f */
[----:B------:R-:W-:Y:S01]  /*5c10*/  FSEL R66, R55, -INF , P4 ;  /* 0xff80000037427808 */ /* 0x000fe20002000000 */
[----:B------:R-:W-:Y:S01]  /*5c20*/  FMUL.FTZ R55, R77, UR58 ;  /* 0x0000003a4d377c20 */ /* 0x000fe20008410000 */
[----:B------:R-:W-:-:S02]  /*5c30*/  FMNMX.FTZ R37, R74, R37, !PT ;  /* 0x000000254a257209 */ /* 0x000fc40007810000 */
[C---:B------:R-:W-:Y:S02]  /*5c40*/  ISETP.GT.AND P4, PT, R39.reuse, 0x41, PT ;  /* 0x000000412700780c */ /* 0x040fe40003f84270 */
[----:B------:R-:W-:Y:S01]  /*5c50*/  FSEL R70, R58, -INF , P3 ;  /* 0xff8000003a467808 */ /* 0x000fe20001800000 */
[----:B------:R-:W-:Y:S01]  /*5c60*/  MUFU.TANH R55, R55 ;  /* 0x0000003700377308 */ /* 0x000fe20000002400 */
[----:B------:R-:W-:Y:S02]  /*5c70*/  FMNMX.FTZ R37, R66, R37, !PT ;  /* 0x0000002542257209 */ /* 0x000fe40007810000 */
[C---:B------:R-:W-:Y:S02]  /*5c80*/  ISETP.GT.AND P3, PT, R39.reuse, 0x48, PT ;  /* 0x000000482700780c */ /* 0x040fe40003f64270 */
[----:B------:R-:W-:Y:S02]  /*5c90*/  FSEL R52, R52, -INF , P4 ;  /* 0xff80000034347808 */ /* 0x000fe40002000000 */
[----:B------:R-:W-:Y:S01]  /*5ca0*/  FMNMX.FTZ R37, R70, R37, !PT ;  /* 0x0000002546257209 */ /* 0x000fe20007810000 */
[----:B------:R-:W3:Y:S01]  /*5cb0*/  MUFU.TANH R58, R87 ;  /* 0x00000057003a7308 */ /* 0x000ee20000002400 */
[----:B------:R-:W-:-:S02]  /*5cc0*/  ISETP.GT.AND P4, PT, R39, 0x49, PT ;  /* 0x000000492700780c */ /* 0x000fc40003f84270 */
[----:B------:R-:W-:Y:S02]  /*5cd0*/  FSEL R56, R56, -INF , P3 ;  /* 0xff80000038387808 */ /* 0x000fe40001800000 */
[----:B------:R-:W-:Y:S02]  /*5ce0*/  FMNMX.FTZ R37, R52, R37, !PT ;  /* 0x0000002534257209 */ /* 0x000fe40007810000 */
[----:B------:R-:W-:Y:S02]  /*5cf0*/  ISETP.GT.AND P3, PT, R39, 0x50, PT ;  /* 0x000000502700780c */ /* 0x000fe40003f64270 */
[----:B------:R-:W-:Y:S01]  /*5d00*/  FSEL R34, R63, -INF , P4 ;  /* 0xff8000003f227808 */ /* 0x000fe20002000000 */
[----:B0-----:R-:W-:Y:S01]  /*5d10*/  IMAD.IADD R63, R35, 0x1, R64 ;  /* 0x00000001233f7824 */ /* 0x001fe200078e0240 */
[----:B------:R-:W-:Y:S01]  /*5d20*/  FMNMX.FTZ R37, R56, R37, !PT ;  /* 0x0000002538257209 */ /* 0x000fe20007810000 */
[----:B------:R-:W-:Y:S01]  /*5d30*/  MUFU.TANH R35, R85 ;  /* 0x0000005500237308 */ /* 0x000fe20000002400 */
[----:B------:R-:W-:-:S02]  /*5d40*/  ISETP.GT.AND P4, PT, R39, 0x51, PT ;  /* 0x000000512700780c */ /* 0x000fc40003f84270 */
[----:B------:R-:W-:Y:S02]  /*5d50*/  FSEL R42, R42, -INF , P3 ;  /* 0xff8000002a2a7808 */ /* 0x000fe40001800000 */
[----:B------:R-:W-:Y:S02]  /*5d60*/  FMNMX.FTZ R37, R34, R37, !PT ;  /* 0x0000002522257209 */ /* 0x000fe40007810000 */
[C---:B------:R-:W-:Y:S02]  /*5d70*/  ISETP.GT.AND P3, PT, R39.reuse, 0x58, PT ;  /* 0x000000582700780c */ /* 0x040fe40003f64270 */
[----:B------:R-:W-:Y:S02]  /*5d80*/  FSEL R36, R36, -INF , P4 ;  /* 0xff80000024247808 */ /* 0x000fe40002000000 */
        /* <DEDUP_REMOVED lines=8> */
[----:B-1----:R-:W-:Y:S02]  /*5e10*/  FSEL R44, R5, -INF , P3 ;  /* 0xff800000052c7808 */ /* 0x002fe40001800000 */
[----:B------:R-:W-:Y:S02]  /*5e20*/  FMNMX.FTZ R37, R40, R37, !PT ;  /* 0x0000002528257209 */ /* 0x000fe40007810000 */
[C---:B------:R-:W-:Y:S02]  /*5e30*/  ISETP.GT.AND P3, PT, R39.reuse, 0x68, PT ;  /* 0x000000682700780c */ /* 0x040fe40003f64270 */
[----:B------:R-:W-:Y:S02]  /*5e40*/  FSEL R46, R46, -INF , P4 ;  /* 0xff8000002e2e7808 */ /* 0x000fe40002000000 */
[----:B------:R-:W-:Y:S02]  /*5e50*/  FMNMX.FTZ R37, R44, R37, !PT ;  /* 0x000000252c257209 */ /* 0x000fe40007810000 */
[----:B------:R-:W-:-:S02]  /*5e60*/  ISETP.GT.AND P4, PT, R39, 0x69, PT ;  /* 0x000000692700780c */ /* 0x000fc40003f84270 */
[----:B--2---:R-:W-:Y:S02]  /*5e70*/  FSEL R54, R54, -INF , P3 ;  /* 0xff80000036367808 */ /* 0x004fe40001800000 */
[----:B------:R-:W-:Y:S02]  /*5e80*/  FMNMX.FTZ R37, R46, R37, !PT ;  /* 0x000000252e257209 */ /* 0x000fe40007810000 */
[C---:B------:R-:W-:Y:S02]  /*5e90*/  ISETP.GT.AND P3, PT, R39.reuse, 0x70, PT ;  /* 0x000000702700780c */ /* 0x040fe40003f64270 */
[----:B------:R-:W-:Y:S02]  /*5ea0*/  FSEL R62, R62, -INF , P4 ;  /* 0xff8000003e3e7808 */ /* 0x000fe40002000000 */
[----:B------:R-:W-:Y:S01]  /*5eb0*/  FMNMX.FTZ R5, R54, R37, !PT ;  /* 0x0000002536057209 */ /* 0x000fe20007810000 */
[----:B------:R-:W-:Y:S01]  /*5ec0*/  FMUL.FTZ R37, R60, UR58 ;  /* 0x0000003a3c257c20 */ /* 0x000fe20008410000 */
[----:B------:R-:W-:-:S02]  /*5ed0*/  ISETP.GT.AND P4, PT, R39, 0x71, PT ;  /* 0x000000712700780c */ /* 0x000fc40003f84270 */
[----:B------:R-:W-:Y:S02]  /*5ee0*/  FSEL R48, R48, -INF , P3 ;  /* 0xff80000030307808 */ /* 0x000fe40001800000 */
[----:B------:R-:W-:Y:S01]  /*5ef0*/  FMNMX.FTZ R5, R62, R5, !PT ;  /* 0x000000053e057209 */ /* 0x000fe20007810000 */
[----:B------:R-:W0:Y:S01]  /*5f00*/  MUFU.TANH R37, R37 ;  /* 0x0000002500257308 */ /* 0x000e220000002400 */
[C---:B------:R-:W-:Y:S02]  /*5f10*/  ISETP.GT.AND P3, PT, R39.reuse, 0x78, PT ;  /* 0x000000782700780c */ /* 0x040fe40003f64270 */
[----:B------:R-:W-:Y:S02]  /*5f20*/  FSEL R50, R50, -INF , P4 ;  /* 0xff80000032327808 */ /* 0x000fe40002000000 */
[----:B------:R-:W-:Y:S02]  /*5f30*/  FMNMX.FTZ R5, R48, R5, !PT ;  /* 0x0000000530057209 */ /* 0x000fe40007810000 */
[----:B------:R-:W-:Y:S01]  /*5f40*/  ISETP.GT.AND P4, PT, R39, 0x79, PT ;  /* 0x000000792700780c */ /* 0x000fe20003f84270 */
[----:B------:R-:W-:Y:S01]  /*5f50*/  FMUL.FTZ R39, R61, UR58 ;  /* 0x0000003a3d277c20 */ /* 0x000fe20008410000 */
[----:B------:R-:W-:-:S02]  /*5f60*/  FSEL R60, R86, -INF , P3 ;  /* 0xff800000563c7808 */ /* 0x000fc40001800000 */
[----:B------:R-:W-:Y:S02]  /*5f70*/  FMNMX.FTZ R5, R50, R5, !PT ;  /* 0x0000000532057209 */ /* 0x000fe40007810000 */
[----:B---3--:R-:W-:Y:S01]  /*5f80*/  FSEL R58, R58, -INF , P4 ;  /* 0xff8000003a3a7808 */ /* 0x008fe20002000000 */
[----:B------:R-:W1:Y:S01]  /*5f90*/  MUFU.TANH R39, R39 ;  /* 0x0000002700277308 */ /* 0x000e620000002400 */
[----:B------:R-:W-:Y:S02]  /*5fa0*/  FMNMX.FTZ R5, R60, R5, !PT ;  /* 0x000000053c057209 */ /* 0x000fe40007810000 */
[C---:B------:R-:W-:Y:S02]  /*5fb0*/  ISETP.GT.AND P4, PT, R63.reuse, RZ, PT ;  /* 0x000000ff3f00720c */ /* 0x040fe40003f84270 */
[----:B------:R-:W-:Y:S02]  /*5fc0*/  FMNMX.FTZ R5, R58, R5, !PT ;  /* 0x000000053a057209 */ /* 0x000fe40007810000 */
[----:B------:R-:W-:-:S02]  /*5fd0*/  ISETP.GT.AND P5, PT, R63, 0x1, PT ;  /* 0x000000013f00780c */ /* 0x000fc40003fa4270 */
[----:B------:R-:W-:Y:S01]  /*5fe0*/  FSEL R0, R0, -INF , P4 ;  /* 0xff80000000007808 */ /* 0x000fe20002000000 */
[----:B------:R-:W2:Y:S01]  /*5ff0*/  SHFL.BFLY PT, R6, R5, 0x2, 0x1f ;  /* 0x0c401f0005067f89 */ /* 0x000ea200000e0000 */
[C---:B------:R-:W-:Y:S02]  /*6000*/  ISETP.GT.AND P4, PT, R63.reuse, 0x8, PT ;  /* 0x000000083f00780c */ /* 0x040fe40003f84270 */
[----:B------:R-:W-:Y:S02]  /*6010*/  FSEL R2, R2, -INF , P5 ;  /* 0xff80000002027808 */ /* 0x000fe40002800000 */
[----:B------:R-:W-:Y:S02]  /*6020*/  ISETP.GT.AND P5, PT, R63, 0x9, PT ;  /* 0x000000093f00780c */ /* 0x000fe40003fa4270 */
[----:B------:R-:W-:Y:S02]  /*6030*/  FSEL R68, R13, -INF , P4 ;  /* 0xff8000000d447808 */ /* 0x000fe40002000000 */
[----:B------:R-:W-:-:S02]  /*6040*/  ISETP.GT.AND P4, PT, R63, 0x10, PT ;  /* 0x000000103f00780c */ /* 0x000fc40003f84270 */
[----:B------:R-:W-:Y:S02]  /*6050*/  FSEL R72, R10, -INF , P5 ;  /* 0xff8000000a487808 */ /* 0x000fe40002800000 */
[C---:B------:R-:W-:Y:S02]  /*6060*/  ISETP.GT.AND P5, PT, R63.reuse, 0x11, PT ;  /* 0x000000113f00780c */ /* 0x040fe40003fa4270 */
[----:B------:R-:W-:Y:S02]  /*6070*/  FSEL R76, R14, -INF , P4 ;  /* 0xff8000000e4c7808 */ /* 0x000fe40002000000 */
[C---:B------:R-:W-:Y:S02]  /*6080*/  ISETP.GT.AND P4, PT, R63.reuse, 0x18, PT ;  /* 0x000000183f00780c */ /* 0x040fe40003f84270 */
[----:B------:R-:W-:Y:S02]  /*6090*/  FSEL R78, R12, -INF , P5 ;  /* 0xff8000000c4e7808 */ /* 0x000fe40002800000 */
[----:B------:R-:W-:-:S02]  /*60a0*/  ISETP.GT.AND P5, PT, R63, 0x19, PT ;  /* 0x000000193f00780c */ /* 0x000fc40003fa4270 */
[----:B------:R-:W-:Y:S02]  /*60b0*/  FSEL R80, R15, -INF , P4 ;  /* 0xff8000000f507808 */ /* 0x000fe40002000000 */
[----:B--2---:R-:W-:Y:S02]  /*60c0*/  FMNMX.FTZ R6, R5, R6, !PT ;  /* 0x0000000605067209 */ /* 0x004fe40007810000 */
[----:B------:R-:W2:Y:S01]  /*60d0*/  LDC R5, c[0x0][0x988] ;  /* 0x00026200ff057b82 */ /* 0x000ea20000000800 */
[----:B------:R-:W-:Y:S02]  /*60e0*/  WARPGROUP.DEPBAR.LE gsb0, 0x0 ;  /* 0x00008000000079c5 */ /* 0x000fe40000010000 */
[----:B------:R-:W3:Y:S01]  /*60f0*/  SHFL.BFLY PT, R61, R6, 0x1, 0x1f ;  /* 0x0c201f00063d7f89 */ /* 0x000ee200000e0000 */
[----:B------:R-:W-:Y:S01]  /*6100*/  ISETP.GT.AND P4, PT, R63, 0x20, PT ;  /* 0x000000203f00780c */ /* 0x000fe20003f84270 */
[----:B------:R-:W-:Y:S01]  /*6110*/  WARPGROUP.ARRIVE ;  /* 0x00000000000079c5 */ /* 0x000fe20000000000 */
[----:B------:R-:W-:-:S02]  /*6120*/  FSEL R82, R20, -INF , P5 ;  /* 0xff80000014527808 */ /* 0x000fc40002800000 */
[----:B------:R-:W-:-:S03]  /*6130*/  ISETP.GT.AND P5, PT, R63, 0x21, PT ;  /* 0x000000213f00780c */ /* 0x000fc60003fa4270 */
[----:B------:R-:W-:Y:S01]  /*6140*/  HGMMA.64x128x16.F32 R88, R156, gdesc[UR8].tnspB, R88, gsb0 ;  /* 0x41e000089c587df0 */ /* 0x000fe20008000858 */
[----:B------:R-:W-:Y:S02]  /*6150*/  FSEL R86, R21, -INF , P5 ;  /* 0xff80000015567808 */ /* 0x000fe40002800000 */
[----:B------:R-:W-:-:S04]  /*6160*/  ISETP.GT.AND P5, PT, R63, 0x29, PT ;  /* 0x000000293f00780c */ /* 0x000fc80003fa4270 */
[----:B------:R-:W-:Y:S02]  /*6170*/  FSEL R26, R26, -INF , P5 ;  /* 0xff8000001a1a7808 */ /* 0x000fe40002800000 */
[C---:B------:R-:W-:Y:S02]  /*6180*/  ISETP.GT.AND P5, PT, R63.reuse, 0x31, PT ;  /* 0x000000313f00780c */ /* 0x040fe40003fa4270 */
[----:B---3--:R-:W-:Y:S01]  /*6190*/  FMNMX.FTZ R6, R6, R61, !PT ;  /* 0x0000003d06067209 */ /* 0x008fe20007810000 */
[----:B------:R-:W-:Y:S01]  /*61a0*/  FMUL.FTZ R61, R84, UR58 ;  /* 0x0000003a543d7c20 */ /* 0x000fe20008410000 */
[----:B------:R-:W-:Y:S02]  /*61b0*/  FSEL R84, R24, -INF , P4 ;  /* 0xff80000018547808 */ /* 0x000fe40002000000 */
[C---:B------:R-:W-:Y:S01]  /*61c0*/  FSETP.NEU.FTZ.AND P3, PT, R6.reuse, -INF , PT ;  /* 0xff8000000600780b */ /* 0x040fe20003f7d000 */
[----:B--2---:R-:W-:Y:S01]  /*61d0*/  FMUL.FTZ R65, R6, R5 ;  /* 0x0000000506417220 */ /* 0x004fe20000410000 */
[----:B------:R-:W-:Y:S01]  /*61e0*/  ISETP.GT.AND P4, PT, R63, 0x28, PT ;  /* 0x000000283f00780c */ /* 0x000fe20003f84270 */
[----:B------:R-:W2:Y:S03]  /*61f0*/  MUFU.TANH R61, R61 ;  /* 0x0000003d003d7308 */ /* 0x000ea60000002400 */
[----:B------:R-:W-:-:S02]  /*6200*/  FSEL R33, R65, RZ, P3 ;  /* 0x000000ff41217208 */ /* 0x000fc40001800000 */
[----:B------:R-:W-:Y:S02]  /*6210*/  FMNMX.FTZ R65, R0, R9, !PT ;  /* 0x0000000900417209 */ /* 0x000fe40007810000 */
        /* <DEDUP_REMOVED lines=11> */
[-CC-:B------:R-:W-:Y:S01]  /*62d0*/  FFMA.FTZ R175, R170, R5.reuse, -R33.reuse ;  /* 0x00000005aaaf7223 */ /* 0x180fe20000010821 */
[C---:B------:R-:W-:Y:S01]  /*62e0*/  ISETP.GT.AND P4, PT, R63.reuse, 0x38, PT ;  /* 0x000000383f00780c */ /* 0x040fe20003f84270 */
[--C-:B------:R-:W-:Y:S01]  /*62f0*/  FFMA.FTZ R177, R182, R5, -R33.reuse ;  /* 0x00000005b6b17223 */ /* 0x100fe20000010821 */
        /* <DEDUP_REMOVED lines=42> */
[----:B0-----:R-:W-:Y:S01]  /*65a0*/  FSEL R180, R37, -INF , P4 ;  /* 0xff80000025b47808 */ /* 0x001fe20002000000 */
[--C-:B------:R-:W-:Y:S01]  /*65b0*/  FFMA.FTZ R52, R52, R5, -R33.reuse ;  /* 0x0000000534347223 */ /* 0x100fe20000010821 */
[----:B------:R-:W-:Y:S01]  /*65c0*/  FMNMX.FTZ R65, R30, R65, !PT ;  /* 0x000000411e417209 */ /* 0x000fe20007810000 */
[----:B------:R-:W-:Y:S01]  /*65d0*/  MUFU.EX2 R12, R12 ;  /* 0x0000000c000c7308 */ /* 0x000fe20000000800 */
[----:B------:R-:W-:Y:S01]  /*65e0*/  ISETP.GT.AND P4, PT, R63, 0x50, PT ;  /* 0x000000503f00780c */ /* 0x000fe20003f84270 */
[--C-:B------:R-:W-:Y:S01]  /*65f0*/  FFMA.FTZ R167, R56, R5, -R33.reuse ;  /* 0x0000000538a77223 */ /* 0x100fe20000010821 */
[----:B------:R-:W-:Y:S01]  /*6600*/  FMNMX.FTZ R65, R174, R65, !PT ;  /* 0x00000041ae417209 */ /* 0x000fe20007810000 */
[-CC-:B------:R-:W-:Y:S01]  /*6610*/  FFMA.FTZ R34, R34, R5.reuse, -R33.reuse ;  /* 0x0000000522227223 */ /* 0x180fe20000010821 */
[----:B-1----:R-:W-:Y:S01]  /*6620*/  FSEL R172, R39, -INF , P5 ;  /* 0xff80000027ac7808 */ /* 0x002fe20002800000 */
[--C-:B------:R-:W-:Y:S01]  /*6630*/  FFMA.FTZ R36, R36, R5, -R33.reuse ;  /* 0x0000000524247223 */ /* 0x100fe20000010821 */
[----:B------:R-:W-:Y:S01]  /*6640*/  FMNMX.FTZ R65, R32, R65, !PT ;  /* 0x0000004120417209 */ /* 0x000fe20007810000 */
[----:B------:R-:W-:Y:S01]  /*6650*/  MUFU.EX2 R177, R177 ;  /* 0x000000b100b17308 */ /* 0x000fe20000000800 */
[----:B------:R-:W-:Y:S01]  /*6660*/  ISETP.GT.AND P5, PT, R63, 0x51, PT ;  /* 0x000000513f00780c */ /* 0x000fe20003fa4270 */
[----:B------:R-:W-:Y:S01]  /*6670*/  FFMA.FTZ R25, R60, R5, -R33 ;  /* 0x000000053c197223 */ /* 0x000fe20000010821 */
[----:B------:R-:W-:-:S02]  /*6680*/  FMNMX.FTZ R65, R180, R65, !PT ;  /* 0x00000041b4417209 */ /* 0x000fc40007810000 */
[----:B------:R-:W-:Y:S02]  /*6690*/  FSEL R170, R43, -INF , P4 ;  /* 0xff8000002baa7808 */ /* 0x000fe40002000000 */
[----:B------:R-:W-:Y:S01]  /*66a0*/  FMNMX.FTZ R65, R172, R65, !PT ;  /* 0x00000041ac417209 */ /* 0x000fe20007810000 */
[----:B------:R-:W-:Y:S01]  /*66b0*/  MUFU.EX2 R14, R14 ;  /* 0x0000000e000e7308 */ /* 0x000fe20000000800 */
[----:B------:R-:W-:Y:S02]  /*66c0*/  ISETP.GT.AND P4, PT, R63, 0x58, PT ;  /* 0x000000583f00780c */ /* 0x000fe40003f84270 */
[----:B------:R-:W-:Y:S02]  /*66d0*/  FSEL R182, R41, -INF , P5 ;  /* 0xff80000029b67808 */ /* 0x000fe40002800000 */
[----:B------:R-:W-:Y:S02]  /*66e0*/  FMNMX.FTZ R65, R170, R65, !PT ;  /* 0x00000041aa417209 */ /* 0x000fe40007810000 */
[----:B------:R-:W-:Y:S01]  /*66f0*/  ISETP.GT.AND P5, PT, R63, 0x59, PT ;  /* 0x000000593f00780c */ /* 0x000fe20003fa4270 */
[----:B------:R-:W-:Y:S01]  /*6700*/  MUFU.EX2 R179, R179 ;  /* 0x000000b300b37308 */ /* 0x000fe20000000800 */
[----:B------:R-:W-:-:S02]  /*6710*/  FSEL R168, R47, -INF , P4 ;  /* 0xff8000002fa87808 */ /* 0x000fc40002000000 */
[----:B------:R-:W-:Y:S02]  /*6720*/  FMNMX.FTZ R65, R182, R65, !PT ;  /* 0x00000041b6417209 */ /* 0x000fe40007810000 */
[----:B------:R-:W-:Y:S02]  /*6730*/  ISETP.GT.AND P4, PT, R63, 0x60, PT ;  /* 0x000000603f00780c */ /* 0x000fe40003f84270 */
[----:B------:R-:W-:Y:S01]  /*6740*/  FSEL R200, R45, -INF , P5 ;  /* 0xff8000002dc87808 */ /* 0x000fe20002800000 */
[----:B------:R-:W-:Y:S01]  /*6750*/  MUFU.EX2 R20, R20 ;  /* 0x0000001400147308 */ /* 0x000fe20000000800 */
[----:B------:R-:W-:Y:S02]  /*6760*/  FMNMX.FTZ R65, R168, R65, !PT ;  /* 0x00000041a8417209 */ /* 0x000fe40007810000 */
[----:B------:R-:W-:Y:S02]  /*6770*/  ISETP.GT.AND P5, PT, R63, 0x61, PT ;  /* 0x000000613f00780c */ /* 0x000fe40003fa4270 */
[----:B------:R-:W-:-:S02]  /*6780*/  FSEL R166, R49, -INF , P4 ;  /* 0xff80000031a67808 */ /* 0x000fc40002000000 */
[----:B------:R-:W-:Y:S01]  /*6790*/  FMNMX.FTZ R65, R200, R65, !PT ;  /* 0x00000041c8417209 */ /* 0x000fe20007810000 */
[----:B------:R-:W-:Y:S01]  /*67a0*/  MUFU.EX2 R173, R173 ;  /* 0x000000ad00ad7308 */ /* 0x000fe20000000800 */
[----:B------:R-:W-:Y:S02]  /*67b0*/  ISETP.GT.AND P4, PT, R63, 0x68, PT ;  /* 0x000000683f00780c */ /* 0x000fe40003f84270 */
[----:B------:R-:W-:Y:S01]  /*67c0*/  FSEL R202, R51, -INF , P5 ;  /* 0xff80000033ca7808 */ /* 0x000fe20002800000 */
[----:B------:R-:W-:Y:S01]  /*67d0*/  IMAD.U32 R51, RZ, RZ, UR7 ;  /* 0x00000007ff337e24 */ /* 0x000fe2000f8e00ff */
[----:B------:R-:W-:Y:S01]  /*67e0*/  FMNMX.FTZ R65, R166, R65, !PT ;  /* 0x00000041a6417209 */ /* 0x000fe20007810000 */
[----:B------:R-:W-:Y:S01]  /*67f0*/  UMOV UR7, 0x40000040 ;  /* 0x4000004000077882 */ /* 0x000fe20000000000 */
[----:B------:R-:W-:Y:S01]  /*6800*/  ISETP.GT.AND P5, PT, R63, 0x69, PT ;  /* 0x000000693f00780c */ /* 0x000fe20003fa4270 */
[----:B------:R-:W-:Y:S01]  /*6810*/  MUFU.EX2 R24, R24 ;  /* 0x0000001800187308 */ /* 0x000fe20000000800 */
[----:B------:R-:W-:-:S02]  /*6820*/  FSEL R204, R53, -INF , P4 ;  /* 0xff80000035cc7808 */ /* 0x000fc40002000000 */
[----:B------:R-:W-:Y:S02]  /*6830*/  FMNMX.FTZ R65, R202, R65, !PT ;  /* 0x00000041ca417209 */ /* 0x000fe40007810000 */
[----:B------:R-:W-:Y:S01]  /*6840*/  ISETP.GT.AND P4, PT, R63, 0x70, PT ;  /* 0x000000703f00780c */ /* 0x000fe20003f84270 */
[----:B------:R-:W-:Y:S02]  /*6850*/  WARPGROUP.DEPBAR.LE gsb0, 0x0 ;  /* 0x00008000000079c5 */ /* 0x000fe40000010000 */
[----:B------:R-:W-:Y:S01]  /*6860*/  FSEL R206, R55, -INF , P5 ;  /* 0xff80000037ce7808 */ /* 0x000fe20002800000 */
[----:B------:R-:W-:Y:S01]  /*6870*/  WARPGROUP.ARRIVE ;  /* 0x00000000000079c5 */ /* 0x000fe20000000000 */
[----:B------:R-:W-:Y:S01]  /*6880*/  FMNMX.FTZ R65, R204, R65, !PT ;  /* 0x00000041cc417209 */ /* 0x000fe20007810000 */
[----:B------:R-:W-:Y:S01]  /*6890*/  MUFU.EX2 R175, R175 ;  /* 0x000000af00af7308 */ /* 0x000fe20000000800 */
[----:B------:R-:W-:Y:S02]  /*68a0*/  ISETP.GT.AND P5, PT, R63, 0x71, PT ;  /* 0x000000713f00780c */ /* 0x000fe40003fa4270 */
[----:B------:R-:W-:Y:S01]  /*68b0*/  FSEL R74, R59, -INF , P4 ;  /* 0xff8000003b4a7808 */ /* 0x000fe20002000000 */
[----:B------:R-:W-:Y:S01]  /*68c0*/  HGMMA.64x128x16.F32 R88, R152, gdesc[UR4].tnspB, R88, gsb0 ;  /* 0x41e0000498587df0 */ /* 0x000fe20008000858 */
[----:B------:R-:W-:-:S02]  /*68d0*/  FMNMX.FTZ R65, R206, R65, !PT ;  /* 0x00000041ce417209 */ /* 0x000fc40007810000 */
[----:B------:R-:W-:Y:S01]  /*68e0*/  ISETP.GT.AND P4, PT, R63, 0x78, PT ;  /* 0x000000783f00780c */ /* 0x000fe20003f84270 */
[----:B------:R-:W-:Y:S01]  /*68f0*/  MUFU.EX2 R28, R28 ;  /* 0x0000001c001c7308 */ /* 0x000fe20000000800 */
[----:B------:R-:W-:Y:S02]  /*6900*/  FSEL R208, R57, -INF , P5 ;  /* 0xff80000039d07808 */ /* 0x000fe40002800000 */
[----:B------:R-:W-:Y:S02]  /*6910*/  FMNMX.FTZ R65, R74, R65, !PT ;  /* 0x000000414a417209 */ /* 0x000fe40007810000 */
[----:B------:R-:W-:Y:S02]  /*6920*/  ISETP.GT.AND P5, PT, R63, 0x79, PT ;  /* 0x000000793f00780c */ /* 0x000fe40003fa4270 */
[----:B--2---:R-:W-:Y:S01]  /*6930*/  FSEL R210, R61, -INF , P4 ;  /* 0xff8000003dd27808 */ /* 0x004fe20002000000 */
[----:B------:R-:W-:Y:S01]  /*6940*/  MUFU.EX2 R169, R169 ;  /* 0x000000a900a97308 */ /* 0x000fe20000000800 */
[----:B------:R-:W-:-:S02]  /*6950*/  FMNMX.FTZ R65, R208, R65, !PT ;  /* 0x00000041d0417209 */ /* 0x000fc40007810000 */
[----:B------:R-:W-:Y:S02]  /*6960*/  FSEL R212, R35, -INF , P5 ;  /* 0xff80000023d47808 */ /* 0x000fe40002800000 */
[----:B------:R-:W-:-:S03]  /*6970*/  FMNMX.FTZ R65, R210, R65, !PT ;  /* 0x00000041d2417209 */ /* 0x000fc60007810000 */
[----:B------:R-:W-:Y:S01]  /*6980*/  MUFU.EX2 R164, R164 ;  /* 0x000000a400a47308 */ /* 0x000fe20000000800 */
[----:B------:R-:W-:-:S05]  /*6990*/  FMNMX.FTZ R65, R212, R65, !PT ;  /* 0x00000041d4417209 */ /* 0x000fca0007810000 */
[----:B------:R-:W0:Y:S02]  /*69a0*/  SHFL.BFLY PT, R10, R65, 0x2, 0x1f ;  /* 0x0c401f00410a7f89 */ /* 0x000e2400000e0000 */
        /* <DEDUP_REMOVED lines=9> */
[----:B0-----:R-:W-:Y:S01]  /*6a40*/  FMNMX.FTZ R10, R21, R10, !PT ;  /* 0x0000000a150a7209 */ /* 0x001fe20007810000 */
[-CC-:B------:R-:W-:Y:S01]  /*6a50*/  FFMA.FTZ R21, R48, R5.reuse, -R33.reuse ;  /* 0x0000000530157223 */ /* 0x180fe20000010821 */
[----:B------:R-:W-:-:S02]  /*6a60*/  FFMA.FTZ R33, R58, R5, -R33 ;  /* 0x000000053a217223 */ /* 0x000fc40000010821 */
[C---:B------:R-:W-:Y:S01]  /*6a70*/  FSETP.NEU.FTZ.AND P4, PT, R10.reuse, -INF , PT ;  /* 0xff8000000a00780b */ /* 0x040fe20003f9d000 */
[----:B------:R-:W-:Y:S02]  /*6a80*/  FMUL.FTZ R27, R10, R5 ;  /* 0x000000050a1b7220 */ /* 0x000fe40000410000 */
[----:B------:R-:W-:Y:S03]  /*6a90*/  MUFU.EX2 R36, R36 ;  /* 0x0000002400247308 */ /* 0x000fe60000000800 */
[----:B------:R-:W-:-:S05]  /*6aa0*/  FSEL R27, R27, RZ, P4 ;  /* 0x000000ff1b1b7208 */ /* 0x000fca0002000000 */
[----:B------:R-:W-:Y:S01]  /*6ab0*/  MUFU.EX2 R163, R163 ;  /* 0x000000a300a37308 */ /* 0x000fe20000000800 */
        /* <DEDUP_REMOVED lines=17> */
[----:B------:R0:W1:Y:S01]  /*6bd0*/  MUFU.EX2 R0, R49 ;  /* 0x0000003100007308 */ /* 0x0000620000000800 */
[----:B------:R-:W-:Y:S02]  /*6be0*/  @!P1 VIADD R9, R9, 0x34840 ;  /* 0x0003484009099836 */ /* 0x000fe40000000000 */
[-CC-:B------:R-:W-:Y:S01]  /*6bf0*/  FFMA.FTZ R56, R86, R5.reuse, -R27.reuse ;  /* 0x0000000556387223 */ /* 0x180fe2000001081b */
[-CC-:B------:R-:W-:Y:S01]  /*6c00*/  FFMA.FTZ R41, R160, R5.reuse, -R27.reuse ;  /* 0x00000005a0297223 */ /* 0x180fe2000001081b */
[-CC-:B------:R-:W-:Y:S01]  /*6c10*/  FFMA.FTZ R26, R26, R5.reuse, -R27.reuse ;  /* 0x000000051a1a7223 */ /* 0x180fe2000001081b */
[-C--:B------:R-:W-:Y:S01]  /*6c20*/  FFMA.FTZ R43, R162, R5.reuse, -R27 ;  /* 0x00000005a22b7223 */ /* 0x080fe2000001081b */
[----:B------:R-:W-:Y:S01]  /*6c30*/  @!P1 PRMT R47, RZ, 0x654, R9 ;  /* 0x00000654ff2f9816 */ /* 0x000fe20000000009 */
[-CC-:B------:R-:W-:Y:S01]  /*6c40*/  FFMA.FTZ R60, R178, R5.reuse, -R27.reuse ;  /* 0x00000005b23c7223 */ /* 0x180fe2000001081b */
[----:B------:R-:W2:Y:S01]  /*6c50*/  MUFU.EX2 R2, R2 ;  /* 0x0000000200027308 */ /* 0x000ea20000000800 */
[-CC-:B------:R-:W-:Y:S01]  /*6c60*/  FFMA.FTZ R45, R176, R5.reuse, -R27.reuse ;  /* 0x00000005b02d7223 */ /* 0x180fe2000001081b */
[-CC-:B------:R-:W-:Y:S01]  /*6c70*/  FFMA.FTZ R30, R30, R5.reuse, -R27.reuse ;  /* 0x000000051e1e7223 */ /* 0x180fe2000001081b */
[-CC-:B------:R-:W-:Y:S01]  /*6c80*/  FFMA.FTZ R7, R174, R5.reuse, -R27.reuse ;  /* 0x00000005ae077223 */ /* 0x180fe2000001081b */
[-CC-:B------:R-:W-:Y:S01]  /*6c90*/  FFMA.FTZ R32, R32, R5.reuse, -R27.reuse ;  /* 0x0000000520207223 */ /* 0x180fe2000001081b */
[----:B------:R-:W-:Y:S01]  /*6ca0*/  FFMA.FTZ R180, R180, R5, -R27 ;  /* 0x00000005b4b47223 */ /* 0x000fe2000001081b */
[----:B0-----:R-:W-:-:S02]  /*6cb0*/  @!P1 VIADD R49, R51, 0x34860 ;  /* 0x0003486033319836 */ /* 0x001fc40000000000 */
[----:B------:R-:W-:Y:S01]  /*6cc0*/  FFMA.FTZ R160, R170, R5, -R27 ;  /* 0x00000005aaa07223 */ /* 0x000fe2000001081b */
[----:B------:R-:W0:Y:S01]  /*6cd0*/  MUFU.EX2 R46, R46 ;  /* 0x0000002e002e7308 */ /* 0x000e220000000800 */
[----:B-1----:R-:W-:Y:S01]  /*6ce0*/  FFMA.FTZ R3, R0, R3, R181 ;  /* 0x0000000300037223 */ /* 0x002fe200000100b5 */
[-C--:B------:R-:W-:Y:S01]  /*6cf0*/  FFMA.FTZ R182, R182, R5.reuse, -R27 ;  /* 0x00000005b6b67223 */ /* 0x080fe2000001081b */
[----:B------:R-:W-:Y:S01]  /*6d00*/  @!P1 PRMT R49, RZ, 0x654, R49 ;  /* 0x00000654ff319816 */ /* 0x000fe20000000031 */
[-C--:B------:R-:W-:Y:S01]  /*6d10*/  FFMA.FTZ R168, R168, R5.reuse, -R27 ;  /* 0x00000005a8a87223 */ /* 0x080fe2000001081b */
[----:B------:R-:W-:Y:S01]  /*6d20*/  FADD.FTZ R68, R64, R3 ;  /* 0x0000000340447221 */ /* 0x000fe20000010000 */
        /* <DEDUP_REMOVED lines=8> */
[----:B------:R-:W-:Y:S01]  /*6db0*/  FFMA.FTZ R210, R210, R5, -R27 ;  /* 0x00000005d2d27223 */ /* 0x000fe2000001081b */
[----:B------:R-:W-:-:S02]  /*6dc0*/  WARPGROUP.DEPBAR.LE gsb0, 0x0 ;  /* 0x00008000000079c5 */ /* 0x000fc40000010000 */
[----:B------:R-:W3:Y:S01]  /*6dd0*/  MUFU.EX2 R48, R48 ;  /* 0x0000003000307308 */ /* 0x000ee20000000800 */
[----:B------:R2:W-:Y:S01]  /*6de0*/  @!P1 SYNCS.ARRIVE.TRANS64.RED.A1T0 RZ, [R47+URZ], RZ ;  /* 0x000000ff2fff99a7 */ /* 0x0005e2000810043f */
[C---:B------:R-:W-:Y:S01]  /*6df0*/  ISETP.GT.AND P3, PT, R8.reuse, R11, PT ;  /* 0x0000000b0800720c */ /* 0x040fe20003f64270 */
[----:B------:R-:W-:Y:S01]  /*6e00*/  VIADD R8, R8, 0xffffffff ;  /* 0xffffffff08087836 */ /* 0x000fe20000000000 */
[----:B------:R-:W-:-:S04]  /*6e10*/  F2FP.F16.F32.PACK_AB R181, R64, R181 ;  /* 0x000000b540b5723e */ /* 0x000fc800000000ff */
[----:B------:R-:W4:Y:S01]  /*6e20*/  MUFU.EX2 R35, R35 ;  /* 0x0000002300237308 */ /* 0x000f220000000800 */
[----:B--2---:R-:W-:Y:S01]  /*6e30*/  FFMA.FTZ R47, R2, R4, R29 ;  /* 0x00000004022f7223 */ /* 0x004fe2000001001d */
[-CC-:B------:R-:W-:Y:S01]  /*6e40*/  FFMA.FTZ R4, R172, R5.reuse, -R27.reuse ;  /* 0x00000005ac047223 */ /* 0x180fe2000001081b */
[----:B------:R2:W-:Y:S01]  /*6e50*/  @!P1 SYNCS.ARRIVE.TRANS64.RED.A1T0 RZ, [R49+URZ], RZ ;  /* 0x000000ff31ff99a7 */ /* 0x0005e2000810043f */
[----:B------:R-:W-:Y:S01]  /*6e60*/  FFMA.FTZ R27, R212, R5, -R27 ;  /* 0x00000005d41b7223 */ /* 0x000fe2000001081b */
[----:B0-----:R-:W-:Y:S01]  /*6e70*/  FADD.FTZ R62, R46, R47 ;  /* 0x0000002f2e3e7221 */ /* 0x001fe20000010000 */
[----:B------:R-:W-:Y:S01]  /*6e80*/  FADD.FTZ R47, R183, R68 ;  /* 0x00000044b72f7221 */ /* 0x000fe20000010000 */
[C---:B------:R-:W-:Y:S01]  /*6e90*/  F2FP.F16.F32.PACK_AB R183, R12.reuse, R183 ;  /* 0x000000b70cb7723e */ /* 0x040fe200000000ff */
[----:B------:R-:W0:Y:S01]  /*6ea0*/  MUFU.EX2 R50, R50 ;  /* 0x0000003200327308 */ /* 0x000e220000000800 */
[----:B-1----:R-:W-:Y:S01]  /*6eb0*/  FADD.FTZ R3, R31, R62 ;  /* 0x0000003e1f037221 */ /* 0x002fe20000010000 */
[----:B------:R-:W-:-:S03]  /*6ec0*/  FADD.FTZ R62, R12, R47 ;  /* 0x0000002f0c3e7221 */ /* 0x000fc60000010000 */
[----:B---3--:R-:W-:Y:S01]  /*6ed0*/  FADD.FTZ R58, R48, R3 ;  /* 0x00000003303a7221 */ /* 0x008fe20000010000 */
[----:B------:R-:W-:Y:S01]  /*6ee0*/  FADD.FTZ R47, R177, R62 ;  /* 0x0000003eb12f7221 */ /* 0x000fe20000010000 */
[C---:B------:R-:W-:Y:S01]  /*6ef0*/  F2FP.F16.F32.PACK_AB R177, R14.reuse, R177 ;  /* 0x000000b10eb1723e */ /* 0x040fe200000000ff */
[----:B------:R-:W1:Y:S01]  /*6f00*/  MUFU.EX2 R37, R37 ;  /* 0x0000002500257308 */ /* 0x000e620000000800 */
[----:B----4-:R-:W-:Y:S01]  /*6f10*/  FADD.FTZ R3, R35, R58 ;  /* 0x0000003a23037221 */ /* 0x010fe20000010000 */
[----:B------:R-:W-:-:S04]  /*6f20*/  FADD.FTZ R62, R14, R47 ;  /* 0x0000002f0e3e7221 */ /* 0x000fc80000010000 */
[----:B------:R-:W-:Y:S01]  /*6f30*/  FADD.FTZ R47, R179, R62 ;  /* 0x0000003eb32f7221 */ /* 0x000fe20000010000 */
[----:B------:R-:W-:Y:S01]  /*6f40*/  F2FP.F16.F32.PACK_AB R179, R20, R179 ;  /* 0x000000b314b3723e */ /* 0x000fe200000000ff */
[----:B------:R-:W3:Y:S01]  /*6f50*/  MUFU.EX2 R54, R54 ;  /* 0x0000003600367308 */ /* 0x000ee20000000800 */
[----:B0-----:R-:W-:Y:S01]  /*6f60*/  FADD.FTZ R58, R50, R3 ;  /* 0x00000003323a7221 */ /* 0x001fe20000010000 */
[----:B------:R-:W-:Y:S01]  /*6f70*/  FADD.FTZ R62, R20, R47 ;  /* 0x0000002f143e7221 */ /* 0x000fe20000010000 */
[----:B------:R-:W-:-:S03]  /*6f80*/  F2FP.F16.F32.PACK_AB R176, R50, R35 ;  /* 0x0000002332b0723e */ /* 0x000fc600000000ff */
[----:B------:R-:W-:Y:S01]  /*6f90*/  FADD.FTZ R47, R173, R62 ;  /* 0x0000003ead2f7221 */ /* 0x000fe20000010000 */
[C---:B------:R-:W-:Y:S01]  /*6fa0*/  F2FP.F16.F32.PACK_AB R173, R24.reuse, R173 ;  /* 0x000000ad18ad723e */ /* 0x040fe200000000ff */
[----:B------:R-:W0:Y:S01]  /*6fb0*/  MUFU.EX2 R39, R39 ;  /* 0x0000002700277308 */ /* 0x000e220000000800 */
[----:B-1----:R-:W-:Y:S01]  /*6fc0*/  FADD.FTZ R3, R37, R58 ;  /* 0x0000003a25037221 */ /* 0x002fe20000010000 */
[----:B------:R-:W-:-:S04]  /*6fd0*/  FADD.FTZ R62, R24, R47 ;  /* 0x0000002f183e7221 */ /* 0x000fc80000010000 */
[----:B------:R-:W-:Y:S01]  /*6fe0*/  FADD.FTZ R47, R175, R62 ;  /* 0x0000003eaf2f7221 */ /* 0x000fe20000010000 */
[----:B------:R-:W-:Y:S01]  /*6ff0*/  F2FP.F16.F32.PACK_AB R175, R28, R175 ;  /* 0x000000af1caf723e */ /* 0x000fe200000000ff */
[----:B------:R-:W1:Y:S01]  /*7000*/  MUFU.EX2 R56, R56 ;  /* 0x0000003800387308 */ /* 0x000e620000000800 */
[----:B---3--:R-:W-:Y:S01]  /*7010*/  FADD.FTZ R58, R54, R3 ;  /* 0x00000003363a7221 */ /* 0x008fe20000010000 */
[----:B------:R-:W-:Y:S01]  /*7020*/  FADD.FTZ R62, R28, R47 ;  /* 0x0000002f1c3e7221 */ /* 0x000fe20000010000 */
[----:B------:R-:W-:-:S03]  /*7030*/  F2FP.F16.F32.PACK_AB R178, R54, R37 ;  /* 0x0000002536b2723e */ /* 0x000fc600000000ff */
[----:B------:R-:W-:Y:S01]  /*7040*/  FADD.FTZ R47, R169, R62 ;  /* 0x0000003ea92f7221 */ /* 0x000fe20000010000 */
[C---:B------:R-:W-:Y:S01]  /*7050*/  F2FP.F16.F32.PACK_AB R169, R164.reuse, R169 ;  /* 0x000000a9a4a9723e */ /* 0x040fe200000000ff */
[----:B------:R-:W3:Y:S01]  /*7060*/  MUFU.EX2 R41, R41 ;  /* 0x0000002900297308 */ /* 0x000ee20000000800 */
[----:B0-----:R-:W-:Y:S01]  /*7070*/  FADD.FTZ R3, R39, R58 ;  /* 0x0000003a27037221 */ /* 0x001fe20000010000 */
[----:B------:R-:W-:-:S06]  /*7080*/  FADD.FTZ R14, R164, R47 ;  /* 0x0000002fa40e7221 */ /* 0x000fcc0000010000 */
[----:B------:R-:W0:Y:S01]  /*7090*/  MUFU.EX2 R26, R26 ;  /* 0x0000001a001a7308 */ /* 0x000e220000000800 */
[C---:B-1----:R-:W-:Y:S01]  /*70a0*/  FADD.FTZ R58, R56.reuse, R3 ;  /* 0x00000003383a7221 */ /* 0x042fe20000010000 */
[----:B------:R-:W-:-:S06]  /*70b0*/  F2FP.F16.F32.PACK_AB R172, R56, R39 ;  /* 0x0000002738ac723e */ /* 0x000fcc00000000ff */
[----:B------:R-:W1:Y:S01]  /*70c0*/  MUFU.EX2 R43, R43 ;  /* 0x0000002b002b7308 */ /* 0x000e620000000800 */
[----:B---3--:R-:W-:-:S07]  /*70d0*/  FADD.FTZ R3, R41, R58 ;  /* 0x0000003a29037221 */ /* 0x008fce0000010000 */
[----:B------:R-:W3:Y:S01]  /*70e0*/  MUFU.EX2 R60, R60 ;  /* 0x0000003c003c7308 */ /* 0x000ee20000000800 */
[C---:B0-----:R-:W-:Y:S01]  /*70f0*/  FADD.FTZ R58, R26.reuse, R3 ;  /* 0x000000031a3a7221 */ /* 0x041fe20000010000 */
[----:B------:R-:W-:-:S06]  /*7100*/  F2FP.F16.F32.PACK_AB R174, R26, R41 ;  /* 0x000000291aae723e */ /* 0x000fcc00000000ff */
[----:B------:R-:W0:Y:S01]  /*7110*/  MUFU.EX2 R45, R45 ;  /* 0x0000002d002d7308 */ /* 0x000e220000000800 */
[----:B-1----:R-:W-:-:S07]  /*7120*/  FADD.FTZ R3, R43, R58 ;  /* 0x0000003a2b037221 */ /* 0x002fce0000010000 */
[----:B------:R-:W1:Y:S01]  /*7130*/  MUFU.EX2 R30, R30 ;  /* 0x0000001e001e7308 */ /* 0x000e620000000800 */
[----:B---3--:R-:W-:-:S07]  /*7140*/  FADD.FTZ R12, R60, R3 ;  /* 0x000000033c0c7221 */ /* 0x008fce0000010000 */
[----:B------:R-:W3:Y:S01]  /*7150*/  MUFU.EX2 R7, R7 ;  /* 0x0000000700077308 */ /* 0x000ee20000000800 */
[----:B0-----:R-:W-:-:S07]  /*7160*/  FADD.FTZ R3, R45, R12 ;  /* 0x0000000c2d037221 */ /* 0x001fce0000010000 */
[----:B------:R-:W0:Y:S01]  /*7170*/  MUFU.EX2 R32, R32 ;  /* 0x0000002000207308 */ /* 0x000e220000000800 */
[C---:B-1----:R-:W-:Y:S01]  /*7180*/  FADD.FTZ R12, R30.reuse, R3 ;  /* 0x000000031e0c7221 */ /* 0x042fe20000010000 */
[----:B------:R-:W-:-:S06]  /*7190*/  F2FP.F16.F32.PACK_AB R170, R30, R45 ;  /* 0x0000002d1eaa723e */ /* 0x000fcc00000000ff */
[----:B------:R1:W4:Y:S01]  /*71a0*/  MUFU.EX2 R9, R180 ;  /* 0x000000b400097308 */ /* 0x0003220000000800 */
[----:B---3--:R-:W-:-:S07]  /*71b0*/  FADD.FTZ R3, R7, R12 ;  /* 0x0000000c07037221 */ /* 0x008fce0000010000 */
[----:B------:R-:W3:Y:S01]  /*71c0*/  MUFU.EX2 R4, R4 ;  /* 0x0000000400047308 */ /* 0x000ee20000000800 */
[----:B-1----:R-:W-:Y:S01]  /*71d0*/  F2FP.F16.F32.PACK_AB R180, R46, R29 ;  /* 0x0000001d2eb4723e */ /* 0x002fe200000000ff */
[----:B------:R-:W-:Y:S01]  /*71e0*/  FADD.FTZ R29, R171, R14 ;  /* 0x0000000eab1d7221 */ /* 0x000fe20000010000 */
[C---:B0-----:R-:W-:Y:S01]  /*71f0*/  FADD.FTZ R12, R32.reuse, R3 ;  /* 0x00000003200c7221 */ /* 0x041fe20000010000 */
[----:B------:R-:W-:Y:S02]  /*7200*/  F2FP.F16.F32.PACK_AB R164, R32, R7 ;  /* 0x0000000720a4723e */ /* 0x000fe400000000ff */
[C---:B------:R-:W-:Y:S01]  /*7210*/  FADD.FTZ R14, R66.reuse, R29 ;  /* 0x0000001d420e7221 */ /* 0x040fe20000010000 */
[----:B------:R-:W-:Y:S01]  /*7220*/  F2FP.F16.F32.PACK_AB R171, R66, R171 ;  /* 0x000000ab42ab723e */ /* 0x000fe200000000ff */
[----:B------:R-:W0:Y:S01]  /*7230*/  MUFU.EX2 R160, R160 ;  /* 0x000000a000a07308 */ /* 0x000e220000000800 */
[----:B----4-:R-:W-:Y:S01]  /*7240*/  FADD.FTZ R3, R9, R12 ;  /* 0x0000000c09037221 */ /* 0x010fe20000010000 */
[----:B------:R-:W-:Y:S01]  /*7250*/  FADD.FTZ R29, R165, R14 ;  /* 0x0000000ea51d7221 */ /* 0x000fe20000010000 */
[----:B------:R-:W-:-:S03]  /*7260*/  F2FP.F16.F32.PACK_AB R165, R52, R165 ;  /* 0x000000a534a5723e */ /* 0x000fc600000000ff */
[----:B------:R-:W-:Y:S02]  /*7270*/  FADD.FTZ R14, R52, R29 ;  /* 0x0000001d340e7221 */ /* 0x000fe40000010000 */
[----:B--2---:R1:W2:Y:S01]  /*7280*/  MUFU.EX2 R49, R182 ;  /* 0x000000b600317308 */ /* 0x0042a20000000800 */
[----:B---3--:R-:W-:Y:S01]  /*7290*/  FADD.FTZ R3, R4, R3 ;  /* 0x0000000304037221 */ /* 0x008fe20000010000 */
[----:B------:R-:W-:Y:S01]  /*72a0*/  FADD.FTZ R29, R167, R14 ;  /* 0x0000000ea71d7221 */ /* 0x000fe20000010000 */
[----:B------:R-:W-:-:S03]  /*72b0*/  F2FP.F16.F32.PACK_AB R167, R34, R167 ;  /* 0x000000a722a7723e */ /* 0x000fc600000000ff */
[----:B------:R-:W-:Y:S02]  /*72c0*/  FADD.FTZ R12, R34, R29 ;  /* 0x0000001d220c7221 */ /* 0x000fe40000010000 */
[----:B------:R3:W4:Y:S01]  /*72d0*/  MUFU.EX2 R162, R168 ;  /* 0x000000a800a27308 */ /* 0x0007220000000800 */
[----:B0-----:R-:W-:Y:S01]  /*72e0*/  FADD.FTZ R3, R160, R3 ;  /* 0x00000003a0037221 */ /* 0x001fe20000010000 */
[----:B------:R-:W-:Y:S01]  /*72f0*/  FADD.FTZ R29, R161, R12 ;  /* 0x0000000ca11d7221 */ /* 0x000fe20000010000 */
[----:B-1----:R-:W-:Y:S02]  /*7300*/  F2FP.F16.F32.PACK_AB R182, R48, R31 ;  /* 0x0000001f30b6723e */ /* 0x002fe400000000ff */
[C---:B------:R-:W-:Y:S01]  /*7310*/  F2FP.F16.F32.PACK_AB R161, R36.reuse, R161 ;  /* 0x000000a124a1723e */ /* 0x040fe200000000ff */
[----:B------:R-:W-:Y:S02]  /*7320*/  FADD.FTZ R12, R36, R29 ;  /* 0x0000001d240c7221 */ /* 0x000fe40000010000 */
[----:B------:R-:W0:Y:S01]  /*7330*/  MUFU.EX2 R200, R200 ;  /* 0x000000c800c87308 */ /* 0x000e220000000800 */
[----:B--2---:R-:W-:Y:S01]  /*7340*/  FADD.FTZ R3, R49, R3 ;  /* 0x0000000331037221 */ /* 0x004fe20000010000 */
[----:B------:R-:W-:Y:S01]  /*7350*/  FADD.FTZ R7, R163, R12 ;  /* 0x0000000ca3077221 */ /* 0x000fe20000010000 */
[----:B---3--:R-:W-:-:S02]  /*7360*/  F2FP.F16.F32.PACK_AB R168, R60, R43 ;  /* 0x0000002b3ca8723e */ /* 0x008fc400000000ff */
[----:B------:R-:W-:-:S03]  /*7370*/  F2FP.F16.F32.PACK_AB R160, R49, R160 ;  /* 0x000000a031a0723e */ /* 0x000fc600000000ff */
[----:B------:R-:W1:Y:S01]  /*7380*/  MUFU.EX2 R38, R38 ;  /* 0x0000002600267308 */ /* 0x000e620000000800 */
[----:B----4-:R-:W-:-:S07]  /*7390*/  FADD.FTZ R3, R162, R3 ;  /* 0x00000003a2037221 */ /* 0x010fce0000010000 */
[----:B------:R2:W3:Y:S01]  /*73a0*/  MUFU.EX2 R156, R166 ;  /* 0x000000a6009c7308 */ /* 0x0004e20000000800 */
[C---:B0-----:R-:W-:Y:S01]  /*73b0*/  FADD.FTZ R3, R200.reuse, R3 ;  /* 0x00000003c8037221 */ /* 0x041fe20000010000 */
[----:B------:R-:W-:-:S06]  /*73c0*/  F2FP.F16.F32.PACK_AB R162, R200, R162 ;  /* 0x000000a2c8a2723e */ /* 0x000fcc00000000ff */
[----:B------:R-:W0:Y:S01]  /*73d0*/  MUFU.EX2 R13, R13 ;  /* 0x0000000d000d7308 */ /* 0x000e220000000800 */
[----:B--2---:R-:W-:Y:S01]  /*73e0*/  F2FP.F16.F32.PACK_AB R166, R4, R9 ;  /* 0x0000000904a6723e */ /* 0x004fe200000000ff */
[C---:B-1----:R-:W-:Y:S01]  /*73f0*/  FADD.FTZ R4, R38.reuse, R7 ;  /* 0x0000000726047221 */ /* 0x042fe20000010000 */
[----:B------:R-:W-:Y:S01]  /*7400*/  F2FP.F16.F32.PACK_AB R163, R38, R163 ;  /* 0x000000a326a3723e */ /* 0x000fe200000000ff */
[----:B------:R-:W-:-:S04]  /*7410*/  IMAD.MOV.U32 R9, RZ, RZ, R10 ;  /* 0x000000ffff097224 */ /* 0x000fc800078e000a */
[----:B------:R-:W1:Y:S01]  /*7420*/  MUFU.EX2 R202, R202 ;  /* 0x000000ca00ca7308 */ /* 0x000e620000000800 */
[----:B---3--:R-:W-:-:S07]  /*7430*/  FADD.FTZ R3, R156, R3 ;  /* 0x000000039c037221 */ /* 0x008fce0000010000 */
        /* <DEDUP_REMOVED lines=31> */
[----:B0-----:R-:W-:Y:S01]  /*7630*/  FADD.FTZ R7, R25, R4 ;  /* 0x0000000419077221 */ /* 0x001fe20000010000 */
[C---:B-1----:R-:W-:Y:S01]  /*7640*/  FADD.FTZ R4, R27.reuse, R3 ;  /* 0x000000031b047221 */ /* 0x042fe20000010000 */
[----:B------:R-:W-:Y:S02]  /*7650*/  F2FP.F16.F32.PACK_AB R154, R27, R154 ;  /* 0x0000009a1b9a723e */ /* 0x000fe400000000ff */
[C---:B--2---:R-:W-:Y:S01]  /*7660*/  FADD.FTZ R3, R12.reuse, R7 ;  /* 0x000000070c037221 */ /* 0x044fe20000010000 */
[----:B------:R-:W-:Y:S01]  /*7670*/  F2FP.F16.F32.PACK_AB R155, R12, R25 ;  /* 0x000000190c9b723e */ /* 0x000fe200000000ff */
[----:B------:R-:W-:Y:S01]  /*7680*/  IMAD.MOV.U32 R7, RZ, RZ, R6 ;  /* 0x000000ffff077224 */ /* 0x000fe200078e0006 */
[----:B------:R-:W-:Y:S06]  /*7690*/  @P3 BRA `(.L_x_2462) ;  /* 0xffffffcc00a43947 */ /* 0x000fec000383ffff */
.L_x_2453:
[----:B------:R-:W-:-:S13]  /*76a0*/  ISETP.GE.AND P2, PT, R8, RZ, PT ;  /* 0x000000ff0800720c */ /* 0x000fda0003f46270 */
[----:B------:R-:W-:Y:S05]  /*76b0*/  @!P2 BRA `(.L_x_2463) ;  /* 0x000000280028a947 */ /* 0x000fea0003800000 */
[----:B------:R-:W-:Y:S01]  /*76c0*/  IMAD.MOV.U32 R7, RZ, RZ, R6 ;  /* 0x000000ffff077224 */ /* 0x000fe200078e0006 */
[----:B------:R-:W-:Y:S01]  /*76d0*/  UMOV UR60, UR38 ;  /* 0x00000026003c7c82 */ /* 0x000fe20008000000 */
[----:B------:R-:W-:Y:S01]  /*76e0*/  IMAD.MOV.U32 R9, RZ, RZ, R10 ;  /* 0x000000ffff097224 */ /* 0x000fe200078e000a */
[----:B------:R-:W-:Y:S01]  /*76f0*/  UMOV UR59, UR36 ;  /* 0x00000024003b7c82 */ /* 0x000fe20008000000 */
[----:B------:R-:W-:-:S05]  /*7700*/  ULDC UR58, c[0x0][0x9d8] ;  /* 0x00027600003a7ab9 */ /* 0x000fca0000000800 */
.L_x_2472:
[----:B------:R-:W-:-:S04]  /*7710*/  UIADD3 UR36, UR59, 0x1, URZ ;  /* 0x000000013b247890 */ /* 0x000fc8000fffe03f */
[----:B------:R-:W-:-:S04]  /*7720*/  UISETP.NE.AND UP0, UPT, UR36, 0x2, UPT ;  /* 0x000000022400788c */ /* 0x000fc8000bf05270 */
[----:B------:R-:W-:Y:S02]  /*7730*/  USEL UR38, URZ, 0x1, UP0 ;  /* 0x000000013f267887 */ /* 0x000fe40008000000 */
[----:B------:R-:W-:Y:S02]  /*7740*/  USEL UR36, UR36, URZ, UP0 ;  /* 0x0000003f24247287 */ /* 0x000fe40008000000 */
[----:B------:R-:W-:Y:S01]  /*7750*/  ULOP3.LUT UR38, UR60, UR38, URZ, 0x3c, !UPT ;  /* 0x000000263c267292 */ /* 0x000fe2000f8e3c3f */
[----:B------:R-:W-:Y:S11]  /*7760*/  @!P0 BRA `(.L_x_2464) ;  /* 0x0000000000048947 */ /* 0x000ff60003800000 */
[----:B------:R-:W-:Y:S01]  /*7770*/  BPT.TRAP 0x1 ;  /* 0x000000040000795c */ /* 0x000fe20000300000 */
.L_x_2464:
[----:B------:R-:W-:Y:S01]  /*7780*/  ULEA UR6, UR36, UR37, 0x3 ;  /* 0x0000002524067291 */ /* 0x000fe2000f8e183f */
[----:B------:R-:W-:-:S05]  /*7790*/  IMAD.U32 R5, RZ, RZ, UR38 ;  /* 0x00000026ff057e24 */ /* 0x000fca000f8e00ff */
[----:B------:R-:W-:-:S04]  /*77a0*/  SHF.L.U32 R5, R5, 0x1f, RZ ;  /* 0x0000001f05057819 */ /* 0x000fc800000006ff */
[----:B------:R0:W1:Y:S01]  /*77b0*/  SYNCS.PHASECHK.TRANS64.TRYWAIT P2, [UR6+0x34830], R5 ;  /* 0x03483005ff0075a7 */ /* 0x0000620008040146 */
[----:B------:R-:W-:Y:S05]  /*77c0*/  @!P0 BRA `(.L_x_2465) ;  /* 0x0000000000048947 */ /* 0x000fea0003800000 */
[----:B------:R-:W-:Y:S01]  /*77d0*/  BPT.TRAP 0x1 ;  /* 0x000000040000795c */ /* 0x000fe20000300000 */
.L_x_2465:
[----:B-1----:R-:W-:Y:S05]  /*77e0*/  @P2 BRA `(.L_x_2466) ;  /* 0x0000000000082947 */ /* 0x002fea0003800000 */
[----:B------:R-:W1:Y:S02]  /*77f0*/  SYNCS.PHASECHK.TRANS64.TRYWAIT P2, [UR6+0x34830], R5 ;  /* 0x03483005ff0075a7 */ /* 0x000e640008040146 */
[----:B-1----:R-:W-:Y:S05]  /*7800*/  @!P2 BRA `(.L_x_2467) ;  /* 0x000000b800fca947 */ /* 0x002fea0003800000 */
.L_x_2466:
        /* <DEDUP_REMOVED lines=126> */
.L_x_2468:
[----:B------:R-:W-:Y:S01]  /*7ff0*/  ULEA UR7, UR59, UR37, 0x3 ;  /* 0x000000253b077291 */ /* 0x000fe2000f8e183f */
[----:B------:R-:W-:-:S05]  /*8000*/  IMAD.U32 R0, RZ, RZ, UR60 ;  /* 0x0000003cff007e24 */ /* 0x000fca000f8e00ff */
[----:B------:R-:W-:-:S04]  /*8010*/  SHF.L.U32 R0, R0, 0x1f, RZ ;  /* 0x0000001f00007819 */ /* 0x000fc800000006ff */
[----:B------:R2:W3:Y:S01]  /*8020*/  SYNCS.PHASECHK.TRANS64.TRYWAIT P2, [UR7+0x34850], R0 ;  /* 0x03485000ff0075a7 */ /* 0x0004e20008040147 */
[----:B------:R-:W-:Y:S05]  /*8030*/  @!P0 BRA `(.L_x_2469) ;  /* 0x0000000000048947 */ /* 0x000fea0003800000 */
[----:B------:R-:W-:Y:S01]  /*8040*/  BPT.TRAP 0x1 ;  /* 0x000000040000795c */ /* 0x000fe20000300000 */
.L_x_2469:
[----:B---3--:R-:W-:Y:S05]  /*8050*/  @P2 BRA `(.L_x_2470) ;  /* 0x0000000000082947 */ /* 0x008fea0003800000 */
[----:B------:R-:W3:Y:S02]  /*8060*/  SYNCS.PHASECHK.TRANS64.TRYWAIT P2, [UR7+0x34850], R0 ;  /* 0x03485000ff0075a7 */ /* 0x000ee40008040147 */
[----:B---3--:R-:W-:Y:S05]  /*8070*/  @!P2 BRA `(.L_x_2471) ;  /* 0x000000b000f8a947 */ /* 0x008fea0003800000 */
.L_x_2470:
        /* <DEDUP_REMOVED lines=44> */
[----:B--2---:R-:W-:Y:S01]  /*8340*/  FMNMX.FTZ R5, R16, R5, !PT ;  /* 0x0000000510057209 */ /* 0x004fe20007810000 */
[----:B------:R-:W-:Y:S01]  /*8350*/  FMUL.FTZ R226, R73, UR58 ;  /* 0x0000003a49e27c20 */ /* 0x000fe20008410000 */
[----:B------:R-:W-:Y:S01]  /*8360*/  FMUL.FTZ R42, R43, UR58 ;  /* 0x0000003a2b2a7c20 */ /* 0x000fe20008410000 */
[----:B------:R-:W-:Y:S01]  /*8370*/  FMUL.FTZ R228, R76, UR58 ;  /* 0x0000003a4ce47c20 */ /* 0x000fe20008410000 */
[----:B------:R-:W-:Y:S01]  /*8380*/  FMUL.FTZ R44, R46, UR58 ;  /* 0x0000003a2e2c7c20 */ /* 0x000fe20008410000 */
[----:B------:R-:W-:Y:S01]  /*8390*/  FMUL.FTZ R230, R77, UR58 ;  /* 0x0000003a4de67c20 */ /* 0x000fe20008410000 */
[----:B------:R-:W-:Y:S01]  /*83a0*/  FMUL.FTZ R46, R47, UR58 ;  /* 0x0000003a2f2e7c20 */ /* 0x000fe20008410000 */
[----:B------:R-:W2:Y:S01]  /*83b0*/  MUFU.TANH R32, R32 ;  /* 0x0000002000207308 */ /* 0x000ea20000002400 */
        /* <DEDUP_REMOVED lines=25> */
[C---:B------:R-:W-:Y:S01]  /*8550*/  ISETP.GT.AND P2, PT, R8.reuse, RZ, PT ;  /* 0x000000ff0800720c */ /* 0x040fe20003f44270 */
[----:B------:R-:W-:Y:S01]  /*8560*/  UMOV UR60, UR38 ;  /* 0x00000026003c7c82 */ /* 0x000fe20008000000 */
[----:B------:R-:W-:Y:S01]  /*8570*/  UMOV UR59, UR36 ;  /* 0x00000024003b7c82 */ /* 0x000fe20008000000 */
[----:B------:R-:W-:-:S03]  /*8580*/  VIADD R8, R8, 0xffffffff ;  /* 0xffffffff08087836 */ /* 0x000fc60000000000 */
        /* <DEDUP_REMOVED lines=18> */
[----:B------:R-:W-:Y:S01]  /*86b0*/  MUFU.TANH R220, R220 ;  /* 0x000000dc00dc7308 */ /* 0x000fe20000002400 */
[----:B------:R-:W-:Y:S01]  /*86c0*/  FMUL.FTZ R36, R38, UR58 ;  /* 0x0000003a26247c20 */ /* 0x000fe20008410000 */
[----:B------:R-:W-:Y:S01]  /*86d0*/  FMUL.FTZ R38, R39, UR58 ;  /* 0x0000003a27267c20 */ /* 0x000fe20008410000 */
[----:B------:R-:W-:Y:S01]  /*86e0*/  HGMMA.64x128x16.F32 R88, R176, gdesc[UR8].tnspB, R88, gsb0 ;  /* 0x41e00008b0587df0 */ /* 0x000fe20008000858 */
[----:B------:R-:W-:Y:S01]  /*86f0*/  UIADD3 UR10, UR6, 0x100, URZ ;  /* 0x00000100060a7890 */ /* 0x000fe2000fffe03f */
[----:B------:R-:W-:-:S03]  /*8700*/  UMOV UR11, 0x40000040 ;  /* 0x40000040000b7882 */ /* 0x000fc60000000000 */
[----:B------:R-:W0:Y:S01]  /*8710*/  MUFU.TANH R180, R180 ;  /* 0x000000b400b47308 */ /* 0x000e220000002400 */
[----:B-1----:R-:W-:-:S07]  /*8720*/  FMNMX.FTZ R15, R24, R15, !PT ;  /* 0x0000000f180f7209 */ /* 0x002fce0007810000 */
        /* <DEDUP_REMOVED lines=12> */
[----:B0-----:R-:W-:-:S05]  /*87f0*/  FMNMX.FTZ R17, R34, R17, !PT ;  /* 0x0000001122117209 */ /* 0x001fca0007810000 */
        /* <DEDUP_REMOVED lines=111> */
[-C--:B------:R-:W-:Y:S01]  /*8ef0*/  FMUL.FTZ R2, R2, R5.reuse ;  /* 0x0000000502027220 */ /* 0x080fe20000410000 */
[-CC-:B------:R-:W-:Y:S01]  /*8f00*/  FFMA.FTZ R16, R26, R5.reuse, -R29.reuse ;  /* 0x000000051a107223 */ /* 0x180fe2000001081d */
        /* <DEDUP_REMOVED lines=34> */
[----:B------:R-:W-:Y:S01]  /*9130*/  MUFU.EX2 R170, R170 ;  /* 0x000000aa00aa7308 */ /* 0x000fe20000000800 */
[----:B0-----:R-:W-:Y:S01]  /*9140*/  FMNMX.FTZ R47, R0, R41, !PT ;  /* 0x00000029002f7209 */ /* 0x001fe20007810000 */
[----:B------:R-:W-:-:S06]  /*9150*/  FFMA.FTZ R41, R228, R5, -R29 ;  /* 0x00000005e4297223 */ /* 0x000fcc000001081d */
[----:B------:R-:W-:Y:S01]  /*9160*/  MUFU.EX2 R11, R11 ;  /* 0x0000000b000b7308 */ /* 0x000fe20000000800 */
[----:B------:R-:W0:Y:S07]  /*9170*/  SHFL.BFLY PT, R6, R47, 0x1, 0x1f ;  /* 0x0c201f002f067f89 */ /* 0x000e2e00000e0000 */
[----:B------:R-:W1:Y:S08]  /*9180*/  MUFU.EX2 R16, R16 ;  /* 0x0000001000107308 */ /* 0x000e700000000800 */
[----:B------:R-:W-:Y:S08]  /*9190*/  MUFU.EX2 R13, R13 ;  /* 0x0000000d000d7308 */ /* 0x000ff00000000800 */
[----:B------:R-:W-:Y:S01]  /*91a0*/  MUFU.EX2 R26, R26 ;  /* 0x0000001a001a7308 */ /* 0x000fe20000000800 */
[----:B-1----:R-:W-:-:S02]  /*91b0*/  F2FP.F16.F32.PACK_AB R182, R16, R11 ;  /* 0x0000000b10b6723e */ /* 0x002fc400000000ff */
[----:B0-----:R-:W-:-:S05]  /*91c0*/  FMNMX.FTZ R6, R47, R6, !PT ;  /* 0x000000062f067209 */ /* 0x001fca0007810000 */
[C---:B------:R-:W-:Y:S01]  /*91d0*/  FADD.FTZ R0, -R6.reuse, R7 ;  /* 0x0000000706007221 */ /* 0x040fe20000010100 */
[-C--:B------:R-:W-:Y:S01]  /*91e0*/  FMUL.FTZ R7, R6, R5.reuse ;  /* 0x0000000506077220 */ /* 0x080fe20000410000 */
[----:B------:R0:W-:Y:S02]  /*91f0*/  MUFU.EX2 R15, R180 ;  /* 0x000000b4000f7308 */ /* 0x0001e40000000800 */
[-C--:B------:R-:W-:Y:S01]  /*9200*/  FMUL.FTZ R0, R0, R5.reuse ;  /* 0x0000000500007220 */ /* 0x080fe20000410000 */
[-CC-:B------:R-:W-:Y:S01]  /*9210*/  FFMA.FTZ R177, R28, R5.reuse, -R7.reuse ;  /* 0x000000051cb17223 */ /* 0x180fe20000010807 */
[-CC-:B------:R-:W-:Y:S01]  /*9220*/  FFMA.FTZ R28, R42, R5.reuse, -R7.reuse ;  /* 0x000000052a1c7223 */ /* 0x180fe20000010807 */
[----:B------:R-:W-:Y:S01]  /*9230*/  IMAD.U32 R42, RZ, RZ, UR7 ;  /* 0x00000007ff2a7e24 */ /* 0x000fe2000f8e00ff */
[----:B------:R-:W-:Y:S01]  /*9240*/  UMOV UR7, 0x40000040 ;  /* 0x4000004000077882 */ /* 0x000fe20000000000 */
[-CC-:B------:R-:W-:Y:S01]  /*9250*/  FFMA.FTZ R181, R12, R5.reuse, -R7.reuse ;  /* 0x000000050cb57223 */ /* 0x180fe20000010807 */
[-CC-:B------:R-:W-:Y:S01]  /*9260*/  FFMA.FTZ R12, R14, R5.reuse, -R7.reuse ;  /* 0x000000050e0c7223 */ /* 0x180fe20000010807 */
[----:B------:R-:W-:Y:S01]  /*9270*/  MUFU.EX2 R0, R0 ;  /* 0x0000000000007308 */ /* 0x000fe20000000800 */
[-CC-:B------:R-:W-:Y:S01]  /*9280*/  FFMA.FTZ R183, R20, R5.reuse, -R7.reuse ;  /* 0x0000000514b77223 */ /* 0x180fe20000010807 */
[-CC-:B------:R-:W-:Y:S01]  /*9290*/  FFMA.FTZ R14, R24, R5.reuse, -R7.reuse ;  /* 0x00000005180e7223 */ /* 0x180fe20000010807 */
[----:B------:R-:W-:Y:S01]  /*92a0*/  FFMA.FTZ R20, R34, R5, -R7 ;  /* 0x0000000522147223 */ /* 0x000fe20000010807 */
[----:B------:R-:W-:-:S02]  /*92b0*/  @!P1 VIADD R42, R42, 0x34860 ;  /* 0x000348602a2a9836 */ /* 0x000fc40000000000 */
[-CC-:B------:R-:W-:Y:S01]  /*92c0*/  FFMA.FTZ R179, R36, R5.reuse, -R7.reuse ;  /* 0x0000000524b37223 */ /* 0x180fe20000010807 */
[-CC-:B------:R-:W-:Y:S01]  /*92d0*/  FFMA.FTZ R175, R44, R5.reuse, -R7.reuse ;  /* 0x000000052caf7223 */ /* 0x180fe20000010807 */
[-CC-:B------:R-:W-:Y:S01]  /*92e0*/  FFMA.FTZ R24, R38, R5.reuse, -R7.reuse ;  /* 0x0000000526187223 */ /* 0x180fe20000010807 */
[----:B------:R-:W1:Y:S01]  /*92f0*/  MUFU.EX2 R181, R181 ;  /* 0x000000b500b57308 */ /* 0x000e620000000800 */
[----:B------:R-:W-:Y:S01]  /*9300*/  @!P1 PRMT R44, RZ, 0x654, R42 ;  /* 0x00000654ff2c9816 */ /* 0x000fe2000000002a */
[-CC-:B------:R-:W-:Y:S01]  /*9310*/  FFMA.FTZ R173, R40, R5.reuse, -R7.reuse ;  /* 0x0000000528ad7223 */ /* 0x180fe20000010807 */
[-CC-:B------:R-:W-:Y:S01]  /*9320*/  FFMA.FTZ R34, R46, R5.reuse, -R7.reuse ;  /* 0x000000052e227223 */ /* 0x180fe20000010807 */
[-CC-:B------:R-:W-:Y:S01]  /*9330*/  FFMA.FTZ R169, R48, R5.reuse, -R7.reuse ;  /* 0x0000000530a97223 */ /* 0x180fe20000010807 */
[-CC-:B------:R-:W-:Y:S01]  /*9340*/  FFMA.FTZ R36, R50, R5.reuse, -R7.reuse ;  /* 0x0000000532247223 */ /* 0x180fe20000010807 */
[-CC-:B------:R-:W-:Y:S01]  /*9350*/  FFMA.FTZ R171, R52, R5.reuse, -R7.reuse ;  /* 0x0000000534ab7223 */ /* 0x180fe20000010807 */
[-CC-:B------:R-:W-:Y:S01]  /*9360*/  FFMA.FTZ R38, R54, R5.reuse, -R7.reuse ;  /* 0x0000000536267223 */ /* 0x180fe20000010807 */
[----:B------:R-:W2:Y:S01]  /*9370*/  MUFU.EX2 R12, R12 ;  /* 0x0000000c000c7308 */ /* 0x000ea20000000800 */
[--C-:B------:R-:W-:Y:S01]  /*9380*/  FFMA.FTZ R40, R58, R5, -R7.reuse ;  /* 0x000000053a287223 */ /* 0x100fe20000010807 */
[----:B0-----:R-:W-:Y:S01]  /*9390*/  F2FP.F16.F32.PACK_AB R180, R170, R9 ;  /* 0x00000009aab4723e */ /* 0x001fe200000000ff */
[-CC-:B------:R-:W-:Y:S01]  /*93a0*/  FFMA.FTZ R64, R64, R5.reuse, -R7.reuse ;  /* 0x0000000540407223 */ /* 0x180fe20000010807 */
[-CC-:B------:R-:W-:Y:S01]  /*93b0*/  FFMA.FTZ R66, R66, R5.reuse, -R7.reuse ;  /* 0x0000000542427223 */ /* 0x180fe20000010807 */
[-CC-:B------:R-:W-:Y:S01]  /*93c0*/  FFMA.FTZ R68, R68, R5.reuse, -R7.reuse ;  /* 0x0000000544447223 */ /* 0x180fe20000010807 */
[-CC-:B------:R-:W-:Y:S01]  /*93d0*/  FFMA.FTZ R70, R70, R5.reuse, -R7.reuse ;  /* 0x0000000546467223 */ /* 0x180fe20000010807 */
[----:B------:R-:W-:Y:S01]  /*93e0*/  FFMA.FTZ R72, R72, R5, -R7 ;  /* 0x0000000548487223 */ /* 0x000fe20000010807 */
[----:B------:R-:W-:Y:S01]  /*93f0*/  MUFU.EX2 R183, R183 ;  /* 0x000000b700b77308 */ /* 0x000fe20000000800 */
[----:B-1----:R-:W-:Y:S01]  /*9400*/  FFMA.FTZ R3, R0, R3, R181 ;  /* 0x0000000300037223 */ /* 0x002fe200000100b5 */
[-CC-:B------:R-:W-:Y:S01]  /*9410*/  FFMA.FTZ R74, R74, R5.reuse, -R7.reuse ;  /* 0x000000054a4a7223 */ /* 0x180fe20000010807 */
[-CC-:B------:R-:W-:Y:S01]  /*9420*/  FFMA.FTZ R76, R76, R5.reuse, -R7.reuse ;  /* 0x000000054c4c7223 */ /* 0x180fe20000010807 */
[-CC-:B------:R-:W-:Y:S01]  /*9430*/  FFMA.FTZ R78, R78, R5.reuse, -R7.reuse ;  /* 0x000000054e4e7223 */ /* 0x180fe20000010807 */
[-CC-:B------:R-:W-:Y:S01]  /*9440*/  FFMA.FTZ R80, R80, R5.reuse, -R7.reuse ;  /* 0x0000000550507223 */ /* 0x180fe20000010807 */
[-CC-:B------:R-:W-:Y:S01]  /*9450*/  FFMA.FTZ R82, R82, R5.reuse, -R7.reuse ;  /* 0x0000000552527223 */ /* 0x180fe20000010807 */
[----:B------:R-:W-:Y:S01]  /*9460*/  FFMA.FTZ R86, R86, R5, -R7 ;  /* 0x0000000556567223 */ /* 0x000fe20000010807 */
[----:B------:R-:W-:Y:S01]  /*9470*/  MUFU.EX2 R14, R14 ;  /* 0x0000000e000e7308 */ /* 0x000fe20000000800 */
[C---:B--2---:R-:W-:Y:S01]  /*9480*/  FADD.FTZ R42, R12.reuse, R3 ;  /* 0x000000030c2a7221 */ /* 0x044fe20000010000 */
[----:B------:R-:W-:-:S06]  /*9490*/  F2FP.F16.F32.PACK_AB R181, R12, R181 ;  /* 0x000000b50cb5723e */ /* 0x000fcc00000000ff */
[----:B------:R-:W-:Y:S01]  /*94a0*/  MUFU.EX2 R177, R177 ;  /* 0x000000b100b17308 */ /* 0x000fe20000000800 */
[----:B------:R-:W-:Y:S02]  /*94b0*/  WARPGROUP.DEPBAR.LE gsb0, 0x0 ;  /* 0x00008000000079c5 */ /* 0x000fe40000010000 */
[----:B------:R-:W-:Y:S01]  /*94c0*/  WARPGROUP.ARRIVE ;  /* 0x00000000000079c5 */ /* 0x000fe20000000000 */
[-CC-:B------:R-:W-:Y:S01]  /*94d0*/  FFMA.FTZ R164, R204, R5.reuse, -R29.reuse ;  /* 0x00000005cca47223 */ /* 0x180fe2000001081d */
[-CC-:B------:R-:W-:Y:S01]  /*94e0*/  FFMA.FTZ R166, R178, R5.reuse, -R29.reuse ;  /* 0x00000005b2a67223 */ /* 0x180fe2000001081d */
[-C--:B------:R-:W-:Y:S02]  /*94f0*/  FFMA.FTZ R204, R222, R5.reuse, -R29 ;  /* 0x00000005decc7223 */ /* 0x080fe4000001081d */
[----:B------:R-:W-:Y:S01]  /*9500*/  MUFU.EX2 R20, R20 ;  /* 0x0000001400147308 */ /* 0x000fe20000000800 */
[-CC-:B------:R-:W-:Y:S01]  /*9510*/  FFMA.FTZ R165, R56, R5.reuse, -R7.reuse ;  /* 0x0000000538a57223 */ /* 0x180fe20000010807 */
[----:B------:R-:W-:Y:S01]  /*9520*/  HGMMA.64x128x16.F32 R88, R160, gdesc[UR8].tnspB, R88, gsb0 ;  /* 0x41e00008a0587df0 */ /* 0x000fe20008000858 */
[----:B------:R-:W-:Y:S01]  /*9530*/  UIADD3 UR10, UR6, 0x300, URZ ;  /* 0x00000300060a7890 */ /* 0x000fe2000fffe03f */
[----:B------:R-:W-:Y:S01]  /*9540*/  FFMA.FTZ R167, R60, R5, -R7 ;  /* 0x000000053ca77223 */ /* 0x000fe20000010807 */
[----:B------:R-:W-:Y:S01]  /*9550*/  UMOV UR11, 0x40000040 ;  /* 0x40000040000b7882 */ /* 0x000fe20000000000 */
[----:B------:R-:W-:-:S02]  /*9560*/  UIADD3 UR6, UR6, 0x380, URZ ;  /* 0x0000038006067890 */ /* 0x000fc4000fffe03f */
[----:B------:R-:W-:Y:S08]  /*9570*/  MUFU.EX2 R179, R179 ;  /* 0x000000b300b37308 */ /* 0x000ff00000000800 */
[----:B------:R-:W0:Y:S08]  /*9580*/  MUFU.EX2 R30, R30 ;  /* 0x0000001e001e7308 */ /* 0x000e300000000800 */
[----:B------:R-:W-:Y:S08]  /*9590*/  MUFU.EX2 R24, R24 ;  /* 0x0000001800187308 */ /* 0x000ff00000000800 */
[----:B------:R-:W-:Y:S01]  /*95a0*/  MUFU.EX2 R173, R173 ;  /* 0x000000ad00ad7308 */ /* 0x000fe20000000800 */
[----:B0-----:R-:W-:-:S07]  /*95b0*/  F2FP.F16.F32.PACK_AB R178, R30, R15 ;  /* 0x0000000f1eb2723e */ /* 0x001fce00000000ff */
[----:B------:R-:W0:Y:S08]  /*95c0*/  MUFU.EX2 R32, R32 ;  /* 0x0000002000207308 */ /* 0x000e300000000800 */
[----:B------:R-:W-:Y:S08]  /*95d0*/  MUFU.EX2 R28, R28 ;  /* 0x0000001c001c7308 */ /* 0x000ff00000000800 */
[----:B------:R-:W-:Y:S01]  /*95e0*/  MUFU.EX2 R175, R175 ;  /* 0x000000af00af7308 */ /* 0x000fe20000000800 */
[----:B0-----:R-:W-:-:S07]  /*95f0*/  F2FP.F16.F32.PACK_AB R172, R32, R17 ;  /* 0x0000001120ac723e */ /* 0x001fce00000000ff */
[----:B------:R-:W0:Y:S08]  /*9600*/  MUFU.EX2 R164, R164 ;  /* 0x000000a400a47308 */ /* 0x000e300000000800 */
[----:B------:R-:W-:Y:S08]  /*9610*/  MUFU.EX2 R34, R34 ;  /* 0x0000002200227308 */ /* 0x000ff00000000800 */
[----:B------:R1:W-:Y:S01]  /*9620*/  MUFU.EX2 R25, R176 ;  /* 0x000000b000197308 */ /* 0x0003e20000000800 */
[----:B0-----:R-:W-:-:S07]  /*9630*/  F2FP.F16.F32.PACK_AB R174, R164, R21 ;  /* 0x00000015a4ae723e */ /* 0x001fce00000000ff */
[----:B------:R-:W-:Y:S01]  /*9640*/  MUFU.EX2 R169, R169 ;  /* 0x000000a900a97308 */ /* 0x000fe20000000800 */
[----:B-1----:R-:W-:-:S07]  /*9650*/  F2FP.F16.F32.PACK_AB R176, R26, R13 ;  /* 0x0000000d1ab0723e */ /* 0x002fce00000000ff */
        /* <DEDUP_REMOVED lines=13> */
[----:B------:R-:W-:-:S05]  /*9730*/  @!P1 LEA R29, R29, UR37, 0x3 ;  /* 0x000000251d1d9c11 */ /* 0x000fca000f8e18ff */
[----:B------:R-:W-:Y:S01]  /*9740*/  @!P1 VIADD R29, R29, 0x34840 ;  /* 0x000348401d1d9836 */ /* 0x000fe20000000000 */
[----:B------:R-:W-:Y:S04]  /*9750*/  MUFU.EX2 R160, R160 ;  /* 0x000000a000a07308 */ /* 0x000fe80000000800 */
[----:B------:R-:W-:-:S04]  /*9760*/  @!P1 PRMT R29, RZ, 0x654, R29 ;  /* 0x00000654ff1d9816 */ /* 0x000fc8000000001d */
        /* <DEDUP_REMOVED lines=17> */
[----:B------:R-:W1:Y:S01]  /*9880*/  MUFU.EX2 R74, R74 ;  /* 0x0000004a004a7308 */ /* 0x000e620000000800 */
[----:B------:R-:W-:Y:S02]  /*9890*/  WARPGROUP.DEPBAR.LE gsb0, 0x0 ;  /* 0x00008000000079c5 */ /* 0x000fe40000010000 */
[----:B------:R-:W-:-:S05]  /*98a0*/  WARPGROUP.ARRIVE ;  /* 0x00000000000079c5 */ /* 0x000fca0000000000 */
[----:B------:R-:W-:Y:S01]  /*98b0*/  MUFU.EX2 R41, R41 ;  /* 0x0000002900297308 */ /* 0x000fe20000000800 */
[----:B0-----:R-:W-:Y:S01]  /*98c0*/  F2FP.F16.F32.PACK_AB R156, R206, R39 ;  /* 0x00000027ce9c723e */ /* 0x001fe200000000ff */
[----:B------:R-:W-:Y:S01]  /*98d0*/  HGMMA.64x128x16.F32 R88, R152, gdesc[UR4].tnspB, R88, gsb0 ;  /* 0x41e0000498587df0 */ /* 0x000fe20008000858 */
[----:B-1----:R-:W-:-:S05]  /*98e0*/  F2FP.F16.F32.PACK_AB R157, R74, R72 ;  /* 0x000000484a9d723e */ /* 0x002fca00000000ff */
[----:B------:R-:W-:Y:S08]  /*98f0*/  MUFU.EX2 R76, R76 ;  /* 0x0000004c004c7308 */ /* 0x000ff00000000800 */
        /* <DEDUP_REMOVED lines=27> */
[----:B------:R-:W-:Y:S02]  /*9ab0*/  F2FP.F16.F32.PACK_AB R168, R166, R25 ;  /* 0x00000019a6a8723e */ /* 0x000fe400000000ff */
[----:B------:R-:W-:Y:S01]  /*9ac0*/  FADD.FTZ R3, R13, R42 ;  /* 0x0000002a0d037221 */ /* 0x000fe20000010000 */
[C---:B------:R-:W-:Y:S01]  /*9ad0*/  FADD.FTZ R44, R20.reuse, R29 ;  /* 0x0000001d142c7221 */ /* 0x040fe20000010000 */
        /* <DEDUP_REMOVED lines=19> */
[----:B0-----:R-:W-:Y:S02]  /*9c10*/  F2FP.F16.F32.PACK_AB R155, R7, R86 ;  /* 0x00000056079b723e */ /* 0x001fe400000000ff */
[----:B------:R-:W-:Y:S01]  /*9c20*/  FADD.FTZ R42, R164, R3 ;  /* 0x00000003a42a7221 */ /* 0x000fe20000010000 */
[----:B------:R-:W-:Y:S01]  /*9c30*/  FADD.FTZ R9, R169, R44 ;  /* 0x0000002ca9097221 */ /* 0x000fe20000010000 */
[----:B------:R-:W-:-:S02]  /*9c40*/  F2FP.F16.F32.PACK_AB R164, R160, R31 ;  /* 0x0000001fa0a4723e */ /* 0x000fc400000000ff */
[----:B------:R-:W-:Y:S01]  /*9c50*/  FADD.FTZ R3, R25, R42 ;  /* 0x0000002a19037221 */ /* 0x000fe20000010000 */
[C---:B------:R-:W-:Y:S01]  /*9c60*/  FADD.FTZ R16, R36.reuse, R9 ;  /* 0x0000000924107221 */ /* 0x040fe20000010000 */
[----:B------:R-:W-:Y:S02]  /*9c70*/  F2FP.F16.F32.PACK_AB R169, R36, R169 ;  /* 0x000000a924a9723e */ /* 0x000fe400000000ff */
        /* <DEDUP_REMOVED lines=46> */
.L_x_2463:
        /* <DEDUP_REMOVED lines=67> */
.L_x_2473:
[----:B------:R-:W-:Y:S01]  /*a390*/  ULEA UR5, UR36, UR37, 0x3 ;  /* 0x0000002524057291 */ /* 0x000fe2000f8e183f */
[----:B------:R-:W-:-:S05]  /*a3a0*/  IMAD.U32 R0, RZ, RZ, UR38 ;  /* 0x00000026ff007e24 */ /* 0x000fca000f8e00ff */
[----:B------:R-:W-:-:S04]  /*a3b0*/  SHF.L.U32 R0, R0, 0x1f, RZ ;  /* 0x0000001f00007819 */ /* 0x000fc800000006ff */
[----:B------:R0:W1:Y:S01]  /*a3c0*/  SYNCS.PHASECHK.TRANS64.TRYWAIT P2, [UR5+0x34850], R0 ;  /* 0x03485000ff0075a7 */ /* 0x0000620008040145 */
[----:B------:R-:W-:Y:S05]  /*a3d0*/  @!P0 BRA `(.L_x_2474) ;  /* 0x0000000000048947 */ /* 0x000fea0003800000 */
[----:B------:R-:W-:Y:S01]  /*a3e0*/  BPT.TRAP 0x1 ;  /* 0x000000040000795c */ /* 0x000fe20000300000 */
.L_x_2474:
[----:B-1----:R-:W-:Y:S05]  /*a3f0*/  @P2 BRA `(.L_x_2475) ;  /* 0x0000000000082947 */ /* 0x002fea0003800000 */
[----:B------:R-:W1:Y:S02]  /*a400*/  SYNCS.PHASECHK.TRANS64.TRYWAIT P0, [UR5+0x34850], R0 ;  /* 0x03485000ff0075a7 */ /* 0x000e640008000145 */
[----:B-1----:R-:W-:Y:S05]  /*a410*/  @!P0 BRA `(.L_x_2476) ;  /* 0x0000009000288947 */ /* 0x002fea0003800000 */
.L_x_2475:
        /* <DEDUP_REMOVED lines=8> */
[----:B------:R-:W-:-:S03]  /*a4a0*/  VIADD R191, R191, 0x1 ;  /* 0x00000001bfbf7836 */ /* 0x000fc60000000000 */
[----:B------:R-:W-:-:S04]  /*a4b0*/  ULOP3.LUT UR4, UR37, 0x4000000, URZ, 0xfc, !UPT ;  /* 0x0400000025047892 */ /* 0x000fc8000f8efc3f */
[----:B------:R-:W-:Y:S02]  /*a4c0*/  ULEA UR4, UR36, UR4, 0xb ;  /* 0x0000000424047291 */ /* 0x000fe4000f8e583f */
[----:B------:R-:W-:-:S04]  /*a4d0*/  UIADD3 UR36, UR36, 0x1, URZ ;  /* 0x0000000124247890 */ /* 0x000fc8000fffe03f */
[----:B------:R-:W-:Y:S01]  /*a4e0*/  UISETP.NE.AND UP0, UPT, UR36, 0x2, UPT ;  /* 0x000000022400788c */ /* 0x000fe2000bf05270 */
[----:B------:R-:W-:Y:S02]  /*a4f0*/  UMOV UR6, UR4 ;  /* 0x0000000400067c82 */ /* 0x000fe40008000000 */
[----:B------:R-:W-:Y:S01]  /*a500*/  HGMMA.64x128x16.F32 R24, R180, gdesc[UR4].tnspB, R24, gsb0 ;  /* 0x41e00004b4187df0 */ /* 0x000fe20008000818 */
[----:B------:R-:W-:Y:S01]  /*a510*/  UIADD3 UR6, UR4, 0x80, URZ ;  /* 0x0000008004067890 */ /* 0x000fe2000fffe03f */
[----:B-1----:R-:W-:Y:S01]  /*a520*/  FADD.FTZ R7, R7, R4 ;  /* 0x0000000407077221 */ /* 0x002fe20000010000 */
[----:B------:R-:W-:Y:S01]  /*a530*/  UMOV UR7, 0x40000040 ;  /* 0x4000004000077882 */ /* 0x000fe20000000000 */
[----:B------:R-:W-:Y:S02]  /*a540*/  IMAD.MOV.U32 R4, RZ, RZ, RZ ;  /* 0x000000ffff047224 */ /* 0x000fe400078e00ff */
[----:B0-----:R-:W-:Y:S01]  /*a550*/  FADD.FTZ R2, R0, R3 ;  /* 0x0000000300027221 */ /* 0x001fe20000010000 */
[----:B------:R-:W-:Y:S01]  /*a560*/  IMAD.MOV.U32 R3, RZ, RZ, RZ ;  /* 0x000000ffff037224 */ /* 0x000fe200078e00ff */
[----:B------:R-:W0:Y:S01]  /*a570*/  SHFL.BFLY PT, R0, R7, 0x1, 0x1f ;  /* 0x0c201f0007007f89 */ /* 0x000e2200000e0000 */
[----:B------:R-:W-:-:S03]  /*a580*/  USEL UR36, UR36, URZ, UP0 ;  /* 0x0000003f24247287 */ /* 0x000fc60008000000 */
[----:B------:R-:W1:Y:S01]  /*a590*/  SHFL.BFLY PT, R9, R2, 0x1, 0x1f ;  /* 0x0c201f0002097f89 */ /* 0x000e6200000e0000 */
[----:B0-----:R-:W-:Y:S01]  /*a5a0*/  FADD.FTZ R11, R7, R0 ;  /* 0x00000000070b7221 */ /* 0x001fe20000010000 */
[----:B------:R-:W-:Y:S02]  /*a5b0*/  IMAD.MOV.U32 R0, RZ, RZ, -0x800000 ;  /* 0xff800000ff007424 */ /* 0x000fe400078e00ff */
[----:B-1----:R-:W-:Y:S02]  /*a5c0*/  FADD.FTZ R12, R2, R9 ;  /* 0x00000009020c7221 */ /* 0x002fe40000010000 */
[----:B------:R-:W-:Y:S01]  /*a5d0*/  FSETP.NE.FTZ.AND P0, PT, R11, RZ, PT ;  /* 0x000000ff0b00720b */ /* 0x000fe20003f15000 */
[----:B------:R-:W-:Y:S02]  /*a5e0*/  IMAD.MOV.U32 R2, RZ, RZ, -0x800000 ;  /* 0xff800000ff027424 */ /* 0x000fe400078e00ff */
[----:B------:R-:W-:-:S10]  /*a5f0*/  FSETP.NE.FTZ.AND P2, PT, R12, RZ, PT ;  /* 0x000000ff0c00720b */ /* 0x000fd40003f55000 */
[C---:B------:R-:W-:Y:S01]  /*a600*/  @P0 FMUL.FTZ R7, R5.reuse, 0.69314718246459960938 ;  /* 0x3f31721805070820 */ /* 0x040fe20000410000 */
[----:B------:R-:W0:Y:S02]  /*a610*/  @P0 MUFU.LG2 R8, R11 ;  /* 0x0000000b00080308 */ /* 0x000e240000000c00 */
[----:B------:R-:W-:Y:S01]  /*a620*/  @P2 FMUL.FTZ R14, R5, 0.69314718246459960938 ;  /* 0x3f317218050e2820 */ /* 0x000fe20000410000 */
[----:B------:R-:W-:-:S05]  /*a630*/  @!P1 VIADD R5, R13, 0x34860 ;  /* 0x000348600d059836 */ /* 0x000fca0000000000 */
[----:B------:R-:W1:Y:S01]  /*a640*/  @P2 MUFU.LG2 R9, R12 ;  /* 0x0000000c00092308 */ /* 0x000e620000000c00 */
[----:B------:R-:W-:-:S07]  /*a650*/  @!P1 PRMT R5, RZ, 0x654, R5 ;  /* 0x00000654ff059816 */ /* 0x000fce0000000005 */
        /* <DEDUP_REMOVED lines=109> */
.L_x_2446:
        /* <DEDUP_REMOVED lines=24> */
[----:B------:R-:W-:Y:S02]  /*aeb0*/  MOV R16, R3 ;  /* 0x0000000300107202 */ /* 0x000fe40000000f00 */
[----:B--2---:R-:W-:-:S03]  /*aec0*/  MOV R17, R4 ;  /* 0x0000000400117202 */ /* 0x004fc60000000f00 */
[----:B------:R-:W-:-:S03]  /*aed0*/  IMAD.WIDE R4, R195, 0x2, R16 ;  /* 0x00000002c3047825 */ /* 0x000fc600078e0210 */
[C---:B------:R-:W-:Y:S02]  /*aee0*/  LOP3.LUT R9, R4.reuse, 0x380, RZ, 0xc0, !PT ;  /* 0x0000038004097812 */ /* 0x040fe400078ec0ff */
[C---:B------:R-:W-:Y:S02]  /*aef0*/  IADD3 R97, P5, R4.reuse, 0x40, RZ ;  /* 0x0000004004617810 */ /* 0x040fe40007fbe0ff */
[----:B------:R-:W-:Y:S02]  /*af00*/  IADD3 R99, P4, R4, 0x60, RZ ;  /* 0x0000006004637810 */ /* 0x000fe40007f9e0ff */
[----:B------:R-:W-:Y:S01]  /*af10*/  SHF.R.U64 R9, R9, 0x3, RZ ;  /* 0x0000000309097819 */ /* 0x000fe200000012ff */
[----:B------:R-:W-:Y:S01]  /*af20*/  IMAD.X R25, RZ, RZ, R5, P5 ;  /* 0x000000ffff197224 */ /* 0x000fe200028e0605 */
[----:B------:R-:W-:Y:S02]  /*af30*/  LOP3.LUT R14, R97, 0x380, RZ, 0xc0, !PT ;  /* 0x00000380610e7812 */ /* 0x000fe400078ec0ff */
[----:B------:R-:W-:-:S02]  /*af40*/  LOP3.LUT R20, R99, 0x380, RZ, 0xc0, !PT ;  /* 0x0000038063147812 */ /* 0x000fc400078ec0ff */
[C---:B------:R-:W-:Y:S02]  /*af50*/  IADD3 R31, P6, R4.reuse, 0x20, RZ ;  /* 0x00000020041f7810 */ /* 0x040fe40007fde0ff */
[C---:B------:R-:W-:Y:S02]  /*af60*/  IADD3 R101, P3, R4.reuse, 0x4000, RZ ;  /* 0x0000400004657810 */ /* 0x040fe40007f7e0ff */
[C---:B------:R-:W-:Y:S01]  /*af70*/  IADD3 R103, P2, R4.reuse, 0x4020, RZ ;  /* 0x0000402004677810 */ /* 0x040fe20007f5e0ff */
[--C-:B------:R-:W-:Y:S01]  /*af80*/  IMAD.X R27, RZ, RZ, R5.reuse, P6 ;  /* 0x000000ffff1b7224 */ /* 0x100fe200030e0605 */
[C---:B------:R-:W-:Y:S01]  /*af90*/  IADD3 R105, P1, R4.reuse, 0x4040, RZ ;  /* 0x0000404004697810 */ /* 0x040fe20007f3e0ff */
[--C-:B------:R-:W-:Y:S01]  /*afa0*/  IMAD.X R13, RZ, RZ, R5.reuse, P3 ;  /* 0x000000ffff0d7224 */ /* 0x100fe200018e0605 */
[----:B------:R-:W-:Y:S01]  /*afb0*/  BAR.SYNC.DEFER_BLOCKING 0x1, 0x100 ;  /* 0x0044000000007b1d */ /* 0x000fe20000010000 */
[----:B------:R-:W-:Y:S01]  /*afc0*/  IADD3 R88, P0, R4, 0x4060, RZ ;  /* 0x0000406004587810 */ /* 0x000fe20007f1e0ff */
[--C-:B------:R-:W-:Y:S01]  /*afd0*/  IMAD.X R11, RZ, RZ, R5.reuse, P2 ;  /* 0x000000ffff0b7224 */ /* 0x100fe200010e0605 */
[----:B------:R-:W-:Y:S01]  /*afe0*/  LOP3.LUT R4, R9, R4, RZ, 0x3c, !PT ;  /* 0x0000000409047212 */ /* 0x000fe200078e3cff */
[--C-:B------:R-:W-:Y:S01]  /*aff0*/  IMAD.X R9, RZ, RZ, R5.reuse, P1 ;  /* 0x000000ffff097224 */ /* 0x100fe200008e0605 */
[----:B------:R-:W-:Y:S01]  /*b000*/  SHF.R.U64 R14, R14, 0x3, RZ ;  /* 0x000000030e0e7819 */ /* 0x000fe200000012ff */
[----:B------:R-:W-:Y:S01]  /*b010*/  IMAD.X R21, RZ, RZ, R5, P0 ;  /* 0x000000ffff157224 */ /* 0x000fe200000e0605 */
[----:B------:R-:W-:-:S02]  /*b020*/  SHF.R.U64 R20, R20, 0x3, RZ ;  /* 0x0000000314147819 */ /* 0x000fc400000012ff */
[-C--:B------:R-:W-:Y:S02]  /*b030*/  IADD3.X R15, RZ, R5.reuse, RZ, P4, !PT ;  /* 0x00000005ff0f7210 */ /* 0x080fe400027fe4ff */
[----:B------:R-:W-:Y:S02]  /*b040*/  MOV R94, R4 ;  /* 0x00000004005e7202 */ /* 0x000fe40000000f00 */
[----:B------:R-:W-:Y:S02]  /*b050*/  LOP3.LUT R24, R14, R97, RZ, 0x3c, !PT ;  /* 0x000000610e187212 */ /* 0x000fe400078e3cff */
[----:B------:R-:W-:Y:S02]  /*b060*/  F2FP.F16.F32.PACK_AB R5, R8, R93 ;  /* 0x0000005d0805723e */ /* 0x000fe400000000ff */
[----:B------:R-:W-:Y:S02]  /*b070*/  LOP3.LUT R14, R20, R99, RZ, 0x3c, !PT ;  /* 0x00000063140e7212 */ /* 0x000fe400078e3cff */
[----:B------:R-:W-:-:S02]  /*b080*/  LOP3.LUT R8, R103, 0x380, RZ, 0xc0, !PT ;  /* 0x0000038067087812 */ /* 0x000fc400078ec0ff */
[----:B------:R-:W-:Y:S02]  /*b090*/  LOP3.LUT R12, R31, 0x380, RZ, 0xc0, !PT ;  /* 0x000003801f0c7812 */ /* 0x000fe400078ec0ff */
[----:B------:R-:W-:Y:S02]  /*b0a0*/  LOP3.LUT R20, R105, 0x380, RZ, 0xc0, !PT ;  /* 0x0000038069147812 */ /* 0x000fe400078ec0ff */
[----:B------:R-:W-:Y:S02]  /*b0b0*/  SHF.R.U64 R8, R8, 0x3, RZ ;  /* 0x0000000308087819 */ /* 0x000fe400000012ff */
[----:B------:R-:W-:Y:S02]  /*b0c0*/  SHF.R.U64 R12, R12, 0x3, RZ ;  /* 0x000000030c0c7819 */ /* 0x000fe400000012ff */
[----:B------:R-:W-:Y:S02]  /*b0d0*/  SHF.R.U64 R20, R20, 0x3, RZ ;  /* 0x0000000314147819 */ /* 0x000fe400000012ff */
[----:B------:R-:W-:-:S02]  /*b0e0*/  F2FP.F16.F32.PACK_AB R4, R10, R95 ;  /* 0x0000005f0a04723e */ /* 0x000fc400000000ff */
[----:B------:R-:W-:Y:S02]  /*b0f0*/  LOP3.LUT R10, R8, R103, RZ, 0x3c, !PT ;  /* 0x00000067080a7212 */ /* 0x000fe400078e3cff */
[----:B-1----:R-:W-:Y:S01]  /*b100*/  LOP3.LUT R44, R101, 0x380, RZ, 0xc0, !PT ;  /* 0x00000380652c7812 */ /* 0x002fe200078ec0ff */
[----:B------:R1:W-:Y:S01]  /*b110*/  STSM.16.M88.4 [R94], R4 ;  /* 0x000000045e007844 */ /* 0x0003e20000000200 */
[----:B------:R-:W-:Y:S02]  /*b120*/  LOP3.LUT R26, R12, R31, RZ, 0x3c, !PT ;  /* 0x0000001f0c1a7212 */ /* 0x000fe400078e3cff */
[----:B------:R-:W-:Y:S02]  /*b130*/  LOP3.LUT R8, R20, R105, RZ, 0x3c, !PT ;  /* 0x0000006914087212 */ /* 0x000fe400078e3cff */
[----:B------:R-:W-:Y:S02]  /*b140*/  LOP3.LUT R31, R88, 0x380, RZ, 0xc0, !PT ;  /* 0x00000380581f7812 */ /* 0x000fe400078ec0ff */
[----:B------:R-:W-:-:S02]  /*b150*/  SHF.R.U64 R44, R44, 0x3, RZ ;  /* 0x000000032c2c7819 */ /* 0x000fc400000012ff */
[----:B------:R-:W-:Y:S02]  /*b160*/  MOV R30, R8 ;  /* 0x00000008001e7202 */ /* 0x000fe40000000f00 */
[----:B------:R-:W-:Y:S02]  /*b170*/  SHF.R.U64 R31, R31, 0x3, RZ ;  /* 0x000000031f1f7819 */ /* 0x000fe400000012ff */
[----:B------:R-:W-:Y:S02]  /*b180*/  F2FP.F16.F32.PACK_AB R9, R35, R34 ;  /* 0x000000222309723e */ /* 0x000fe400000000ff */
[----:B------:R-:W2:Y:S01]  /*b190*/  LDC.64 R34, c[0x0][0xc00] ;  /* 0x00030000ff227b82 */ /* 0x000ea20000000a00 */
[----:B------:R-:W-:Y:S02]  /*b1a0*/  LOP3.LUT R12, R44, R101, RZ, 0x3c, !PT ;  /* 0x000000652c0c7212 */ /* 0x000fe400078e3cff */
[----:B------:R-:W-:Y:S02]  /*b1b0*/  LOP3.LUT R20, R31, R88, RZ, 0x3c, !PT ;  /* 0x000000581f147212 */ /* 0x000fe400078e3cff */
[----:B------:R-:W-:-:S02]  /*b1c0*/  MOV R31, R10 ;  /* 0x0000000a001f7202 */ /* 0x000fc40000000f00 */
[----:B------:R-:W-:Y:S02]  /*b1d0*/  MOV R92, R26 ;  /* 0x0000001a005c7202 */ /* 0x000fe40000000f00 */
[----:B------:R-:W-:Y:S02]  /*b1e0*/  F2FP.F16.F32.PACK_AB R8, R89, R90 ;  /* 0x0000005a5908723e */ /* 0x000fe400000000ff */
[----:B------:R-:W-:Y:S02]  /*b1f0*/  F2FP.F16.F32.PACK_AB R10, R37, R36 ;  /* 0x00000024250a723e */ /* 0x000fe400000000ff */
[----:B------:R-:W-:Y:S02]  /*b200*/  F2FP.F16.F32.PACK_AB R11, R39, R38 ;  /* 0x00000026270b723e */ /* 0x000fe400000000ff */
[----:B------:R-:W-:Y:S02]  /*b210*/  MOV R91, R24 ;  /* 0x00000018005b7202 */ /* 0x000fe40000000f00 */
[----:B------:R-:W-:Y:S01]  /*b220*/  MOV R88, R14 ;  /* 0x0000000e00587202 */ /* 0x000fe20000000f00 */
[----:B------:R-:W-:Y:S01]  /*b230*/  STSM.16.M88.4 [R92], R8 ;  /* 0x000000085c007844 */ /* 0x000fe20000000200 */
[----:B------:R-:W-:-:S02]  /*b240*/  MOV R44, R12 ;  /* 0x0000000c002c7202 */ /* 0x000fc40000000f00 */
[----:B-1----:R-:W-:Y:S02]  /*b250*/  F2FP.F16.F32.PACK_AB R4, R41, R40 ;  /* 0x000000282904723e */ /* 0x002fe400000000ff */
[----:B------:R-:W-:Y:S02]  /*b260*/  F2FP.F16.F32.PACK_AB R5, R43, R42 ;  /* 0x0000002a2b05723e */ /* 0x000fe400000000ff */
[----:B------:R-:W-:Y:S02]  /*b270*/  F2FP.F16.F32.PACK_AB R6, R32, R33 ;  /* 0x000000212006723e */ /* 0x000fe400000000ff */
[----:B------:R-:W-:Y:S02]  /*b280*/  F2FP.F16.F32.PACK_AB R7, R28, R29 ;  /* 0x0000001d1c07723e */ /* 0x000fe400000000ff */
[----:B------:R-:W-:Y:S02]  /*b290*/  F2FP.F16.F32.PACK_AB R12, R49, R48 ;  /* 0x00000030310c723e */ /* 0x000fe400000000ff */
[----:B------:R-:W-:Y:S01]  /*b2a0*/  F2FP.F16.F32.PACK_AB R13, R51, R50 ;  /* 0x00000032330d723e */ /* 0x000fe200000000ff */
[----:B------:R1:W-:Y:S01]  /*b2b0*/  STSM.16.M88.4 [R91], R4 ;  /* 0x000000045b007844 */ /* 0x0003e20000000200 */
[----:B------:R-:W-:-:S02]  /*b2c0*/  F2FP.F16.F32.PACK_AB R14, R53, R52 ;  /* 0x00000034350e723e */ /* 0x000fc400000000ff */
[----:B------:R-:W-:Y:S02]  /*b2d0*/  F2FP.F16.F32.PACK_AB R15, R55, R54 ;  /* 0x00000036370f723e */ /* 0x000fe400000000ff */
[----:B------:R-:W-:Y:S02]  /*b2e0*/  F2FP.F16.F32.PACK_AB R24, R57, R56 ;  /* 0x000000383918723e */ /* 0x000fe400000000ff */
[----:B------:R-:W-:Y:S01]  /*b2f0*/  F2FP.F16.F32.PACK_AB R25, R59, R58 ;  /* 0x0000003a3b19723e */ /* 0x000fe200000000ff */
[----:B------:R-:W-:Y:S01]  /*b300*/  STSM.16.M88.4 [R88], R12 ;  /* 0x0000000c58007844 */ /* 0x000fe20000000200 */
[----:B------:R-:W-:Y:S02]  /*b310*/  F2FP.F16.F32.PACK_AB R26, R61, R60 ;  /* 0x0000003c3d1a723e */ /* 0x000fe400000000ff */
[----:B------:R-:W-:Y:S02]  /*b320*/  F2FP.F16.F32.PACK_AB R27, R63, R62 ;  /* 0x0000003e3f1b723e */ /* 0x000fe400000000ff */
[----:B------:R-:W-:Y:S01]  /*b330*/  MOV R21, R20 ;  /* 0x0000001400157202 */ /* 0x000fe20000000f00 */
[----:B------:R-:W-:Y:S01]  /*b340*/  IMAD.MOV.U32 R20, RZ, RZ, RZ ;  /* 0x000000ffff147224 */ /* 0x000fe200078e00ff */
[----:B------:R-:W-:Y:S01]  /*b350*/  ISETP.NE.U32.AND P2, PT, RZ, UR4, PT ;  /* 0x00000004ff007c0c */ /* 0x000fe2000bf45070 */
[----:B------:R3:W-:Y:S01]  /*b360*/  STSM.16.M88.4 [R44], R24 ;  /* 0x000000182c007844 */ /* 0x0007e20000000200 */
[----:B--2---:R-:W-:Y:S01]  /*b370*/  ISETP.NE.U32.AND P0, PT, R34, RZ, PT ;  /* 0x000000ff2200720c */ /* 0x004fe20003f05070 */
[C---:B-1----:R-:W-:Y:S01]  /*b380*/  IMAD.SHL.U32 R5, R185.reuse, 0x4, RZ ;  /* 0x00000004b9057824 */ /* 0x042fe200078e00ff */
[----:B------:R-:W-:Y:S01]  /*b390*/  SHF.L.U64.HI R10, R185, 0x2, R189 ;  /* 0x00000002b90a7819 */ /* 0x000fe200000102bd */
[----:B------:R1:W-:Y:S01]  /*b3a0*/  STSM.16.M88.4 [R31], R64 ;  /* 0x000000401f007844 */ /* 0x0003e20000000200 */
[----:B------:R-:W-:-:S02]  /*b3b0*/  ISETP.NE.AND.EX P2, PT, RZ, UR5, PT, P2 ;  /* 0x00000005ff007c0c */ /* 0x000fc4000bf45320 */
[----:B------:R-:W-:Y:S01]  /*b3c0*/  ISETP.NE.AND.EX P0, PT, R35, RZ, PT, P0 ;  /* 0x000000ff2300720c */ /* 0x000fe20003f05300 */
[----:B------:R1:W-:Y:S01]  /*b3d0*/  STSM.16.M88.4 [R30], R72 ;  /* 0x000000481e007844 */ /* 0x0003e20000000200 */
[----:B------:R-:W-:-:S03]  /*b3e0*/  IADD3 R6, P1, R5, R34, RZ ;  /* 0x0000002205067210 */ /* 0x000fc60007f3e0ff */
[----:B------:R1:W-:Y:S02]  /*b3f0*/  STSM.16.M88.4 [R21], R80 ;  /* 0x0000005015007844 */ /* 0x0003e40000000200 */
[----:B------:R-:W-:Y:S01]  /*b400*/  IMAD.X R7, R10, 0x1, R35, P1 ;  /* 0x000000010a077824 */ /* 0x000fe200008e0623 */
[----:B------:R-:W-:Y:S03]  /*b410*/  BAR.SYNC.DEFER_BLOCKING 0x1, 0x100 ;  /* 0x0044000000007b1d */ /* 0x000fe60000010000 */
[----:B------:R-:W-:-:S03]  /*b420*/  @P2 IADD3 R4, P3, R5, UR4, RZ ;  /* 0x0000000405042c10 */ /* 0x000fc6000ff7e0ff */
[----:B------:R-:W-:Y:S01]  /*b430*/  ULDC UR4, c[0x0][0xa88] ;  /* 0x0002a20000047ab9 */ /* 0x000fe20000000800 */
[----:B------:R-:W-:Y:S01]  /*b440*/  @P2 IADD3.X R5, R10, UR5, RZ, P3, !PT ;  /* 0x000000050a052c10 */ /* 0x000fe20009ffe4ff */
[----:B------:R-:W-:Y:S01]  /*b450*/  IMAD.U32 R9, RZ, RZ, UR4 ;  /* 0x00000004ff097e24 */ /* 0x000fe2000f8e00ff */
[----:B---3--:R-:W2:Y:S01]  /*b460*/  LDC R44, c[0x0][0xbe8] ;  /* 0x0002fa00ff2c7b82 */ /* 0x008ea20000000800 */
[----:B------:R1:W5:Y:S04]  /*b470*/  @P0 LDG.E R20, desc[UR56][R6.64] ;  /* 0x0000003806140981 */ /* 0x000368000c1e1900 */
[----:B------:R1:W5:Y:S01]  /*b480*/  @P2 LDG.E R9, desc[UR56][R4.64] ;  /* 0x0000003804092981 */ /* 0x000362000c1e1900 */
[----:B--2---:R-:W-:-:S13]  /*b490*/  ISETP.NE.AND P1, PT, R44, 0x1, PT ;  /* 0x000000012c00780c */ /* 0x004fda0003f25270 */
[----:B------:R-:W2:Y:S08]  /*b4a0*/  @P1 LDC R8, c[0x0][0xbec] ;  /* 0x0002fb00ff081b82 */ /* 0x000eb00000000800 */
[----:B------:R-:W3:Y:S01]  /*b4b0*/  @P1 LDC R11, c[0x0][0xbf0] ;  /* 0x0002fc00ff0b1b82 */ /* 0x000ee20000000800 */
[----:B-1----:R-:W-:Y:S05]  /*b4c0*/  @P2 BRA `(.L_x_2479) ;  /* 0x0000000000102947 */ /* 0x002fea0003800000 */
[----:B------:R-:W-:Y:S05]  /*b4d0*/  @!P0 BRA `(.L_x_2479) ;  /* 0x00000000000c8947 */ /* 0x000fea0003800000 */
[----:B------:R-:W4:Y:S04]  /*b4e0*/  LDG.E R4, desc[UR56][R6.64] ;  /* 0x0000003806047981 */ /* 0x000f28000c1e1900 */
[----:B-----5:R-:W4:Y:S02]  /*b4f0*/  LDG.E R9, desc[UR56][R6.64+0x4] ;  /* 0x0000043806097981 */ /* 0x020f24000c1e1900 */
[----:B----4-:R-:W-:-:S07]  /*b500*/  IMAD.IADD R9, R9, 0x1, -R4 ;  /* 0x0000000109097824 */ /* 0x010fce00078e0a04 */
.L_x_2479:
[----:B------:R-:W-:Y:S01]  /*b510*/  SHF.R.S32.HI R52, RZ, 0x1f, R188 ;  /* 0x0000001fff347819 */ /* 0x000fe200000114bc */
[----:B------:R-:W-:Y:S01]  /*b520*/  IMAD.IADD R15, R184, 0x1, R18 ;  /* 0x00000001b80f7824 */ /* 0x000fe200078e0212 */
[----:B------:R-:W-:Y:S01]  /*b530*/  ULDC.64 UR4, c[0x0][0xb90] ;  /* 0x0002e40000047ab9 */ /* 0x000fe20000000a00 */
[----:B-----5:R-:W-:Y:S01]  /*b540*/  SHF.R.S32.HI R21, RZ, 0x1f, R20 ;  /* 0x0000001fff157819 */ /* 0x020fe20000011414 */
[----:B------:R-:W-:Y:S01]  /*b550*/  IMAD.IADD R24, R194, 0x1, R18 ;  /* 0x00000001c2187824 */ /* 0x000fe200078e0212 */
[----:B------:R-:W-:Y:S01]  /*b560*/  SEL R189, R189, RZ, !P0 ;  /* 0x000000ffbdbd7207 */ /* 0x000fe20004000000 */
[----:B------:R-:W-:Y:S01]  /*b570*/  IMAD R5, R52, UR4, RZ ;  /* 0x0000000434057c24 */ /* 0x000fe2000f8e02ff */
[----:B------:R-:W-:Y:S01]  /*b580*/  SEL R185, R185, RZ, !P0 ;  /* 0x000000ffb9b97207 */ /* 0x000fe20004000000 */
[----:B--2---:R-:W-:Y:S01]  /*b590*/  @P1 IMAD.HI.U32 R6, R15, R8, RZ ;  /* 0x000000080f061227 */ /* 0x004fe200078e00ff */
[----:B------:R-:W1:Y:S03]  /*b5a0*/  @P1 LDC R55, c[0x0][0xbec] ;  /* 0x0002fb00ff371b82 */ /* 0x000e660000000800 */
[----:B------:R-:W-:Y:S01]  /*b5b0*/  IMAD.MOV.U32 R7, RZ, RZ, R15 ;  /* 0x000000ffff077224 */ /* 0x000fe200078e000f */
[----:B---3--:R-:W-:Y:S01]  /*b5c0*/  @P1 SHF.R.U32.HI R7, RZ, R11, R6 ;  /* 0x0000000bff071219 */ /* 0x008fe20000011606 */
[----:B------:R-:W-:-:S02]  /*b5d0*/  IMAD R13, R188, UR5, R5 ;  /* 0x00000005bc0d7c24 */ /* 0x000fc4000f8e0205 */
[----:B------:R-:W-:Y:S01]  /*b5e0*/  IMAD.WIDE.U32 R4, R188, UR4, R20 ;  /* 0x00000004bc047c25 */ /* 0x000fe2000f8e0014 */
[----:B------:R-:W-:-:S03]  /*b5f0*/  ULDC.64 UR4, c[0x0][0xb98] ;  /* 0x0002e60000047ab9 */ /* 0x000fc60000000a00 */
[----:B------:R-:W-:Y:S02]  /*b600*/  IMAD R11, R190, 0x40, R22 ;  /* 0x00000040be0b7824 */ /* 0x000fe400078e0216 */
[----:B------:R-:W-:Y:S02]  /*b610*/  IMAD.IADD R5, R5, 0x1, R13 ;  /* 0x0000000105057824 */ /* 0x000fe400078e020d */
[----:B------:R-:W-:Y:S02]  /*b620*/  IMAD.MOV R13, RZ, RZ, -R7 ;  /* 0x000000ffff0d7224 */ /* 0x000fe400078e0a07 */
[----:B------:R-:W-:-:S04]  /*b630*/  IMAD.WIDE R16, R11, 0x2, R16 ;  /* 0x000000020b107825 */ /* 0x000fc800078e0210 */
        /* <DEDUP_REMOVED lines=21> */
[----:B------:R-:W-:Y:S01]  /*b790*/  SHF.R.U64 R8, R8, 0x3, RZ ;  /* 0x0000000308087819 */ /* 0x000fe200000012ff */
[----:B------:R-:W-:Y:S01]  /*b7a0*/  VIADD R6, R24, 0x8 ;  /* 0x0000000818067836 */ /* 0x000fe20000000000 */
[----:B------:R-:W-:Y:S01]  /*b7b0*/  LEA R10, P4, R4, UR4, 0x2 ;  /* 0x00000004040a7c11 */ /* 0x000fe2000f8810ff */
[----:B------:R-:W-:Y:S01]  /*b7c0*/  IMAD.IADD R11, R5, 0x1, R13 ;  /* 0x00000001050b7824 */ /* 0x000fe200078e020d */
[----:B------:R-:W-:Y:S01]  /*b7d0*/  LOP3.LUT R8, R8, R7, RZ, 0x3c, !PT ;  /* 0x0000000708087212 */ /* 0x000fe200078e3cff */
[----:B------:R-:W-:Y:S01]  /*b7e0*/  IMAD.X R9, RZ, RZ, R17, P3 ;  /* 0x000000ffff097224 */ /* 0x000fe200018e0611 */
[----:B------:R-:W-:Y:S01]  /*b7f0*/  IADD3 R7, P2, R16, 0x3000, RZ ;  /* 0x0000300010077810 */ /* 0x000fe20007f5e0ff */
[----:B------:R-:W-:Y:S01]  /*b800*/  SHFL.IDX PT, R48, R10, RZ, 0x1c1f ;  /* 0x001c1fff0a307589 */ /* 0x000fe200000e0000 */
[----:B------:R-:W-:Y:S01]  /*b810*/  LEA.HI.X R14, R4, UR5, R11, 0x2, P4 ;  /* 0x00000005040e7c11 */ /* 0x000fe2000a0f140b */
[----:B------:R-:W-:Y:S01]  /*b820*/  ULDC.64 UR4, c[0x0][0xaa0] ;  /* 0x0002a80000047ab9 */ /* 0x000fe20000000a00 */
[----:B------:R-:W-:Y:S01]  /*b830*/  LOP3.LUT R5, R7, 0x380, RZ, 0xc0, !PT ;  /* 0x0000038007057812 */ /* 0x000fe200078ec0ff */
[----:B------:R-:W-:Y:S01]  /*b840*/  SHFL.IDX PT, R50, R10, 0x1, 0x1c1f ;  /* 0x003c1f000a327f89 */ /* 0x000fe200000e0000 */
[----:B------:R-:W-:-:S02]  /*b850*/  IADD3.X R13, RZ, R17, RZ, P0, !PT ;  /* 0x00000011ff0d7210 */ /* 0x000fc400007fe4ff */
[----:B------:R-:W-:Y:S01]  /*b860*/  LOP3.LUT P0, RZ, R192, 0x3, RZ, 0xc0, !PT ;  /* 0x00000003c0ff7812 */ /* 0x000fe2000780c0ff */
[----:B------:R-:W2:Y:S01]  /*b870*/  SHFL.IDX PT, R49, R14, RZ, 0x1c1f ;  /* 0x001c1fff0e317589 */ /* 0x000ea200000e0000 */
[----:B------:R-:W-:Y:S01]  /*b880*/  SHF.R.U64 R4, R5, 0x3, RZ ;  /* 0x0000000305047819 */ /* 0x000fe200000012ff */
[----:B------:R-:W-:Y:S01]  /*b890*/  IMAD.X R5, RZ, RZ, R17, P2 ;  /* 0x000000ffff057224 */ /* 0x000fe200010e0611 */
[-C--:B------:R-:W-:Y:S01]  /*b8a0*/  ISETP.GE.OR P2, PT, R24, R53.reuse, P0 ;  /* 0x000000351800720c */ /* 0x080fe20000746670 */
[----:B------:R-:W3:Y:S01]  /*b8b0*/  SHFL.IDX PT, R51, R14, 0x1, 0x1c1f ;  /* 0x003c1f000e337f89 */ /* 0x000ee200000e0000 */
[----:B------:R-:W-:Y:S02]  /*b8c0*/  ISETP.GE.OR P0, PT, R6, R53, P0 ;  /* 0x000000350600720c */ /* 0x000fe40000706670 */
[C---:B------:R-:W-:Y:S02]  /*b8d0*/  IADD3 R33, P4, R16.reuse, 0x6000, RZ ;  /* 0x0000600010217810 */ /* 0x040fe40007f9e0ff */
[----:B------:R-:W-:-:S02]  /*b8e0*/  LOP3.LUT R11, R16, 0x380, RZ, 0xc0, !PT ;  /* 0x00000380100b7812 */ /* 0x000fc400078ec0ff */
[----:B------:R-:W-:Y:S02]  /*b8f0*/  LOP3.LUT R32, R33, 0x380, RZ, 0xc0, !PT ;  /* 0x0000038021207812 */ /* 0x000fe400078ec0ff */
[----:B------:R-:W-:Y:S02]  /*b900*/  SHF.R.U64 R11, R11, 0x3, RZ ;  /* 0x000000030b0b7819 */ /* 0x000fe400000012ff */
[----:B------:R-:W-:Y:S02]  /*b910*/  LOP3.LUT R4, R4, R7, RZ, 0x3c, !PT ;  /* 0x0000000704047212 */ /* 0x000fe400078e3cff */
[----:B------:R-:W-:Y:S02]  /*b920*/  IADD3 R7, P3, R16, 0x7000, RZ ;  /* 0x0000700010077810 */ /* 0x000fe40007f7e0ff */
[----:B------:R-:W-:Y:S02]  /*b930*/  SHF.R.U64 R40, R40, 0x3, RZ ;  /* 0x0000000328287819 */ /* 0x000fe400000012ff */
[----:B------:R-:W-:Y:S01]  /*b940*/  SHF.R.U64 R36, R36, 0x3, RZ ;  /* 0x0000000324247819 */ /* 0x000fe200000012ff */
[----:B------:R-:W-:Y:S01]  /*b950*/  IMAD R21, R21, UR4, RZ ;  /* 0x0000000415157c24 */ /* 0x000fe2000f8e02ff */
[----:B------:R-:W-:Y:S01]  /*b960*/  SHF.R.U64 R32, R32, 0x3, RZ ;  /* 0x0000000320207819 */ /* 0x000fe200000012ff */
[----:B--2---:R-:W-:Y:S01]  /*b970*/  @!P2 ST.E desc[UR56][R48.64], R2 ;  /* 0x000000023000a985 */ /* 0x004fe2000c101938 */
[----:B------:R-:W-:Y:S01]  /*b980*/  LOP3.LUT R16, R11, R16, RZ, 0x3c, !PT ;  /* 0x000000100b107212 */ /* 0x000fe200078e3cff */
[--C-:B------:R-:W-:Y:S01]  /*b990*/  IMAD.X R29, RZ, RZ, R17.reuse, P3 ;  /* 0x000000ffff1d7224 */ /* 0x100fe200018e0611 */
[----:B------:R-:W-:Y:S01]  /*b9a0*/  LOP3.LUT R40, R40, R41, RZ, 0x3c, !PT ;  /* 0x0000002928287212 */ /* 0x000fe200078e3cff */
[----:B---3--:R2:W-:Y:S01]  /*b9b0*/  @!P0 ST.E desc[UR56][R50.64], R0 ;  /* 0x0000000032008985 */ /* 0x0085e2000c101938 */
[----:B------:R-:W-:Y:S01]  /*b9c0*/  LOP3.LUT R36, R36, R37, RZ, 0x3c, !PT ;  /* 0x0000002524247212 */ /* 0x000fe200078e3cff */
[--C-:B------:R-:W-:Y:S01]  /*b9d0*/  IMAD.X R41, RZ, RZ, R17.reuse, P6 ;  /* 0x000000ffff297224 */ /* 0x100fe200030e0611 */
[----:B------:R-:W-:Y:S01]  /*b9e0*/  LOP3.LUT R32, R32, R33, RZ, 0x3c, !PT ;  /* 0x0000002120207212 */ /* 0x000fe200078e3cff */
[--C-:B------:R-:W-:Y:S01]  /*b9f0*/  IMAD.X R37, RZ, RZ, R17.reuse, P5 ;  /* 0x000000ffff257224 */ /* 0x100fe200028e0611 */
[----:B------:R3:W5:Y:S01]  /*ba00*/  LD.E.128 R24, desc[UR56][R16.64] ;  /* 0x0000003810187980 */ /* 0x000762000c101d00 */
[----:B------:R-:W-:Y:S01]  /*ba10*/  IMAD.X R33, RZ, RZ, R17, P4 ;  /* 0x000000ffff217224 */ /* 0x000fe200020e0611 */
[----:B------:R-:W-:Y:S01]  /*ba20*/  LOP3.LUT R12, R15, 0x380, RZ, 0xc0, !PT ;  /* 0x000003800f0c7812 */ /* 0x000fe200078ec0ff */
[----:B------:R-:W-:Y:S01]  /*ba30*/  IMAD R21, R20, UR5, R21 ;  /* 0x0000000514157c24 */ /* 0x000fe2000f8e0215 */
[----:B------:R-:W-:Y:S01]  /*ba40*/  LOP3.LUT R6, R7, 0x380, RZ, 0xc0, !PT ;  /* 0x0000038007067812 */ /* 0x000fe200078ec0ff */
[----:B------:R-:W5:Y:S01]  /*ba50*/  LD.E.128 R8, desc[UR56][R8.64] ;  /* 0x0000003808087980 */ /* 0x000f62000c101d00 */
[----:B------:R-:W-:Y:S01]  /*ba60*/  SHF.R.U64 R12, R12, 0x3, RZ ;  /* 0x000000030c0c7819 */ /* 0x000fe200000012ff */
[----:B--2---:R-:W2:Y:S01]  /*ba70*/  @P1 LDC R51, c[0x0][0xbf0] ;  /* 0x0002fc00ff331b82 */ /* 0x004ea20000000800 */
[----:B------:R-:W-:Y:S01]  /*ba80*/  SHF.R.U64 R6, R6, 0x3, RZ ;  /* 0x0000000306067819 */ /* 0x000fe200000012ff */
[----:B------:R-:W5:Y:S01]  /*ba90*/  LD.E.128 R40, desc[UR56][R40.64] ;  /* 0x0000003828287980 */ /* 0x000f62000c101d00 */
[----:B---3--:R-:W-:Y:S01]  /*baa0*/  IMAD.WIDE.U32 R16, R20, UR4, RZ ;  /* 0x0000000414107c25 */ /* 0x008fe2000f8e00ff */
[----:B------:R-:W-:Y:S01]  /*bab0*/  ULDC.64 UR4, c[0x0][0xae8] ;  /* 0x0002ba0000047ab9 */ /* 0x000fe20000000a00 */
[----:B------:R-:W-:Y:S01]  /*bac0*/  LOP3.LUT R12, R12, R15, RZ, 0x3c, !PT ;  /* 0x0000000f0c0c7212 */ /* 0x000fe200078e3cff */
[----:B------:R-:W5:Y:S01]  /*bad0*/  LD.E.128 R36, desc[UR56][R36.64] ;  /* 0x0000003824247980 */ /* 0x000f62000c101d00 */
[----:B------:R-:W-:Y:S01]  /*bae0*/  IMAD.IADD R17, R17, 0x1, R21 ;  /* 0x0000000111117824 */ /* 0x000fe200078e0215 */
[----:B------:R-:W-:Y:S01]  /*baf0*/  LOP3.LUT R28, R6, R7, RZ, 0x3c, !PT ;  /* 0x00000007061c7212 */ /* 0x000fe200078e3cff */
[----:B------:R-:W-:Y:S01]  /*bb00*/  IMAD R21, R187, 0x20, R190 ;  /* 0x00000020bb157824 */ /* 0x000fe200078e02be */
[----:B------:R-:W5:Y:S01]  /*bb10*/  LD.E.128 R4, desc[UR56][R4.64] ;  /* 0x0000003804047980 */ /* 0x000f62000c101d00 */
[----:B------:R-:W-:-:S02]  /*bb20*/  IMAD R49, R52, UR4, RZ ;  /* 0x0000000434317c24 */ /* 0x000fc4000f8e02ff */
[----:B------:R-:W-:Y:S01]  /*bb30*/  IMAD.IADD R20, R18, 0x1, R21 ;  /* 0x0000000112147824 */ /* 0x000fe200078e0215 */
[----:B------:R-:W5:Y:S01]  /*bb40*/  LD.E.128 R12, desc[UR56][R12.64] ;  /* 0x000000380c0c7980 */ /* 0x000f62000c101d00 */
[----:B------:R-:W-:Y:S02]  /*bb50*/  IMAD R49, R188, UR5, R49 ;  /* 0x00000005bc317c24 */ /* 0x000fe4000f8e0231 */
[----:B-1----:R-:W-:Y:S01]  /*bb60*/  @P1 IMAD.HI.U32 R0, R20, R55, RZ ;  /* 0x0000003714001227 */ /* 0x002fe200078e00ff */
[----:B------:R-:W5:Y:S03]  /*bb70*/  LD.E.128 R32, desc[UR56][R32.64] ;  /* 0x0000003820207980 */ /* 0x000f66000c101d00 */
[----:B------:R-:W-:Y:S01]  /*bb80*/  IMAD.WIDE.U32 R16, R188, UR4, R16 ;  /* 0x00000004bc107c25 */ /* 0x000fe2000f8e0010 */
[----:B------:R-:W-:Y:S01]  /*bb90*/  ULDC.64 UR4, c[0x0][0xaf0] ;  /* 0x0002bc0000047ab9 */ /* 0x000fe20000000a00 */
[----:B------:R-:W5:Y:S02]  /*bba0*/  LD.E.128 R28, desc[UR56][R28.64] ;  /* 0x000000381c1c7980 */ /* 0x000f64000c101d00 */
[----:B------:R-:W-:Y:S01]  /*bbb0*/  IMAD.MOV.U32 R21, RZ, RZ, R20 ;  /* 0x000000ffff157224 */ /* 0x000fe200078e0014 */
[----:B--2---:R-:W-:Y:S01]  /*bbc0*/  @P1 SHF.R.U32.HI R21, RZ, R51, R0 ;  /* 0x00000033ff151219 */ /* 0x004fe20000011600 */
[----:B------:R-:W-:Y:S01]  /*bbd0*/  IMAD.IADD R17, R17, 0x1, R49 ;  /* 0x0000000111117824 */ /* 0x000fe200078e0231 */
[----:B------:R-:W-:Y:S01]  /*bbe0*/  @!PT LDS RZ, [RZ] ;  /* 0x00000000fffff984 */ /* 0x000fe20000000800 */
[----:B------:R-:W-:Y:S01]  /*bbf0*/  @!PT LDS RZ, [RZ] ;  /* 0x00000000fffff984 */ /* 0x000fe20000000800 */
[----:B------:R-:W-:Y:S01]  /*bc00*/  @!PT LDS RZ, [RZ] ;  /* 0x00000000fffff984 */ /* 0x000fe20000000800 */
[----:B------:R-:W-:Y:S01]  /*bc10*/  @!PT LDS RZ, [RZ] ;  /* 0x00000000fffff984 */ /* 0x000fe20000000800 */
[----:B------:R1:W-:Y:S06]  /*bc20*/  MEMBAR.ALL.CTA ;  /* 0x0000000000007992 */ /* 0x0003ec0000008000 */
[----:B-1----:R-:W1:Y:S01]  /*bc30*/  FENCE.VIEW.ASYNC.S ;  /* 0x00000000000073c6 */ /* 0x002e620000000000 */
[----:B------:R-:W-:Y:S01]  /*bc40*/  IMAD R2, R189, UR4, RZ ;  /* 0x00000004bd027c24 */ /* 0x000fe2000f8e02ff */
[----:B------:R-:W-:Y:S01]  /*bc50*/  SHF.R.S32.HI R0, RZ, 0x1f, R21 ;  /* 0x0000001fff007819 */ /* 0x000fe20000011415 */
[----:B------:R-:W-:-:S04]  /*bc60*/  IMAD.WIDE.U32 R16, R185, UR4, R16 ;  /* 0x00000004b9107c25 */ /* 0x000fc8000f8e0010 */
        /* <DEDUP_REMOVED lines=15> */
[----:B------:R-:W-:Y:S01]  /*bd60*/  ISETP.GE.AND P2, PT, R44, R53, PT ;  /* 0x000000352c00720c */ /* 0x000fe20003f46270 */
[----:B------:R-:W-:Y:S02]  /*bd70*/  ULDC.64 UR4, c[0x0][0xa80] ;  /* 0x0002a00000047ab9 */ /* 0x000fe40000000a00 */
[----:B0-----:R-:W-:Y:S01]  /*bd80*/  VIADD R3, R3, 0x34820 ;  /* 0x0003482003037836 */ /* 0x001fe20000000000 */
[----:B------:R-:W-:Y:S01]  /*bd90*/  LEA R18, P3, R16, UR4, 0x1 ;  /* 0x0000000410127c11 */ /* 0x000fe2000f8608ff */
[----:B------:R-:W-:Y:S01]  /*bda0*/  IMAD.IADD R17, R17, 0x1, R21 ;  /* 0x0000000111117824 */ /* 0x000fe200078e0215 */
[----:B------:R-:W-:Y:S02]  /*bdb0*/  IADD3 R0, R44, 0x20, RZ ;  /* 0x000000202c007810 */ /* 0x000fe40007ffe0ff */
[----:B------:R-:W-:Y:S02]  /*bdc0*/  PRMT R3, RZ, 0x654, R3 ;  /* 0x00000654ff037816 */ /* 0x000fe40000000003 */
[----:B------:R-:W-:-:S02]  /*bdd0*/  LEA.HI.X R20, R16, UR5, R17, 0x1, P3 ;  /* 0x0000000510147c11 */ /* 0x000fc400098f0c11 */
[-C--:B------:R-:W-:Y:S01]  /*bde0*/  ISETP.GE.AND P0, PT, R0, R53.reuse, PT ;  /* 0x000000350000720c */ /* 0x080fe20003f06270 */
[----:B------:R-:W-:Y:S01]  /*bdf0*/  VIADD R0, R44, 0x40 ;  /* 0x000000402c007836 */ /* 0x000fe20000000000 */
[----:B-1----:R0:W-:Y:S01]  /*be00*/  SYNCS.ARRIVE.TRANS64.RED.A1T0 RZ, [R3+URZ], RZ ;  /* 0x000000ff03ff79a7 */ /* 0x0021e2000810043f */
[----:B------:R1:W2:Y:S01]  /*be10*/  SHFL.IDX PT, R17, R20, RZ, 0x181f ;  /* 0x00181fff14117589 */ /* 0x0002a200000e0000 */
[----:B------:R-:W-:Y:S02]  /*be20*/  BSSY B1, `(.L_x_2480) ;  /* 0x000000d000017945 */ /* 0x000fe40003800000 */
[----:B------:R-:W-:Y:S01]  /*be30*/  ISETP.GE.AND P1, PT, R0, R53, PT ;  /* 0x000000350000720c */ /* 0x000fe20003f26270 */
[----:B0-----:R1:W0:Y:S01]  /*be40*/  SHFL.IDX PT, R3, R18, RZ, 0x181f ;  /* 0x00181fff12037589 */ /* 0x00122200000e0000 */
[----:B------:R-:W-:Y:S11]  /*be50*/  @P2 BRA `(.L_x_2481) ;  /* 0x0000000000242947 */ /* 0x000ff60003800000 */
[----:B------:R-:W-:Y:S02]  /*be60*/  ULDC UR4, c[0x0][0xac8] ;  /* 0x0002b20000047ab9 */ /* 0x000fe40000000800 */
[----:B------:R-:W-:Y:S02]  /*be70*/  ISETP.GE.AND P2, PT, R22, UR4, PT ;  /* 0x0000000416007c0c */ /* 0x000fe4000bf46270 */
[----:B------:R-:W-:-:S11]  /*be80*/  ISETP.GE.AND P3, PT, R186, UR4, PT ;  /* 0x00000004ba007c0c */ /* 0x000fd6000bf66270 */
[-C--:B0-----:R-:W-:Y:S02]  /*be90*/  @!P2 LEA R2, P4, R22, R3.reuse, 0x1 ;  /* 0x000000031602a211 */ /* 0x081fe400078808ff */
[----:B------:R-:W-:Y:S02]  /*bea0*/  @!P3 LEA R16, P5, R186, R3, 0x1 ;  /* 0x00000003ba10b211 */ /* 0x000fe400078a08ff */
[-C--:B--2---:R-:W-:Y:S02]  /*beb0*/  @!P2 LEA.HI.X R3, R22, R17.reuse, R197, 0x1, P4 ;  /* 0x000000111603a211 */ /* 0x084fe400020f0cc5 */
[----:B------:R-:W-:-:S03]  /*bec0*/  @!P3 LEA.HI.X R17, R186, R17, R196, 0x1, P5 ;  /* 0x00000011ba11b211 */ /* 0x000fc600028f0cc4 */
[----:B-----5:R3:W-:Y:S04]  /*bed0*/  @!P2 ST.E.128 desc[UR56][R2.64], R24 ;  /* 0x000000180200a985 */ /* 0x0207e8000c101d38 */
[----:B------:R3:W-:Y:S02]  /*bee0*/  @!P3 ST.E.128 desc[UR56][R16.64], R40 ;  /* 0x000000281000b985 */ /* 0x0007e4000c101d38 */
.L_x_2481:
[----:B------:R-:W-:Y:S05]  /*bef0*/  BSYNC B1 ;  /* 0x0000000000017941 */ /* 0x000fea0003800000 */
.L_x_2480:
[----:B--23--:R2:W3:Y:S01]  /*bf00*/  SHFL.IDX PT, R17, R20, 0x1, 0x181f ;  /* 0x00381f0014117f89 */ /* 0x00c4e200000e0000 */
[----:B------:R-:W-:Y:S03]  /*bf10*/  BSSY B1, `(.L_x_2482) ;  /* 0x000000c000017945 */ /* 0x000fe60003800000 */
[----:B0-----:R2:W0:Y:S01]  /*bf20*/  SHFL.IDX PT, R3, R18, 0x1, 0x181f ;  /* 0x00381f0012037f89 */ /* 0x00142200000e0000 */
[----:B------:R-:W-:Y:S05]  /*bf30*/  @P0 BRA `(.L_x_2483) ;  /* 0x0000000000240947 */ /* 0x000fea0003800000 */
[----:B------:R-:W-:Y:S02]  /*bf40*/  ULDC UR4, c[0x0][0xac8] ;  /* 0x0002b20000047ab9 */ /* 0x000fe40000000800 */
[----:B------:R-:W-:Y:S02]  /*bf50*/  ISETP.GE.AND P3, PT, R22, UR4, PT ;  /* 0x0000000416007c0c */ /* 0x000fe4000bf66270 */
[----:B------:R-:W-:-:S11]  /*bf60*/  ISETP.GE.AND P4, PT, R186, UR4, PT ;  /* 0x00000004ba007c0c */ /* 0x000fd6000bf86270 */
[-C--:B0-----:R-:W-:Y:S02]  /*bf70*/  @!P3 LEA R2, P0, R22, R3.reuse, 0x1 ;  /* 0x000000031602b211 */ /* 0x081fe400078008ff */
[----:B------:R-:W-:Y:S02]  /*bf80*/  @!P4 LEA R16, P2, R186, R3, 0x1 ;  /* 0x00000003ba10c211 */ /* 0x000fe400078408ff */
[-C--:B---3--:R-:W-:Y:S02]  /*bf90*/  @!P3 LEA.HI.X R3, R22, R17.reuse, R197, 0x1, P0 ;  /* 0x000000111603b211 */ /* 0x088fe400000f0cc5 */
[----:B------:R-:W-:-:S03]  /*bfa0*/  @!P4 LEA.HI.X R17, R186, R17, R196, 0x1, P2 ;  /* 0x00000011ba11c211 */ /* 0x000fc600010f0cc4 */
[----:B-----5:R4:W-:Y:S04]  /*bfb0*/  @!P3 ST.E.128 desc[UR56][R2.64], R12 ;  /* 0x0000000c0200b985 */ /* 0x0209e8000c101d38 */
[----:B------:R4:W-:Y:S02]  /*bfc0*/  @!P4 ST.E.128 desc[UR56][R16.64], R36 ;  /* 0x000000241000c985 */ /* 0x0009e4000c101d38 */
.L_x_2483:
[----:B------:R-:W-:Y:S05]  /*bfd0*/  BSYNC B1 ;  /* 0x0000000000017941 */ /* 0x000fea0003800000 */
.L_x_2482:
[----:B----45:R4:W1:Y:S01]  /*bfe0*/  SHFL.IDX PT, R13, R20, 0x2, 0x181f ;  /* 0x00581f00140d7f89 */ /* 0x03086200000e0000 */
        /* <DEDUP_REMOVED lines=8> */
[-C--:B-1----:R-:W-:Y:S02]  /*c070*/  @!P2 LEA.HI.X R3, R22, R13.reuse, R197, 0x1, P0 ;  /* 0x0000000d1603a211 */ /* 0x082fe400000f0cc5 */
[----:B------:R-:W-:-:S03]  /*c080*/  @!P3 LEA.HI.X R13, R186, R13, R196, 0x1, P1 ;  /* 0x0000000dba0db211 */ /* 0x000fc600008f0cc4 */
[----:B------:R0:W-:Y:S04]  /*c090*/  @!P2 ST.E.128 desc[UR56][R2.64], R8 ;  /* 0x000000080200a985 */ /* 0x0001e8000c101d38 */
[----:B------:R0:W-:Y:S02]  /*c0a0*/  @!P3 ST.E.128 desc[UR56][R12.64], R32 ;  /* 0x000000200c00b985 */ /* 0x0001e4000c101d38 */
.L_x_2485:
[----:B------:R-:W-:Y:S05]  /*c0b0*/  BSYNC B1 ;  /* 0x0000000000017941 */ /* 0x000fea0003800000 */
.L_x_2484:
[----:B------:R-:W-:Y:S01]  /*c0c0*/  VIADD R0, R44, 0x60 ;  /* 0x000000602c007836 */ /* 0x000fe20000000000 */
[----:B0-----:R0:W0:Y:S04]  /*c0d0*/  SHFL.IDX PT, R9, R20, 0x3, 0x181f ;  /* 0x00781f0014097f89 */ /* 0x00102800000e0000 */
[----:B------:R-:W-:Y:S01]  /*c0e0*/  ISETP.GE.AND P0, PT, R0, R53, PT ;  /* 0x000000350000720c */ /* 0x000fe20003f06270 */
[----:B------:R0:W0:-:S12]  /*c0f0*/  SHFL.IDX PT, R11, R18, 0x3, 0x181f ;  /* 0x00781f00120b7f89 */ /* 0x00001800000e0000 */
[----:B------:R-:W-:Y:S05]  /*c100*/  @P0 BRA `(.L_x_2486) ;  /* 0x0000000800d80947 */ /* 0x000fea0003800000 */
[----:B------:R-:W-:Y:S02]  /*c110*/  ULDC UR4, c[0x0][0xac8] ;  /* 0x0002b20000047ab9 */ /* 0x000fe40000000800 */
[----:B------:R-:W-:-:S13]  /*c120*/  ISETP.GE.AND P1, PT, R22, UR4, PT ;  /* 0x0000000416007c0c */ /* 0x000fda000bf26270 */
[----:B0-----:R-:W-:-:S04]  /*c130*/  @!P1 LEA R2, P0, R22, R11, 0x1 ;  /* 0x0000000b16029211 */ /* 0x001fc800078008ff */
[----:B------:R-:W-:Y:S02]  /*c140*/  @!P1 LEA.HI.X R3, R22, R9, R197, 0x1, P0 ;  /* 0x0000000916039211 */ /* 0x000fe400000f0cc5 */
[----:B------:R-:W-:-:S03]  /*c150*/  ISETP.GE.AND P0, PT, R186, UR4, PT ;  /* 0x00000004ba007c0c */ /* 0x000fc6000bf06270 */
[----:B------:R0:W-:Y:S10]  /*c160*/  @!P1 ST.E.128 desc[UR56][R2.64], R4 ;  /* 0x0000000402009985 */ /* 0x0001f4000c101d38 */
[----:B------:R-:W-:Y:S05]  /*c170*/  @P0 BRA `(.L_x_2486) ;  /* 0x0000000800bc0947 */ /* 0x000fea0003800000 */
[----:B0-----:R-:W-:-:S04]  /*c180*/  LEA R2, P0, R186, R11, 0x1 ;  /* 0x0000000bba027211 */ /* 0x001fc800078008ff */
[----:B------:R-:W-:-:S05]  /*c190*/  LEA.HI.X R3, R186, R9, R196, 0x1, P0 ;  /* 0x00000009ba037211 */ /* 0x000fca00000f0cc4 */
[----:B------:R0:W-:Y:S01]  /*c1a0*/  ST.E.128 desc[UR56][R2.64], R28 ;  /* 0x0000001c02007985 */ /* 0x0001e2000c101d38 */
[----:B------:R-:W-:Y:S05]  /*c1b0*/  BRA `(.L_x_2486) ;  /* 0x0000000800ac7947 */ /* 0x000fea0003800000 */
.L_x_2478:
[----:B------:R-:W2:Y:S01]  /*c1c0*/  LDC.64 R4, c[0x0][0xc00] ;  /* 0x00030000ff047b82 */ /* 0x000ea20000000a00 */
[----:B------:R-:W-:Y:S01]  /*c1d0*/  ULDC.64 UR4, c[0x0][0xc08] ;  /* 0x0003020000047ab9 */ /* 0x000fe20000000a00 */
[----:B------:R-:W-:-:S06]  /*c1e0*/  IMAD.MOV.U32 R6, RZ, RZ, RZ ;  /* 0x000000ffff067224 */ /* 0x000fcc00078e00ff */
[----:B0-----:R-:W0:Y:S01]  /*c1f0*/  LDC.64 R2, c[0x0][0xc00] ;  /* 0x00030000ff027b82 */ /* 0x001e220000000a00 */
[----:B------:R-:W-:-:S04]  /*c200*/  ISETP.NE.U32.AND P1, PT, RZ, UR4, PT ;  /* 0x00000004ff007c0c */ /* 0x000fc8000bf25070 */
[----:B------:R-:W-:-:S03]  /*c210*/  ISETP.NE.AND.EX P1, PT, RZ, UR5, PT, P1 ;  /* 0x00000005ff007c0c */ /* 0x000fc6000bf25310 */
[----:B------:R-:W3:Y:S01]  /*c220*/  LDC R17, c[0x0][0xbe8] ;  /* 0x0002fa00ff117b82 */ /* 0x000ee20000000800 */
[----:B--2---:R-:W-:-:S04]  /*c230*/  ISETP.NE.U32.AND P0, PT, R4, RZ, PT ;  /* 0x000000ff0400720c */ /* 0x004fc80003f05070 */
[----:B------:R-:W-:Y:S01]  /*c240*/  ISETP.NE.AND.EX P0, PT, R5, RZ, PT, P0 ;  /* 0x000000ff0500720c */ /* 0x000fe20003f05300 */
[----:B0-----:R-:W-:-:S04]  /*c250*/  IMAD.WIDE R4, R185, 0x4, R2 ;  /* 0x00000004b9047825 */ /* 0x001fc800078e0202 */
[----:B------:R-:W0:Y:S01]  /*c260*/  @P1 LDC.64 R2, c[0x0][0xc08] ;  /* 0x00030200ff021b82 */ /* 0x000e220000000a00 */
[----:B------:R-:W-:Y:S02]  /*c270*/  ULDC UR4, c[0x0][0xa88] ;  /* 0x0002a20000047ab9 */ /* 0x000fe40000000800 */
[----:B------:R-:W-:-:S05]  /*c280*/  IMAD.U32 R0, RZ, RZ, UR4 ;  /* 0x00000004ff007e24 */ /* 0x000fca000f8e00ff */
[----:B------:R2:W5:Y:S01]  /*c290*/  @P0 LDG.E R6, desc[UR56][R4.64] ;  /* 0x0000003804060981 */ /* 0x000562000c1e1900 */
[----:B0-----:R-:W-:-:S05]  /*c2a0*/  @P1 IMAD.WIDE R2, R185, 0x4, R2 ;  /* 0x00000004b9021825 */ /* 0x001fca00078e0202 */
[----:B------:R2:W5:Y:S01]  /*c2b0*/  @P1 LDG.E R0, desc[UR56][R2.64] ;  /* 0x0000003802001981 */ /* 0x000562000c1e1900 */
[----:B---3--:R-:W-:Y:S02]  /*c2c0*/  ISETP.NE.AND P2, PT, R17, 0x1, PT ;  /* 0x000000011100780c */ /* 0x008fe40003f45270 */
[----:B------:R-:W-:-:S11]  /*c2d0*/  ISETP.GE.AND P3, PT, R198, 0x80, PT ;  /* 0x00000080c600780c */ /* 0x000fd60003f66270 */
[----:B------:R-:W0:Y:S08]  /*c2e0*/  @P2 LDC R12, c[0x0][0xbec] ;  /* 0x0002fb00ff0c2b82 */ /* 0x000e300000000800 */
[----:B------:R-:W3:Y:S01]  /*c2f0*/  @P2 LDC R21, c[0x0][0xbf0] ;  /* 0x0002fc00ff152b82 */ /* 0x000ee20000000800 */
[----:B--2---:R-:W-:Y:S05]  /*c300*/  @P1 BRA `(.L_x_2487) ;  /* 0x0000000000101947 */ /* 0x004fea0003800000 */
[----:B------:R-:W-:Y:S05]  /*c310*/  @!P0 BRA `(.L_x_2487) ;  /* 0x00000000000c8947 */ /* 0x000fea0003800000 */
[----:B------:R-:W2:Y:S04]  /*c320*/  LDG.E R3, desc[UR56][R4.64] ;  /* 0x0000003804037981 */ /* 0x000ea8000c1e1900 */
[----:B-----5:R-:W2:Y:S02]  /*c330*/  LDG.E R0, desc[UR56][R4.64+0x4] ;  /* 0x0000043804007981 */ /* 0x020ea4000c1e1900 */
[----:B--2---:R-:W-:-:S07]  /*c340*/  IMAD.IADD R0, R0, 0x1, -R3 ;  /* 0x0000000100007824 */ /* 0x004fce00078e0a03 */
.L_x_2487:
[----:B------:R-:W-:Y:S01]  /*c350*/  BSSY B1, `(.L_x_2488) ;  /* 0x000002d000017945 */ /* 0x000fe20003800000 */
[----:B------:R-:W-:Y:S02]  /*c360*/  SHF.R.S32.HI R10, RZ, 0x1f, R188 ;  /* 0x0000001fff0a7819 */ /* 0x000fe400000114bc */
[----:B------:R-:W-:Y:S02]  /*c370*/  SEL R185, R185, RZ, !P0 ;  /* 0x000000ffb9b97207 */ /* 0x000fe40004000000 */
[----:B------:R-:W-:Y:S02]  /*c380*/  SEL R189, R189, RZ, !P0 ;  /* 0x000000ffbdbd7207 */ /* 0x000fe40004000000 */
[----:B-----5:R-:W-:Y:S01]  /*c390*/  SHF.R.S32.HI R11, RZ, 0x1f, R6 ;  /* 0x0000001fff0b7819 */ /* 0x020fe20000011406 */
[----:B------:R-:W-:Y:S06]  /*c3a0*/  @P3 BRA `(.L_x_2489) ;  /* 0x00000000009c3947 */ /* 0x000fec0003800000 */
[----:B------:R-:W2:Y:S01]  /*c3b0*/  S2R R3, SR_TID.X ;  /* 0x0000000000037919 */ /* 0x000ea20000002100 */
[----:B------:R-:W4:Y:S02]  /*c3c0*/  LDC R9, c[0x0][0xbe8] ;  /* 0x0002fa00ff097b82 */ /* 0x000f240000000800 */
[----:B----4-:R-:W-:Y:S01]  /*c3d0*/  IMAD R2, R0, R9, RZ ;  /* 0x0000000900027224 */ /* 0x010fe200078e02ff */
[----:B--2---:R-:W-:-:S04]  /*c3e0*/  IADD3 R8, R18, -0x80, R3 ;  /* 0xffffff8012087810 */ /* 0x004fc80007ffe003 */
[----:B------:R-:W-:-:S13]  /*c3f0*/  ISETP.GE.AND P0, PT, R8, R2, PT ;  /* 0x000000020800720c */ /* 0x000fda0003f06270 */
[----:B------:R-:W-:Y:S05]  /*c400*/  @P0 BRA `(.L_x_2489) ;  /* 0x0000000000840947 */ /* 0x000fea0003800000 */
[----:B------:R-:W-:Y:S01]  /*c410*/  ISETP.NE.AND P0, PT, R9, 0x1, PT ;  /* 0x000000010900780c */ /* 0x000fe20003f05270 */
[----:B------:R-:W-:Y:S01]  /*c420*/  ULDC.64 UR4, c[0x0][0xb90] ;  /* 0x0002e40000047ab9 */ /* 0x000fe20000000a00 */
[----:B------:R-:W-:Y:S02]  /*c430*/  IMAD.MOV.U32 R2, RZ, RZ, R6 ;  /* 0x000000ffff027224 */ /* 0x000fe400078e0006 */
[----:B------:R-:W-:Y:S02]  /*c440*/  IMAD R7, R10, UR4, RZ ;  /* 0x000000040a077c24 */ /* 0x000fe4000f8e02ff */
[----:B------:R-:W-:Y:S02]  /*c450*/  IMAD.MOV.U32 R3, RZ, RZ, R11 ;  /* 0x000000ffff037224 */ /* 0x000fe400078e000b */
[----:B------:R-:W-:Y:S02]  /*c460*/  IMAD.MOV.U32 R5, RZ, RZ, R8 ;  /* 0x000000ffff057224 */ /* 0x000fe400078e0008 */
[----:B------:R-:W-:-:S03]  /*c470*/  IMAD.WIDE.U32 R2, R188, UR4, R2 ;  /* 0x00000004bc027c25 */ /* 0x000fc6000f8e0002 */
[----:B------:R-:W2:Y:S01]  /*c480*/  @P0 LDC R13, c[0x0][0xbec] ;  /* 0x0002fb00ff0d0b82 */ /* 0x000ea20000000800 */
[----:B------:R-:W-:Y:S01]  /*c490*/  IMAD R7, R188, UR5, R7 ;  /* 0x00000005bc077c24 */ /* 0x000fe2000f8e0207 */
[----:B------:R-:W-:-:S03]  /*c4a0*/  ULDC.64 UR4, c[0x0][0xb98] ;  /* 0x0002e60000047ab9 */ /* 0x000fc60000000a00 */
[----:B------:R-:W-:-:S03]  /*c4b0*/  IMAD.IADD R3, R3, 0x1, R7 ;  /* 0x0000000103037824 */ /* 0x000fc600078e0207 */
[----:B------:R-:W4:Y:S01]  /*c4c0*/  @P0 LDC R15, c[0x0][0xbf0] ;  /* 0x0002fc00ff0f0b82 */ /* 0x000f220000000800 */
[----:B------:R-:W-:-:S04]  /*c4d0*/  IMAD.WIDE.U32 R2, R185, UR4, R2 ;  /* 0x00000004b9027c25 */ /* 0x000fc8000f8e0002 */
[----:B--2---:R-:W-:-:S05]  /*c4e0*/  @P0 IMAD.HI.U32 R4, R8, R13, RZ ;  /* 0x0000000d08040227 */ /* 0x004fca00078e00ff */
[----:B----4-:R-:W-:Y:S01]  /*c4f0*/  @P0 SHF.R.U32.HI R5, RZ, R15, R4 ;  /* 0x0000000fff050219 */ /* 0x010fe20000011604 */
[----:B------:R-:W-:-:S03]  /*c500*/  IMAD R4, R189, UR4, RZ ;  /* 0x00000004bd047c24 */ /* 0x000fc6000f8e02ff */
[----:B------:R-:W-:Y:S01]  /*c510*/  IADD3 R2, P0, R5, R2, RZ ;  /* 0x0000000205027210 */ /* 0x000fe20007f1e0ff */
[----:B------:R-:W-:-:S04]  /*c520*/  IMAD.MOV R7, RZ, RZ, -R5 ;  /* 0x000000ffff077224 */ /* 0x000fc800078e0a05 */
        /* <DEDUP_REMOVED lines=15> */
.L_x_2489:
[----:B------:R-:W-:Y:S05]  /*c620*/  BSYNC B1 ;  /* 0x0000000000017941 */ /* 0x000fea0003800000 */
.L_x_2488:
[----:B------:R-:W-:Y:S01]  /*c630*/  ULDC.64 UR4, c[0x0][0xaa0] ;  /* 0x0002a80000047ab9 */ /* 0x000fe20000000a00 */
[----:B------:R-:W-:Y:S01]  /*c640*/  IMAD R7, R187, 0x20, R190 ;  /* 0x00000020bb077824 */ /* 0x000fe200078e02be */
[----:B------:R-:W-:Y:S01]  /*c650*/  BSSY B1, `(.L_x_2490) ;  /* 0x0000037000017945 */ /* 0x000fe20003800000 */
[----:B--2---:R-:W-:-:S03]  /*c660*/  IMAD R3, R11, UR4, RZ ;  /* 0x000000040b037c24 */ /* 0x004fc6000f8e02ff */
[----:B------:R-:W-:Y:S01]  /*c670*/  IADD3 R9, R18, R7, RZ ;  /* 0x0000000712097210 */ /* 0x000fe20007ffe0ff */
[C---:B------:R-:W-:Y:S02]  /*c680*/  IMAD R5, R6.reuse, UR5, R3 ;  /* 0x0000000506057c24 */ /* 0x040fe4000f8e0203 */
[----:B------:R-:W-:Y:S01]  /*c690*/  IMAD.WIDE.U32 R2, R6, UR4, RZ ;  /* 0x0000000406027c25 */ /* 0x000fe2000f8e00ff */
[----:B------:R-:W-:-:S03]  /*c6a0*/  ULDC.64 UR4, c[0x0][0xae8] ;  /* 0x0002ba0000047ab9 */ /* 0x000fc60000000a00 */
[----:B------:R-:W-:Y:S02]  /*c6b0*/  IMAD.IADD R3, R3, 0x1, R5 ;  /* 0x0000000103037824 */ /* 0x000fe400078e0205 */
[----:B------:R-:W-:Y:S02]  /*c6c0*/  IMAD R7, R10, UR4, RZ ;  /* 0x000000040a077c24 */ /* 0x000fe4000f8e02ff */
[----:B0-----:R-:W-:-:S04]  /*c6d0*/  @P2 IMAD.HI.U32 R4, R9, R12, RZ ;  /* 0x0000000c09042227 */ /* 0x001fc800078e00ff */
[C---:B------:R-:W-:Y:S02]  /*c6e0*/  IMAD R7, R188.reuse, UR5, R7 ;  /* 0x00000005bc077c24 */ /* 0x040fe4000f8e0207 */
[----:B------:R-:W-:Y:S01]  /*c6f0*/  IMAD.WIDE.U32 R2, R188, UR4, R2 ;  /* 0x00000004bc027c25 */ /* 0x000fe2000f8e0002 */
[----:B------:R-:W-:-:S03]  /*c700*/  ULDC.64 UR4, c[0x0][0xaf0] ;  /* 0x0002bc0000047ab9 */ /* 0x000fc60000000a00 */
[----:B------:R-:W-:Y:S01]  /*c710*/  IMAD.MOV.U32 R5, RZ, RZ, R9 ;  /* 0x000000ffff057224 */ /* 0x000fe200078e0009 */
[----:B---3--:R-:W-:Y:S01]  /*c720*/  @P2 SHF.R.U32.HI R5, RZ, R21, R4 ;  /* 0x00000015ff052219 */ /* 0x008fe20000011604 */
        /* <DEDUP_REMOVED lines=22> */
[----:B------:R-:W-:Y:S01]  /*c890*/  IMAD.IADD R3, R3, 0x1, R5 ;  /* 0x0000000103037824 */ /* 0x000fe200078e0205 */
[----:B------:R-:W-:Y:S01]  /*c8a0*/  LEA R4, P3, R2, UR4, 0x1 ;  /* 0x0000000402047c11 */ /* 0x000fe2000f8608ff */
[----:B------:R-:W-:-:S03]  /*c8b0*/  VIADD R0, R18, 0x20 ;  /* 0x0000002012007836 */ /* 0x000fc60000000000 */
[----:B------:R-:W-:Y:S01]  /*c8c0*/  LEA.HI.X R5, R2, UR5, R3, 0x1, P3 ;  /* 0x0000000502057c11 */ /* 0x000fe200098f0c03 */
[----:B------:R0:W2:Y:S01]  /*c8d0*/  SHFL.IDX PT, R7, R4, RZ, 0x181f ;  /* 0x00181fff04077589 */ /* 0x0000a200000e0000 */
[-C--:B------:R-:W-:Y:S01]  /*c8e0*/  ISETP.GE.AND P1, PT, R0, R17.reuse, PT ;  /* 0x000000110000720c */ /* 0x080fe20003f26270 */
[----:B------:R-:W-:Y:S02]  /*c8f0*/  VIADD R0, R18, 0x40 ;  /* 0x0000004012007836 */ /* 0x000fe40000000000 */
[----:B------:R0:W3:Y:S03]  /*c900*/  SHFL.IDX PT, R3, R5, RZ, 0x181f ;  /* 0x00181fff05037589 */ /* 0x0000e600000e0000 */
[----:B------:R-:W-:Y:S01]  /*c910*/  ISETP.GE.AND P0, PT, R0, R17, PT ;  /* 0x000000110000720c */ /* 0x000fe20003f06270 */
[----:B------:R-:W-:-:S12]  /*c920*/  @P2 BRA `(.L_x_2491) ;  /* 0x0000000000242947 */ /* 0x000fd80003800000 */
[----:B------:R-:W-:Y:S02]  /*c930*/  ULDC UR4, c[0x0][0xac8] ;  /* 0x0002b20000047ab9 */ /* 0x000fe40000000800 */
[----:B------:R-:W-:Y:S02]  /*c940*/  ISETP.GE.AND P4, PT, R22, UR4, PT ;  /* 0x0000000416007c0c */ /* 0x000fe4000bf86270 */
[----:B------:R-:W-:-:S11]  /*c950*/  ISETP.GE.AND P5, PT, R186, UR4, PT ;  /* 0x00000004ba007c0c */ /* 0x000fd6000bfa6270 */
[-C--:B--2---:R-:W-:Y:S02]  /*c960*/  @!P4 LEA R6, P2, R22, R7.reuse, 0x1 ;  /* 0x000000071606c211 */ /* 0x084fe400078408ff */
[----:B------:R-:W-:Y:S02]  /*c970*/  @!P5 LEA R2, P3, R186, R7, 0x1 ;  /* 0x00000007ba02d211 */ /* 0x000fe400078608ff */
[-C--:B---3--:R-:W-:Y:S02]  /*c980*/  @!P4 LEA.HI.X R7, R22, R3.reuse, R197, 0x1, P2 ;  /* 0x000000031607c211 */ /* 0x088fe400010f0cc5 */
[----:B------:R-:W-:-:S03]  /*c990*/  @!P5 LEA.HI.X R3, R186, R3, R196, 0x1, P3 ;  /* 0x00000003ba03d211 */ /* 0x000fc600018f0cc4 */
[----:B------:R4:W-:Y:S04]  /*c9a0*/  @!P4 ST.E.128 desc[UR56][R6.64], RZ ;  /* 0x000000ff0600c985 */ /* 0x0009e8000c101d38 */
[----:B------:R4:W-:Y:S02]  /*c9b0*/  @!P5 ST.E.128 desc[UR56][R2.64], RZ ;  /* 0x000000ff0200d985 */ /* 0x0009e4000c101d38 */
.L_x_2491:
[----:B------:R-:W-:Y:S05]  /*c9c0*/  BSYNC B1 ;  /* 0x0000000000017941 */ /* 0x000fea0003800000 */
.L_x_2490:
[----:B---34-:R3:W4:Y:S01]  /*c9d0*/  SHFL.IDX PT, R3, R5, 0x1, 0x181f ;  /* 0x00381f0005037f89 */ /* 0x01872200000e0000 */
[----:B------:R-:W-:Y:S03]  /*c9e0*/  BSSY B1, `(.L_x_2492) ;  /* 0x000000c000017945 */ /* 0x000fe60003800000 */
[----:B--2---:R3:W2:Y:S01]  /*c9f0*/  SHFL.IDX PT, R7, R4, 0x1, 0x181f ;  /* 0x00381f0004077f89 */ /* 0x0046a200000e0000 */
[----:B------:R-:W-:Y:S05]  /*ca00*/  @P1 BRA `(.L_x_2493) ;  /* 0x0000000000241947 */ /* 0x000fea0003800000 */
[----:B------:R-:W-:Y:S02]  /*ca10*/  ULDC UR4, c[0x0][0xac8] ;  /* 0x0002b20000047ab9 */ /* 0x000fe40000000800 */
[----:B------:R-:W-:Y:S02]  /*ca20*/  ISETP.GE.AND P3, PT, R22, UR4, PT ;  /* 0x0000000416007c0c */ /* 0x000fe4000bf66270 */
[----:B------:R-:W-:-:S11]  /*ca30*/  ISETP.GE.AND P4, PT, R186, UR4, PT ;  /* 0x00000004ba007c0c */ /* 0x000fd6000bf86270 */
[-C--:B--2---:R-:W-:Y:S02]  /*ca40*/  @!P3 LEA R6, P1, R22, R7.reuse, 0x1 ;  /* 0x000000071606b211 */ /* 0x084fe400078208ff */
[----:B------:R-:W-:Y:S02]  /*ca50*/  @!P4 LEA R2, P2, R186, R7, 0x1 ;  /* 0x00000007ba02c211 */ /* 0x000fe400078408ff */
[-C--:B----4-:R-:W-:Y:S02]  /*ca60*/  @!P3 LEA.HI.X R7, R22, R3.reuse, R197, 0x1, P1 ;  /* 0x000000031607b211 */ /* 0x090fe400008f0cc5 */
[----:B------:R-:W-:-:S03]  /*ca70*/  @!P4 LEA.HI.X R3, R186, R3, R196, 0x1, P2 ;  /* 0x00000003ba03c211 */ /* 0x000fc600010f0cc4 */
[----:B------:R2:W-:Y:S04]  /*ca80*/  @!P3 ST.E.128 desc[UR56][R6.64], RZ ;  /* 0x000000ff0600b985 */ /* 0x0005e8000c101d38 */
[----:B------:R2:W-:Y:S02]  /*ca90*/  @!P4 ST.E.128 desc[UR56][R2.64], RZ ;  /* 0x000000ff0200c985 */ /* 0x0005e4000c101d38 */
.L_x_2493:
[----:B------:R-:W-:Y:S05]  /*caa0*/  BSYNC B1 ;  /* 0x0000000000017941 */ /* 0x000fea0003800000 */
.L_x_2492:
[----:B--2-4-:R2:W4:Y:S01]  /*cab0*/  SHFL.IDX PT, R3, R5, 0x2, 0x181f ;  /* 0x00581f0005037f89 */ /* 0x01452200000e0000 */
[----:B------:R-:W-:Y:S03]  /*cac0*/  BSSY B1, `(.L_x_2494) ;  /* 0x000000c000017945 */ /* 0x000fe60003800000 */
[----:B------:R2:W0:Y:S01]  /*cad0*/  SHFL.IDX PT, R7, R4, 0x2, 0x181f ;  /* 0x00581f0004077f89 */ /* 0x00042200000e0000 */
[----:B------:R-:W-:Y:S05]  /*cae0*/  @P0 BRA `(.L_x_2495) ;  /* 0x0000000000240947 */ /* 0x000fea0003800000 */
[----:B------:R-:W-:Y:S02]  /*caf0*/  ULDC UR4, c[0x0][0xac8] ;  /* 0x0002b20000047ab9 */ /* 0x000fe40000000800 */
[----:B------:R-:W-:Y:S02]  /*cb00*/  ISETP.GE.AND P2, PT, R22, UR4, PT ;  /* 0x0000000416007c0c */ /* 0x000fe4000bf46270 */
[----:B------:R-:W-:-:S11]  /*cb10*/  ISETP.GE.AND P3, PT, R186, UR4, PT ;  /* 0x00000004ba007c0c */ /* 0x000fd6000bf66270 */
[-C--:B0-----:R-:W-:Y:S02]  /*cb20*/  @!P2 LEA R6, P0, R22, R7.reuse, 0x1 ;  /* 0x000000071606a211 */ /* 0x081fe400078008ff */
[----:B------:R-:W-:Y:S02]  /*cb30*/  @!P3 LEA R2, P1, R186, R7, 0x1 ;  /* 0x00000007ba02b211 */ /* 0x000fe400078208ff */
[-C--:B----4-:R-:W-:Y:S02]  /*cb40*/  @!P2 LEA.HI.X R7, R22, R3.reuse, R197, 0x1, P0 ;  /* 0x000000031607a211 */ /* 0x090fe400000f0cc5 */
[----:B------:R-:W-:-:S03]  /*cb50*/  @!P3 LEA.HI.X R3, R186, R3, R196, 0x1, P1 ;  /* 0x00000003ba03b211 */ /* 0x000fc600008f0cc4 */
[----:B------:R0:W-:Y:S04]  /*cb60*/  @!P2 ST.E.128 desc[UR56][R6.64], RZ ;  /* 0x000000ff0600a985 */ /* 0x0001e8000c101d38 */
[----:B------:R0:W-:Y:S02]  /*cb70*/  @!P3 ST.E.128 desc[UR56][R2.64], RZ ;  /* 0x000000ff0200b985 */ /* 0x0001e4000c101d38 */
.L_x_2495:
[----:B------:R-:W-:Y:S05]  /*cb80*/  BSYNC B1 ;  /* 0x0000000000017941 */ /* 0x000fea0003800000 */
.L_x_2494:
[----:B------:R-:W-:Y:S01]  /*cb90*/  VIADD R0, R18, 0x60 ;  /* 0x0000006012007836 */ /* 0x000fe20000000000 */
[----:B0-23--:R-:W0:Y:S04]  /*cba0*/  SHFL.IDX PT, R5, R5, 0x3, 0x181f ;  /* 0x00781f0005057f89 */ /* 0x00de2800000e0000 */
[----:B------:R-:W-:Y:S01]  /*cbb0*/  ISETP.GE.AND P0, PT, R0, R17, PT ;  /* 0x000000110000720c */ /* 0x000fe20003f06270 */
[----:B----4-:R2:W3:-:S12]  /*cbc0*/  SHFL.IDX PT, R3, R4, 0x3, 0x181f ;  /* 0x00781f0004037f89 */ /* 0x0104d800000e0000 */
[----:B--2---:R-:W-:Y:S05]  /*cbd0*/  @P0 BRA `(.L_x_2486) ;  /* 0x0000000000240947 */ /* 0x004fea0003800000 */
[----:B------:R-:W-:Y:S02]  /*cbe0*/  ULDC UR4, c[0x0][0xac8] ;  /* 0x0002b20000047ab9 */ /* 0x000fe40000000800 */
[----:B------:R-:W-:Y:S02]  /*cbf0*/  ISETP.GE.AND P2, PT, R22, UR4, PT ;  /* 0x0000000416007c0c */ /* 0x000fe4000bf46270 */
[----:B------:R-:W-:-:S11]  /*cc00*/  ISETP.GE.AND P3, PT, R186, UR4, PT ;  /* 0x00000004ba007c0c */ /* 0x000fd6000bf66270 */
[-C--:B---3--:R-:W-:Y:S02]  /*cc10*/  @!P2 LEA R6, P0, R22, R3.reuse, 0x1 ;  /* 0x000000031606a211 */ /* 0x088fe400078008ff */
[----:B------:R-:W-:Y:S02]  /*cc20*/  @!P3 LEA R2, P1, R186, R3, 0x1 ;  /* 0x00000003ba02b211 */ /* 0x000fe400078208ff */
[-C--:B0-----:R-:W-:Y:S02]  /*cc30*/  @!P2 LEA.HI.X R7, R22, R5.reuse, R197, 0x1, P0 ;  /* 0x000000051607a211 */ /* 0x081fe400000f0cc5 */
[----:B------:R-:W-:-:S03]  /*cc40*/  @!P3 LEA.HI.X R3, R186, R5, R196, 0x1, P1 ;  /* 0x00000005ba03b211 */ /* 0x000fc600008f0cc4 */
[----:B------:R0:W-:Y:S04]  /*cc50*/  @!P2 ST.E.128 desc[UR56][R6.64], RZ ;  /* 0x000000ff0600a985 */ /* 0x0001e8000c101d38 */
[----:B------:R0:W-:Y:S02]  /*cc60*/  @!P3 ST.E.128 desc[UR56][R2.64], RZ ;  /* 0x000000ff0200b985 */ /* 0x0001e4000c101d38 */
.L_x_2486:
[----:B------:R-:W-:Y:S05]  /*cc70*/  BSYNC B0 ;  /* 0x0000000000007941 */ /* 0x000fea0003800000 */
.L_x_2477:
[----:B------:R-:W-:Y:S02]  /*cc80*/  ULDC UR4, c[0x0][0xc3c] ;  /* 0x00030f0000047ab9 */ /* 0x000fe40000000800 */
[----:B-1----:R-:W-:-:S13]  /*cc90*/  ISETP.GE.AND P0, PT, R47, UR4, PT ;  /* 0x000000042f007c0c */ /* 0x002fda000bf06270 */
[----:B------:R-:W-:Y:S05]  /*cca0*/  @!P0 BRA `(.L_x_2496) ;  /* 0xffffff4000408947 */ /* 0x000fea000383ffff */
[----:B------:R-:W-:Y:S05]  /*ccb0*/  EXIT ;  /* 0x000000000000794d */ /* 0x000fea0003800000 */
.L_x_2441:
[----:B------:R-:W-:-:S08]  /*ccc0*/  NOP ;  /* 0x0000000000007918 */ /* 0x000fd00000000000 */
[----:B0-----:R-:W0:-:S00]  /*ccd0*/  USETMAXREG.DEALLOC.CTAPOOL 0x18 ;  /* 0x00000018000079c8 */ /* 0x001e0000080e0500 */
[----:B0-----:R-:W-:Y:S01]  /*cce0*/  LOP3.LUT R0, R0, 0x3, RZ, 0xc0, !PT ;  /* 0x0000000300007812 */ /* 0x001fe200078ec0ff */
[----:B------:R-:W-:-:S05]  /*ccf0*/  IMAD.MOV.U32 R5, RZ, RZ, RZ ;  /* 0x000000ffff057224 */ /* 0x000fca00078e00ff */
[----:B------:R-:W0:Y:S02]  /*cd00*/  SHFL.IDX PT, R0, R0, RZ, 0x1f ;  /* 0x00001fff00007589 */ /* 0x000e2400000e0000 */
[----:B0-----:R-:W-:-:S04]  /*cd10*/  ISETP.NE.AND P0, PT, R0, RZ, PT ;  /* 0x000000ff0000720c */ /* 0x001fc80003f05270 */
[----:B------:R-:W-:-:S05]  /*cd20*/  P2R R0, PR, RZ, 0x1 ;  /* 0x00000001ff007803 */ /* 0x000fca0000000000 */
[----:B------:R0:W-:Y:S04]  /*cd30*/  STL [R1+0x50], R0 ;  /* 0x0000500001007387 */ /* 0x0001e80000100800 */
        /* <DEDUP_REMOVED lines=8> */
.L_x_2497:
[----:B0-----:R-:W0:Y:S01]  /*cdc0*/  S2R R0, SR_TID.X ;  /* 0x0000000000007919 */ /* 0x001e220000002100 */
[----:B------:R-:W-:Y:S01]  /*cdd0*/  ULDC UR4, c[0x0][0xc3c] ;  /* 0x00030f0000047ab9 */ /* 0x000fe20000000800 */
[----:B------:R-:W1:Y:S01]  /*cde0*/  S2UR UR6, SR_CTAID.X ;  /* 0x00000000000679c3 */ /* 0x000e620000002500 */
        /* <DEDUP_REMOVED lines=8> */
[----:B------:R-:W-:Y:S01]  /*ce70*/  UMOV UR4, URZ ;  /* 0x0000003f00047c82 */ /* 0x000fe20008000000 */
[C---:B------:R-:W-:Y:S02]  /*ce80*/  ISETP.GE.U32.AND P2, PT, R0.reuse, 0x2, PT ;  /* 0x000000020000780c */ /* 0x040fe40003f46070 */
[C---:B------:R-:W-:Y:S02]  /*ce90*/  ISETP.GE.U32.AND P3, PT, R0.reuse, 0x4, PT ;  /* 0x000000040000780c */ /* 0x040fe40003f66070 */
[C---:B------:R-:W-:Y:S02]  /*cea0*/  ISETP.GE.U32.AND P4, PT, R0.reuse, 0x8, PT ;  /* 0x000000080000780c */ /* 0x040fe40003f86070 */
[----:B------:R-:W-:Y:S02]  /*ceb0*/  ISETP.GE.U32.AND P5, PT, R0, 0x10, PT ;  /* 0x000000100000780c */ /* 0x000fe40003fa6070 */
[----:B------:R-:W-:Y:S01]  /*cec0*/  MOV R16, RZ ;  /* 0x000000ff00107202 */ /* 0x000fe20000000f00 */
[----:B--2---:R-:W0:Y:S02]  /*ced0*/  SHFL.UP PT, R4, R5, 0x1, RZ ;  /* 0x0420000005047989 */ /* 0x004e2400000e00ff */
        /* <DEDUP_REMOVED lines=16> */
[----:B------:R-:W-:Y:S01]  /*cfe0*/  IMAD.MOV.U32 R7, RZ, RZ, R6 ;  /* 0x000000ffff077224 */ /* 0x000fe200078e0006 */
[----:B-1----:R-:W-:-:S13]  /*cff0*/  ISETP.GT.AND P6, PT, R6, UR6, PT ;  /* 0x0000000606007c0c */ /* 0x002fda000bfc4270 */
[----:B------:R-:W-:Y:S05]  /*d000*/  @P6 BRA `(.L_x_2499) ;  /* 0x00000000009c6947 */ /* 0x000fea0003800000 */
[----:B------:R-:W0:Y:S01]  /*d010*/  LDC R4, c[0x0][0xc3c] ;  /* 0x00030f00ff047b82 */ /* 0x000e220000000800 */
[----:B------:R-:W-:Y:S01]  /*d020*/  IMAD.MOV.U32 R6, RZ, RZ, R7 ;  /* 0x000000ffff067224 */ /* 0x000fe200078e0007 */
[----:B------:R-:W-:Y:S01]  /*d030*/  UMOV UR4, URZ ;  /* 0x0000003f00047c82 */ /* 0x000fe20008000000 */
[----:B------:R-:W-:Y:S01]  /*d040*/  ULDC UR7, c[0x0][0xc3c] ;  /* 0x00030f0000077ab9 */ /* 0x000fe20000000800 */
[----:B------:R-:W-:-:S05]  /*d050*/  ULDC UR5, c[0x0][0xc38] ;  /* 0x00030e0000057ab9 */ /* 0x000fca0000000800 */
.L_x_2503:
        /* <DEDUP_REMOVED lines=9> */
[----:B------:R-:W0:Y:S02]  /*d0f0*/  LDC.64 R2, c[0x0][0xc80] ;  /* 0x00032000ff027b82 */ /* 0x000e240000000a00 */
[----:B0-----:R-:W-:-:S05]  /*d100*/  IMAD.WIDE R2, R7, 0x4, R2 ;  /* 0x0000000407027825 */ /* 0x001fca00078e0202 */
[----:B------:R0:W5:Y:S02]  /*d110*/  LDG.E R5, desc[UR56][R2.64] ;  /* 0x0000003802057981 */ /* 0x000164000c1e1900 */
.L_x_2502:
[----:B------:R-:W-:Y:S05]  /*d120*/  BSYNC B0 ;  /* 0x0000000000007941 */ /* 0x000fea0003800000 */
.L_x_2501:
        /* <DEDUP_REMOVED lines=21> */
.L_x_2499:
[----:B------:R-:W-:-:S04]  /*d280*/  IMAD.IADD R7, R6, 0x1, -R7 ;  /* 0x0000000106077824 */ /* 0x000fc800078e0a07 */
        /* <DEDUP_REMOVED lines=19> */
.L_x_2504:
[----:B-1----:R-:W-:Y:S01]  /*d3c0*/  IADD3 R2, RZ, -R3, RZ ;  /* 0x80000003ff027210 */ /* 0x002fe20007ffe0ff */
[----:B---3--:R-:W-:Y:S01]  /*d3d0*/  IMAD R16, R16, UR5, R7 ;  /* 0x0000000510107c24 */ /* 0x008fe2000f8e0207 */
[----:B--2---:R-:W-:-:S03]  /*d3e0*/  IABS R4, R8 ;  /* 0x0000000800047213 */ /* 0x004fc60000000000 */
        /* <DEDUP_REMOVED lines=46> */
[----:B------:R-:W-:-:S05]  /*d6d0*/  @P0 VIADD R3, R3, 0x1 ;  /* 0x0000000103030836 */ /* 0x000fca0000000000 */
[----:B------:R-:W-:Y:S02]  /*d6e0*/  @!P2 IADD3 R3, -R3, RZ, RZ ;  /* 0x000000ff0303a210 */ /* 0x000fe40007ffe1ff */
[----:B------:R-:W-:Y:S01]  /*d6f0*/  @!P1 LOP3.LUT R3, RZ, R10, RZ, 0x33, !PT ;  /* 0x0000000aff039212 */ /* 0x000fe200078e33ff */
[----:B------:R-:W-:-:S03]  /*d700*/  IMAD.MOV R10, RZ, RZ, -R10 ;  /* 0x000000ffff0a7224 */ /* 0x000fc600078e0a0a */
[----:B------:R-:W-:Y:S01]  /*d710*/  LOP3.LUT R2, RZ, R3, RZ, 0x33, !PT ;  /* 0x00000003ff027212 */ /* 0x000fe200078e33ff */
[----:B------:R-:W-:-:S04]  /*d720*/  IMAD R18, R3, R10, R4 ;  /* 0x0000000a03127224 */ /* 0x000fc800078e0204 */
[----:B------:R-:W-:Y:S01]  /*d730*/  IMAD.IADD R17, R5, 0x1, R2 ;  /* 0x0000000105117824 */ /* 0x000fe200078e0202 */
[----:B------:R-:W-:Y:S06]  /*d740*/  BRA `(.L_x_2505) ;  /* 0x00000000000c7947 */ /* 0x000fec0003800000 */
.L_x_2500:
[----:B------:R-:W-:Y:S02]  /*d750*/  IMAD.MOV.U32 R17, RZ, RZ, RZ ;  /* 0x000000ffff117224 */ /* 0x000fe400078e00ff */
[----:B------:R-:W-:Y:S02]  /*d760*/  IMAD.U32 R16, RZ, RZ, UR6 ;  /* 0x00000006ff107e24 */ /* 0x000fe4000f8e00ff */
[----:B------:R-:W-:-:S07]  /*d770*/  IMAD.MOV.U32 R18, RZ, RZ, RZ ;  /* 0x000000ffff127224 */ /* 0x000fce00078e00ff */
.L_x_2505:
[----:B------:R-:W-:-:S13]  /*d780*/  ISETP.NE.AND P0, PT, R0, RZ, PT ;  /* 0x000000ff0000720c */ /* 0x000fda0003f05270 */
[----:B------:R-:W1:Y:S01]  /*d790*/  @!P0 S2R R3, SR_CgaCtaId ;  /* 0x0000000000038919 */ /* 0x000e620000008800 */
[----:B------:R-:W-:-:S04]  /*d7a0*/  @!P0 MOV R0, 0x400 ;  /* 0x0000040000008802 */ /* 0x000fc80000000f00 */
[----:B-1----:R-:W-:-:S05]  /*d7b0*/  @!P0 LEA R0, R3, R0, 0x18 ;  /* 0x0000000003008211 */ /* 0x002fca00078ec0ff */
[----:B------:R1:W-:Y:S01]  /*d7c0*/  @!P0 STS.128 [R0+0x348d0], R16 ;  /* 0x0348d01000008388 */ /* 0x0003e20000000c00 */
[----:B------:R-:W-:Y:S06]  /*d7d0*/  BAR.ARV 0x5, 0x180 ;  /* 0x0146000000007b1d */ /* 0x000fec0000002000 */
.L_x_2498:
[----:B01----:R-:W-:Y:S01]  /*d7e0*/  IMAD.MOV.U32 R0, RZ, RZ, 0x1 ;  /* 0x00000001ff007424 */ /* 0x003fe200078e00ff */
[----:B------:R0:W-:Y:S01]  /*d7f0*/  STL [R1+0x48], RZ ;  /* 0x000048ff01007387 */ /* 0x0001e20000100800 */
[----:B------:R-:W-:Y:S02]  /*d800*/  ULDC UR4, c[0x0][0xc3c] ;  /* 0x00030f0000047ab9 */ /* 0x000fe40000000800 */
[----:B--2---:R-:W-:Y:S01]  /*d810*/  ISETP.GE.AND P0, PT, R19, UR4, PT ;  /* 0x0000000413007c0c */ /* 0x004fe2000bf06270 */
        /* <DEDUP_REMOVED lines=22> */
[----:B------:R-:W-:Y:S01]  /*d980*/  STL [R1+0x4], R4 ;  /* 0x0000040401007387 */ /* 0x000fe20000100800 */
[----:B------:R-:W-:-:S03]  /*d990*/  IMAD.MOV.U32 R2, RZ, RZ, 0x1 ;  /* 0x00000001ff027424 */ /* 0x000fc600078e00ff */
[----:B------:R-:W-:Y:S04]  /*d9a0*/  STL [R1+0x24], R3 ;  /* 0x0000240301007387 */ /* 0x000fe80000100800 */
[----:B------:R-:W-:Y:S04]  /*d9b0*/  STL [R1+0x8], RZ ;  /* 0x000008ff01007387 */ /* 0x000fe80000100800 */
[----:B------:R0:W-:Y:S04]  /*d9c0*/  STL [R1+0x14], R2 ;  /* 0x0000140201007387 */ /* 0x0001e80000100800 */
[----:B------:R1:W-:Y:S01]  /*d9d0*/  STL [R1+0x48], RZ ;  /* 0x000048ff01007387 */ /* 0x0003e20000100800 */
[----:B0-----:R-:W-:-:S02]  /*d9e0*/  LOP3.LUT R2, R0, 0x40, RZ, 0xfc, !PT ;  /* 0x0000004000027812 */ /* 0x001fc400078efcff */
[----:B-1----:R-:W-:-:S07]  /*d9f0*/  LOP3.LUT R0, R0, 0x80, RZ, 0xfc, !PT ;  /* 0x0000008000007812 */ /* 0x002fce00078efcff */
.L_x_2608:
[----:B0-----:R-:W0:Y:S02]  /*da00*/  LDC.64 R2, c[0x0][0xc88] ;  /* 0x00032200ff027b82 */ /* 0x001e240000000a00 */
[----:B0-----:R-:W-:-:S05]  /*da10*/  IMAD.WIDE R2, R19, 0x4, R2 ;  /* 0x0000000413027825 */ /* 0x001fca00078e0202 */
[----:B--2---:R-:W2:Y:S01]  /*da20*/  LDG.E R12, desc[UR56][R2.64] ;  /* 0x00000038020c7981 */ /* 0x004ea2000c1e1900 */
[----:B------:R-:W-:Y:S05]  /*da30*/  YIELD ;  /* 0x0000000000007946 */ /* 0x000fea0003800000 */
[----:B------:R-:W-:Y:S01]  /*da40*/  ULDC.64 UR4, c[0x0][0xa28] ;  /* 0x00028a0000047ab9 */ /* 0x000fe20000000a00 */
[----:B------:R-:W-:Y:S01]  /*da50*/  IMAD.MOV.U32 R0, RZ, RZ, RZ ;  /* 0x000000ffff007224 */ /* 0x000fe200078e00ff */
[----:B------:R-:W-:Y:S01]  /*da60*/  ISETP.NE.U32.AND P0, PT, RZ, UR4, PT ;  /* 0x00000004ff007c0c */ /* 0x000fe2000bf05070 */
[----:B------:R-:W-:Y:S01]  /*da70*/  IMAD.MOV.U32 R6, RZ, RZ, RZ ;  /* 0x000000ffff067224 */ /* 0x000fe200078e00ff */
[----:B------:R-:W-:Y:S01]  /*da80*/  ULDC.64 UR8, c[0x0][0xa18] ;  /* 0x0002860000087ab9 */ /* 0x000fe20000000a00 */
[----:B------:R-:W-:Y:S01]  /*da90*/  ULDC.64 UR6, c[0x0][0xa08] ;  /* 0x0002820000067ab9 */ /* 0x000fe20000000a00 */
[----:B------:R-:W-:-:S02]  /*daa0*/  ISETP.NE.AND.EX P0, PT, RZ, UR5, PT, P0 ;  /* 0x00000005ff007c0c */ /* 0x000fc4000bf05300 */
        /* <DEDUP_REMOVED lines=10> */
[----:B------:R-:W-:Y:S02]  /*db50*/  ISETP.NE.AND.EX P1, PT, RZ, UR5, PT, P1 ;  /* 0x00000005ff007c0c */ /* 0x000fe4000bf25310 */
[----:B------:R-:W-:Y:S01]  /*db60*/  ISETP.NE.U32.AND P2, PT, RZ, UR8, PT ;  /* 0x00000008ff007c0c */ /* 0x000fe2000bf45070 */
[----:B------:R-:W-:Y:S01]  /*db70*/  STL [R1], R11 ;  /* 0x0000000b01007387 */ /* 0x000fe20000100800 */
[----:B------:R-:W-:Y:S02]  /*db80*/  ISETP.NE.U32.AND P0, PT, RZ, UR6, PT ;  /* 0x00000006ff007c0c */ /* 0x000fe4000bf05070 */
[----:B------:R-:W-:Y:S01]  /*db90*/  ISETP.NE.AND.EX P2, PT, RZ, UR9, PT, P2 ;  /* 0x00000009ff007c0c */ /* 0x000fe2000bf45320 */
[----:B------:R-:W-:Y:S01]  /*dba0*/  STL [R1+0xc], R10 ;  /* 0x00000c0a01007387 */ /* 0x000fe20000100800 */
[----:B------:R-:W-:Y:S02]  /*dbb0*/  ISETP.NE.AND.EX P0, PT, RZ, UR7, PT, P0 ;  /* 0x00000007ff007c0c */ /* 0x000fe4000bf05300 */
[----:B-1----:R-:W-:-:S02]  /*dbc0*/  IADD3 R2, P3, R11, UR4, RZ ;  /* 0x000000040b027c10 */ /* 0x002fc4000ff7e0ff */
[C---:B0-----:R-:W-:Y:S02]  /*dbd0*/  IADD3 R4, P4, R11.reuse, UR6, RZ ;  /* 0x000000060b047c10 */ /* 0x041fe4000ff9e0ff */
[C---:B------:R-:W-:Y:S01]  /*dbe0*/  IADD3.X R3, R10.reuse, UR5, RZ, P3, !PT ;  /* 0x000000050a037c10 */ /* 0x040fe20009ffe4ff */
[----:B------:R-:W-:Y:S01]  /*dbf0*/  ULDC UR4, c[0x0][0x288] ;  /* 0x0000a20000047ab9 */ /* 0x000fe20000000800 */
[----:B----4-:R-:W-:Y:S02]  /*dc00*/  MOV R8, RZ ;  /* 0x000000ff00087202 */ /* 0x010fe40000000f00 */
[----:B------:R-:W-:Y:S01]  /*dc10*/  IADD3.X R5, R10, UR7, RZ, P4, !PT ;  /* 0x000000070a057c10 */ /* 0x000fe2000a7fe4ff */
        /* <DEDUP_REMOVED lines=18> */
[----:B------:R-:W0:Y:S04]  /*dd40*/  LDG.E R7, desc[UR56][R2.64] ;  /* 0x0000003802077981 */ /* 0x000e28000c1e1900 */
[----:B------:R-:W0:Y:S02]  /*dd50*/  LDG.E R2, desc[UR56][R2.64+0x4] ;  /* 0x0000043802027981 */ /* 0x000e24000c1e1900 */
[----:B0-----:R-:W-:-:S05]  /*dd60*/  IMAD.IADD R9, R2, 0x1, -R7 ;  /* 0x0000000102097824 */ /* 0x001fca00078e0a07 */
[----:B------:R1:W-:Y:S02]  /*dd70*/  STL [R1+0x34], R9 ;  /* 0x0000340901007387 */ /* 0x0003e40000100800 */
.L_x_2507:
[----:B------:R-:W-:Y:S01]  /*dd80*/  IMAD.MOV.U32 R2, RZ, RZ, R12 ;  /* 0x000000ffff027224 */ /* 0x000fe200078e000c */
[----:B------:R-:W-:Y:S01]  /*dd90*/  ULDC.64 UR4, c[0x0][0xa20] ;  /* 0x0002880000047ab9 */ /* 0x000fe20000000a00 */
[----:B-----5:R-:W-:Y:S01]  /*dda0*/  IMAD.IADD R3, R8, 0x1, R0 ;  /* 0x0000000108037824 */ /* 0x020fe200078e0200 */
[----:B------:R-:W-:Y:S02]  /*ddb0*/  ISETP.NE.U32.AND P1, PT, RZ, UR4, PT ;  /* 0x00000004ff007c0c */ /* 0x000fe4000bf25070 */
[----:B------:R2:W-:Y:S02]  /*ddc0*/  STL [R1+0x10], R2 ;  /* 0x0000100201007387 */ /* 0x0005e40000100800 */
[----:B------:R-:W-:Y:S02]  /*ddd0*/  ISETP.NE.AND.EX P1, PT, RZ, UR5, PT, P1 ;  /* 0x00000005ff007c0c */ /* 0x000fe4000bf25310 */
[----:B------:R2:W-:Y:S11]  /*dde0*/  STL [R1+0x18], R3 ;  /* 0x0000180301007387 */ /* 0x0005f60000100800 */
[----:B--2---:R-:W-:Y:S05]  /*ddf0*/  @!P1 BRA `(.L_x_2508) ;  /* 0x0000000000109947 */ /* 0x004fea0003800000 */
[----:B------:R-:W-:-:S04]  /*de00*/  IADD3 R6, P0, R11, UR4, RZ ;  /* 0x000000040b067c10 */ /* 0x000fc8000ff1e0ff */
[----:B------:R-:W-:-:S05]  /*de10*/  IADD3.X R7, R10, UR5, RZ, P0, !PT ;  /* 0x000000050a077c10 */ /* 0x000fca00087fe4ff */
[----:B------:R2:W5:Y:S01]  /*de20*/  LDG.E R6, desc[UR56][R6.64] ;  /* 0x0000003806067981 */ /* 0x000562000c1e1900 */
[----:B------:R-:W-:Y:S05]  /*de30*/  BRA `(.L_x_2509) ;  /* 0x0000000000107947 */ /* 0x000fea0003800000 */
.L_x_2508:
[----:B------:R-:W-:Y:S05]  /*de40*/  @!P0 BRA `(.L_x_2509) ;  /* 0x00000000000c8947 */ /* 0x000fea0003800000 */
[----:B------:R-:W2:Y:S04]  /*de50*/  LDG.E R6, desc[UR56][R4.64] ;  /* 0x0000003804067981 */ /* 0x000ea8000c1e1900 */
[----:B------:R-:W2:Y:S02]  /*de60*/  LDG.E R4, desc[UR56][R4.64+0x4] ;  /* 0x0000043804047981 */ /* 0x000ea4000c1e1900 */
[----:B--2---:R-:W-:-:S07]  /*de70*/  IMAD.IADD R6, R4, 0x1, -R6 ;  /* 0x0000000104067824 */ /* 0x004fce00078e0a06 */
.L_x_2509:
[----:B-----5:R-:W-:Y:S01]  /*de80*/  IMAD.IADD R6, R6, 0x1, -R0 ;  /* 0x0000000106067824 */ /* 0x020fe200078e0a00 */
[----:B------:R-:W-:Y:S01]  /*de90*/  BSSY B7, `(.L_x_2510) ;  /* 0x000043b000077945 */ /* 0x000fe20003800000 */
[----:B------:R-:W3:Y:S02]  /*dea0*/  LDC R0, c[0x0][0x448] ;  /* 0x00011200ff007b82 */ /* 0x000ee40000000800 */
[----:B---3--:R-:W-:Y:S01]  /*deb0*/  ISETP.NE.AND P0, PT, R0, 0x1, PT ;  /* 0x000000010000780c */ /* 0x008fe20003f05270 */
[----:B------:R-:W-:-:S04]  /*dec0*/  IMAD.SHL.U32 R0, R17, 0x80, RZ ;  /* 0x0000008011007824 */ /* 0x000fc800078e00ff */
[----:B------:R-:W-:-:S08]  /*ded0*/  VIADD R0, R0, 0x7f ;  /* 0x0000007f00007836 */ /* 0x000fd00000000000 */
[----:B------:R-:W3:Y:S08]  /*dee0*/  @P0 LDC R2, c[0x0][0x44c] ;  /* 0x00011300ff020b82 */ /* 0x000ef00000000800 */
[----:B------:R-:W4:Y:S01]  /*def0*/  @P0 LDC R3, c[0x0][0x450] ;  /* 0x00011400ff030b82 */ /* 0x000f220000000800 */
[----:B---3--:R-:W-:-:S05]  /*df00*/  @P0 IMAD.HI.U32 R2, R0, R2, RZ ;  /* 0x0000000200020227 */ /* 0x008fca00078e00ff */
[----:B----4-:R-:W-:Y:S02]  /*df10*/  @P0 SHF.R.U32.HI R0, RZ, R3, R2 ;  /* 0x00000003ff000219 */ /* 0x010fe40000011602 */
[C---:B------:R-:W-:Y:S01]  /*df20*/  IADD3 R2, R6.reuse, 0x80, -R9 ;  /* 0x0000008006027810 */ /* 0x040fe20007ffe809 */
[----:B------:R-:W-:-:S04]  /*df30*/  VIADD R6, R6, 0x7f ;  /* 0x0000007f06067836 */ /* 0x000fc80000000000 */
[----:B------:R-:W-:Y:S01]  /*df40*/  IMAD.IADD R0, R2, 0x1, R0 ;  /* 0x0000000102007824 */ /* 0x000fe200078e0200 */
[----:B------:R-:W-:-:S04]  /*df50*/  SHF.R.S32.HI R2, RZ, 0x1f, R6 ;  /* 0x0000001fff027819 */ /* 0x000fc80000011406 */
[----:B------:R-:W-:Y:S02]  /*df60*/  SHF.R.S32.HI R3, RZ, 0x1f, R0 ;  /* 0x0000001fff037819 */ /* 0x000fe40000011400 */
[----:B------:R-:W-:Y:S02]  /*df70*/  LEA.HI R2, R2, R6, RZ, 0x7 ;  /* 0x0000000602027211 */ /* 0x000fe400078f38ff */
[----:B------:R-:W-:Y:S02]  /*df80*/  LEA.HI R3, R3, R0, RZ, 0x7 ;  /* 0x0000000003037211 */ /* 0x000fe400078f38ff */
[----:B------:R-:W-:Y:S02]  /*df90*/  SHF.R.S32.HI R2, RZ, 0x7, R2 ;  /* 0x00000007ff027819 */ /* 0x000fe40000011402 */
[----:B------:R-:W-:-:S04]  /*dfa0*/  SHF.R.S32.HI R3, RZ, 0x7, R3 ;  /* 0x00000007ff037819 */ /* 0x000fc80000011403 */
[----:B------:R-:W-:-:S04]  /*dfb0*/  VIMNMX R4, R2, R3, PT ;  /* 0x0000000302047248 */ /* 0x000fc80003fe0100 */
[----:B------:R-:W-:Y:S01]  /*dfc0*/  ISETP.GT.AND P0, PT, R4, RZ, PT ;  /* 0x000000ff0400720c */ /* 0x000fe20003f04270 */
[----:B------:R3:W-:-:S12]  /*dfd0*/  STL [R1+0x2c], R4 ;  /* 0x00002c0401007387 */ /* 0x0007d80000100800 */
[----:B---3--:R-:W-:Y:S05]  /*dfe0*/  @P0 BRA `(.L_x_2511) ;  /* 0x0000000000440947 */ /* 0x008fea0003800000 */
[----:B------:R-:W3:Y:S02]  /*dff0*/  S2R R4, SR_TID.X ;  /* 0x0000000000047919 */ /* 0x000ee40000002100 */
[----:B---3--:R-:W-:-:S04]  /*e000*/  LOP3.LUT R4, R4, 0x7f, RZ, 0xc0, !PT ;  /* 0x0000007f04047812 */ /* 0x008fc800078ec0ff */
[----:B------:R-:W-:-:S13]  /*e010*/  ISETP.NE.AND P0, PT, R4, RZ, PT ;  /* 0x000000ff0400720c */ /* 0x000fda0003f05270 */
[----:B------:R-:W-:Y:S05]  /*e020*/  @P0 BRA `(.L_x_2512) ;  /* 0x0000004000840947 */ /* 0x000fea0003800000 */
[----:B------:R-:W3:Y:S01]  /*e030*/  S2R R3, SR_LANEID ;  /* 0x0000000000037919 */ /* 0x000ee20000000000 */
[----:B------:R-:W-:Y:S02]  /*e040*/  VOTEU.ANY UR4, UPT, PT ;  /* 0x0000000000047886 */ /* 0x000fe400038e0100 */
[----:B------:R-:W3:Y:S08]  /*e050*/  FLO.U32 R0, UR4 ;  /* 0x0000000400007d00 */ /* 0x000ef000080e0000 */
[----:B------:R-:W4:Y:S01]  /*e060*/  POPC R5, UR4 ;  /* 0x0000000400057d09 */ /* 0x000f220008000000 */
[----:B---3--:R-:W-:-:S02]  /*e070*/  ISETP.EQ.U32.AND P0, PT, R0, R3, PT ;  /* 0x000000030000720c */ /* 0x008fc40003f02070 */
[----:B------:R-:W4:Y:S11]  /*e080*/  LDC.64 R2, c[0x0][0xc60] ;  /* 0x00031800ff027b82 */ /* 0x000f360000000a00 */
[----:B----4-:R-:W3:Y:S01]  /*e090*/  @P0 ATOMG.E.ADD.STRONG.GPU PT, R3, desc[UR56][R2.64], R5 ;  /* 0x00000005020309a8 */ /* 0x010ee200081ee1f8 */
[----:B------:R-:W4:Y:S02]  /*e0a0*/  S2R R4, SR_LTMASK ;  /* 0x0000000000047919 */ /* 0x000f240000003900 */
[----:B----4-:R-:W-:-:S04]  /*e0b0*/  LOP3.LUT R4, R4, UR4, RZ, 0xc0, !PT ;  /* 0x0000000404047c12 */ /* 0x010fc8000f8ec0ff */
[----:B--2---:R-:W2:Y:S01]  /*e0c0*/  POPC R7, R4 ;  /* 0x0000000400077309 */ /* 0x004ea20000000000 */
[----:B---3--:R-:W2:Y:S02]  /*e0d0*/  SHFL.IDX PT, R0, R3, R0, 0x1f ;  /* 0x00001f0003007589 */ /* 0x008ea400000e0000 */
[----:B--2---:R-:W-:Y:S01]  /*e0e0*/  IADD3 R16, R0, UR36, R7 ;  /* 0x0000002400107c10 */ /* 0x004fe2000fffe007 */
[----:B------:R-:W-:Y:S06]  /*e0f0*/  BRA `(.L_x_2512) ;  /* 0x0000004000507947 */ /* 0x000fec0003800000 */
.L_x_2511:
[----:B------:R-:W3:Y:S01]  /*e100*/  LDL R0, [R1+0x4] ;  /* 0x0000040001007983 */ /* 0x000ee20000100800 */
        /* <DEDUP_REMOVED lines=13> */
[----:B--2---:R-:W-:-:S02]  /*e1e0*/  IMAD.U32 R7, RZ, RZ, UR9 ;  /* 0x00000009ff077e24 */ /* 0x004fc4000f8e00ff */
[----:B------:R-:W-:Y:S02]  /*e1f0*/  IMAD.U32 R11, RZ, RZ, UR5 ;  /* 0x00000005ff0b7e24 */ /* 0x000fe4000f8e00ff */
[----:B------:R-:W-:Y:S02]  /*e200*/  IMAD.MOV.U32 R8, RZ, RZ, 0x70 ;  /* 0x00000070ff087424 */ /* 0x000fe400078e00ff */
[----:B------:R-:W-:Y:S02]  /*e210*/  IMAD.MOV.U32 R12, RZ, RZ, 0x1 ;  /* 0x00000001ff0c7424 */ /* 0x000fe400078e00ff */
[----:B------:R-:W-:-:S07]  /*e220*/  IMAD.MOV.U32 R13, RZ, RZ, RZ ;  /* 0x000000ffff0d7224 */ /* 0x000fce00078e00ff */
[----:B------:R-:W-:-:S07]  /*e230*/  LEPC R20, `(.L_x_2514) ;  /* 0x000000001014794e */ /* 0x000fce0000000000 */
[----:B01-3--:R-:W-:Y:S05]  /*e240*/  CALL.ABS.NOINC R2 ;  /* 0x0000000002007343 */ /* 0x00bfea0003c00000 */
.L_x_2514:
[----:B------:R-:W-:Y:S05]  /*e250*/  BSYNC B6 ;  /* 0x0000000000067941 */ /* 0x000fea0003800000 */
.L_x_2513:
        /* <DEDUP_REMOVED lines=21> */
.L_x_2517:
        /* <DEDUP_REMOVED lines=16> */
.L_x_2516:
[----:B------:R-:W-:Y:S05]  /*e4b0*/  BSYNC B6 ;  /* 0x0000000000067941 */ /* 0x000fea0003800000 */
.L_x_2515:
[----:B------:R-:W3:Y:S01]  /*e4c0*/  LDL.LU R2, [R1] ;  /* 0x0000000001027983 */ /* 0x000ee20000300800 */
[----:B------:R-:W-:-:S03]  /*e4d0*/  ULDC.64 UR4, c[0x0][0x9f8] ;  /* 0x00027e0000047ab9 */ /* 0x000fc60000000a00 */
[----:B------:R-:W4:Y:S04]  /*e4e0*/  LDL.LU R4, [R1+0xc] ;  /* 0x00000c0001047983 */ /* 0x000f280000300800 */
[----:B--2---:R-:W2:Y:S01]  /*e4f0*/  LDL R7, [R1+0x10] ;  /* 0x0000100001077983 */ /* 0x004ea20000100800 */
[----:B------:R-:W-:-:S03]  /*e500*/  ISETP.NE.U32.AND P0, PT, RZ, UR4, PT ;  /* 0x00000004ff007c0c */ /* 0x000fc6000bf05070 */
[----:B------:R-:W5:Y:S01]  /*e510*/  LDL R0, [R1+0x2c] ;  /* 0x00002c0001007983 */ /* 0x000f620000100800 */
[----:B------:R-:W-:-:S13]  /*e520*/  ISETP.NE.AND.EX P0, PT, RZ, UR5, PT, P0 ;  /* 0x00000005ff007c0c */ /* 0x000fda000bf05300 */
[----:B---3--:R-:W-:-:S04]  /*e530*/  @P0 IADD3 R2, P1, R2, UR4, RZ ;  /* 0x0000000402020c10 */ /* 0x008fc8000ff3e0ff */
[----:B----4-:R-:W-:Y:S01]  /*e540*/  @P0 IADD3.X R3, R4, UR5, RZ, P1, !PT ;  /* 0x0000000504030c10 */ /* 0x010fe20008ffe4ff */
[----:B------:R-:W-:-:S04]  /*e550*/  ULDC.64 UR4, c[0x0][0xa08] ;  /* 0x0002820000047ab9 */ /* 0x000fc80000000a00 */
[----:B--2---:R2:W3:Y:S02]  /*e560*/  @P0 LDG.E R7, desc[UR56][R2.64] ;  /* 0x0000003802070981 */ /* 0x0044e4000c1e1900 */
[----:B--2---:R-:W2:Y:S01]  /*e570*/  LDC.64 R2, c[0x0][0x418] ;  /* 0x00010600ff027b82 */ /* 0x004ea20000000a00 */
[----:B-----5:R-:W-:Y:S01]  /*e580*/  VIADD R4, R0, 0xffffffff ;  /* 0xffffffff00047836 */ /* 0x020fe20000000000 */
[----:B---3--:R-:W-:Y:S01]  /*e590*/  SHF.R.S32.HI R8, RZ, 0x1f, R7 ;  /* 0x0000001fff087819 */ /* 0x008fe20000011407 */
[----:B------:R3:W-:Y:S04]  /*e5a0*/  @P0 STL [R1+0x10], R7 ;  /* 0x0000100701000387 */ /* 0x0007e80000100800 */
[----:B------:R3:W-:Y:S01]  /*e5b0*/  STL [R1+0x1c], R8 ;  /* 0x00001c0801007387 */ /* 0x0007e20000100800 */
[----:B--2---:R-:W-:Y:S01]  /*e5c0*/  LOP3.LUT P0, RZ, R2, UR4, RZ, 0xfc, !PT ;  /* 0x0000000402ff7c12 */ /* 0x004fe2000f80fcff */
[----:B------:R-:W-:-:S03]  /*e5d0*/  UMOV UR4, 0xffffffff ;  /* 0xffffffff00047882 */ /* 0x000fc60000000000 */
[----:B------:R-:W-:-:S04]  /*e5e0*/  LOP3.LUT P0, RZ, R3, UR5, RZ, 0xfc, P0 ;  /* 0x0000000503ff7c12 */ /* 0x000fc8000800fcff */
[----:B------:R-:W-:Y:S01]  /*e5f0*/  SEL R0, R7, RZ, !P0 ;  /* 0x000000ff07007207 */ /* 0x000fe20004000000 */
[----:B---3--:R-:W-:Y:S08]  /*e600*/  BRA.DIV UR4, `(.L_x_2518) ;  /* 0x0000004e04c47947 */ /* 0x008ff0000b800000 */
[----:B------:R-:W2:Y:S02]  /*e610*/  S2R R5, SR_TID.X ;  /* 0x0000000000057919 */ /* 0x000ea40000002100 */
[----:B--2---:R-:W-:-:S04]  /*e620*/  SHF.R.U32.HI R5, RZ, 0x5, R5 ;  /* 0x00000005ff057819 */ /* 0x004fc80000011605 */
[----:B------:R-:W-:-:S05]  /*e630*/  LOP3.LUT R5, R5, 0x3, RZ, 0xc0, !PT ;  /* 0x0000000305057812 */ /* 0x000fca00078ec0ff */
[----:B------:R2:W3:Y:S02]  /*e640*/  SHFL.IDX PT, R14, R5, RZ, 0x1f ;  /* 0x00001fff050e7589 */ /* 0x0004e400000e0000 */
.L_x_2624:
[----:B------:R-:W-:Y:S01]  /*e650*/  PLOP3.LUT P1, PT, PT, PT, PT, 0x8, 0x0 ;  /* 0x000000000000781c */ /* 0x000fe20003f2e170 */
[----:B------:R4:W-:Y:S01]  /*e660*/  STL [R1], R0 ;  /* 0x0000000001007387 */ /* 0x0009e20000100800 */
[----:B---3--:R-:W-:-:S03]  /*e670*/  ISETP.NE.AND P0, PT, R14, RZ, PT ;  /* 0x000000ff0e00720c */ /* 0x008fc60003f05270 */
[----:B------:R3:W-:Y:S01]  /*e680*/  STL [R1+0xc], R4 ;  /* 0x00000c0401007387 */ /* 0x0007e20000100800 */
[----:B----4-:R-:W-:-:S05]  /*e690*/  P2R R0, PR, RZ, 0x2 ;  /* 0x00000002ff007803 */ /* 0x010fca0000000000 */
[----:B------:R3:W-:Y:S04]  /*e6a0*/  STL [R1+0x20], R0 ;  /* 0x0000200001007387 */ /* 0x0007e80000100800 */
[----:B------:R-:W-:Y:S05]  /*e6b0*/  @P0 BRA `(.L_x_2519) ;  /* 0x0000000400480947 */ /* 0x000fea0003800000 */
[----:B------:R-:W-:-:S03]  /*e6c0*/  UMOV UR4, 0xffffffff ;  /* 0xffffffff00047882 */ /* 0x000fc60000000000 */
[----:B------:R-:W-:Y:S05]  /*e6d0*/  BRA.DIV UR4, `(.L_x_2520) ;  /* 0x0000004e04c47947 */ /* 0x000fea000b800000 */
[----:B------:R-:W-:-:S13]  /*e6e0*/  ELECT P6, URZ, PT ;  /* 0x00000000003f782f */ /* 0x000fda00038c0000 */
.L_x_2627:
[----:B------:R-:W-:Y:S05]  /*e6f0*/  @!P6 BRA `(.L_x_2519) ;  /* 0x000000040038e947 */ /* 0x000fea0003800000 */
[----:B------:R-:W-:-:S04]  /*e700*/  ISETP.NE.U32.AND P0, PT, R2, RZ, PT ;  /* 0x000000ff0200720c */ /* 0x000fc80003f05070 */
[----:B------:R-:W-:-:S13]  /*e710*/  ISETP.NE.AND.EX P0, PT, R3, RZ, PT, P0 ;  /* 0x000000ff0300720c */ /* 0x000fda0003f05300 */
[----:B------:R-:W-:Y:S05]  /*e720*/  @!P0 BRA `(.L_x_2521) ;  /* 0x0000000000548947 */ /* 0x000fea0003800000 */
[----:B------:R-:W4:Y:S01]  /*e730*/  LDC R6, c[0x0][0x43c] ;  /* 0x00010f00ff067b82 */ /* 0x000f220000000800 */
[----:B01----:R-:W-:Y:S01]  /*e740*/  IMAD.MOV.U32 R9, RZ, RZ, R4 ;  /* 0x000000ffff097224 */ /* 0x003fe200078e0004 */
[----:B------:R-:W-:-:S03]  /*e750*/  ULDC.64 UR4, c[0x0][0x428] ;  /* 0x00010a0000047ab9 */ /* 0x000fc60000000a00 */
[----:B---3--:R-:W-:Y:S01]  /*e760*/  IMAD.MOV.U32 R0, RZ, RZ, R9 ;  /* 0x000000ffff007224 */ /* 0x008fe200078e0009 */
[----:B----4-:R-:W-:-:S13]  /*e770*/  ISETP.NE.AND P0, PT, R6, 0x1, PT ;  /* 0x000000010600780c */ /* 0x010fda0003f05270 */
[----:B--2---:R-:W0:Y:S02]  /*e780*/  @P0 LDC.64 R4, c[0x0][0x440] ;  /* 0x00011000ff040b82 */ /* 0x004e240000000a00 */
        /* <DEDUP_REMOVED lines=13> */
[----:B------:R-:W2:Y:S04]  /*e860*/  LDG.E R0, desc[UR56][R2.64] ;  /* 0x0000003802007981 */ /* 0x000ea8000c1e1900 */
[----:B--2---:R4:W-:Y:S02]  /*e870*/  STL [R1], R0 ;  /* 0x0000000001007387 */ /* 0x0049e40000100800 */
.L_x_2521:
[----:B------:R-:W5:Y:S04]  /*e880*/  LDL R7, [R1+0x4] ;  /* 0x0000040001077983 */ /* 0x000f680000100800 */
[----:B---34-:R-:W5:Y:S04]  /*e890*/  LDL R0, [R1+0x8] ;  /* 0x0000080001007983 */ /* 0x018f680000100800 */
[----:B------:R-:W3:Y:S01]  /*e8a0*/  LDL R2, [R1+0x14] ;  /* 0x0000140001027983 */ /* 0x000ee20000100800 */
[----:B-----5:R-:W-:Y:S01]  /*e8b0*/  IMAD R0, R0, 0x8, R7 ;  /* 0x0000000800007824 */ /* 0x020fe200078e0207 */
[----:B---3--:R-:W-:-:S04]  /*e8c0*/  SHF.L.U32 R2, R2, 0x1f, RZ ;  /* 0x0000001f02027819 */ /* 0x008fc800000006ff */
[----:B------:R-:W3:Y:S02]  /*e8d0*/  SYNCS.PHASECHK.TRANS64.TRYWAIT P0, [R0+URZ+0x34840], R2 ;  /* 0x03484002000075a7 */ /* 0x000ee4000800017f */
[----:B---3--:R-:W-:Y:S05]  /*e8e0*/  @!P0 BRA `(.L_x_2522) ;  /* 0x0000004c00608947 */ /* 0x008fea0003800000 */
.L_x_2628:
[----:B------:R-:W4:Y:S02]  /*e8f0*/  S2R R3, SR_TID.X ;  /* 0x0000000000037919 */ /* 0x000f240000002100 */
        /* <DEDUP_REMOVED lines=10> */
.L_x_2523:
[----:B------:R-:W4:Y:S04]  /*e9a0*/  LDL R6, [R1+0x4] ;  /* 0x0000040001067983 */ /* 0x000f280000100800 */
[----:B--2---:R-:W4:Y:S04]  /*e9b0*/  LDL R5, [R1+0x8] ;  /* 0x0000080001057983 */ /* 0x004f280000100800 */
[----:B------:R-:W2:Y:S04]  /*e9c0*/  LDL R4, [R1+0xc] ;  /* 0x00000c0001047983 */ /* 0x000ea80000100800 */
[----:B------:R-:W5:Y:S04]  /*e9d0*/  LDL R3, [R1+0x18] ;  /* 0x0000180001037983 */ /* 0x000f680000100800 */
[----:B---3--:R-:W3:Y:S01]  /*e9e0*/  LDL R2, [R1] ;  /* 0x0000000001027983 */ /* 0x008ee20000100800 */
        /* <DEDUP_REMOVED lines=9> */
[----:B----4-:R-:W-:Y:S01]  /*ea80*/  IMAD R0, R5, 0xc000, R6 ;  /* 0x0000c00005007824 */ /* 0x010fe200078e0206 */
[----:B--2---:R-:W-:-:S04]  /*ea90*/  R2UR UR11, R4 ;  /* 0x00000000040b72ca */ /* 0x004fc800000e0000 */
[----:B------:R-:W-:Y:S02]  /*eaa0*/  R2UR UR8, R0 ;  /* 0x00000000000872ca */ /* 0x000fe400000e0000 */
[----:B-----5:R-:W-:Y:S02]  /*eab0*/  R2UR UR5, R3 ;  /* 0x00000000030572ca */ /* 0x020fe400000e0000 */
[----:B------:R-:W-:Y:S02]  /*eac0*/  P2R R0, PR, RZ, 0x1 ;  /* 0x00000001ff007803 */ /* 0x000fe40000000000 */
[----:B---3--:R-:W-:-:S03]  /*ead0*/  R2UR UR13, R2 ;  /* 0x00000000020d72ca */ /* 0x008fc600000e0000 */
        /* <DEDUP_REMOVED lines=15> */
[----:B----4-:R-:W-:Y:S01]  /*ebd0*/  NOP ;  /* 0x0000000000007918 */ /* 0x010fe20000000000 */
.L_x_2519:
[----:B------:R-:W4:Y:S04]  /*ebe0*/  LDL R2, [R1+0x4] ;  /* 0x0000040001027983 */ /* 0x000f280000100800 */
[----:B------:R-:W5:Y:S04]  /*ebf0*/  LDL.LU R3, [R1+0x30] ;  /* 0x0000300001037983 */ /* 0x000f680000300800 */
[----:B--2---:R-:W2:Y:S04]  /*ec00*/  LDL.LU R5, [R1+0x28] ;  /* 0x0000280001057983 */ /* 0x004ea80000300800 */
[----:B---3--:R-:W3:Y:S01]  /*ec10*/  LDL.LU R4, [R1+0x38] ;  /* 0x0000380001047983 */ /* 0x008ee20000300800 */
[----:B------:R-:W-:Y:S05]  /*ec20*/  WARPSYNC.ALL ;  /* 0x0000000000007948 */ /* 0x000fea0003800000 */
[----:B------:R-:W-:Y:S01]  /*ec30*/  ULDC.64 UR4, c[0x0][0x298] ;  /* 0x0000a60000047ab9 */ /* 0x000fe20000000a00 */
[----:B------:R-:W-:Y:S01]  /*ec40*/  ULDC.64 UR6, c[0x0][0xa00] ;  /* 0x0002800000067ab9 */ /* 0x000fe20000000a00 */
[----:B------:R-:W-:Y:S01]  /*ec50*/  BSSY B6, `(.L_x_2524) ;  /* 0x0000024000067945 */ /* 0x000fe20003800000 */
[----:B------:R-:W-:Y:S01]  /*ec60*/  BAR.SYNC.DEFER_BLOCKING 0x8, 0x180 ;  /* 0x0206000000007b1d */ /* 0x000fe20000010000 */
[----:B------:R-:W-:-:S04]  /*ec70*/  ISETP.NE.U32.AND P0, PT, RZ, UR6, PT ;  /* 0x00000006ff007c0c */ /* 0x000fc8000bf05070 */
[----:B------:R-:W-:Y:S01]  /*ec80*/  ISETP.NE.AND.EX P0, PT, RZ, UR7, PT, P0 ;  /* 0x00000007ff007c0c */ /* 0x000fe2000bf05300 */
[----:B----4-:R-:W-:Y:S01]  /*ec90*/  VIADD R2, R2, 0x10400 ;  /* 0x0001040002027836 */ /* 0x010fe20000000000 */
[----:B-----5:R-:W-:-:S04]  /*eca0*/  SHF.R.S32.HI R0, RZ, 0x1f, R3 ;  /* 0x0000001fff007819 */ /* 0x020fc80000011403 */
[----:B------:R-:W-:Y:S02]  /*ecb0*/  LOP3.LUT P1, RZ, R2, 0x3ff, RZ, 0xc0, !PT ;  /* 0x000003ff02ff7812 */ /* 0x000fe4000782c0ff */
[----:B--2---:R-:W-:Y:S01]  /*ecc0*/  SEL R5, R5, RZ, !P0 ;  /* 0x000000ff05057207 */ /* 0x004fe20004000000 */
[----:B------:R-:W-:Y:S01]  /*ecd0*/  IMAD R0, R0, UR4, RZ ;  /* 0x0000000400007c24 */ /* 0x000fe2000f8e02ff */
[----:B---3--:R-:W-:-:S03]  /*ece0*/  SEL R4, R4, RZ, !P0 ;  /* 0x000000ff04047207 */ /* 0x008fc60004000000 */
[C---:B------:R-:W-:Y:S02]  /*ecf0*/  IMAD R0, R3.reuse, UR5, R0 ;  /* 0x0000000503007c24 */ /* 0x040fe4000f8e0200 */
[----:B------:R-:W-:-:S05]  /*ed00*/  IMAD.WIDE.U32 R2, R3, UR4, RZ ;  /* 0x0000000403027c25 */ /* 0x000fca000f8e00ff */
[----:B------:R2:W-:Y:S04]  /*ed10*/  STL.64 [R1+0x40], R2 ;  /* 0x0000400201007387 */ /* 0x0005e80000100a00 */
[----:B------:R3:W-:Y:S04]  /*ed20*/  STL [R1+0x28], R5 ;  /* 0x0000280501007387 */ /* 0x0007e80000100800 */
[----:B------:R3:W-:Y:S01]  /*ed30*/  STL [R1+0x4c], R4 ;  /* 0x00004c0401007387 */ /* 0x0007e20000100800 */
[----:B--2---:R-:W-:Y:S01]  /*ed40*/  IMAD.IADD R2, R3, 0x1, R0 ;  /* 0x0000000103027824 */ /* 0x004fe200078e0200 */
[----:B------:R-:W-:-:S05]  /*ed50*/  SHF.R.S32.HI R0, RZ, 0x1f, R18 ;  /* 0x0000001fff007819 */ /* 0x000fca0000011412 */
[----:B------:R3:W-:Y:S04]  /*ed60*/  STL [R1+0x38], R0 ;  /* 0x0000380001007387 */ /* 0x0007e80000100800 */
[----:B------:R3:W-:Y:S01]  /*ed70*/  STL [R1+0x30], R2 ;  /* 0x0000300201007387 */ /* 0x0007e20000100800 */
[----:B------:R-:W-:Y:S05]  /*ed80*/  @!P1 BRA `(.L_x_2525) ;  /* 0x0000000000409947 */ /* 0x000fea0003800000 */
[----:B---3--:R-:W-:Y:S01]  /*ed90*/  MOV R2, 0x0 ;  /* 0x0000000000027802 */ /* 0x008fe20000000f00 */
[----:B------:R-:W-:Y:S01]  /*eda0*/  ULDC.64 UR6, c[0x4][0xb8] ;  /* 0x01002e0000067ab9 */ /* 0x000fe20000000a00 */
[----:B------:R-:W-:Y:S01]  /*edb0*/  ULDC.64 UR8, c[0x4][0xc0] ;  /* 0x0100300000087ab9 */ /* 0x000fe20000000a00 */
[----:B------:R-:W-:Y:S01]  /*edc0*/  ULDC.64 UR4, c[0x4][0x20] ;  /* 0x0100080000047ab9 */ /* 0x000fe20000000a00 */
[----:B------:R-:W-:Y:S01]  /*edd0*/  MOV R4, UR6 ;  /* 0x0000000600047c02 */ /* 0x000fe20008000f00 */
[----:B------:R-:W-:Y:S01]  /*ede0*/  IMAD.U32 R5, RZ, RZ, UR7 ;  /* 0x00000007ff057e24 */ /* 0x000fe2000f8e00ff */
[----:B------:R-:W2:Y:S01]  /*edf0*/  LDC.64 R2, c[0x4][R2] ;  /* 0x0100000002027b82 */ /* 0x000ea20000000a00 */
        /* <DEDUP_REMOVED lines=8> */
[----:B012---:R-:W-:Y:S05]  /*ee80*/  CALL.ABS.NOINC R2 ;  /* 0x0000000002007343 */ /* 0x007fea0003c00000 */
.L_x_2525:
[----:B------:R-:W-:Y:S05]  /*ee90*/  BSYNC B6 ;  /* 0x0000000000067941 */ /* 0x000fea0003800000 */
.L_x_2524:
[----:B---3--:R-:W2:Y:S01]  /*eea0*/  LDL.LU R5, [R1+0x30] ;  /* 0x0000300001057983 */ /* 0x008ea20000300800 */
[----:B------:R-:W-:Y:S01]  /*eeb0*/  ULDC.64 UR4, c[0x0][0x2d8] ;  /* 0x0000b60000047ab9 */ /* 0x000fe20000000a00 */
[----:B------:R-:W3:Y:S01]  /*eec0*/  LDC R7, c[0x0][0x448] ;  /* 0x00011200ff077b82 */ /* 0x000ee20000000800 */
[----:B------:R-:W-:Y:S01]  /*eed0*/  ULDC.64 UR6, c[0x0][0x280] ;  /* 0x0000a00000067ab9 */ /* 0x000fe20000000a00 */
[----:B------:R-:W2:Y:S04]  /*eee0*/  LDL.LU.64 R2, [R1+0x40] ;  /* 0x0000400001027983 */ /* 0x000ea80000300a00 */
[----:B------:R-:W4:Y:S04]  /*eef0*/  LDL.LU R0, [R1+0x38] ;  /* 0x0000380001007983 */ /* 0x000f280000300800 */
[----:B------:R-:W4:Y:S04]  /*ef00*/  LDL.LU R6, [R1+0x4c] ;  /* 0x00004c0001067983 */ /* 0x000f280000300800 */
[----:B------:R-:W4:Y:S01]  /*ef10*/  LDL.LU R4, [R1+0x28] ;  /* 0x0000280001047983 */ /* 0x000f220000300800 */
[----:B01----:R-:W0:Y:S01]  /*ef20*/  S2R R9, SR_TID.X ;  /* 0x0000000000097919 */ /* 0x003e220000002100 */
[----:B------:R-:W1:Y:S01]  /*ef30*/  S2R R8, SR_TID.X ;  /* 0x0000000000087919 */ /* 0x000e620000002100 */
[----:B---3--:R-:W-:Y:S01]  /*ef40*/  ISETP.NE.AND P0, PT, R7, 0x1, PT ;  /* 0x000000010700780c */ /* 0x008fe20003f05270 */
[----:B0-----:R-:W-:-:S02]  /*ef50*/  IMAD.SHL.U32 R9, R9, 0x8, RZ ;  /* 0x0000000809097824 */ /* 0x001fc400078e00ff */
[----:B-1----:R-:W-:-:S03]  /*ef60*/  IMAD.SHL.U32 R10, R8, 0x8, RZ ;  /* 0x00000008080a7824 */ /* 0x002fc600078e00ff */
[----:B------:R-:W-:-:S04]  /*ef70*/  LOP3.LUT R9, R9, 0x38, RZ, 0xc0, !PT ;  /* 0x0000003809097812 */ /* 0x000fc800078ec0ff */
[C---:B------:R-:W-:Y:S02]  /*ef80*/  LOP3.LUT R11, R9.reuse, 0x40, RZ, 0xfc, !PT ;  /* 0x00000040090b7812 */ /* 0x040fe400078efcff */
[----:B------:R-:W-:Y:S02]  /*ef90*/  LOP3.LUT R9, R9, 0x80, RZ, 0xfc, !PT ;  /* 0x0000008009097812 */ /* 0x000fe400078efcff */
[----:B------:R-:W-:Y:S01]  /*efa0*/  LOP3.LUT R10, R10, 0x38, RZ, 0xc0, !PT ;  /* 0x000000380a0a7812 */ /* 0x000fe200078ec0ff */
[----:B--2---:R-:W-:Y:S02]  /*efb0*/  IMAD.MOV.U32 R3, RZ, RZ, R5 ;  /* 0x000000ffff037224 */ /* 0x004fe400078e0005 */
[----:B------:R-:W0:Y:S01]  /*efc0*/  S2R R5, SR_TID.X ;  /* 0x0000000000057919 */ /* 0x000e220000002100 */
[----:B----4-:R-:W-:Y:S02]  /*efd0*/  IMAD R0, R0, UR4, RZ ;  /* 0x0000000400007c24 */ /* 0x010fe4000f8e02ff */
[----:B------:R-:W-:-:S04]  /*efe0*/  IMAD.WIDE.U32 R2, R18, UR4, R2 ;  /* 0x0000000412027c25 */ /* 0x000fc8000f8e0002 */
[----:B------:R-:W-:Y:S01]  /*eff0*/  IMAD R0, R18, UR5, R0 ;  /* 0x0000000512007c24 */ /* 0x000fe2000f8e0200 */
[----:B------:R-:W-:-:S03]  /*f000*/  ULDC.64 UR4, c[0x0][0x2e0] ;  /* 0x0000b80000047ab9 */ /* 0x000fc60000000a00 */
[----:B------:R-:W-:Y:S02]  /*f010*/  IMAD.IADD R3, R3, 0x1, R0 ;  /* 0x0000000103037824 */ /* 0x000fe400078e0200 */
[----:B------:R-:W-:Y:S02]  /*f020*/  IMAD R0, R6, UR4, RZ ;  /* 0x0000000406007c24 */ /* 0x000fe4000f8e02ff */
[C---:B------:R-:W-:Y:S01]  /*f030*/  IMAD.WIDE.U32 R2, R4.reuse, UR4, R2 ;  /* 0x0000000404027c25 */ /* 0x040fe2000f8e0002 */
[----:B------:R-:W1:Y:S03]  /*f040*/  @P0 LDC R6, c[0x0][0x450] ;  /* 0x00011400ff060b82 */ /* 0x000e660000000800 */
[----:B------:R-:W-:Y:S01]  /*f050*/  IMAD R0, R4, UR5, R0 ;  /* 0x0000000504007c24 */ /* 0x000fe2000f8e0200 */
[----:B------:R-:W-:Y:S01]  /*f060*/  ULDC.64 UR4, c[0x0][0x2d0] ;  /* 0x0000b40000047ab9 */ /* 0x000fe20000000a00 */
[----:B------:R-:W2:Y:S02]  /*f070*/  S2R R4, SR_TID.X ;  /* 0x0000000000047919 */ /* 0x000ea40000002100 */
[----:B------:R-:W-:Y:S01]  /*f080*/  IMAD.IADD R3, R3, 0x1, R0 ;  /* 0x0000000103037824 */ /* 0x000fe200078e0200 */
[----:B0-----:R-:W-:-:S04]  /*f090*/  LOP3.LUT R5, R5, 0x7f, RZ, 0xc0, !PT ;  /* 0x0000007f05057812 */ /* 0x001fc800078ec0ff */
[----:B------:R-:W-:Y:S01]  /*f0a0*/  SHF.R.U32.HI R5, RZ, 0x3, R5 ;  /* 0x00000003ff057819 */ /* 0x000fe20000011605 */
[----:B--2---:R-:W-:-:S05]  /*f0b0*/  IMAD.SHL.U32 R4, R4, 0x10, RZ ;  /* 0x0000001004047824 */ /* 0x004fca00078e00ff */
[----:B------:R-:W-:Y:S02]  /*f0c0*/  LOP3.LUT R4, R5, 0x70, R4, 0xf8, !PT ;  /* 0x0000007005047812 */ /* 0x000fe400078ef804 */
[----:B------:R-:W0:Y:S03]  /*f0d0*/  @P0 LDC R5, c[0x0][0x44c] ;  /* 0x00011300ff050b82 */ /* 0x000e260000000800 */
[----:B------:R-:W-:-:S04]  /*f0e0*/  IMAD R0, R17, 0x80, R4 ;  /* 0x0000008011007824 */ /* 0x000fc800078e0204 */
        /* <DEDUP_REMOVED lines=11> */
[----:B------:R-:W-:-:S05]  /*f1a0*/  SHF.R.S32.HI R4, RZ, 0x1f, R0 ;  /* 0x0000001fff047819 */ /* 0x000fca0000011400 */
[----:B------:R-:W-:Y:S02]  /*f1b0*/  IMAD R6, R4, UR4, RZ ;  /* 0x0000000404067c24 */ /* 0x000fe4000f8e02ff */
[C---:B------:R-:W-:Y:S01]  /*f1c0*/  IMAD.WIDE.U32 R4, R0.reuse, UR4, R2 ;  /* 0x0000000400047c25 */ /* 0x040fe2000f8e0002 */
        /* <DEDUP_REMOVED lines=15> */
[----:B------:R-:W-:Y:S01]  /*f2c0*/  IMAD R17, R17, 0x80, R5 ;  /* 0x0000008011117824 */ /* 0x000fe200078e0205 */
[----:B------:R-:W-:Y:S04]  /*f2d0*/  SHFL.IDX PT, R6, R3, 0x1, 0x181f ;  /* 0x00381f0003067f89 */ /* 0x000fe800000e0000 */
[----:B------:R-:W0:Y:S04]  /*f2e0*/  SHFL.IDX PT, R5, R3, RZ, 0x181f ;  /* 0x00181fff03057589 */ /* 0x000e2800000e0000 */
[----:B------:R-:W-:Y:S01]  /*f2f0*/  SHFL.IDX PT, R8, R0, 0x1, 0x181f ;  /* 0x00381f0000087f89 */ /* 0x000fe200000e0000 */
[----:B--2---:R-:W-:-:S02]  /*f300*/  IMAD R2, R4, R7, RZ ;  /* 0x0000000704027224 */ /* 0x004fc400078e02ff */
[----:B------:R-:W-:-:S03]  /*f310*/  VIADD R4, R17, 0x10 ;  /* 0x0000001011047836 */ /* 0x000fc60000000000 */
[-C--:B------:R-:W-:Y:S02]  /*f320*/  ISETP.GE.AND P4, PT, R17, R2.reuse, PT ;  /* 0x000000021100720c */ /* 0x080fe40003f86270 */
[----:B------:R-:W-:Y:S02]  /*f330*/  ISETP.GE.AND P3, PT, R4, R2, PT ;  /* 0x000000020400720c */ /* 0x000fe40003f66270 */
[----:B------:R-:W1:Y:S09]  /*f340*/  SHFL.IDX PT, R4, R0, RZ, 0x181f ;  /* 0x00181fff00047589 */ /* 0x000e7200000e0000 */
[----:B0-----:R-:W-:-:S05]  /*f350*/  @!P4 LEA R5, P5, R10, R5, 0x1 ;  /* 0x000000050a05c211 */ /* 0x001fca00078a08ff */
[----:B-1----:R-:W-:Y:S01]  /*f360*/  @!P4 IMAD.X R4, RZ, RZ, R4, P5 ;  /* 0x000000ffff04c224 */ /* 0x002fe200028e0604 */
[----:B------:R-:W-:-:S04]  /*f370*/  @!P3 LEA R7, P5, R10, R6, 0x1 ;  /* 0x000000060a07b211 */ /* 0x000fc800078a08ff */
        /* <DEDUP_REMOVED lines=9> */
[----:B------:R-:W0:Y:S04]  /*f410*/  SHFL.IDX PT, R7, R3, 0x2, 0x181f ;  /* 0x00581f0003077f89 */ /* 0x000e2800000e0000 */
[----:B------:R-:W-:Y:S04]  /*f420*/  @!P3 LDGSTS.E.BYPASS.LTC128B.128 [R9+0x10c00], desc[UR56][R4.64], !P2 ;  /* 0x10c000000409bfae */ /* 0x000fe8000d101d78 */
[----:B------:R-:W-:Y:S04]  /*f430*/  @!P3 LDGSTS.E.BYPASS.LTC128B.128 [R9+0x14c00], desc[UR56][R4.64+0x80], !P1 ;  /* 0x14c000800409bfae */ /* 0x000fe8000c901d78 */
[----:B------:R1:W-:Y:S04]  /*f440*/  @!P3 LDGSTS.E.BYPASS.LTC128B.128 [R9+0x18c00], desc[UR56][R4.64+0x100], !P0 ;  /* 0x18c001000409bfae */ /* 0x0003e8000c101d78 */
[----:B------:R-:W2:Y:S01]  /*f450*/  SHFL.IDX PT, R6, R0, 0x2, 0x181f ;  /* 0x00581f0000067f89 */ /* 0x000ea200000e0000 */
[----:B-1----:R-:W-:-:S05]  /*f460*/  VIADD R4, R17, 0x20 ;  /* 0x0000002011047836 */ /* 0x002fca0000000000 */
[----:B------:R-:W-:-:S13]  /*f470*/  ISETP.GE.AND P3, PT, R4, R2, PT ;  /* 0x000000020400720c */ /* 0x000fda0003f66270 */
[----:B0-----:R-:W-:-:S05]  /*f480*/  @!P3 LEA R7, P4, R10, R7, 0x1 ;  /* 0x000000070a07b211 */ /* 0x001fca00078808ff */
[----:B--2---:R-:W-:-:S04]  /*f490*/  @!P3 IMAD.X R4, RZ, RZ, R6, P4 ;  /* 0x000000ffff04b224 */ /* 0x004fc800020e0606 */
[----:B------:R-:W-:Y:S02]  /*f4a0*/  @!P3 IMAD.MOV.U32 R5, RZ, RZ, R4 ;  /* 0x000000ffff05b224 */ /* 0x000fe400078e0004 */
[----:B------:R-:W-:-:S05]  /*f4b0*/  @!P3 IMAD.MOV.U32 R4, RZ, RZ, R7 ;  /* 0x000000ffff04b224 */ /* 0x000fca00078e0007 */
        /* <DEDUP_REMOVED lines=15> */
[----:B0-----:R-:W-:-:S02]  /*f5b0*/  IADD3 R4, R17, 0x40, RZ ;  /* 0x0000004011047810 */ /* 0x001fc40007ffe0ff */
[----:B------:R-:W0:Y:S02]  /*f5c0*/  SHFL.IDX PT, R5, R3, 0x4, 0x181f ;  /* 0x00981f0003057f89 */ /* 0x000e2400000e0000 */
        /* <DEDUP_REMOVED lines=36> */
.L_x_2645:
        /* <DEDUP_REMOVED lines=12> */
.L_x_2528:
[----:B------:R-:W-:Y:S05]  /*f8d0*/  BSYNC B0 ;  /* 0x0000000000007941 */ /* 0x000fea0003800000 */
.L_x_2527:
[----:B012---:R-:W2:Y:S01]  /*f8e0*/  LDL R9, [R1+0x4] ;  /* 0x0000040001097983 */ /* 0x007ea20000100800 */
[----:B------:R-:W-:Y:S01]  /*f8f0*/  PLOP3.LUT P0, PT, PT, PT, PT, 0x80, 0x0 ;  /* 0x000000000000781c */ /* 0x000fe20003f0f070 */
[----:B------:R-:W-:Y:S01]  /*f900*/  NOP ;  /* 0x0000000000007918 */ /* 0x000fe20000000000 */
[----:B--2---:R-:W-:-:S11]  /*f910*/  VIADD R6, R9, 0x34800 ;  /* 0x0003480009067836 */ /* 0x004fd60000000000 */
.L_x_2529:
        /* <DEDUP_REMOVED lines=19> */
.L_x_2646:
[----:B------:R-:W-:Y:S05]  /*fa50*/  BSYNC B0 ;  /* 0x0000000000007941 */ /* 0x000fea0003800000 */
.L_x_2530:
[----:B0-----:R-:W2:Y:S01]  /*fa60*/  LDL R2, [R1+0x2c] ;  /* 0x00002c0001027983 */ /* 0x001ea20000100800 */
[----:B------:R-:W-:Y:S01]  /*fa70*/  BSSY B0, `(.L_x_2532) ;  /* 0x000021f000007945 */ /* 0x000fe20003800000 */
[----:B--2---:R-:W-:-:S13]  /*fa80*/  ISETP.GE.AND P0, PT, R2, 0x2, PT ;  /* 0x000000020200780c */ /* 0x004fda0003f06270 */
[----:B------:R-:W-:Y:S05]  /*fa90*/  @!P0 BRA `(.L_x_2533) ;  /* 0x0000002000708947 */ /* 0x000fea0003800000 */
[C---:B------:R-:W-:Y:S01]  /*faa0*/  LOP3.LUT R0, R2.reuse, 0x1, RZ, 0xc0, !PT ;  /* 0x0000000102007812 */ /* 0x040fe200078ec0ff */
[----:B------:R-:W-:Y:S01]  /*fab0*/  VIADD R4, R2, 0xfffffffe ;  /* 0xfffffffe02047836 */ /* 0x000fe20000000000 */
[----:B------:R-:W-:Y:S02]  /*fac0*/  BSSY B2, `(.L_x_2534) ;  /* 0x00000b9000027945 */ /* 0x000fe40003800000 */
[----:B------:R-:W-:Y:S01]  /*fad0*/  ISETP.NE.U32.AND P0, PT, R0, 0x1, PT ;  /* 0x000000010000780c */ /* 0x000fe20003f05070 */
[----:B------:R-:W-:-:S12]  /*fae0*/  IMAD.MOV.U32 R0, RZ, RZ, R4 ;  /* 0x000000ffff007224 */ /* 0x000fd800078e0004 */
[----:B------:R-:W-:Y:S05]  /*faf0*/  @!P0 BRA `(.L_x_2535) ;  /* 0x0000000800d48947 */ /* 0x000fea0003800000 */
[----:B------:R-:W2:Y:S04]  /*fb00*/  LDL R5, [R1+0x20] ;  /* 0x0000200001057983 */ /* 0x000ea80000100800 */
[----:B------:R-:W3:Y:S04]  /*fb10*/  LDL R3, [R1+0x8] ;  /* 0x0000080001037983 */ /* 0x000ee80000100800 */
[----:B------:R-:W4:Y:S01]  /*fb20*/  LDL R2, [R1+0x14] ;  /* 0x0000140001027983 */ /* 0x000f220000100800 */
        /* <DEDUP_REMOVED lines=11> */
[----:B------:R-:W-:Y:S01]  /*fbe0*/  ISETP.NE.AND.EX P0, PT, RZ, UR5, PT, P0 ;  /* 0x00000005ff007c0c */ /* 0x000fe2000bf05300 */
[----:B------:R-:W-:-:S12]  /*fbf0*/  IMAD.MOV.U32 R8, RZ, RZ, R4 ;  /* 0x000000ffff087224 */ /* 0x000fd800078e0004 */
[----:B0-----:R-:W-:Y:S05]  /*fc00*/  @!P0 BRA `(.L_x_2538) ;  /* 0x0000000000508947 */ /* 0x001fea0003800000 */
[----:B------:R-:W2:Y:S01]  /*fc10*/  LDL R10, [R1+0x1c] ;  /* 0x00001c00010a7983 */ /* 0x000ea20000100800 */
[----:B------:R-:W0:Y:S03]  /*fc20*/  LDC R5, c[0x0][0x43c] ;  /* 0x00010f00ff057b82 */ /* 0x000e260000000800 */
[----:B------:R-:W3:Y:S01]  /*fc30*/  LDL R7, [R1+0x10] ;  /* 0x0000100001077983 */ /* 0x000ee20000100800 */
[----:B------:R-:W-:Y:S01]  /*fc40*/  IMAD.MOV.U32 R0, RZ, RZ, R4 ;  /* 0x000000ffff007224 */ /* 0x000fe200078e0004 */
[----:B------:R-:W-:Y:S01]  /*fc50*/  ULDC.64 UR6, c[0x0][0x428] ;  /* 0x00010a0000067ab9 */ /* 0x000fe20000000a00 */
[----:B0-----:R-:W-:-:S13]  /*fc60*/  ISETP.NE.AND P0, PT, R5, 0x1, PT ;  /* 0x000000010500780c */ /* 0x001fda0003f05270 */
[----:B-----5:R-:W0:Y:S02]  /*fc70*/  @P0 LDC.64 R2, c[0x0][0x440] ;  /* 0x00011000ff020b82 */ /* 0x020e240000000a00 */
[----:B0-----:R-:W-:-:S05]  /*fc80*/  @P0 IMAD.HI.U32 R2, R4, R2, RZ ;  /* 0x0000000204020227 */ /* 0x001fca00078e00ff */
[----:B------:R-:W-:-:S04]  /*fc90*/  @P0 SHF.R.U32.HI R0, RZ, R3, R2 ;  /* 0x00000003ff000219 */ /* 0x000fc80000011602 */
[----:B------:R-:W-:Y:S02]  /*fca0*/  IADD3 R8, -R0, RZ, RZ ;  /* 0x000000ff00087210 */ /* 0x000fe40007ffe1ff */
[----:B------:R-:W-:-:S03]  /*fcb0*/  SHF.R.S32.HI R3, RZ, 0x1f, R0 ;  /* 0x0000001fff037819 */ /* 0x000fc60000011400 */
[----:B------:R-:W-:Y:S02]  /*fcc0*/  IMAD R8, R5, R8, R4 ;  /* 0x0000000805087224 */ /* 0x000fe400078e0204 */
[----:B--2---:R-:W-:-:S04]  /*fcd0*/  IMAD R2, R10, UR6, RZ ;  /* 0x000000060a027c24 */ /* 0x004fc8000f8e02ff */
[----:B---3--:R-:W-:Y:S02]  /*fce0*/  IMAD R5, R7, UR7, R2 ;  /* 0x0000000707057c24 */ /* 0x008fe4000f8e0202 */
[----:B------:R-:W-:-:S04]  /*fcf0*/  IMAD.MOV.U32 R2, RZ, RZ, R0 ;  /* 0x000000ffff027224 */ /* 0x000fc800078e0000 */
[----:B------:R-:W-:-:S04]  /*fd00*/  IMAD.WIDE.U32 R2, R7, UR6, R2 ;  /* 0x0000000607027c25 */ /* 0x000fc8000f8e0002 */
[----:B------:R-:W-:Y:S01]  /*fd10*/  IMAD.IADD R0, R5, 0x1, R3 ;  /* 0x0000000105007824 */ /* 0x000fe200078e0203 */
[----:B------:R-:W-:-:S04]  /*fd20*/  LEA R10, P0, R2, UR4, 0x2 ;  /* 0x00000004020a7c11 */ /* 0x000fc8000f8010ff */
[----:B------:R-:W-:-:S05]  /*fd30*/  LEA.HI.X R11, R2, UR5, R0, 0x2, P0 ;  /* 0x00000005020b7c11 */ /* 0x000fca00080f1400 */
[----:B------:R0:W5:Y:S04]  /*fd40*/  LDG.E R3, desc[UR56][R10.64] ;  /* 0x000000380a037981 */ /* 0x000168000c1e1900 */
.L_x_2538:
[----:B------:R-:W2:Y:S01]  /*fd50*/  LDL R0, [R1+0x4] ;  /* 0x0000040001007983 */ /* 0x000ea20000100800 */
[----:B------:R-:W-:Y:S01]  /*fd60*/  BSSY B3, `(.L_x_2539) ;  /* 0x0000005000037945 */ /* 0x000fe20003800000 */
[----:B--2---:R-:W-:Y:S01]  /*fd70*/  IMAD R2, R9, 0x8, R0 ;  /* 0x0000000809027824 */ /* 0x004fe200078e0200 */
[----:B------:R-:W-:-:S04]  /*fd80*/  SHF.L.U32 R0, R12, 0x1f, RZ ;  /* 0x0000001f0c007819 */ /* 0x000fc800000006ff */
[----:B------:R-:W1:Y:S02]  /*fd90*/  SYNCS.PHASECHK.TRANS64.TRYWAIT P0, [R2+URZ+0x34840], R0 ;  /* 0x03484000020075a7 */ /* 0x000e64000800017f */
[----:B-1----:R-:W-:Y:S05]  /*fda0*/  @!P0 BRA `(.L_x_2540) ;  /* 0x0000004400488947 */ /* 0x002fea0003800000 */
.L_x_2647:
[----:B------:R-:W-:Y:S05]  /*fdb0*/  BSYNC B3 ;  /* 0x0000000000037941 */ /* 0x000fea0003800000 */
.L_x_2539:
[----:B------:R-:W2:Y:S01]  /*fdc0*/  S2R R5, SR_TID.X ;  /* 0x0000000000057919 */ /* 0x000ea20000002100 */
        /* <DEDUP_REMOVED lines=11> */
.L_x_2542:
[----:B------:R-:W-:Y:S05]  /*fe80*/  BSYNC B3 ;  /* 0x0000000000037941 */ /* 0x000fea0003800000 */
.L_x_2541:
        /* <DEDUP_REMOVED lines=13> */
.L_x_2543:
        /* <DEDUP_REMOVED lines=12> */
[----:B------:R-:W-:Y:S01]  /*10020*/  VIADD R5, R7, 0x20400 ;  /* 0x0002040007057836 */ /* 0x000fe20000000000 */
[----:B------:R-:W-:Y:S01]  /*10030*/  UMOV UR6, 0x0 ;  /* 0x0000000000067882 */ /* 0x000fe20000000000 */
[----:B------:R-:W-:Y:S01]  /*10040*/  UMOV UR7, 0x14f00000 ;  /* 0x14f0000000077882 */ /* 0x000fe20000000000 */
[----:B------:R-:W-:-:S15]  /*10050*/  R2UR UR10, R14 ;  /* 0x000000000e0a72ca */ /* 0x000fde00000e0000 */
.L_x_2544:
        /* <DEDUP_REMOVED lines=15> */
.L_x_2545:
        /* <DEDUP_REMOVED lines=10> */
[----:B0-----:R-:W2:Y:S04]  /*101f0*/  LDL.LU R10, [R1+0x14] ;  /* 0x00001400010a7983 */ /* 0x001ea80000300800 */
[----:B------:R-:W3:Y:S01]  /*10200*/  LDL R5, [R1+0x8] ;  /* 0x0000080001057983 */ /* 0x000ee20000100800 */
[----:B------:R-:W-:Y:S01]  /*10210*/  BSSY B3, `(.L_x_2546) ;  /* 0x0000005000037945 */ /* 0x000fe20003800000 */
[----:B--2---:R-:W-:Y:S01]  /*10220*/  SHF.L.U32 R0, R10, 0x1f, RZ ;  /* 0x0000001f0a007819 */ /* 0x004fe200000006ff */
[----:B---3--:R-:W-:-:S04]  /*10230*/  IMAD R2, R5, 0x8, R6 ;  /* 0x0000000805027824 */ /* 0x008fc800078e0206 */
[----:B------:R-:W0:Y:S02]  /*10240*/  SYNCS.PHASECHK.TRANS64.TRYWAIT P0, [R2+URZ+0x60], R0 ;  /* 0x00006000020075a7 */ /* 0x000e24000800017f */
[----:B0-----:R-:W-:Y:S05]  /*10250*/  @!P0 BRA `(.L_x_2547) ;  /* 0x0000004000308947 */ /* 0x001fea0003800000 */
.L_x_2648:
[----:B------:R-:W-:Y:S05]  /*10260*/  BSYNC B3 ;  /* 0x0000000000037941 */ /* 0x000fea0003800000 */
.L_x_2546:
[----:B------:R1:W5:Y:S04]  /*10270*/  LDL R17, [R1+0x4] ;  /* 0x0000040001117983 */ /* 0x0003680000100800 */
        /* <DEDUP_REMOVED lines=13> */
.L_x_2549:
[----:B------:R-:W-:Y:S05]  /*10350*/  BSYNC B3 ;  /* 0x0000000000037941 */ /* 0x000fea0003800000 */
.L_x_2548:
[----:B------:R-:W2:Y:S04]  /*10360*/  LDL R7, [R1+0x18] ;  /* 0x0000180001077983 */ /* 0x000ea80000100800 */
[----:B0-----:R-:W2:Y:S01]  /*10370*/  LDL.LU R2, [R1+0xc] ;  /* 0x00000c0001027983 */ /* 0x001ea20000300800 */
[----:B------:R-:W-:Y:S01]  /*10380*/  R2UR UR10, R13 ;  /* 0x000000000d0a72ca */ /* 0x000fe200000e0000 */
[C-C-:B-----5:R-:W-:Y:S01]  /*10390*/  IMAD R5, R15.reuse, 0x8, R17.reuse ;  /* 0x000000080f057824 */ /* 0x160fe200078e0211 */
        /* <DEDUP_REMOVED lines=9> */
.L_x_2550:
        /* <DEDUP_REMOVED lines=16> */
.L_x_2551:
        /* <DEDUP_REMOVED lines=13> */
.L_x_2537:
[----:B------:R-:W-:Y:S05]  /*10600*/  BSYNC B1 ;  /* 0x0000000000017941 */ /* 0x000fea0003800000 */
.L_x_2536:
[----:B------:R-:W2:Y:S04]  /*10610*/  LDL.LU R0, [R1+0x2c] ;  /* 0x00002c0001007983 */ /* 0x000ea80000300800 */
[----:B------:R3:W-:Y:S04]  /*10620*/  STL [R1+0x8], R9 ;  /* 0x0000080901007387 */ /* 0x0007e80000100800 */
[----:B------:R3:W-:Y:S02]  /*10630*/  STL [R1+0x14], R12 ;  /* 0x0000140c01007387 */ /* 0x0007e40000100800 */
[----:B--23--:R-:W-:-:S07]  /*10640*/  VIADD R0, R0, 0xfffffffd ;  /* 0xfffffffd00007836 */ /* 0x00cfce0000000000 */
.L_x_2535:
[----:B------:R-:W-:Y:S05]  /*10650*/  BSYNC B2 ;  /* 0x0000000000027941 */ /* 0x000fea0003800000 */
.L_x_2534:
[----:B------:R-:W-:-:S13]  /*10660*/  ISETP.NE.AND P0, PT, R4, RZ, PT ;  /* 0x000000ff0400720c */ /* 0x000fda0003f05270 */
[----:B------:R-:W-:Y:S05]  /*10670*/  @!P0 BRA `(.L_x_2533) ;  /* 0x0000001400788947 */ /* 0x000fea0003800000 */
[----:B0-----:R0:W5:Y:S02]  /*10680*/  LDL R8, [R1] ;  /* 0x0000000001087983 */ /* 0x0011640000100800 */
.L_x_2584:
        /* <DEDUP_REMOVED lines=18> */
[----:B-----5:R-:W3:Y:S01]  /*107b0*/  LDC R8, c[0x0][0x43c] ;  /* 0x00010f00ff087b82 */ /* 0x020ee20000000800 */
[----:B------:R-:W-:Y:S02]  /*107c0*/  ULDC.64 UR6, c[0x0][0x428] ;  /* 0x00010a0000067ab9 */ /* 0x000fe40000000a00 */
[----:B------:R-:W4:Y:S01]  /*107d0*/  LDL R9, [R1+0x10] ;  /* 0x0000100001097983 */ /* 0x000f220000100800 */
        /* <DEDUP_REMOVED lines=15> */
.L_x_2554:
[----:B------:R-:W3:Y:S01]  /*108d0*/  LDL R2, [R1+0x4] ;  /* 0x0000040001027983 */ /* 0x000ee20000100800 */
[----:B------:R-:W-:Y:S01]  /*108e0*/  BSSY B2, `(.L_x_2555) ;  /* 0x0000005000027945 */ /* 0x000fe20003800000 */
[----:B---3--:R-:W-:Y:S01]  /*108f0*/  IMAD R3, R4, 0x8, R2 ;  /* 0x0000000804037824 */ /* 0x008fe200078e0202 */
[----:B------:R-:W-:-:S04]  /*10900*/  SHF.L.U32 R2, R5, 0x1f, RZ ;  /* 0x0000001f05027819 */ /* 0x000fc800000006ff */
[----:B------:R-:W3:Y:S02]  /*10910*/  SYNCS.PHASECHK.TRANS64.TRYWAIT P0, [R3+URZ+0x34840], R2 ;  /* 0x03484002030075a7 */ /* 0x000ee4000800017f */
[----:B---3--:R-:W-:Y:S05]  /*10920*/  @!P0 BRA `(.L_x_2556) ;  /* 0x0000003800908947 */ /* 0x008fea0003800000 */
.L_x_2649:
[----:B------:R-:W-:Y:S05]  /*10930*/  BSYNC B2 ;  /* 0x0000000000027941 */ /* 0x000fea0003800000 */
.L_x_2555:
        /* <DEDUP_REMOVED lines=12> */
.L_x_2558:
[----:B------:R-:W-:Y:S05]  /*10a00*/  BSYNC B2 ;  /* 0x0000000000027941 */ /* 0x000fea0003800000 */
.L_x_2557:
[----:B------:R-:W2:Y:S04]  /*10a10*/  LDL R9, [R1+0x4] ;  /* 0x0000040001097983 */ /* 0x000ea80000100800 */
[----:B---3--:R-:W3:Y:S01]  /*10a20*/  LDL R2, [R1+0x18] ;  /* 0x0000180001027983 */ /* 0x008ee20000100800 */
        /* <DEDUP_REMOVED lines=8> */
[----:B--2---:R-:W-:-:S02]  /*10ab0*/  IMAD R9, R4, 0xc000, R9 ;  /* 0x0000c00004097824 */ /* 0x004fc400078e0209 */
[----:B---3--:R-:W-:Y:S02]  /*10ac0*/  IMAD R2, R7, 0x80, R2 ;  /* 0x0000008007027824 */ /* 0x008fe400078e0202 */
[----:B------:R-:W-:-:S09]  /*10ad0*/  VIADD R10, R9, 0x1c400 ;  /* 0x0001c400090a7836 */ /* 0x000fd20000000000 */
.L_x_2559:
        /* <DEDUP_REMOVED lines=16> */
.L_x_2560:
        /* <DEDUP_REMOVED lines=15> */
.L_x_2561:
        /* <DEDUP_REMOVED lines=17> */
.L_x_2650:
[----:B------:R-:W-:Y:S05]  /*10de0*/  BSYNC B2 ;  /* 0x0000000000027941 */ /* 0x000fea0003800000 */
.L_x_2562:
        /* <DEDUP_REMOVED lines=11> */
.L_x_2565:
[----:B------:R-:W-:Y:S05]  /*10ea0*/  BSYNC B2 ;  /* 0x0000000000027941 */ /* 0x000fea0003800000 */
.L_x_2564:
        /* <DEDUP_REMOVED lines=14> */
.L_x_2566:
        /* <DEDUP_REMOVED lines=16> */
.L_x_2567:
        /* <DEDUP_REMOVED lines=13> */
.L_x_2553:
[----:B------:R-:W-:Y:S05]  /*11160*/  BSYNC B1 ;  /* 0x0000000000017941 */ /* 0x000fea0003800000 */
.L_x_2552:
        /* <DEDUP_REMOVED lines=12> */
[----:B--2---:R-:W-:Y:S02]  /*11230*/  IADD3 R7, R0, -0x1, RZ ;  /* 0xffffffff00077810 */ /* 0x004fe40007ffe0ff */
[----:B------:R-:W-:-:S04]  /*11240*/  ISETP.NE.U32.AND P0, PT, RZ, UR4, PT ;  /* 0x00000004ff007c0c */ /* 0x000fc8000bf05070 */
[----:B------:R-:W-:-:S13]  /*11250*/  ISETP.NE.AND.EX P0, PT, RZ, UR5, PT, P0 ;  /* 0x00000005ff007c0c */ /* 0x000fda000bf05300 */
[----:B------:R-:W-:Y:S05]  /*11260*/  @!P0 BRA `(.L_x_2570) ;  /* 0x00000000004c8947 */ /* 0x000fea0003800000 */
[----:B------:R-:W2:Y:S01]  /*11270*/  LDL R13, [R1+0x1c] ;  /* 0x00001c00010d7983 */ /* 0x000ea20000100800 */
[----:B------:R-:W4:Y:S01]  /*11280*/  LDC R9, c[0x0][0x43c] ;  /* 0x00010f00ff097b82 */ /* 0x000f220000000800 */
[----:B------:R-:W-:Y:S02]  /*11290*/  ULDC.64 UR6, c[0x0][0x428] ;  /* 0x00010a0000067ab9 */ /* 0x000fe40000000a00 */
[----:B------:R-:W3:Y:S01]  /*112a0*/  LDL R12, [R1+0x10] ;  /* 0x00001000010c7983 */ /* 0x000ee20000100800 */
        /* <DEDUP_REMOVED lines=15> */
.L_x_2570:
[----:B------:R-:W4:Y:S01]  /*113a0*/  LDL R2, [R1+0x4] ;  /* 0x0000040001027983 */ /* 0x000f220000100800 */
[----:B------:R-:W-:Y:S01]  /*113b0*/  SHF.L.U32 R3, R10, 0x1f, RZ ;  /* 0x0000001f0a037819 */ /* 0x000fe200000006ff */
[----:B------:R-:W-:Y:S01]  /*113c0*/  BSSY B2, `(.L_x_2571) ;  /* 0x0000004000027945 */ /* 0x000fe20003800000 */
[----:B----4-:R-:W-:-:S04]  /*113d0*/  IMAD R2, R11, 0x8, R2 ;  /* 0x000000080b027824 */ /* 0x010fc800078e0202 */
[----:B------:R-:W4:Y:S02]  /*113e0*/  SYNCS.PHASECHK.TRANS64.TRYWAIT P0, [R2+URZ+0x34840], R3 ;  /* 0x03484003020075a7 */ /* 0x000f24000800017f */
[----:B----4-:R-:W-:Y:S05]  /*113f0*/  @!P0 BRA `(.L_x_2572) ;  /* 0x0000003000048947 */ /* 0x010fea0003800000 */
.L_x_2651:
[----:B------:R-:W-:Y:S05]  /*11400*/  BSYNC B2 ;  /* 0x0000000000027941 */ /* 0x000fea0003800000 */
.L_x_2571:
        /* <DEDUP_REMOVED lines=12> */
.L_x_2574:
[----:B------:R-:W-:Y:S05]  /*114d0*/  BSYNC B2 ;  /* 0x0000000000027941 */ /* 0x000fea0003800000 */
.L_x_2573:
        /* <DEDUP_REMOVED lines=15> */
.L_x_2575:
        /* <DEDUP_REMOVED lines=16> */
.L_x_2576:
        /* <DEDUP_REMOVED lines=15> */
.L_x_2577:
        /* <DEDUP_REMOVED lines=15> */
.L_x_2652:
[----:B------:R-:W-:Y:S05]  /*118b0*/  BSYNC B2 ;  /* 0x0000000000027941 */ /* 0x000fea0003800000 */
.L_x_2578:
[----:B------:R-:W-:Y:S01]  /*118c0*/  BSSY B2, `(.L_x_2580) ;  /* 0x000000b000027945 */ /* 0x000fe20003800000 */
[----:B------:R-:W-:Y:S01]  /*118d0*/  IMAD.MOV.U32 R10, RZ, RZ, 0x0 ;  /* 0x00000000ff0a7424 */ /* 0x000fe200078e00ff */
[----:B------:R-:W-:Y:S02]  /*118e0*/  MOV R11, 0x14f00000 ;  /* 0x14f00000000b7802 */ /* 0x000fe40000000f00 */
[----:B------:R-:W-:Y:S05]  /*118f0*/  @P1 BRA `(.L_x_2581) ;  /* 0x00000000001c1947 */ /* 0x000fea0003800000 */
[----:B------:R-:W3:Y:S02]  /*11900*/  S2R R3, SR_TID.X ;  /* 0x0000000000037919 */ /* 0x000ee40000002100 */
[----:B---3--:R-:W-:Y:S01]  /*11910*/  LOP3.LUT R9, R3, 0x1f, RZ, 0xc0, !PT ;  /* 0x0000001f03097812 */ /* 0x008fe200078ec0ff */
[----:B------:R-:W-:-:S03]  /*11920*/  IMAD.MOV.U32 R3, RZ, RZ, 0x8000 ;  /* 0x00008000ff037424 */ /* 0x000fc600078e00ff */
[----:B------:R-:W-:Y:S01]  /*11930*/  ISETP.NE.AND P0, PT, R9, RZ, PT ;  /* 0x000000ff0900720c */ /* 0x000fe20003f05270 */
[----:B------:R3:W-:-:S12]  /*11940*/  SYNCS.ARRIVE.TRANS64 RZ, [R2+URZ+0x50], R3 ;  /* 0x0000500302ff79a7 */ /* 0x0007d8000800003f */
[----:B---3--:R-:W-:Y:S05]  /*11950*/  @!P0 BRA `(.L_x_2581) ;  /* 0x0000000000048947 */ /* 0x008fea0003800000 */
[----:B------:R-:W-:Y:S01]  /*11960*/  BPT.TRAP 0x1 ;  /* 0x000000040000795c */ /* 0x000fe20000300000 */
.L_x_2581:
[----:B------:R-:W-:Y:S05]  /*11970*/  BSYNC B2 ;  /* 0x0000000000027941 */ /* 0x000fea0003800000 */
.L_x_2580:
        /* <DEDUP_REMOVED lines=13> */
.L_x_2582:
        /* <DEDUP_REMOVED lines=16> */
.L_x_2583:
        /* <DEDUP_REMOVED lines=13> */
.L_x_2569:
[----:B------:R-:W-:Y:S05]  /*11c20*/  BSYNC B1 ;  /* 0x0000000000017941 */ /* 0x000fea0003800000 */
.L_x_2568:
[C---:B------:R-:W-:Y:S01]  /*11c30*/  ISETP.GT.AND P0, PT, R0.reuse, 0x1, PT ;  /* 0x000000010000780c */ /* 0x040fe20003f04270 */
[----:B------:R-:W-:-:S12]  /*11c40*/  VIADD R0, R0, 0xfffffffe ;  /* 0xfffffffe00007836 */ /* 0x000fd80000000000 */
[----:B------:R-:W-:Y:S05]  /*11c50*/  @P0 BRA `(.L_x_2584) ;  /* 0xffffffe8008c0947 */ /* 0x000fea000383ffff */
.L_x_2533:
[----:B------:R-:W-:Y:S05]  /*11c60*/  BSYNC B0 ;  /* 0x0000000000007941 */ /* 0x000fea0003800000 */
.L_x_2532:
        /* <DEDUP_REMOVED lines=8> */
[----:B------:R-:W0:Y:S02]  /*11cf0*/  FLO.U32 R0, UR4 ;  /* 0x0000000400007d00 */ /* 0x000e2400080e0000 */
        /* <DEDUP_REMOVED lines=8> */
.L_x_2586:
[----:B------:R-:W-:Y:S05]  /*11d80*/  BSYNC B0 ;  /* 0x0000000000007941 */ /* 0x000fea0003800000 */
.L_x_2585:
        /* <DEDUP_REMOVED lines=13> */
.L_x_2653:
[----:B------:R-:W-:Y:S05]  /*11e60*/  BSYNC B1 ;  /* 0x0000000000017941 */ /* 0x000fea0003800000 */
.L_x_2589:
        /* <DEDUP_REMOVED lines=9> */
.L_x_2592:
[----:B------:R-:W-:Y:S05]  /*11f00*/  BSYNC B1 ;  /* 0x0000000000017941 */ /* 0x000fea0003800000 */
.L_x_2591:
[----:B------:R-:W2:Y:S04]  /*11f10*/  LDL.LU R5, [R1+0x18] ;  /* 0x0000180001057983 */ /* 0x000ea80000300800 */
[----:B------:R-:W2:Y:S04]  /*11f20*/  LDL.LU R3, [R1+0xc] ;  /* 0x00000c0001037983 */ /* 0x000ea80000300800 */
[----:B------:R-:W3:Y:S04]  /*11f30*/  LDL R4, [R1+0x4] ;  /* 0x0000040001047983 */ /* 0x000ee80000100800 */
[----:B0-----:R-:W3:Y:S01]  /*11f40*/  LDL R2, [R1+0x8] ;  /* 0x0000080001027983 */ /* 0x001ee20000100800 */
[----:B------:R-:W-:Y:S01]  /*11f50*/  UIADD3 UR4, UP0, UR38, 0x470, URZ ;  /* 0x0000047026047890 */ /* 0x000fe2000ff1e03f */
[----:B------:R-:W-:Y:S01]  /*11f60*/  PLOP3.LUT P0, PT, PT, PT, PT, 0x80, 0x0 ;  /* 0x000000000000781c */ /* 0x000fe20003f0f070 */
[----:B------:R-:W-:Y:S01]  /*11f70*/  VIADD R0, R0, 0x34850 ;  /* 0x0003485000007836 */ /* 0x000fe20000000000 */
[----:B------:R-:W-:Y:S01]  /*11f80*/  UMOV UR6, 0x0 ;  /* 0x0000000000067882 */ /* 0x000fe20000000000 */
[----:B------:R-:W-:Y:S01]  /*11f90*/  UIADD3.X UR5, URZ, UR39, URZ, UP0, !UPT ;  /* 0x000000273f057290 */ /* 0x000fe200087fe43f */
[----:B------:R-:W-:Y:S01]  /*11fa0*/  UMOV UR7, 0x14f00000 ;  /* 0x14f0000000077882 */ /* 0x000fe20000000000 */
[----:B------:R-:W-:Y:S01]  /*11fb0*/  UMOV UR10, URZ ;  /* 0x0000003f000a7c82 */ /* 0x000fe20008000000 */
[----:B--2---:R-:W-:-:S02]  /*11fc0*/  IMAD R3, R3, 0x80, R5 ;  /* 0x0000008003037824 */ /* 0x004fc400078e0205 */
[----:B---3--:R-:W-:-:S04]  /*11fd0*/  IMAD R2, R2, 0x8000, R4 ;  /* 0x0000800002027824 */ /* 0x008fc800078e0204 */
[----:B------:R-:W-:-:S07]  /*11fe0*/  VIADD R4, R2, 0x400 ;  /* 0x0000040002047836 */ /* 0x000fce0000000000 */
.L_x_2593:
        /* <DEDUP_REMOVED lines=16> */
.L_x_2594:
        /* <DEDUP_REMOVED lines=11> */
.L_x_2588:
[----:B------:R-:W-:Y:S05]  /*121a0*/  BSYNC B0 ;  /* 0x0000000000007941 */ /* 0x000fea0003800000 */
.L_x_2587:
[----:B------:R-:W2:Y:S04]  /*121b0*/  LDL.LU R5, [R1+0x8] ;  /* 0x0000080001057983 */ /* 0x000ea80000300800 */
        /* <DEDUP_REMOVED lines=8> */
.L_x_2512:
[----:B------:R-:W-:Y:S05]  /*12240*/  BSYNC B7 ;  /* 0x0000000000077941 */ /* 0x000fea0003800000 */
.L_x_2510:
[----:B0-----:R-:W3:Y:S02]  /*12250*/  LDL R0, [R1+0x50] ;  /* 0x0000500001007983 */ /* 0x001ee40000100800 */
[----:B---3--:R-:W-:-:S13]  /*12260*/  ISETP.NE.AND P0, PT, R0, RZ, PT ;  /* 0x000000ff0000720c */ /* 0x008fda0003f05270 */
[----:B------:R-:W-:Y:S05]  /*12270*/  @!P0 BRA `(.L_x_2595) ;  /* 0x0000000000288947 */ /* 0x000fea0003800000 */
[----:B------:R-:W-:Y:S05]  /*12280*/  WARPSYNC.ALL ;  /* 0x0000000000007948 */ /* 0x000fea0003800000 */
[----:B------:R-:W0:Y:S08]  /*12290*/  S2UR UR5, SR_CgaCtaId ;  /* 0x00000000000579c3 */ /* 0x000e300000008800 */
[----:B------:R-:W-:Y:S06]  /*122a0*/  BAR.SYNC.DEFER_BLOCKING 0x5, 0x180 ;  /* 0x0146000000007b1d */ /* 0x000fec0000010000 */
[----:B------:R-:W-:-:S02]  /*122b0*/  UMOV UR4, 0x400 ;  /* 0x0000040000047882 */ /* 0x000fc40000000000 */
[----:B0-----:R-:W-:-:S06]  /*122c0*/  ULEA UR4, UR5, UR4, 0x18 ;  /* 0x0000000405047291 */ /* 0x001fcc000f8ec03f */
[----:B------:R-:W-:-:S05]  /*122d0*/  MOV R0, UR4 ;  /* 0x0000000400007c02 */ /* 0x000fca0008000f00 */
[----:B------:R0:W3:Y:S04]  /*122e0*/  LDS.128 R16, [R0+0x348d0] ;  /* 0x0348d00000107984 */ /* 0x0000e80000000c00 */
[----:B------:R0:W-:Y:S01]  /*122f0*/  STL [R1+0x4], R0 ;  /* 0x0000040001007387 */ /* 0x0001e20000100800 */
[----:B------:R-:W-:Y:S06]  /*12300*/  BAR.ARV 0x4, 0x180 ;  /* 0x0106000000007b1d */ /* 0x000fec0000002000 */
[----:B------:R-:W-:Y:S05]  /*12310*/  BRA `(.L_x_2596) ;  /* 0x0000000800d87947 */ /* 0x000fea0003800000 */
.L_x_2595:
[----:B------:R-:W0:Y:S01]  /*12320*/  S2R R0, SR_TID.X ;  /* 0x0000000000007919 */ /* 0x000e220000002100 */
[----:B------:R-:W-:Y:S01]  /*12330*/  UMOV UR4, 0xffffffff ;  /* 0xffffffff00047882 */ /* 0x000fe20000000000 */
[----:B0-----:R-:W-:-:S04]  /*12340*/  LOP3.LUT R6, R0, 0x1f, RZ, 0xc0, !PT ;  /* 0x0000001f00067812 */ /* 0x001fc800078ec0ff */
[----:B------:R-:W-:Y:S01]  /*12350*/  ISETP.NE.AND P0, PT, R6, 0x1f, PT ;  /* 0x0000001f0600780c */ /* 0x000fe20003f05270 */
[----:B------:R-:W-:-:S12]  /*12360*/  BRA.DIV UR4, `(.L_x_2597) ;  /* 0x0000002204647947 */ /* 0x000fd8000b800000 */
[----:B------:R-:W-:Y:S01]  /*12370*/  IMAD.IADD R5, R19, 0x1, R6 ;  /* 0x0000000113057824 */ /* 0x000fe200078e0206 */
[----:B------:R-:W-:-:S04]  /*12380*/  ULDC UR4, c[0x0][0xc3c] ;  /* 0x00030f0000047ab9 */ /* 0x000fc80000000800 */
[----:B------:R-:W-:-:S13]  /*12390*/  ISETP.GE.OR P1, PT, R5, UR4, !P0 ;  /* 0x0000000405007c0c */ /* 0x000fda000c726670 */
[----:B------:R-:W0:Y:S02]  /*123a0*/  @!P1 LDC.64 R2, c[0x0][0xc80] ;  /* 0x00032000ff029b82 */ /* 0x000e240000000a00 */
[----:B0-----:R-:W-:-:S06]  /*123b0*/  @!P1 IMAD.WIDE R2, R5, 0x4, R2 ;  /* 0x0000000405029825 */ /* 0x001fcc00078e0202 */
[----:B------:R0:W3:Y:S01]  /*123c0*/  @!P1 LDG.E R3, desc[UR56][R2.64] ;  /* 0x0000003802039981 */ /* 0x0000e2000c1e1900 */
[C---:B------:R-:W-:Y:S02]  /*123d0*/  ISETP.GE.U32.AND P2, PT, R6.reuse, 0x2, PT ;  /* 0x000000020600780c */ /* 0x040fe40003f46070 */
[C---:B------:R-:W-:Y:S01]  /*123e0*/  ISETP.GE.U32.AND P3, PT, R6.reuse, 0x4, PT ;  /* 0x000000040600780c */ /* 0x040fe20003f66070 */
[----:B------:R-:W-:Y:S01]  /*123f0*/  SHFL.IDX PT, R0, R16, RZ, 0x1f ;  /* 0x00001fff10007589 */ /* 0x000fe200000e0000 */
[C---:B------:R-:W-:Y:S02]  /*12400*/  ISETP.GE.U32.AND P4, PT, R6.reuse, 0x8, PT ;  /* 0x000000080600780c */ /* 0x040fe40003f86070 */
[C---:B------:R-:W-:Y:S01]  /*12410*/  ISETP.GE.U32.AND P5, PT, R6.reuse, 0x10, PT ;  /* 0x000000100600780c */ /* 0x040fe20003fa6070 */
[----:B0-----:R-:W-:Y:S02]  /*12420*/  IMAD.MOV.U32 R2, RZ, RZ, RZ ;  /* 0x000000ffff027224 */ /* 0x001fe400078e00ff */
[----:B---3--:R-:W-:Y:S01]  /*12430*/  @!P1 IMAD.MOV.U32 R2, RZ, RZ, R3 ;  /* 0x000000ffff029224 */ /* 0x008fe200078e0003 */
[----:B------:R-:W-:-:S04]  /*12440*/  ISETP.NE.AND P1, PT, R6, RZ, PT ;  /* 0x000000ff0600720c */ /* 0x000fc80003f25270 */
[----:B------:R-:W0:Y:S02]  /*12450*/  SHFL.UP PT, R14, R2, 0x1, RZ ;  /* 0x04200000020e7989 */ /* 0x000e2400000e00ff */
[----:B0-----:R-:W-:-:S05]  /*12460*/  SEL R5, R14, RZ, P1 ;  /* 0x000000ff0e057207 */ /* 0x001fca0000800000 */
[----:B------:R-:W-:Y:S02]  /*12470*/  IMAD.IADD R3, R2, 0x1, R5 ;  /* 0x0000000102037824 */ /* 0x000fe400078e0205 */
[----:B------:R-:W-:Y:S04]  /*12480*/  SHFL.IDX PT, R5, R16, 0x1, 0x1f ;  /* 0x00201f0010057f89 */ /* 0x000fe800000e0000 */
        /* <DEDUP_REMOVED lines=12> */
[----:B------:R0:W3:Y:S02]  /*12550*/  SHFL.IDX PT, R16, R3, 0x1f, 0x1f ;  /* 0x03e01f0003107f89 */ /* 0x0000e400000e0000 */
.L_x_2663:
[----:B------:R-:W-:Y:S02]  /*12560*/  ULDC UR4, c[0x0][0xc38] ;  /* 0x00030e0000047ab9 */ /* 0x000fe40000000800 */
[----:B------:R-:W-:-:S04]  /*12570*/  IMAD.U32 R4, RZ, RZ, UR4 ;  /* 0x00000004ff047e24 */ /* 0x000fc8000f8e00ff */
[----:B---3--:R-:W-:-:S04]  /*12580*/  IMAD R16, R16, R4, RZ ;  /* 0x0000000410107224 */ /* 0x008fc800078e02ff */
[----:B------:R-:W-:-:S05]  /*12590*/  IMAD.IADD R5, R5, 0x1, R16 ;  /* 0x0000000105057824 */ /* 0x000fca00078e0210 */
[----:B------:R-:W-:-:S13]  /*125a0*/  ISETP.GT.AND P6, PT, R5, R0, PT ;  /* 0x000000000500720c */ /* 0x000fda0003fc4270 */
[----:B------:R-:W-:Y:S05]  /*125b0*/  @P6 BRA `(.L_x_2598) ;  /* 0x00000000009c6947 */ /* 0x000fea0003800000 */
.L_x_2603:
[----:B------:R-:W3:Y:S01]  /*125c0*/  LDC R2, c[0x0][0xc3c] ;  /* 0x00030f00ff027b82 */ /* 0x000ee20000000800 */
[----:B------:R-:W-:-:S05]  /*125d0*/  VIADD R19, R19, 0x1f ;  /* 0x0000001f13137836 */ /* 0x000fca0000000000 */
[----:B---3--:R-:W-:-:S13]  /*125e0*/  ISETP.GE.AND P6, PT, R19, R2, PT ;  /* 0x000000021300720c */ /* 0x008fda0003fc6270 */
[----:B------:R-:W-:Y:S05]  /*125f0*/  @P6 BRA `(.L_x_2599) ;  /* 0x0000000400d46947 */ /* 0x000fea0003800000 */
[----:B0-----:R-:W0:Y:S01]  /*12600*/  S2R R3, SR_TID.X ;  /* 0x0000000000037919 */ /* 0x001e220000002100 */
[----:B------:R-:W-:Y:S01]  /*12610*/  BSSY B0, `(.L_x_2600) ;  /* 0x0000009000007945 */ /* 0x000fe20003800000 */
[----:B0-----:R-:W-:-:S05]  /*12620*/  LOP3.LUT R3, R3, 0x1f, RZ, 0xc0, !PT ;  /* 0x0000001f03037812 */ /* 0x001fca00078ec0ff */
[----:B------:R-:W-:-:S05]  /*12630*/  IMAD.IADD R4, R19, 0x1, R3 ;  /* 0x0000000113047824 */ /* 0x000fca00078e0203 */
[----:B------:R-:W-:Y:S01]  /*12640*/  ISETP.GE.OR P6, PT, R4, R2, !P0 ;  /* 0x000000020400720c */ /* 0x000fe200047c6670 */
[----:B------:R-:W-:-:S12]  /*12650*/  IMAD.MOV.U32 R2, RZ, RZ, RZ ;  /* 0x000000ffff027224 */ /* 0x000fd800078e00ff */
[----:B------:R-:W-:Y:S05]  /*12660*/  @P6 BRA `(.L_x_2601) ;  /* 0x00000000000c6947 */ /* 0x000fea0003800000 */
[----:B------:R-:W0:Y:S02]  /*12670*/  LDC.64 R2, c[0x0][0xc80] ;  /* 0x00032000ff027b82 */ /* 0x000e240000000a00 */
[----:B0-----:R-:W-:-:S06]  /*12680*/  IMAD.WIDE R2, R4, 0x4, R2 ;  /* 0x0000000404027825 */ /* 0x001fcc00078e0202 */
[----:B------:R0:W5:Y:S02]  /*12690*/  LDG.E R2, desc[UR56][R2.64] ;  /* 0x0000003802027981 */ /* 0x000164000c1e1900 */
.L_x_2601:
[----:B------:R-:W-:Y:S05]  /*126a0*/  BSYNC B0 ;  /* 0x0000000000007941 */ /* 0x000fea0003800000 */
.L_x_2600:
        /* <DEDUP_REMOVED lines=17> */
[----:B------:R0:W3:Y:S02]  /*127c0*/  SHFL.IDX PT, R16, R3, 0x1f, 0x1f ;  /* 0x03e01f0003107f89 */ /* 0x0000e400000e0000 */
.L_x_2671:
[----:B------:R-:W-:Y:S02]  /*127d0*/  ULDC UR4, c[0x0][0xc38] ;  /* 0x00030e0000047ab9 */ /* 0x000fe40000000800 */
[----:B------:R-:W-:-:S04]  /*127e0*/  IMAD.U32 R4, RZ, RZ, UR4 ;  /* 0x00000004ff047e24 */ /* 0x000fc8000f8e00ff */
[----:B---3--:R-:W-:-:S04]  /*127f0*/  IMAD R16, R16, R4, RZ ;  /* 0x0000000410107224 */ /* 0x008fc800078e02ff */
[----:B------:R-:W-:-:S05]  /*12800*/  IMAD.IADD R5, R16, 0x1, R5 ;  /* 0x0000000110057824 */ /* 0x000fca00078e0205 */
[----:B------:R-:W-:-:S13]  /*12810*/  ISETP.GT.AND P6, PT, R5, R0, PT ;  /* 0x000000000500720c */ /* 0x000fda0003fc4270 */
[----:B------:R-:W-:Y:S05]  /*12820*/  @!P6 BRA `(.L_x_2603) ;  /* 0xfffffffc0064e947 */ /* 0x000fea000383ffff */
.L_x_2598:
[----:B------:R-:W-:Y:S01]  /*12830*/  IMAD.IADD R16, R5, 0x1, -R16 ;  /* 0x0000000105107824 */ /* 0x000fe200078e0a10 */
[----:B------:R-:W-:-:S03]  /*12840*/  UMOV UR4, 0xffffffff ;  /* 0xffffffff00047882 */ /* 0x000fc60000000000 */
[----:B------:R-:W-:-:S05]  /*12850*/  IMAD R5, R3, R4, R16 ;  /* 0x0000000403057224 */ /* 0x000fca00078e0210 */
[----:B------:R-:W-:Y:S01]  /*12860*/  ISETP.GT.AND P6, PT, R5, R0, PT ;  /* 0x000000000500720c */ /* 0x000fe20003fc4270 */
[----:B------:R-:W-:-:S12]  /*12870*/  BRA.DIV UR4, `(.L_x_2604) ;  /* 0x00000026041c7947 */ /* 0x000fd8000b800000 */
[----:B------:R-:W-:-:S04]  /*12880*/  VOTE.ANY R5, PT, !P6 ;  /* 0x0000000000057806 */ /* 0x000fc800070e0100 */
[----:B------:R-:W3:Y:S02]  /*12890*/  POPC R6, R5 ;  /* 0x0000000500067309 */ /* 0x000ee40000000000 */
[----:B---3--:R3:W0:Y:S02]  /*128a0*/  SHFL.IDX PT, R17, R2, R6, 0x1f ;  /* 0x00001f0602117589 */ /* 0x00862400000e0000 */
.L_x_2675:
[----:B------:R-:W-:Y:S01]  /*128b0*/  ISETP.NE.AND P0, PT, R5, RZ, PT ;  /* 0x000000ff0500720c */ /* 0x000fe20003f05270 */
[----:B------:R-:W-:-:S12]  /*128c0*/  IMAD.MOV.U32 R5, RZ, RZ, RZ ;  /* 0x000000ffff057224 */ /* 0x000fd800078e00ff */
[----:B------:R-:W-:Y:S05]  /*128d0*/  @!P0 BRA `(.L_x_2605) ;  /* 0x0000000000148947 */ /* 0x000fea0003800000 */
[----:B------:R-:W-:Y:S01]  /*128e0*/  UMOV UR4, 0xffffffff ;  /* 0xffffffff00047882 */ /* 0x000fe20000000000 */
[----:B------:R-:W-:Y:S02]  /*128f0*/  VIADD R12, R6, 0xffffffff ;  /* 0xffffffff060c7836 */ /* 0x000fe40000000000 */
[----:B------:R-:W-:Y:S05]  /*12900*/  BRA.DIV UR4, `(.L_x_2606) ;  /* 0x0000002604407947 */ /* 0x000fea000b800000 */
[----:B0-----:R0:W0:Y:S02]  /*12910*/  SHFL.IDX PT, R3, R3, R12, 0x1f ;  /* 0x00001f0c03037589 */ /* 0x00102400000e0000 */
.L_x_2678:
[----:B0-----:R-:W-:-:S07]  /*12920*/  IMAD.MOV.U32 R5, RZ, RZ, R3 ;  /* 0x000000ffff057224 */ /* 0x001fce00078e0003 */
.L_x_2605:
[----:B0--3--:R-:W0:Y:S01]  /*12930*/  LDC.64 R2, c[0x0][0xc90] ;  /* 0x00032400ff027b82 */ /* 0x009e220000000a00 */
[----:B------:R-:W-:-:S04]  /*12940*/  IMAD.IADD R19, R6, 0x1, R19 ;  /* 0x0000000106137824 */ /* 0x000fc800078e0213 */
[----:B0-----:R-:W-:-:S05]  /*12950*/  IMAD.WIDE R2, R19, 0x4, R2 ;  /* 0x0000000413027825 */ /* 0x001fca00078e0202 */
[----:B--2-4-:R-:W2:Y:S01]  /*12960*/  LDG.E R7, desc[UR56][R2.64] ;  /* 0x0000003802077981 */ /* 0x014ea2000c1e1900 */
[----:B------:R-:W-:-:S04]  /*12970*/  IMAD R16, R5, R4, R16 ;  /* 0x0000000405107224 */ /* 0x000fc800078e0210 */
[----:B------:R-:W-:Y:S02]  /*12980*/  IMAD.IADD R0, R0, 0x1, -R16 ;  /* 0x0000000100007824 */ /* 0x000fe400078e0a10 */
[----:B--2---:R-:W-:-:S05]  /*12990*/  IMAD R6, R17, R7, RZ ;  /* 0x0000000711067224 */ /* 0x004fca00078e02ff */
[----:B-----5:R-:W-:-:S04]  /*129a0*/  IABS R8, R6 ;  /* 0x0000000600087213 */ /* 0x020fc80000000000 */
        /* <DEDUP_REMOVED lines=58> */
.L_x_2599:
[----:B------:R-:W-:Y:S01]  /*12d50*/  UMOV UR4, URZ ;  /* 0x0000003f00047c82 */ /* 0x000fe20008000000 */
[----:B------:R-:W-:Y:S01]  /*12d60*/  UMOV UR5, URZ ;  /* 0x0000003f00057c82 */ /* 0x000fe20008000000 */
[----:B------:R-:W-:Y:S01]  /*12d70*/  ULDC UR6, c[0x0][0xc3c] ;  /* 0x00030f0000067ab9 */ /* 0x000fe20000000800 */
[----:B------:R-:W-:Y:S01]  /*12d80*/  MOV R16, R0 ;  /* 0x0000000000107202 */ /* 0x000fe20000000f00 */
[----:B------:R-:W-:Y:S02]  /*12d90*/  IMAD.U32 R17, RZ, RZ, UR4 ;  /* 0x00000004ff117e24 */ /* 0x000fe4000f8e00ff */
[----:B------:R-:W-:Y:S02]  /*12da0*/  IMAD.U32 R18, RZ, RZ, UR5 ;  /* 0x00000005ff127e24 */ /* 0x000fe4000f8e00ff */
[----:B------:R-:W-:-:S07]  /*12db0*/  IMAD.U32 R19, RZ, RZ, UR6 ;  /* 0x00000006ff137e24 */ /* 0x000fce000f8e00ff */
.L_x_2607:
        /* <DEDUP_REMOVED lines=12> */
.L_x_2596:
[----:B------:R-:W-:Y:S02]  /*12e80*/  ULDC UR4, c[0x0][0xc3c] ;  /* 0x00030f0000047ab9 */ /* 0x000fe40000000800 */
[----:B---3--:R-:W-:-:S13]  /*12e90*/  ISETP.GE.AND P0, PT, R19, UR4, PT ;  /* 0x0000000413007c0c */ /* 0x008fda000bf06270 */
[----:B------:R-:W-:Y:S05]  /*12ea0*/  @!P0 BRA `(.L_x_2608) ;  /* 0xffffffa800d48947 */ /* 0x000fea000383ffff */
[----:B------:R-:W-:Y:S05]  /*12eb0*/  BSYNC B8 ;  /* 0x0000000000087941 */ /* 0x000fea0003800000 */
.L_x_2506:
[----:B0-----:R-:W3:Y:S01]  /*12ec0*/  LDL.LU R0, [R1+0x48] ;  /* 0x0000480001007983 */ /* 0x001ee20000300800 */
[----:B------:R-:W-:Y:S01]  /*12ed0*/  BSSY B0, `(.L_x_2609) ;  /* 0x000000b000007945 */ /* 0x000fe20003800000 */
[----:B------:R-:W0:Y:S01]  /*12ee0*/  S2R R5, SR_CgaCtaId ;  /* 0x0000000000057919 */ /* 0x000e220000008800 */
[----:B---3--:R-:W-:-:S05]  /*12ef0*/  VIADD R0, R0, 0x1 ;  /* 0x0000000100007836 */ /* 0x008fca0000000000 */
[----:B------:R-:W-:-:S04]  /*12f00*/  LEA.HI R2, R0, R0, RZ, 0x1 ;  /* 0x0000000000027211 */ /* 0x000fc800078f08ff */
[----:B------:R-:W-:-:S05]  /*12f10*/  LOP3.LUT R3, R2, 0xfffffffe, RZ, 0xc0, !PT ;  /* 0xfffffffe02037812 */ /* 0x000fca00078ec0ff */
[----:B------:R-:W-:Y:S01]  /*12f20*/  IMAD.IADD R3, R0, 0x1, -R3 ;  /* 0x0000000100037824 */ /* 0x000fe200078e0a03 */
[----:B------:R-:W-:-:S04]  /*12f30*/  MOV R0, 0x400 ;  /* 0x0000040000007802 */ /* 0x000fc80000000f00 */
[----:B0-----:R-:W-:Y:S02]  /*12f40*/  LEA R0, R5, R0, 0x18 ;  /* 0x0000000005007211 */ /* 0x001fe400078ec0ff */
[----:B------:R-:W-:-:S04]  /*12f50*/  SHF.L.U32 R3, R3, 0x1f, RZ ;  /* 0x0000001f03037819 */ /* 0x000fc800000006ff */
[----:B------:R-:W0:Y:S02]  /*12f60*/  SYNCS.PHASECHK.TRANS64.TRYWAIT P0, [R0+URZ+0x34820], R3 ;  /* 0x03482003000075a7 */ /* 0x000e24000800017f */
[----:B0-----:R-:W-:Y:S05]  /*12f70*/  @!P0 BRA `(.L_x_2610) ;  /* 0x0000001c00cc8947 */ /* 0x001fea0003800000 */
.L_x_2679:
[----:B------:R-:W-:Y:S05]  /*12f80*/  BSYNC B0 ;  /* 0x0000000000007941 */ /* 0x000fea0003800000 */
.L_x_2609:
[----:B------:R-:W-:-:S03]  /*12f90*/  UMOV UR4, 0xffffffff ;  /* 0xffffffff00047882 */ /* 0x000fc60000000000 */
[----:B------:R-:W-:Y:S05]  /*12fa0*/  BRA.DIV UR4, `(.L_x_2611) ;  /* 0x0000001e04d47947 */ /* 0x000fea000b800000 */
[----:B------:R-:W3:Y:S02]  /*12fb0*/  S2R R2, SR_TID.X ;  /* 0x0000000000027919 */ /* 0x000ee40000002100 */
[----:B---3--:R-:W-:-:S04]  /*12fc0*/  SHF.R.U32.HI R2, RZ, 0x5, R2 ;  /* 0x00000005ff027819 */ /* 0x008fc80000011602 */
[----:B------:R-:W-:-:S05]  /*12fd0*/  LOP3.LUT R2, R2, 0x3, RZ, 0xc0, !PT ;  /* 0x0000000302027812 */ /* 0x000fca00078ec0ff */
[----:B------:R3:W0:Y:S02]  /*12fe0*/  SHFL.IDX PT, R14, R2, RZ, 0x1f ;  /* 0x00001fff020e7589 */ /* 0x00062400000e0000 */
.L_x_2682:
[----:B0-----:R-:W-:Y:S01]  /*12ff0*/  ISETP.NE.AND P0, PT, R14, RZ, PT ;  /* 0x000000ff0e00720c */ /* 0x001fe20003f05270 */
[----:B------:R-:W-:-:S12]  /*13000*/  BSSY B0, `(.L_x_2612) ;  /* 0x0000027000007945 */ /* 0x000fd80003800000 */
[----:B------:R-:W-:Y:S05]  /*13010*/  @P0 BRA `(.L_x_2613) ;  /* 0x0000000000940947 */ /* 0x000fea0003800000 */
[----:B------:R-:W-:-:S03]  /*13020*/  UMOV UR4, 0xffffffff ;  /* 0xffffffff00047882 */ /* 0x000fc60000000000 */
[----:B------:R-:W-:Y:S05]  /*13030*/  BRA.DIV UR4, `(.L_x_2614) ;  /* 0x0000001e04e47947 */ /* 0x000fea000b800000 */
[----:B------:R-:W-:-:S13]  /*13040*/  ELECT P6, URZ, PT ;  /* 0x00000000003f782f */ /* 0x000fda00038c0000 */
.L_x_2685:
[----:B------:R-:W-:Y:S05]  /*13050*/  @!P6 BRA `(.L_x_2613) ;  /* 0x000000000084e947 */ /* 0x000fea0003800000 */
[----:B---3--:R-:W3:Y:S02]  /*13060*/  LDL.LU R2, [R1+0x54] ;  /* 0x0000540001027983 */ /* 0x008ee40000300800 */
[----:B---3--:R-:W-:-:S04]  /*13070*/  LOP3.LUT R2, R2, 0x2, RZ, 0xfc, !PT ;  /* 0x0000000202027812 */ /* 0x008fc800078efcff */
[----:B------:R-:W-:-:S13]  /*13080*/  ISETP.NE.AND P2, PT, R2, 0x3, PT ;  /* 0x000000030200780c */ /* 0x000fda0003f45270 */
[----:B------:R-:W-:Y:S05]  /*13090*/  @!P2 BRA `(.L_x_2615) ;  /* 0x000000000004a947 */ /* 0x000fea0003800000 */
[----:B------:R-:W-:Y:S01]  /*130a0*/  BPT.TRAP 0x1 ;  /* 0x000000040000795c */ /* 0x000fe20000300000 */
.L_x_2615:
[----:B------:R-:W3:Y:S04]  /*130b0*/  LDL R3, [R1+0x8] ;  /* 0x0000080001037983 */ /* 0x000ee80000100800 */
[----:B--2-4-:R-:W2:Y:S01]  /*130c0*/  LDL.LU R7, [R1+0x14] ;  /* 0x0000140001077983 */ /* 0x014ea20000300800 */
[----:B------:R-:W-:-:S04]  /*130d0*/  VIADD R2, R0, 0x34840 ;  /* 0x0003484000027836 */ /* 0x000fc80000000000 */
[C---:B---3--:R-:W-:Y:S02]  /*130e0*/  IMAD R6, R3.reuse, 0x8, R2 ;  /* 0x0000000803067824 */ /* 0x048fe400078e0202 */
        /* <DEDUP_REMOVED lines=10> */
.L_x_2686:
[----:B------:R-:W2:Y:S02]  /*13190*/  SYNCS.PHASECHK.TRANS64.TRYWAIT P0, [R7+URZ], R2 ;  /* 0x00000002070075a7 */ /* 0x000ea4000800017f */
[----:B--2---:R-:W-:Y:S05]  /*131a0*/  @!P0 BRA `(.L_x_2617) ;  /* 0x0000001c00bc8947 */ /* 0x004fea0003800000 */
.L_x_2687:
[----:B------:R-:W-:Y:S05]  /*131b0*/  @!P2 BRA `(.L_x_2618) ;  /* 0x000000000004a947 */ /* 0x000fea0003800000 */
[----:B------:R-:W-:Y:S01]  /*131c0*/  BPT.TRAP 0x1 ;  /* 0x000000040000795c */ /* 0x000fe20000300000 */
.L_x_2618:
[----:B------:R-:W3:Y:S01]  /*131d0*/  LDL.LU R4, [R1+0x8] ;  /* 0x0000080001047983 */ /* 0x000ee20000300800 */
[----:B------:R-:W-:-:S04]  /*131e0*/  VIADD R0, R0, 0x34860 ;  /* 0x0003486000007836 */ /* 0x000fc80000000000 */
[----:B---3--:R-:W-:-:S04]  /*131f0*/  IMAD R4, R4, 0x8, R0 ;  /* 0x0000000804047824 */ /* 0x008fc800078e0200 */
[----:B------:R-:W3:Y:S02]  /*13200*/  SYNCS.PHASECHK.TRANS64.TRYWAIT P0, [R4+URZ], R5 ;  /* 0x00000005040075a7 */ /* 0x000ee4000800017f */
[----:B---3--:R-:W-:Y:S05]  /*13210*/  @!P0 BRA `(.L_x_2619) ;  /* 0x0000001c00b48947 */ /* 0x008fea0003800000 */
.L_x_2688:
[----:B------:R-:W-:-:S07]  /*13220*/  IMAD R3, R3, 0x8, R0 ;  /* 0x0000000803037824 */ /* 0x000fce00078e0200 */
.L_x_2620:
[----:B----4-:R4:W0:Y:S02]  /*13230*/  SYNCS.PHASECHK.TRANS64.TRYWAIT P0, [R3+URZ], R2 ;  /* 0x00000002030075a7 */ /* 0x010824000800017f */
[----:B0-----:R-:W-:Y:S05]  /*13240*/  @!P0 NANOSLEEP.SYNCS 0x989680 ;  /* 0x009896800000895d */ /* 0x001fea0003900000 */
[----:B------:R-:W0:Y:S02]  /*13250*/  @!P0 SYNCS.PHASECHK.TRANS64 P0, [R3+URZ], R2 ;  /* 0x00000002030085a7 */ /* 0x000e24000800007f */
[----:B0-----:R-:W-:Y:S05]  /*13260*/  @!P0 BRA `(.L_x_2620) ;  /* 0xfffffffc00f08947 */ /* 0x001fea000383ffff */
.L_x_2613:
[----:B------:R-:W-:Y:S05]  /*13270*/  BSYNC B0 ;  /* 0x0000000000007941 */ /* 0x000fea0003800000 */
.L_x_2612:
[----:B------:R-:W-:Y:S05]  /*13280*/  EXIT ;  /* 0x000000000000794d */ /* 0x000fea0003800000 */
.L_x_2448:
[----:B0-----:R-:W-:-:S04]  /*13290*/  IMAD.U32 R3, RZ, RZ, UR37 ;  /* 0x00000025ff037e24 */ /* 0x001fc8000f8e00ff */
[----:B------:R0:W1:Y:S03]  /*132a0*/  SYNCS.PHASECHK.TRANS64.TRYWAIT P1, [R3+URZ+0x34800], R0 ;  /* 0x03480000030075a7 */ /* 0x000066000802017f */
[----:B-1----:R-:W-:Y:S05]  /*132b0*/  @!P1 NANOSLEEP.SYNCS 0x989680 ;  /* 0x009896800000995d */ /* 0x002fea0003900000 */
[----:B------:R-:W1:Y:S02]  /*132c0*/  @!P1 SYNCS.PHASECHK.TRANS64 P1, [R3+URZ+0x34800], R0 ;  /* 0x03480000030095a7 */ /* 0x000e64000802007f */
[----:B-1----:R-:W-:Y:S05]  /*132d0*/  @!P1 BRA `(.L_x_2448) ;  /* 0xfffffffc00ec9947 */ /* 0x002fea000383ffff */
[----:B------:R-:W-:Y:S05]  /*132e0*/  BRA `(.L_x_2621) ;  /* 0xfffffee400107947 */ /* 0x000fea000383ffff */
.L_x_2452:
[----:B-1----:R1:W2:Y:S02]  /*132f0*/  SYNCS.PHASECHK.TRANS64.TRYWAIT P2, [R0+URZ+0x34830], R3 ;  /* 0x03483003000075a7 */ /* 0x0022a4000804017f */
[----:B--2---:R-:W-:Y:S05]  /*13300*/  @!P2 NANOSLEEP.SYNCS 0x989680 ;  /* 0x009896800000a95d */ /* 0x004fea0003900000 */
[----:B------:R-:W2:Y:S02]  /*13310*/  @!P2 SYNCS.PHASECHK.TRANS64 P2, [R0+URZ+0x34830], R3 ;  /* 0x034830030000a5a7 */ /* 0x000ea4000804007f */
[----:B--2---:R-:W-:Y:S05]  /*13320*/  @!P2 BRA `(.L_x_2452) ;  /* 0xfffffffc00f0a947 */ /* 0x004fea000383ffff */
[----:B------:R-:W-:Y:S05]  /*13330*/  BRA `(.L_x_2451) ;  /* 0xfffffee400347947 */ /* 0x000fea000383ffff */
.L_x_2457:
[----:B-1----:R-:W-:-:S04]  /*13340*/  IMAD.U32 R6, RZ, RZ, UR59 ;  /* 0x0000003bff067e24 */ /* 0x002fc8000f8e00ff */
[----:B------:R1:W2:Y:S03]  /*13350*/  SYNCS.PHASECHK.TRANS64.TRYWAIT P3, [R6+URZ+0x34830], R5 ;  /* 0x03483005060075a7 */ /* 0x0002a6000806017f */
[----:B--2---:R-:W-:Y:S05]  /*13360*/  @!P3 NANOSLEEP.SYNCS 0x989680 ;  /* 0x009896800000b95d */ /* 0x004fea0003900000 */
[----:B------:R-:W2:Y:S02]  /*13370*/  @!P3 SYNCS.PHASECHK.TRANS64 P3, [R6+URZ+0x34830], R5 ;  /* 0x034830050600b5a7 */ /* 0x000ea4000806007f */
[----:B--2---:R-:W-:Y:S05]  /*13380*/  @!P3 BRA `(.L_x_2457) ;  /* 0xfffffffc00ecb947 */ /* 0x004fea000383ffff */
[----:B------:R-:W-:Y:S05]  /*13390*/  BRA `(.L_x_2456) ;  /* 0xffffff1000a47947 */ /* 0x000fea000383ffff */
.L_x_2461:
[----:B01----:R-:W-:-:S04]  /*133a0*/  IMAD.U32 R5, RZ, RZ, UR7 ;  /* 0x00000007ff057e24 */ /* 0x003fc8000f8e00ff */
[----:B------:R0:W1:Y:S03]  /*133b0*/  SYNCS.PHASECHK.TRANS64.TRYWAIT P3, [R5+URZ+0x34850], R0 ;  /* 0x03485000050075a7 */ /* 0x000066000806017f */
[----:B-1----:R-:W-:Y:S05]  /*133c0*/  @!P3 NANOSLEEP.SYNCS 0x989680 ;  /* 0x009896800000b95d */ /* 0x002fea0003900000 */
[----:B------:R-:W1:Y:S02]  /*133d0*/  @!P3 SYNCS.PHASECHK.TRANS64 P3, [R5+URZ+0x34850], R0 ;  /* 0x034850000500b5a7 */ /* 0x000e64000806007f */
[----:B-1----:R-:W-:Y:S05]  /*133e0*/  @!P3 BRA `(.L_x_2461) ;  /* 0xfffffffc00ecb947 */ /* 0x002fea000383ffff */
[----:B------:R-:W-:Y:S05]  /*133f0*/  BRA `(.L_x_2460) ;  /* 0xffffff1800a87947 */ /* 0x000fea000383ffff */
.L_x_2467:
[----:B-1----:R-:W-:-:S04]  /*13400*/  MOV R6, UR6 ;  /* 0x0000000600067c02 */ /* 0x002fc80008000f00 */
[----:B------:R1:W2:Y:S03]  /*13410*/  SYNCS.PHASECHK.TRANS64.TRYWAIT P2, [R6+URZ+0x34830], R5 ;  /* 0x03483005060075a7 */ /* 0x0002a6000804017f */
[----:B--2---:R-:W-:Y:S05]  /*13420*/  @!P2 NANOSLEEP.SYNCS 0x989680 ;  /* 0x009896800000a95d */ /* 0x004fea0003900000 */
[----:B------:R-:W2:Y:S02]  /*13430*/  @!P2 SYNCS.PHASECHK.TRANS64 P2, [R6+URZ+0x34830], R5 ;  /* 0x034830050600a5a7 */ /* 0x000ea4000804007f */
[----:B--2---:R-:W-:Y:S05]  /*13440*/  @!P2 BRA `(.L_x_2467) ;  /* 0xfffffffc00eca947 */ /* 0x004fea000383ffff */
[----:B------:R-:W-:Y:S05]  /*13450*/  BRA `(.L_x_2466) ;  /* 0xffffff4000ec7947 */ /* 0x000fea000383ffff */
.L_x_2471:
[----:B01----:R-:W-:-:S04]  /*13460*/  IMAD.U32 R5, RZ, RZ, UR7 ;  /* 0x00000007ff057e24 */ /* 0x003fc8000f8e00ff */
[----:B------:R0:W1:Y:S03]  /*13470*/  SYNCS.PHASECHK.TRANS64.TRYWAIT P2, [R5+URZ+0x34850], R0 ;  /* 0x03485000050075a7 */ /* 0x000066000804017f */
[----:B-1----:R-:W-:Y:S05]  /*13480*/  @!P2 NANOSLEEP.SYNCS 0x989680 ;  /* 0x009896800000a95d */ /* 0x002fea0003900000 */
[----:B------:R-:W1:Y:S02]  /*13490*/  @!P2 SYNCS.PHASECHK.TRANS64 P2, [R5+URZ+0x34850], R0 ;  /* 0x034850000500a5a7 */ /* 0x000e64000804007f */
[----:B-1----:R-:W-:Y:S05]  /*134a0*/  @!P2 BRA `(.L_x_2471) ;  /* 0xfffffffc00eca947 */ /* 0x002fea000383ffff */
[----:B------:R-:W-:Y:S05]  /*134b0*/  BRA `(.L_x_2470) ;  /* 0xffffff4800f07947 */ /* 0x000fea000383ffff */
.L_x_2476:
[----:B-1----:R-:W-:-:S04]  /*134c0*/  IMAD.U32 R7, RZ, RZ, UR5 ;  /* 0x00000005ff077e24 */ /* 0x002fc8000f8e00ff */
[----:B------:R1:W2:Y:S03]  /*134d0*/  SYNCS.PHASECHK.TRANS64.TRYWAIT P0, [R7+URZ+0x34850], R0 ;  /* 0x03485000070075a7 */ /* 0x0002a6000800017f */
[----:B--2---:R-:W-:Y:S05]  /*134e0*/  @!P0 NANOSLEEP.SYNCS 0x989680 ;  /* 0x009896800000895d */ /* 0x004fea0003900000 */
[----:B------:R-:W2:Y:S02]  /*134f0*/  @!P0 SYNCS.PHASECHK.TRANS64 P0, [R7+URZ+0x34850], R0 ;  /* 0x03485000070085a7 */ /* 0x000ea4000800007f */
[----:B--2---:R-:W-:Y:S05]  /*13500*/  @!P0 BRA `(.L_x_2476) ;  /* 0xfffffffc00ec8947 */ /* 0x004fea000383ffff */
[----:B------:R-:W-:Y:S05]  /*13510*/  BRA `(.L_x_2475) ;  /* 0xffffff6c00c07947 */ /* 0x000fea000383ffff */
.L_x_2518:
        /* <DEDUP_REMOVED lines=11> */
.L_x_2623:
[----:B------:R-:W-:Y:S05]  /*135d0*/  BSYNC B0 ;  /* 0x0000000000007941 */ /* 0x000fea0003800000 */
.L_x_2622:
[----:B------:R-:W-:Y:S05]  /*135e0*/  BRA `(.L_x_2624) ;  /* 0xffffffb000187947 */ /* 0x000fea000383ffff */
.L_x_2520:
[----:B------:R-:W-:Y:S01]  /*135f0*/  BSSY B0, `(.L_x_2625) ;  /* 0x0000006000007945 */ /* 0x000fe20003800000 */
[----:B------:R-:W-:-:S07]  /*13600*/  IMAD.MOV.U32 R15, RZ, RZ, -0x1 ;  /* 0xffffffffff0f7424 */ /* 0x000fce00078e00ff */
[----:B0123--:R-:W-:Y:S05]  /*13610*/  WARPSYNC.COLLECTIVE R15, `(.L_x_2626) ;  /* 0x000000000f0c7348 */ /* 0x00ffea0003c00000 */
[----:B------:R-:W-:Y:S02]  /*13620*/  ELECT P6, UR62, PT ;  /* 0x00000000003e782f */ /* 0x000fe400038c0000 */
[----:B------:R-:W-:Y:S01]  /*13630*/  MOV R14, UR62 ;  /* 0x0000003e000e7c02 */ /* 0x000fe20008000f00 */
[----:B0123--:R-:W-:Y:S10]  /*13640*/  ENDCOLLECTIVE ;  /* 0x000000000000791b */ /* 0x00fff40003800000 */
.L_x_2626:
[----:B------:R-:W-:Y:S05]  /*13650*/  BSYNC B0 ;  /* 0x0000000000007941 */ /* 0x000fea0003800000 */
.L_x_2625:
[----:B------:R-:W-:Y:S05]  /*13660*/  BRA `(.L_x_2627) ;  /* 0xffffffb000207947 */ /* 0x000fea000383ffff */
.L_x_2522:
[----:B---3--:R3:W4:Y:S02]  /*13670*/  SYNCS.PHASECHK.TRANS64.TRYWAIT P0, [R0+URZ+0x34840], R2 ;  /* 0x03484002000075a7 */ /* 0x008724000800017f */
[----:B----4-:R-:W-:Y:S05]  /*13680*/  @!P0 NANOSLEEP.SYNCS 0x989680 ;  /* 0x009896800000895d */ /* 0x010fea0003900000 */
[----:B------:R-:W4:Y:S02]  /*13690*/  @!P0 SYNCS.PHASECHK.TRANS64 P0, [R0+URZ+0x34840], R2 ;  /* 0x03484002000085a7 */ /* 0x000f24000800007f */
[----:B----4-:R-:W-:Y:S05]  /*136a0*/  @!P0 BRA `(.L_x_2522) ;  /* 0xfffffffc00f08947 */ /* 0x010fea000383ffff */
[----:B------:R-:W-:Y:S05]  /*136b0*/  BRA `(.L_x_2628) ;  /* 0xffffffb0008c7947 */ /* 0x000fea000383ffff */
.L_x_2526:
[----:B------:R-:W2:Y:S01]  /*136c0*/  LDL.LU R11, [R1+0x34] ;  /* 0x00003400010b7983 */ /* 0x000ea20000300800 */
[----:B------:R-:W-:Y:S01]  /*136d0*/  IMAD.MOV.U32 R13, RZ, RZ, R0 ;  /* 0x000000ffff0d7224 */ /* 0x000fe200078e0000 */
[----:B------:R-:W-:Y:S01]  /*136e0*/  LOP3.LUT R8, R8, 0x7f, RZ, 0xc0, !PT ;  /* 0x0000007f08087812 */ /* 0x000fe200078ec0ff */
[----:B------:R-:W-:Y:S02]  /*136f0*/  IMAD.MOV.U32 R12, RZ, RZ, RZ ;  /* 0x000000ffff0c7224 */ /* 0x000fe400078e00ff */
[----:B------:R-:W-:Y:S01]  /*13700*/  IMAD.MOV.U32 R15, RZ, RZ, -0x1 ;  /* 0xffffffffff0f7424 */ /* 0x000fe200078e00ff */
[----:B------:R-:W-:-:S05]  /*13710*/  SHF.R.U32.HI R6, RZ, 0x3, R8 ;  /* 0x00000003ff067819 */ /* 0x000fca0000011608 */
[----:B------:R-:W-:Y:S02]  /*13720*/  IMAD R17, R17, 0x80, R6 ;  /* 0x0000008011117824 */ /* 0x000fe400078e0206 */
[----:B--2---:R-:W-:Y:S02]  /*13730*/  IMAD R2, R11, R7, RZ ;  /* 0x000000070b027224 */ /* 0x004fe400078e02ff */
[----:B------:R-:W-:-:S03]  /*13740*/  IMAD.MOV.U32 R11, RZ, RZ, 0x181f ;  /* 0x0000181fff0b7424 */ /* 0x000fc600078e00ff */
[----:B------:R-:W-:-:S13]  /*13750*/  ISETP.GE.AND P3, PT, R17, R2, PT ;  /* 0x000000021100720c */ /* 0x000fda0003f66270 */
[----:B-----5:R-:W-:Y:S05]  /*13760*/  WARPSYNC.COLLECTIVE R15, `(.L_x_2629) ;  /* 0x000000000f087348 */ /* 0x020fea0003c00000 */
[----:B------:R0:W1:Y:S02]  /*13770*/  SHFL.IDX P6, R14, R13, R12, R11 ;  /* 0x0000000c0d0e7389 */ /* 0x00006400000c000b */
[----:B01---5:R-:W-:Y:S01]  /*13780*/  ENDCOLLECTIVE ;  /* 0x000000000000791b */ /* 0x023fe20003800000 */
.L_x_2629:
[----:B------:R-:W-:Y:S02]  /*13790*/  IMAD.MOV.U32 R13, RZ, RZ, R3 ;  /* 0x000000ffff0d7224 */ /* 0x000fe400078e0003 */
[----:B------:R-:W-:-:S07]  /*137a0*/  IMAD.MOV.U32 R4, RZ, RZ, R14 ;  /* 0x000000ffff047224 */ /* 0x000fce00078e000e */
[----:B------:R-:W-:Y:S05]  /*137b0*/  WARPSYNC.COLLECTIVE R15, `(.L_x_2630) ;  /* 0x000000000f087348 */ /* 0x000fea0003c00000 */
[----:B------:R0:W1:Y:S02]  /*137c0*/  SHFL.IDX P6, R14, R13, R12, R11 ;  /* 0x0000000c0d0e7389 */ /* 0x00006400000c000b */
[----:B01----:R-:W-:Y:S01]  /*137d0*/  ENDCOLLECTIVE ;  /* 0x000000000000791b */ /* 0x003fe20003800000 */
.L_x_2630:
[----:B------:R-:W-:Y:S02]  /*137e0*/  IMAD.MOV.U32 R13, RZ, RZ, R0 ;  /* 0x000000ffff0d7224 */ /* 0x000fe400078e0000 */
[----:B------:R-:W-:Y:S02]  /*137f0*/  IMAD.MOV.U32 R12, RZ, RZ, 0x1 ;  /* 0x00000001ff0c7424 */ /* 0x000fe400078e00ff */
[----:B------:R-:W-:-:S07]  /*13800*/  IMAD.MOV.U32 R5, RZ, RZ, R14 ;  /* 0x000000ffff057224 */ /* 0x000fce00078e000e */
[----:B------:R-:W-:Y:S05]  /*13810*/  WARPSYNC.COLLECTIVE R15, `(.L_x_2631) ;  /* 0x000000000f087348 */ /* 0x000fea0003c00000 */
[----:B------:R0:W1:Y:S02]  /*13820*/  SHFL.IDX P6, R14, R13, R12, R11 ;  /* 0x0000000c0d0e7389 */ /* 0x00006400000c000b */
[----:B01----:R-:W-:Y:S01]  /*13830*/  ENDCOLLECTIVE ;  /* 0x000000000000791b */ /* 0x003fe20003800000 */
.L_x_2631:
[----:B------:R-:W-:-:S04]  /*13840*/  @!P3 LEA R5, P5, R10, R5, 0x1 ;  /* 0x000000050a05b211 */ /* 0x000fc800078a08ff */
[----:B------:R-:W-:-:S04]  /*13850*/  @!P3 IADD3.X R4, RZ, R4, RZ, P5, !PT ;  /* 0x00000004ff04b210 */ /* 0x000fc80002ffe4ff */
[----:B------:R-:W-:Y:S01]  /*13860*/  @!P3 LOP3.LUT R5, R5, R4, RZ, 0x3c, !PT ;  /* 0x000000040505b212 */ /* 0x000fe200078e3cff */
[----:B------:R-:W-:-:S03]  /*13870*/  IMAD.MOV.U32 R13, RZ, RZ, R3 ;  /* 0x000000ffff0d7224 */ /* 0x000fc600078e0003 */
[----:B------:R-:W-:-:S04]  /*13880*/  @!P3 LOP3.LUT R4, R5, R4, RZ, 0x3c, !PT ;  /* 0x000000040504b212 */ /* 0x000fc800078e3cff */
[----:B------:R-:W-:Y:S01]  /*13890*/  @!P3 LOP3.LUT R5, R5, R4, RZ, 0x3c, !PT ;  /* 0x000000040505b212 */ /* 0x000fe200078e3cff */
[----:B------:R-:W-:-:S04]  /*138a0*/  IMAD.MOV.U32 R8, RZ, RZ, R14 ;  /* 0x000000ffff087224 */ /* 0x000fc800078e000e */
[----:B------:R-:W-:Y:S01]  /*138b0*/  @!PT LDS RZ, [RZ] ;  /* 0x00000000fffff984 */ /* 0x000fe20000000800 */
[----:B------:R-:W-:Y:S01]  /*138c0*/  @!PT LDS RZ, [RZ] ;  /* 0x00000000fffff984 */ /* 0x000fe20000000800 */
[----:B------:R-:W-:Y:S01]  /*138d0*/  @!PT LDS RZ, [RZ] ;  /* 0x00000000fffff984 */ /* 0x000fe20000000800 */
[----:B------:R0:W-:Y:S03]  /*138e0*/  @!P3 LDGSTS.E.BYPASS.LTC128B.128 [R9+0x10400], desc[UR56][R4.64], !P2 ;  /* 0x104000000409bfae */ /* 0x0001e6000d101d78 */
[----:B0-----:R-:W-:Y:S05]  /*138f0*/  WARPSYNC.COLLECTIVE R15, `(.L_x_2632) ;  /* 0x000000000f087348 */ /* 0x001fea0003c00000 */
[----:B------:R1:W2:Y:S02]  /*13900*/  SHFL.IDX P6, R14, R13, R12, R11 ;  /* 0x0000000c0d0e7389 */ /* 0x0002a400000c000b */
[----:B012---:R-:W-:Y:S01]  /*13910*/  ENDCOLLECTIVE ;  /* 0x000000000000791b */ /* 0x007fe20003800000 */
.L_x_2632:
[----:B------:R-:W-:Y:S01]  /*13920*/  @!PT LDS RZ, [RZ] ;  /* 0x00000000fffff984 */ /* 0x000fe20000000800 */
[----:B------:R-:W-:Y:S01]  /*13930*/  @!PT LDS RZ, [RZ] ;  /* 0x00000000fffff984 */ /* 0x000fe20000000800 */
[----:B------:R-:W-:Y:S01]  /*13940*/  @!PT LDS RZ, [RZ] ;  /* 0x00000000fffff984 */ /* 0x000fe20000000800 */
[----:B------:R-:W-:Y:S04]  /*13950*/  @!P3 LDGSTS.E.BYPASS.LTC128B.128 [R9+0x14400], desc[UR56][R4.64+0x80], !P1 ;  /* 0x144000800409bfae */ /* 0x000fe8000c901d78 */
[----:B------:R0:W-:Y:S01]  /*13960*/  @!P3 LDGSTS.E.BYPASS.LTC128B.128 [R9+0x18400], desc[UR56][R4.64+0x100], !P0 ;  /* 0x184001000409bfae */ /* 0x0001e2000c101d78 */
[----:B------:R-:W-:Y:S02]  /*13970*/  IMAD.MOV.U32 R13, RZ, RZ, R0 ;  /* 0x000000ffff0d7224 */ /* 0x000fe400078e0000 */
[----:B------:R-:W-:Y:S02]  /*13980*/  IMAD.MOV.U32 R12, RZ, RZ, 0x2 ;  /* 0x00000002ff0c7424 */ /* 0x000fe400078e00ff */
[----:B0-----:R-:W-:Y:S02]  /*13990*/  VIADD R4, R17, 0x10 ;  /* 0x0000001011047836 */ /* 0x001fe40000000000 */
[----:B------:R-:W-:-:S03]  /*139a0*/  IMAD.MOV.U32 R6, RZ, RZ, R14 ;  /* 0x000000ffff067224 */ /* 0x000fc600078e000e */
[----:B------:R-:W-:-:S13]  /*139b0*/  ISETP.GE.AND P3, PT, R4, R2, PT ;  /* 0x000000020400720c */ /* 0x000fda0003f66270 */
[----:B------:R-:W-:Y:S05]  /*139c0*/  WARPSYNC.COLLECTIVE R15, `(.L_x_2633) ;  /* 0x000000000f087348 */ /* 0x000fea0003c00000 */
[----:B------:R0:W1:Y:S02]  /*139d0*/  SHFL.IDX P6, R14, R13, R12, R11 ;  /* 0x0000000c0d0e7389 */ /* 0x00006400000c000b */
[----:B01----:R-:W-:Y:S01]  /*139e0*/  ENDCOLLECTIVE ;  /* 0x000000000000791b */ /* 0x003fe20003800000 */
.L_x_2633:
[----:B------:R-:W-:Y:S01]  /*139f0*/  @!P3 LEA R7, P5, R10, R6, 0x1 ;  /* 0x000000060a07b211 */ /* 0x000fe200078a08ff */
[----:B------:R-:W-:-:S04]  /*13a00*/  IMAD.MOV.U32 R13, RZ, RZ, R3 ;  /* 0x000000ffff0d7224 */ /* 0x000fc800078e0003 */
[----:B------:R-:W-:Y:S02]  /*13a10*/  @!P3 IMAD.X R6, RZ, RZ, R8, P5 ;  /* 0x000000ffff06b224 */ /* 0x000fe400028e0608 */
[----:B------:R-:W-:Y:S02]  /*13a20*/  @!P3 IMAD.MOV.U32 R4, RZ, RZ, R7 ;  /* 0x000000ffff04b224 */ /* 0x000fe400078e0007 */
[----:B------:R-:W-:Y:S02]  /*13a30*/  @!P3 IMAD.MOV.U32 R5, RZ, RZ, R6 ;  /* 0x000000ffff05b224 */ /* 0x000fe400078e0006 */
[----:B------:R-:W-:-:S07]  /*13a40*/  IMAD.MOV.U32 R6, RZ, RZ, R14 ;  /* 0x000000ffff067224 */ /* 0x000fce00078e000e */
[----:B------:R-:W-:Y:S05]  /*13a50*/  WARPSYNC.COLLECTIVE R15, `(.L_x_2634) ;  /* 0x000000000f087348 */ /* 0x000fea0003c00000 */
[----:B------:R0:W1:Y:S02]  /*13a60*/  SHFL.IDX P6, R14, R13, R12, R11 ;  /* 0x0000000c0d0e7389 */ /* 0x00006400000c000b */
[----:B01----:R-:W-:Y:S01]  /*13a70*/  ENDCOLLECTIVE ;  /* 0x000000000000791b */ /* 0x003fe20003800000 */
.L_x_2634:
[----:B------:R-:W-:Y:S01]  /*13a80*/  @!PT LDS RZ, [RZ] ;  /* 0x00000000fffff984 */ /* 0x000fe20000000800 */
[----:B------:R-:W-:Y:S01]  /*13a90*/  @!PT LDS RZ, [RZ] ;  /* 0x00000000fffff984 */ /* 0x000fe20000000800 */
[----:B------:R-:W-:Y:S01]  /*13aa0*/  @!PT LDS RZ, [RZ] ;  /* 0x00000000fffff984 */ /* 0x000fe20000000800 */
[----:B------:R-:W-:Y:S04]  /*13ab0*/  @!P3 LDGSTS.E.BYPASS.LTC128B.128 [R9+0x10c00], desc[UR56][R4.64], !P2 ;  /* 0x10c000000409bfae */ /* 0x000fe8000d101d78 */
[----:B------:R-:W-:Y:S04]  /*13ac0*/  @!P3 LDGSTS.E.BYPASS.LTC128B.128 [R9+0x14c00], desc[UR56][R4.64+0x80], !P1 ;  /* 0x14c000800409bfae */ /* 0x000fe8000c901d78 */
[----:B------:R0:W-:Y:S01]  /*13ad0*/  @!P3 LDGSTS.E.BYPASS.LTC128B.128 [R9+0x18c00], desc[UR56][R4.64+0x100], !P0 ;  /* 0x18c001000409bfae */ /* 0x0001e2000c101d78 */
[----:B------:R-:W-:Y:S02]  /*13ae0*/  IMAD.MOV.U32 R13, RZ, RZ, R0 ;  /* 0x000000ffff0d7224 */ /* 0x000fe400078e0000 */
[----:B------:R-:W-:-:S02]  /*13af0*/  IMAD.MOV.U32 R12, RZ, RZ, 0x3 ;  /* 0x00000003ff0c7424 */ /* 0x000fc400078e00ff */
[----:B0-----:R-:W-:Y:S02]  /*13b00*/  VIADD R4, R17, 0x20 ;  /* 0x0000002011047836 */ /* 0x001fe40000000000 */
[----:B------:R-:W-:-:S07]  /*13b10*/  IMAD.MOV.U32 R7, RZ, RZ, R14 ;  /* 0x000000ffff077224 */ /* 0x000fce00078e000e */
[----:B------:R-:W-:Y:S05]  /*13b20*/  WARPSYNC.COLLECTIVE R15, `(.L_x_2635) ;  /* 0x000000000f087348 */ /* 0x000fea0003c00000 */
[----:B------:R0:W1:Y:S02]  /*13b30*/  SHFL.IDX P6, R14, R13, R12, R11 ;  /* 0x0000000c0d0e7389 */ /* 0x00006400000c000b */
[----:B01----:R-:W-:Y:S01]  /*13b40*/  ENDCOLLECTIVE ;  /* 0x000000000000791b */ /* 0x003fe20003800000 */
.L_x_2635:
[----:B------:R-:W-:-:S13]  /*13b50*/  ISETP.GE.AND P3, PT, R4, R2, PT ;  /* 0x000000020400720c */ /* 0x000fda0003f66270 */
[----:B------:R-:W-:Y:S01]  /*13b60*/  @!P3 LEA R7, P4, R10, R7, 0x1 ;  /* 0x000000070a07b211 */ /* 0x000fe200078808ff */
[----:B------:R-:W-:-:S03]  /*13b70*/  IMAD.MOV.U32 R13, RZ, RZ, R3 ;  /* 0x000000ffff0d7224 */ /* 0x000fc600078e0003 */
[----:B------:R-:W-:-:S05]  /*13b80*/  @!P3 IADD3.X R4, RZ, R6, RZ, P4, !PT ;  /* 0x00000006ff04b210 */ /* 0x000fca00027fe4ff */
[----:B------:R-:W-:Y:S02]  /*13b90*/  @!P3 IMAD.MOV.U32 R5, RZ, RZ, R4 ;  /* 0x000000ffff05b224 */ /* 0x000fe400078e0004 */
[----:B------:R-:W-:Y:S02]  /*13ba0*/  @!P3 IMAD.MOV.U32 R4, RZ, RZ, R7 ;  /* 0x000000ffff04b224 */ /* 0x000fe400078e0007 */
[----:B------:R-:W-:-:S03]  /*13bb0*/  VIADD R7, R17, 0x60 ;  /* 0x0000006011077836 */ /* 0x000fc60000000000 */
[----:B------:R-:W-:Y:S01]  /*13bc0*/  @!PT LDS RZ, [RZ] ;  /* 0x00000000fffff984 */ /* 0x000fe20000000800 */
[----:B------:R-:W-:Y:S01]  /*13bd0*/  @!PT LDS RZ, [RZ] ;  /* 0x00000000fffff984 */ /* 0x000fe20000000800 */
[----:B------:R-:W-:Y:S01]  /*13be0*/  @!PT LDS RZ, [RZ] ;  /* 0x00000000fffff984 */ /* 0x000fe20000000800 */
[----:B------:R-:W-:Y:S04]  /*13bf0*/  @!P3 LDGSTS.E.BYPASS.LTC128B.128 [R9+0x11400], desc[UR56][R4.64], !P2 ;  /* 0x114000000409bfae */ /* 0x000fe8000d101d78 */
[----:B------:R-:W-:Y:S04]  /*13c00*/  @!P3 LDGSTS.E.BYPASS.LTC128B.128 [R9+0x15400], desc[UR56][R4.64+0x80], !P1 ;  /* 0x154000800409bfae */ /* 0x000fe8000c901d78 */
[----:B------:R0:W-:Y:S02]  /*13c10*/  @!P3 LDGSTS.E.BYPASS.LTC128B.128 [R9+0x19400], desc[UR56][R4.64+0x100], !P0 ;  /* 0x194001000409bfae */ /* 0x0001e4000c101d78 */
[----:B0-----:R-:W-:-:S05]  /*13c20*/  VIADD R4, R17, 0x30 ;  /* 0x0000003011047836 */ /* 0x001fca0000000000 */
[----:B------:R-:W-:Y:S01]  /*13c30*/  ISETP.GE.AND P3, PT, R4, R2, PT ;  /* 0x000000020400720c */ /* 0x000fe20003f66270 */
[----:B------:R-:W-:-:S12]  /*13c40*/  IMAD.MOV.U32 R4, RZ, RZ, R14 ;  /* 0x000000ffff047224 */ /* 0x000fd800078e000e */
[----:B------:R-:W-:Y:S05]  /*13c50*/  WARPSYNC.COLLECTIVE R15, `(.L_x_2636) ;  /* 0x000000000f087348 */ /* 0x000fea0003c00000 */
[----:B------:R0:W1:Y:S02]  /*13c60*/  SHFL.IDX P6, R14, R13, R12, R11 ;  /* 0x0000000c0d0e7389 */ /* 0x00006400000c000b */
[----:B01----:R-:W-:Y:S01]  /*13c70*/  ENDCOLLECTIVE ;  /* 0x000000000000791b */ /* 0x003fe20003800000 */
.L_x_2636:
[----:B------:R-:W-:Y:S02]  /*13c80*/  IMAD.MOV.U32 R13, RZ, RZ, R0 ;  /* 0x000000ffff0d7224 */ /* 0x000fe400078e0000 */
[----:B------:R-:W-:Y:S02]  /*13c90*/  IMAD.MOV.U32 R12, RZ, RZ, 0x4 ;  /* 0x00000004ff0c7424 */ /* 0x000fe400078e00ff */
[----:B------:R-:W-:-:S07]  /*13ca0*/  IMAD.MOV.U32 R5, RZ, RZ, R14 ;  /* 0x000000ffff057224 */ /* 0x000fce00078e000e */
[----:B------:R-:W-:Y:S05]  /*13cb0*/  WARPSYNC.COLLECTIVE R15, `(.L_x_2637) ;  /* 0x000000000f087348 */ /* 0x000fea0003c00000 */
[----:B------:R0:W1:Y:S02]  /*13cc0*/  SHFL.IDX P6, R14, R13, R12, R11 ;  /* 0x0000000c0d0e7389 */ /* 0x00006400000c000b */
[----:B01----:R-:W-:Y:S01]  /*13cd0*/  ENDCOLLECTIVE ;  /* 0x000000000000791b */ /* 0x003fe20003800000 */
.L_x_2637:
        /* <DEDUP_REMOVED lines=18> */
.L_x_2638:
[----:B------:R-:W-:Y:S02]  /*13e00*/  IMAD.MOV.U32 R13, RZ, RZ, R0 ;  /* 0x000000ffff0d7224 */ /* 0x000fe400078e0000 */
[----:B------:R-:W-:Y:S02]  /*13e10*/  IMAD.MOV.U32 R12, RZ, RZ, 0x5 ;  /* 0x00000005ff0c7424 */ /* 0x000fe400078e00ff */
[----:B------:R-:W-:-:S07]  /*13e20*/  IMAD.MOV.U32 R5, RZ, RZ, R14 ;  /* 0x000000ffff057224 */ /* 0x000fce00078e000e */
[----:B------:R-:W-:Y:S05]  /*13e30*/  WARPSYNC.COLLECTIVE R15, `(.L_x_2639) ;  /* 0x000000000f087348 */ /* 0x000fea0003c00000 */
[----:B------:R0:W1:Y:S02]  /*13e40*/  SHFL.IDX P6, R14, R13, R12, R11 ;  /* 0x0000000c0d0e7389 */ /* 0x00006400000c000b */
[----:B01----:R-:W-:Y:S01]  /*13e50*/  ENDCOLLECTIVE ;  /* 0x000000000000791b */ /* 0x003fe20003800000 */
.L_x_2639:
[----:B------:R-:W-:-:S04]  /*13e60*/  @!P3 LEA R5, P4, R10, R5, 0x1 ;  /* 0x000000050a05b211 */ /* 0x000fc800078808ff */
[----:B------:R-:W-:-:S04]  /*13e70*/  @!P3 IADD3.X R4, RZ, R4, RZ, P4, !PT ;  /* 0x00000004ff04b210 */ /* 0x000fc800027fe4ff */
        /* <DEDUP_REMOVED lines=16> */
.L_x_2640:
[----:B------:R-:W-:Y:S02]  /*13f80*/  IMAD.MOV.U32 R13, RZ, RZ, R0 ;  /* 0x000000ffff0d7224 */ /* 0x000fe400078e0000 */
[----:B------:R-:W-:Y:S02]  /*13f90*/  IMAD.MOV.U32 R12, RZ, RZ, 0x6 ;  /* 0x00000006ff0c7424 */ /* 0x000fe400078e00ff */
[----:B------:R-:W-:-:S07]  /*13fa0*/  IMAD.MOV.U32 R5, RZ, RZ, R14 ;  /* 0x000000ffff057224 */ /* 0x000fce00078e000e */
[----:B------:R-:W-:Y:S05]  /*13fb0*/  WARPSYNC.COLLECTIVE R15, `(.L_x_2641) ;  /* 0x000000000f087348 */ /* 0x000fea0003c00000 */
[----:B------:R0:W1:Y:S02]  /*13fc0*/  SHFL.IDX P6, R14, R13, R12, R11 ;  /* 0x0000000c0d0e7389 */ /* 0x00006400000c000b */
[----:B01----:R-:W-:Y:S01]  /*13fd0*/  ENDCOLLECTIVE ;  /* 0x000000000000791b */ /* 0x003fe20003800000 */
.L_x_2641:
[----:B------:R-:W-:-:S05]  /*13fe0*/  @!P3 LEA R5, P4, R10, R5, 0x1 ;  /* 0x000000050a05b211 */ /* 0x000fca00078808ff */
[----:B------:R-:W-:Y:S01]  /*13ff0*/  @!P3 IMAD.X R4, RZ, RZ, R4, P4 ;  /* 0x000000ffff04b224 */ /* 0x000fe200020e0604 */
[----:B------:R-:W-:-:S04]  /*14000*/  ISETP.GE.AND P4, PT, R7, R2, PT ;  /* 0x000000020700720c */ /* 0x000fc80003f86270 */
        /* <DEDUP_REMOVED lines=10> */
[----:B0-----:R-:W-:-:S07]  /*140b0*/  IMAD.MOV.U32 R4, RZ, RZ, R14 ;  /* 0x000000ffff047224 */ /* 0x001fce00078e000e */
[----:B------:R-:W-:Y:S05]  /*140c0*/  WARPSYNC.COLLECTIVE R15, `(.L_x_2642) ;  /* 0x000000000f087348 */ /* 0x000fea0003c00000 */
[----:B------:R0:W1:Y:S02]  /*140d0*/  SHFL.IDX P6, R14, R13, R12, R11 ;  /* 0x0000000c0d0e7389 */ /* 0x00006400000c000b */
[----:B01----:R-:W-:Y:S01]  /*140e0*/  ENDCOLLECTIVE ;  /* 0x000000000000791b */ /* 0x003fe20003800000 */
.L_x_2642:
[----:B------:R-:W-:Y:S01]  /*140f0*/  IMAD.MOV.U32 R13, RZ, RZ, R0 ;  /* 0x000000ffff0d7224 */ /* 0x000fe200078e0000 */
[----:B------:R-:W-:Y:S01]  /*14100*/  MOV R12, 0x7 ;  /* 0x00000007000c7802 */ /* 0x000fe20000000f00 */
[----:B------:R-:W-:-:S07]  /*14110*/  IMAD.MOV.U32 R5, RZ, RZ, R14 ;  /* 0x000000ffff057224 */ /* 0x000fce00078e000e */
[----:B------:R-:W-:Y:S05]  /*14120*/  WARPSYNC.COLLECTIVE R15, `(.L_x_2643) ;  /* 0x000000000f087348 */ /* 0x000fea0003c00000 */
[----:B------:R0:W1:Y:S02]  /*14130*/  SHFL.IDX P6, R14, R13, R12, R11 ;  /* 0x0000000c0d0e7389 */ /* 0x00006400000c000b */
[----:B01----:R-:W-:Y:S01]  /*14140*/  ENDCOLLECTIVE ;  /* 0x000000000000791b */ /* 0x003fe20003800000 */
.L_x_2643:
        /* <DEDUP_REMOVED lines=10> */
.L_x_2644:
        /* <DEDUP_REMOVED lines=8> */
.L_x_2531:
[----:B0-----:R-:W2:Y:S02]  /*14270*/  LDL R2, [R1+0x4] ;  /* 0x0000040001027983 */ /* 0x001ea40000100800 */
[----:B--2---:R0:W1:Y:S02]  /*14280*/  SYNCS.PHASECHK.TRANS64.TRYWAIT P0, [R2+URZ+0x34820], R0 ;  /* 0x03482000020075a7 */ /* 0x004064000800017f */
[----:B-1----:R-:W-:Y:S05]  /*14290*/  @!P0 NANOSLEEP.SYNCS 0x989680 ;  /* 0x009896800000895d */ /* 0x002fea0003900000 */
[----:B------:R-:W1:Y:S02]  /*142a0*/  @!P0 SYNCS.PHASECHK.TRANS64 P0, [R2+URZ+0x34820], R0 ;  /* 0x03482000020085a7 */ /* 0x000e64000800007f */
[----:B-1----:R-:W-:Y:S05]  /*142b0*/  @!P0 BRA `(.L_x_2531) ;  /* 0xfffffffc00ec8947 */ /* 0x002fea000383ffff */
[----:B------:R-:W-:Y:S05]  /*142c0*/  BRA `(.L_x_2646) ;  /* 0xffffffb400e07947 */ /* 0x000fea000383ffff */
.L_x_2540:
[----:B-1----:R1:W2:Y:S02]  /*142d0*/  SYNCS.PHASECHK.TRANS64.TRYWAIT P0, [R2+URZ+0x34840], R0 ;  /* 0x03484000020075a7 */ /* 0x0022a4000800017f */
[----:B--2---:R-:W-:Y:S05]  /*142e0*/  @!P0 NANOSLEEP.SYNCS 0x989680 ;  /* 0x009896800000895d */ /* 0x004fea0003900000 */
[----:B------:R-:W2:Y:S02]  /*142f0*/  @!P0 SYNCS.PHASECHK.TRANS64 P0, [R2+URZ+0x34840], R0 ;  /* 0x03484000020085a7 */ /* 0x000ea4000800007f */
[----:B--2---:R-:W-:Y:S05]  /*14300*/  @!P0 BRA `(.L_x_2540) ;  /* 0xfffffffc00f08947 */ /* 0x004fea000383ffff */
[----:B------:R-:W-:Y:S05]  /*14310*/  BRA `(.L_x_2647) ;  /* 0xffffffb800a47947 */ /* 0x000fea000383ffff */
.L_x_2547:
[----:B0-----:R0:W1:Y:S02]  /*14320*/  SYNCS.PHASECHK.TRANS64.TRYWAIT P0, [R2+URZ+0x60], R0 ;  /* 0x00006000020075a7 */ /* 0x001064000800017f */
[----:B-1----:R-:W-:Y:S05]  /*14330*/  @!P0 NANOSLEEP.SYNCS 0x989680 ;  /* 0x009896800000895d */ /* 0x002fea0003900000 */
[----:B------:R-:W1:Y:S02]  /*14340*/  @!P0 SYNCS.PHASECHK.TRANS64 P0, [R2+URZ+0x60], R0 ;  /* 0x00006000020085a7 */ /* 0x000e64000800007f */
[----:B-1----:R-:W-:Y:S05]  /*14350*/  @!P0 BRA `(.L_x_2547) ;  /* 0xfffffffc00f08947 */ /* 0x002fea000383ffff */
[----:B------:R-:W-:Y:S05]  /*14360*/  BRA `(.L_x_2648) ;  /* 0xffffffbc00bc7947 */ /* 0x000fea000383ffff */
.L_x_2556:
[----:B---3--:R3:W4:Y:S02]  /*14370*/  SYNCS.PHASECHK.TRANS64.TRYWAIT P0, [R3+URZ+0x34840], R2 ;  /* 0x03484002030075a7 */ /* 0x008724000800017f */
[----:B----4-:R-:W-:Y:S05]  /*14380*/  @!P0 NANOSLEEP.SYNCS 0x989680 ;  /* 0x009896800000895d */ /* 0x010fea0003900000 */
[----:B------:R-:W4:Y:S02]  /*14390*/  @!P0 SYNCS.PHASECHK.TRANS64 P0, [R3+URZ+0x34840], R2 ;  /* 0x03484002030085a7 */ /* 0x000f24000800007f */
[----:B----4-:R-:W-:Y:S05]  /*143a0*/  @!P0 BRA `(.L_x_2556) ;  /* 0xfffffffc00f08947 */ /* 0x010fea000383ffff */
[----:B------:R-:W-:Y:S05]  /*143b0*/  BRA `(.L_x_2649) ;  /* 0xffffffc4005c7947 */ /* 0x000fea000383ffff */
.L_x_2563:
[----:B--2---:R2:W3:Y:S02]  /*143c0*/  SYNCS.PHASECHK.TRANS64.TRYWAIT P0, [R2+URZ+0x60], R3 ;  /* 0x00006003020075a7 */ /* 0x0044e4000800017f */
[----:B---3--:R-:W-:Y:S05]  /*143d0*/  @!P0 NANOSLEEP.SYNCS 0x989680 ;  /* 0x009896800000895d */ /* 0x008fea0003900000 */
[----:B------:R-:W3:Y:S02]  /*143e0*/  @!P0 SYNCS.PHASECHK.TRANS64 P0, [R2+URZ+0x60], R3 ;  /* 0x00006003020085a7 */ /* 0x000ee4000800007f */
[----:B---3--:R-:W-:Y:S05]  /*143f0*/  @!P0 BRA `(.L_x_2563) ;  /* 0xfffffffc00f08947 */ /* 0x008fea000383ffff */
[----:B------:R-:W-:Y:S05]  /*14400*/  BRA `(.L_x_2650) ;  /* 0xffffffc800747947 */ /* 0x000fea000383ffff */
.L_x_2572:
[----:B----4-:R4:W0:Y:S02]  /*14410*/  SYNCS.PHASECHK.TRANS64.TRYWAIT P0, [R2+URZ+0x34840], R3 ;  /* 0x03484003020075a7 */ /* 0x010824000800017f */
[----:B0-----:R-:W-:Y:S05]  /*14420*/  @!P0 NANOSLEEP.SYNCS 0x989680 ;  /* 0x009896800000895d */ /* 0x001fea0003900000 */
[----:B------:R-:W0:Y:S02]  /*14430*/  @!P0 SYNCS.PHASECHK.TRANS64 P0, [R2+URZ+0x34840], R3 ;  /* 0x03484003020085a7 */ /* 0x000e24000800007f */
[----:B0-----:R-:W-:Y:S05]  /*14440*/  @!P0 BRA `(.L_x_2572) ;  /* 0xfffffffc00f08947 */ /* 0x001fea000383ffff */
[----:B------:R-:W-:Y:S05]  /*14450*/  BRA `(.L_x_2651) ;  /* 0xffffffcc00e87947 */ /* 0x000fea000383ffff */
.L_x_2579:
[----:B--2---:R2:W3:Y:S02]  /*14460*/  SYNCS.PHASECHK.TRANS64.TRYWAIT P0, [R2+URZ+0x60], R5 ;  /* 0x00006005020075a7 */ /* 0x0044e4000800017f */
[----:B---3--:R-:W-:Y:S05]  /*14470*/  @!P0 NANOSLEEP.SYNCS 0x989680 ;  /* 0x009896800000895d */ /* 0x008fea0003900000 */
[----:B------:R-:W3:Y:S02]  /*14480*/  @!P0 SYNCS.PHASECHK.TRANS64 P0, [R2+URZ+0x60], R5 ;  /* 0x00006005020085a7 */ /* 0x000ee4000800007f */
[----:B---3--:R-:W-:Y:S05]  /*14490*/  @!P0 BRA `(.L_x_2579) ;  /* 0xfffffffc00f08947 */ /* 0x008fea000383ffff */
[----:B------:R-:W-:Y:S05]  /*144a0*/  BRA `(.L_x_2652) ;  /* 0xffffffd400007947 */ /* 0x000fea000383ffff */
.L_x_2590:
[----:B0-----:R0:W2:Y:S02]  /*144b0*/  SYNCS.PHASECHK.TRANS64.TRYWAIT P0, [R0+URZ+0x34860], R2 ;  /* 0x03486002000075a7 */ /* 0x0010a4000800017f */
[----:B--2---:R-:W-:Y:S05]  /*144c0*/  @!P0 NANOSLEEP.SYNCS 0x989680 ;  /* 0x009896800000895d */ /* 0x004fea0003900000 */
[----:B------:R-:W2:Y:S02]  /*144d0*/  @!P0 SYNCS.PHASECHK.TRANS64 P0, [R0+URZ+0x34860], R2 ;  /* 0x03486002000085a7 */ /* 0x000ea4000800007f */
[----:B--2---:R-:W-:Y:S05]  /*144e0*/  @!P0 BRA `(.L_x_2590) ;  /* 0xfffffffc00f08947 */ /* 0x004fea000383ffff */
[----:B------:R-:W-:Y:S05]  /*144f0*/  BRA `(.L_x_2653) ;  /* 0xffffffd800587947 */ /* 0x000fea000383ffff */
.L_x_2597:
[----:B------:R-:W-:Y:S01]  /*14500*/  BSSY B0, `(.L_x_2654) ;  /* 0x0000008000007945 */ /* 0x000fe20003800000 */
[----:B------:R-:W-:Y:S02]  /*14510*/  IMAD.MOV.U32 R13, RZ, RZ, R16 ;  /* 0x000000ffff0d7224 */ /* 0x000fe400078e0010 */
[----:B------:R-:W-:Y:S02]  /*14520*/  IMAD.MOV.U32 R12, RZ, RZ, RZ ;  /* 0x000000ffff0c7224 */ /* 0x000fe400078e00ff */
[----:B------:R-:W-:Y:S02]  /*14530*/  IMAD.MOV.U32 R11, RZ, RZ, 0x1f ;  /* 0x0000001fff0b7424 */ /* 0x000fe400078e00ff */
[----:B------:R-:W-:-:S07]  /*14540*/  IMAD.MOV.U32 R15, RZ, RZ, -0x1 ;  /* 0xffffffffff0f7424 */ /* 0x000fce00078e00ff */
[----:B-12-45:R-:W-:Y:S05]  /*14550*/  WARPSYNC.COLLECTIVE R15, `(.L_x_2655) ;  /* 0x000000000f087348 */ /* 0x036fea0003c00000 */
[----:B------:R0:W3:Y:S02]  /*14560*/  SHFL.IDX P6, R14, R13, R12, R11 ;  /* 0x0000000c0d0e7389 */ /* 0x0000e400000c000b */
[----:B012345:R-:W-:Y:S01]  /*14570*/  ENDCOLLECTIVE ;  /* 0x000000000000791b */ /* 0x03ffe20003800000 */
.L_x_2655:
[----:B------:R-:W-:Y:S05]  /*14580*/  BSYNC B0 ;  /* 0x0000000000007941 */ /* 0x000fea0003800000 */
.L_x_2654:
        /* <DEDUP_REMOVED lines=9> */
.L_x_2656:
[----:B------:R-:W-:Y:S02]  /*14620*/  ULDC UR4, c[0x0][0xc3c] ;  /* 0x00030f0000047ab9 */ /* 0x000fe40000000800 */
        /* <DEDUP_REMOVED lines=17> */
.L_x_2657:
[----:B------:R-:W-:Y:S01]  /*14740*/  IMAD.MOV.U32 R12, RZ, RZ, 0x2 ;  /* 0x00000002ff0c7424 */ /* 0x000fe200078e00ff */
[----:B------:R-:W-:-:S05]  /*14750*/  SEL R7, R14, RZ, P1 ;  /* 0x000000ff0e077207 */ /* 0x000fca0000800000 */
[----:B------:R-:W-:-:S04]  /*14760*/  IMAD.IADD R3, R2, 0x1, R7 ;  /* 0x0000000102037824 */ /* 0x000fc800078e0207 */
[----:B------:R-:W-:-:S07]  /*14770*/  IMAD.MOV.U32 R13, RZ, RZ, R3 ;  /* 0x000000ffff0d7224 */ /* 0x000fce00078e0003 */
[----:B------:R-:W-:Y:S05]  /*14780*/  WARPSYNC.COLLECTIVE R15, `(.L_x_2658) ;  /* 0x000000000f087348 */ /* 0x000fea0003c00000 */
[----:B------:R0:W1:Y:S02]  /*14790*/  SHFL.UP P6, R14, R13, R12, R11 ;  /* 0x0400000c0d0e7389 */ /* 0x00006400000c000b */
[----:B01----:R-:W-:Y:S01]  /*147a0*/  ENDCOLLECTIVE ;  /* 0x000000000000791b */ /* 0x003fe20003800000 */
.L_x_2658:
        /* <DEDUP_REMOVED lines=8> */
.L_x_2659:
        /* <DEDUP_REMOVED lines=8> */
.L_x_2660:
        /* <DEDUP_REMOVED lines=8> */
.L_x_2661:
        /* <DEDUP_REMOVED lines=9> */
.L_x_2662:
[----:B------:R-:W-:Y:S01]  /*149c0*/  IMAD.MOV.U32 R16, RZ, RZ, R14 ;  /* 0x000000ffff107224 */ /* 0x000fe200078e000e */
[----:B------:R-:W-:Y:S06]  /*149d0*/  BRA `(.L_x_2663) ;  /* 0xffffffd800e07947 */ /* 0x000fec000383ffff */
.L_x_2602:
[----:B------:R-:W-:Y:S01]  /*149e0*/  BSSY B0, `(.L_x_2664) ;  /* 0x0000008000007945 */ /* 0x000fe20003800000 */
[----:B-----5:R-:W-:Y:S02]  /*149f0*/  IMAD.MOV.U32 R13, RZ, RZ, R2 ;  /* 0x000000ffff0d7224 */ /* 0x020fe400078e0002 */
[----:B------:R-:W-:Y:S02]  /*14a00*/  IMAD.MOV.U32 R12, RZ, RZ, 0x1 ;  /* 0x00000001ff0c7424 */ /* 0x000fe400078e00ff */
[----:B------:R-:W-:Y:S02]  /*14a10*/  IMAD.MOV.U32 R11, RZ, RZ, RZ ;  /* 0x000000ffff0b7224 */ /* 0x000fe400078e00ff */
[----:B------:R-:W-:-:S07]  /*14a20*/  IMAD.MOV.U32 R15, RZ, RZ, -0x1 ;  /* 0xffffffffff0f7424 */ /* 0x000fce00078e00ff */
[----:B012-4-:R-:W-:Y:S05]  /*14a30*/  WARPSYNC.COLLECTIVE R15, `(.L_x_2665) ;  /* 0x000000000f087348 */ /* 0x017fea0003c00000 */
[----:B------:R3:W0:Y:S02]  /*14a40*/  SHFL.UP P6, R14, R13, R12, R11 ;  /* 0x0400000c0d0e7389 */ /* 0x00062400000c000b */
[----:B01234-:R-:W-:Y:S01]  /*14a50*/  ENDCOLLECTIVE ;  /* 0x000000000000791b */ /* 0x01ffe20003800000 */
.L_x_2665:
[----:B------:R-:W-:Y:S05]  /*14a60*/  BSYNC B0 ;  /* 0x0000000000007941 */ /* 0x000fea0003800000 */
.L_x_2664:
        /* <DEDUP_REMOVED lines=9> */
.L_x_2666:
[----:B------:R-:W-:Y:S01]  /*14b00*/  IMAD.MOV.U32 R12, RZ, RZ, 0x4 ;  /* 0x00000004ff0c7424 */ /* 0x000fe200078e00ff */
[----:B------:R-:W-:-:S05]  /*14b10*/  SEL R14, R14, RZ, P2 ;  /* 0x000000ff0e0e7207 */ /* 0x000fca0001000000 */
[----:B------:R-:W-:-:S04]  /*14b20*/  IMAD.IADD R3, R3, 0x1, R14 ;  /* 0x0000000103037824 */ /* 0x000fc800078e020e */
[----:B------:R-:W-:-:S07]  /*14b30*/  IMAD.MOV.U32 R13, RZ, RZ, R3 ;  /* 0x000000ffff0d7224 */ /* 0x000fce00078e0003 */
[----:B------:R-:W-:Y:S05]  /*14b40*/  WARPSYNC.COLLECTIVE R15, `(.L_x_2667) ;  /* 0x000000000f087348 */ /* 0x000fea0003c00000 */
[----:B------:R0:W1:Y:S02]  /*14b50*/  SHFL.UP P6, R14, R13, R12, R11 ;  /* 0x0400000c0d0e7389 */ /* 0x00006400000c000b */
[----:B01----:R-:W-:Y:S01]  /*14b60*/  ENDCOLLECTIVE ;  /* 0x000000000000791b */ /* 0x003fe20003800000 */
.L_x_2667:
[----:B------:R-:W-:Y:S01]  /*14b70*/  IMAD.MOV.U32 R12, RZ, RZ, 0x8 ;  /* 0x00000008ff0c7424 */ /* 0x000fe200078e00ff */
[----:B------:R-:W-:-:S05]  /*14b80*/  SEL R14, R14, RZ, P3 ;  /* 0x000000ff0e0e7207 */ /* 0x000fca0001800000 */
[----:B------:R-:W-:-:S04]  /*14b90*/  IMAD.IADD R3, R3, 0x1, R14 ;  /* 0x0000000103037824 */ /* 0x000fc800078e020e */
[----:B------:R-:W-:-:S07]  /*14ba0*/  IMAD.MOV.U32 R13, RZ, RZ, R3 ;  /* 0x000000ffff0d7224 */ /* 0x000fce00078e0003 */
[----:B------:R-:W-:Y:S05]  /*14bb0*/  WARPSYNC.COLLECTIVE R15, `(.L_x_2668) ;  /* 0x000000000f087348 */ /* 0x000fea0003c00000 */
[----:B------:R0:W1:Y:S02]  /*14bc0*/  SHFL.UP P6, R14, R13, R12, R11 ;  /* 0x0400000c0d0e7389 */ /* 0x00006400000c000b */
[----:B01----:R-:W-:Y:S01]  /*14bd0*/  ENDCOLLECTIVE ;  /* 0x000000000000791b */ /* 0x003fe20003800000 */
.L_x_2668:
[----:B------:R-:W-:Y:S01]  /*14be0*/  IMAD.MOV.U32 R12, RZ, RZ, 0x10 ;  /* 0x00000010ff0c7424 */ /* 0x000fe200078e00ff */
[----:B------:R-:W-:-:S05]  /*14bf0*/  SEL R14, R14, RZ, P4 ;  /* 0x000000ff0e0e7207 */ /* 0x000fca0002000000 */
[----:B------:R-:W-:-:S04]  /*14c00*/  IMAD.IADD R3, R3, 0x1, R14 ;  /* 0x0000000103037824 */ /* 0x000fc800078e020e */
[----:B------:R-:W-:-:S07]  /*14c10*/  IMAD.MOV.U32 R13, RZ, RZ, R3 ;  /* 0x000000ffff0d7224 */ /* 0x000fce00078e0003 */
[----:B------:R-:W-:Y:S05]  /*14c20*/  WARPSYNC.COLLECTIVE R15, `(.L_x_2669) ;  /* 0x000000000f087348 */ /* 0x000fea0003c00000 */
[----:B------:R0:W1:Y:S02]  /*14c30*/  SHFL.UP P6, R14, R13, R12, R11 ;  /* 0x0400000c0d0e7389 */ /* 0x00006400000c000b */
[----:B01----:R-:W-:Y:S01]  /*14c40*/  ENDCOLLECTIVE ;  /* 0x000000000000791b */ /* 0x003fe20003800000 */
.L_x_2669:
        /* <DEDUP_REMOVED lines=8> */
.L_x_2670:
[----:B------:R-:W-:Y:S01]  /*14cd0*/  IMAD.MOV.U32 R16, RZ, RZ, R14 ;  /* 0x000000ffff107224 */ /* 0x000fe200078e000e */
[----:B------:R-:W-:Y:S06]  /*14ce0*/  BRA `(.L_x_2671) ;  /* 0xffffffd800b87947 */ /* 0x000fec000383ffff */
.L_x_2604:
[----:B------:R-:W-:Y:S01]  /*14cf0*/  BSSY B0, `(.L_x_2672) ;  /* 0x0000006000007945 */ /* 0x000fe20003800000 */
[----:B------:R-:W-:Y:S01]  /*14d00*/  PLOP3.LUT P6, PT, P6, PT, PT, 0x8, 0x0 ;  /* 0x000000000000781c */ /* 0x000fe200037ce170 */
[----:B------:R-:W-:-:S12]  /*14d10*/  IMAD.MOV.U32 R15, RZ, RZ, -0x1 ;  /* 0xffffffffff0f7424 */ /* 0x000fd800078e00ff */
[----:B012-45:R-:W-:Y:S05]  /*14d20*/  WARPSYNC.COLLECTIVE R15, `(.L_x_2673) ;  /* 0x000000000f087348 */ /* 0x037fea0003c00000 */
[----:B------:R-:W-:Y:S01]  /*14d30*/  VOTE.ANY R14, PT, P6 ;  /* 0x00000000000e7806 */ /* 0x000fe200030e0100 */
[----:B012-45:R-:W-:Y:S06]  /*14d40*/  ENDCOLLECTIVE ;  /* 0x000000000000791b */ /* 0x037fec0003800000 */
.L_x_2673:
[----:B------:R-:W-:Y:S05]  /*14d50*/  BSYNC B0 ;  /* 0x0000000000007941 */ /* 0x000fea0003800000 */
.L_x_2672:
[----:B------:R-:W-:Y:S01]  /*14d60*/  MOV R5, R14 ;  /* 0x0000000e00057202 */ /* 0x000fe20000000f00 */
[----:B------:R-:W-:Y:S02]  /*14d70*/  IMAD.MOV.U32 R13, RZ, RZ, R2 ;  /* 0x000000ffff0d7224 */ /* 0x000fe400078e0002 */
[----:B------:R-:W-:Y:S01]  /*14d80*/  IMAD.MOV.U32 R11, RZ, RZ, 0x1f ;  /* 0x0000001fff0b7424 */ /* 0x000fe200078e00ff */
[----:B------:R-:W0:Y:S01]  /*14d90*/  POPC R6, R5 ;  /* 0x0000000500067309 */ /* 0x000e220000000000 */
[----:B------:R-:W-:Y:S02]  /*14da0*/  IMAD.MOV.U32 R15, RZ, RZ, -0x1 ;  /* 0xffffffffff0f7424 */ /* 0x000fe400078e00ff */
[----:B0-----:R-:W-:-:S07]  /*14db0*/  IMAD.MOV.U32 R12, RZ, RZ, R6 ;  /* 0x000000ffff0c7224 */ /* 0x001fce00078e0006 */
[----:B------:R-:W-:Y:S05]  /*14dc0*/  WARPSYNC.COLLECTIVE R15, `(.L_x_2674) ;  /* 0x000000000f087348 */ /* 0x000fea0003c00000 */
[----:B------:R0:W1:Y:S02]  /*14dd0*/  SHFL.IDX P6, R14, R13, R12, R11 ;  /* 0x0000000c0d0e7389 */ /* 0x00006400000c000b */
[----:B01----:R-:W-:Y:S01]  /*14de0*/  ENDCOLLECTIVE ;  /* 0x000000000000791b */ /* 0x003fe20003800000 */
.L_x_2674:
[----:B------:R-:W-:Y:S01]  /*14df0*/  IMAD.MOV.U32 R17, RZ, RZ, R14 ;  /* 0x000000ffff117224 */ /* 0x000fe200078e000e */
[----:B------:R-:W-:Y:S06]  /*14e00*/  BRA `(.L_x_2675) ;  /* 0xffffffd800a87947 */ /* 0x000fec000383ffff */
.L_x_2606:
[----:B------:R-:W-:Y:S01]  /*14e10*/  BSSY B0, `(.L_x_2676) ;  /* 0x0000007000007945 */ /* 0x000fe20003800000 */
[----:B------:R-:W-:Y:S02]  /*14e20*/  IMAD.MOV.U32 R13, RZ, RZ, R3 ;  /* 0x000000ffff0d7224 */ /* 0x000fe400078e0003 */
[----:B------:R-:W-:Y:S02]  /*14e30*/  IMAD.MOV.U32 R11, RZ, RZ, 0x1f ;  /* 0x0000001fff0b7424 */ /* 0x000fe400078e00ff */
[----:B------:R-:W-:-:S07]  /*14e40*/  IMAD.MOV.U32 R15, RZ, RZ, -0x1 ;  /* 0xffffffffff0f7424 */ /* 0x000fce00078e00ff */
[----:B012345:R-:W-:Y:S05]  /*14e50*/  WARPSYNC.COLLECTIVE R15, `(.L_x_2677) ;  /* 0x000000000f087348 */ /* 0x03ffea0003c00000 */
[----:B------:R0:W0:Y:S02]  /*14e60*/  SHFL.IDX P6, R14, R13, R12, R11 ;  /* 0x0000000c0d0e7389 */ /* 0x00002400000c000b */
[----:B012345:R-:W-:Y:S01]  /*14e70*/  ENDCOLLECTIVE ;  /* 0x000000000000791b */ /* 0x03ffe20003800000 */
.L_x_2677:
[----:B------:R-:W-:Y:S05]  /*14e80*/  BSYNC B0 ;  /* 0x0000000000007941 */ /* 0x000fea0003800000 */
.L_x_2676:
[----:B------:R-:W-:Y:S01]  /*14e90*/  IMAD.MOV.U32 R3, RZ, RZ, R14 ;  /* 0x000000ffff037224 */ /* 0x000fe200078e000e */
[----:B------:R-:W-:Y:S06]  /*14ea0*/  BRA `(.L_x_2678) ;  /* 0xffffffd8009c7947 */ /* 0x000fec000383ffff */
.L_x_2610:
[----:B0-----:R0:W3:Y:S02]  /*14eb0*/  SYNCS.PHASECHK.TRANS64.TRYWAIT P0, [R0+URZ+0x34820], R3 ;  /* 0x03482003000075a7 */ /* 0x0010e4000800017f */
[----:B---3--:R-:W-:Y:S05]  /*14ec0*/  @!P0 NANOSLEEP.SYNCS 0x989680 ;  /* 0x009896800000895d */ /* 0x008fea0003900000 */
[----:B------:R-:W3:Y:S02]  /*14ed0*/  @!P0 SYNCS.PHASECHK.TRANS64 P0, [R0+URZ+0x34820], R3 ;  /* 0x03482003000085a7 */ /* 0x000ee4000800007f */
[----:B---3--:R-:W-:Y:S05]  /*14ee0*/  @!P0 BRA `(.L_x_2610) ;  /* 0xfffffffc00f08947 */ /* 0x008fea000383ffff */
[----:B------:R-:W-:Y:S05]  /*14ef0*/  BRA `(.L_x_2679) ;  /* 0xffffffe000207947 */ /* 0x000fea000383ffff */
.L_x_2611:
        /* <DEDUP_REMOVED lines=8> */
[----:B012-45:R-:W-:Y:S05]  /*14f80*/  WARPSYNC.COLLECTIVE R15, `(.L_x_2681) ;  /* 0x000000000f087348 */ /* 0x037fea0003c00000 */
[----:B------:R3:W0:Y:S02]  /*14f90*/  SHFL.IDX P6, R14, R13, R12, R11 ;  /* 0x0000000c0d0e7389 */ /* 0x00062400000c000b */
[----:B012345:R-:W-:Y:S01]  /*14fa0*/  ENDCOLLECTIVE ;  /* 0x000000000000791b */ /* 0x03ffe20003800000 */
.L_x_2681:
[----:B------:R-:W-:Y:S05]  /*14fb0*/  BSYNC B0 ;  /* 0x0000000000007941 */ /* 0x000fea0003800000 */
.L_x_2680:
[----:B------:R-:W-:Y:S05]  /*14fc0*/  BRA `(.L_x_2682) ;  /* 0xffffffe000087947 */ /* 0x000fea000383ffff */
.L_x_2614:
[----:B------:R-:W-:Y:S01]  /*14fd0*/  BSSY B1, `(.L_x_2683) ;  /* 0x0000006000017945 */ /* 0x000fe20003800000 */
[----:B------:R-:W-:-:S07]  /*14fe0*/  IMAD.MOV.U32 R15, RZ, RZ, -0x1 ;  /* 0xffffffffff0f7424 */ /* 0x000fce00078e00ff */
[----:B-12345:R-:W-:Y:S05]  /*14ff0*/  WARPSYNC.COLLECTIVE R15, `(.L_x_2684) ;  /* 0x000000000f0c7348 */ /* 0x03efea0003c00000 */
[----:B------:R-:W-:Y:S02]  /*15000*/  ELECT P6, UR62, PT ;  /* 0x00000000003e782f */ /* 0x000fe400038c0000 */
[----:B------:R-:W-:Y:S01]  /*15010*/  MOV R14, UR62 ;  /* 0x0000003e000e7c02 */ /* 0x000fe20008000f00 */
[----:B-12345:R-:W-:Y:S10]  /*15020*/  ENDCOLLECTIVE ;  /* 0x000000000000791b */ /* 0x03eff40003800000 */
.L_x_2684:
[----:B------:R-:W-:Y:S05]  /*15030*/  BSYNC B1 ;  /* 0x0000000000017941 */ /* 0x000fea0003800000 */
.L_x_2683:
[----:B------:R-:W-:Y:S05]  /*15040*/  BRA `(.L_x_2685) ;  /* 0xffffffe000007947 */ /* 0x000fea000383ffff */
.L_x_2616:
[----:B0-----:R0:W2:Y:S02]  /*15050*/  SYNCS.PHASECHK.TRANS64.TRYWAIT P0, [R6+URZ], R5 ;  /* 0x00000005060075a7 */ /* 0x0010a4000800017f */
[----:B--2---:R-:W-:Y:S05]  /*15060*/  @!P0 NANOSLEEP.SYNCS 0x989680 ;  /* 0x009896800000895d */ /* 0x004fea0003900000 */
[----:B------:R-:W2:Y:S02]  /*15070*/  @!P0 SYNCS.PHASECHK.TRANS64 P0, [R6+URZ], R5 ;  /* 0x00000005060085a7 */ /* 0x000ea4000800007f */
[----:B--2---:R-:W-:Y:S05]  /*15080*/  @!P0 BRA `(.L_x_2616) ;  /* 0xfffffffc00f08947 */ /* 0x004fea000383ffff */
[----:B------:R-:W-:Y:S05]  /*15090*/  BRA `(.L_x_2686) ;  /* 0xffffffe0003c7947 */ /* 0x000fea000383ffff */
.L_x_2617:
[----:B--2---:R2:W3:Y:S02]  /*150a0*/  SYNCS.PHASECHK.TRANS64.TRYWAIT P0, [R7+URZ], R2 ;  /* 0x00000002070075a7 */ /* 0x0044e4000800017f */
[----:B---3--:R-:W-:Y:S05]  /*150b0*/  @!P0 NANOSLEEP.SYNCS 0x989680 ;  /* 0x009896800000895d */ /* 0x008fea0003900000 */
[----:B------:R-:W3:Y:S02]  /*150c0*/  @!P0 SYNCS.PHASECHK.TRANS64 P0, [R7+URZ], R2 ;  /* 0x00000002070085a7 */ /* 0x000ee4000800007f */
[----:B---3--:R-:W-:Y:S05]  /*150d0*/  @!P0 BRA `(.L_x_2617) ;  /* 0xfffffffc00f08947 */ /* 0x008fea000383ffff */
[----:B------:R-:W-:Y:S05]  /*150e0*/  BRA `(.L_x_2687) ;  /* 0xffffffe000307947 */ /* 0x000fea000383ffff */
.L_x_2619:
[----:B---3--:R3:W4:Y:S02]  /*150f0*/  SYNCS.PHASECHK.TRANS64.TRYWAIT P0, [R4+URZ], R5 ;  /* 0x00000005040075a7 */ /* 0x008724000800017f */
[----:B----4-:R-:W-:Y:S05]  /*15100*/  @!P0 NANOSLEEP.SYNCS 0x989680 ;  /* 0x009896800000895d */ /* 0x010fea0003900000 */
[----:B------:R-:W4:Y:S02]  /*15110*/  @!P0 SYNCS.PHASECHK.TRANS64 P0, [R4+URZ], R5 ;  /* 0x00000005040085a7 */ /* 0x000f24000800007f */
[----:B----4-:R-:W-:Y:S05]  /*15120*/  @!P0 BRA `(.L_x_2619) ;  /* 0xfffffffc00f08947 */ /* 0x010fea000383ffff */
[----:B------:R-:W-:Y:S05]  /*15130*/  BRA `(.L_x_2688) ;  /* 0xffffffe000387947 */ /* 0x000fea000383ffff */
.L_x_2689:
        /* <DEDUP_REMOVED lines=12> */
.L_x_3201:


//--------------------- .text._ZN7cutlass13device_kernelIN5flash11enable_sm90INS1_16FlashAttnFwdSm90INS1_25CollectiveMainloopFwdSm90ILi2EN4cute5tupleIJNS5_1CILi1EEES8_S8_EEENS6_IJNS7_ILi128EEESA_NS7_ILi192EEEEEELi128ENS_6half_tEfNS_4arch4Sm90ELb1ELb0ELb1ELb1ELb0ELb1ELb0ELb1ELb1ELb1ELb0ELb0EEENS1_21CollectiveEpilogueFwdINS6_IJSA_SA_SA_EEES9_SD_SF_Li256ELb1ELb1ELb0ELb0EEENS1_36VarlenDynamicPersistentTileSchedulerILi128ELi128ELi256ELi128ELb0ELb1ELb1ELb1ELb1ELb1EEEEEEEEEvNT_6ParamsE --------------------------
	.section	.text._ZN7cutlass13device_kernelIN5flash11enable_sm90INS1_16FlashAttnFwdSm90INS1_25CollectiveMainloopFwdSm90ILi2EN4cute5tupleIJNS5_1CILi1EEES8_S8_EEENS6_IJNS7_ILi128EEESA_NS7_ILi192EEEEEELi128ENS_6half_tEfNS_4arch4Sm90ELb1ELb0ELb1ELb1ELb0ELb1ELb0ELb1ELb1ELb1ELb0ELb0EEENS1_21CollectiveEpilogueFwdINS6_IJSA_SA_SA_EEES9_SD_SF_Li256ELb1ELb1ELb0ELb0EEENS1_36VarlenDynamicPersistentTileSchedulerILi128ELi128ELi256ELi128ELb0ELb1ELb1ELb1ELb1ELb1EEEEEEEEEvNT_6ParamsE,"ax",@progbits
	.align	128
.text._ZN7cutlass13device_kernelIN5flash11enable_sm90INS1_16FlashAttnFwdSm90INS1_25CollectiveMainloopFwdSm90ILi2EN4cute5tupleIJNS5_1CILi1EEES8_S8_EEENS6_IJNS7_ILi128EEESA_NS7_ILi192EEEEEELi128ENS_6half_tEfNS_4arch4Sm90ELb1ELb0ELb1ELb1ELb0ELb1ELb0ELb1ELb1ELb1ELb0ELb0EEENS1_21CollectiveEpilogueFwdINS6_IJSA_SA_SA_EEES9_SD_SF_Li256ELb1ELb1ELb0ELb0EEENS1_36VarlenDynamicPersistentTileSchedulerILi128ELi128ELi256ELi128ELb0ELb1ELb1ELb1ELb1ELb1EEEEEEEEEvNT_6ParamsE:
        .type           _ZN7cutlass13device_kernelIN5flash11enable_sm90INS1_16FlashAttnFwdSm90INS1_25CollectiveMainloopFwdSm90ILi2EN4cute5tupleIJNS5_1CILi1EEES8_S8_EEENS6_IJNS7_ILi128EEESA_NS7_ILi192EEEEEELi128ENS_6half_tEfNS_4arch4Sm90ELb1ELb0ELb1ELb1ELb0ELb1ELb0ELb1ELb1ELb1ELb0ELb0EEENS1_21CollectiveEpilogueFwdINS6_IJSA_SA_SA_EEES9_SD_SF_Li256ELb1ELb1ELb0ELb0EEENS1_36VarlenDynamicPersistentTileSchedulerILi128ELi128ELi256ELi128ELb0ELb1ELb1ELb1ELb1ELb1EEEEEEEEEvNT_6ParamsE,@function
        .size           _ZN7cutlass13device_kernelIN5flash11enable_sm90INS1_16FlashAttnFwdSm90INS1_25CollectiveMainloopFwdSm90ILi2EN4cute5tupleIJNS5_1CILi1EEES8_S8_EEENS6_IJNS7_ILi128EEESA_NS7_ILi192EEEEEELi128ENS_6half_tEfNS_4arch4Sm90ELb1ELb0ELb1ELb1ELb0ELb1ELb0ELb1ELb1ELb1ELb0ELb0EEENS1_21CollectiveEpilogueFwdINS6_IJSA_SA_SA_EEES9_SD_SF_Li256ELb1ELb1ELb0ELb0EEENS1_36VarlenDynamicPersistentTileSchedulerILi128ELi128ELi256ELi128ELb0ELb1ELb1ELb1ELb1ELb1EEEEEEEEEvNT_6ParamsE,(.L_x_3202 - _ZN7cutlass13device_kernelIN5flash11enable_sm90INS1_16FlashAttnFwdSm90INS1_25CollectiveMainloopFwdSm90ILi2EN4cute5tupleIJNS5_1CILi1EEES8_S8_EEENS6_IJNS7_ILi128EEESA_NS7_ILi192EEEEEELi128ENS_6half_tEfNS_4arch4Sm90ELb1ELb0ELb1ELb1ELb0ELb1ELb0ELb1ELb1ELb1ELb0ELb0EEENS1_21CollectiveEpilogueFwdINS6_IJSA_SA_SA_EEES9_SD_SF_Li256ELb1ELb1ELb0ELb0EEENS1_36VarlenDynamicPersistentTileSchedulerILi128ELi128ELi256ELi128ELb0ELb1ELb1ELb1ELb1ELb1EEEEEEEEEvNT_6ParamsE)
        .other          _ZN7cutlass13device_kernelIN5flash11enable_sm90INS1_16FlashAttnFwdSm90INS1_25CollectiveMainloopFwdSm90ILi2EN4cute5tupleIJNS5_1CILi1EEES8_S8_EEENS6_IJNS7_ILi128EEESA_NS7_ILi192EEEEEELi128ENS_6half_tEfNS_4arch4Sm90ELb1ELb0ELb1ELb1ELb0ELb1ELb0ELb1ELb1ELb1ELb0ELb0EEENS1_21CollectiveEpilogueFwdINS6_IJSA_SA_SA_EEES9_SD_SF_Li256ELb1ELb1ELb0ELb0EEENS1_36VarlenDynamicPersistentTileSchedulerILi128ELi128ELi256ELi128ELb0ELb1ELb1ELb1ELb1ELb1EEEEEEEEEvNT_6ParamsE,@"STO_CUDA_ENTRY STV_DEFAULT"
_ZN7cutlass13device_kernelIN5flash11enable_sm90INS1_16FlashAttnFwdSm90INS1_25CollectiveMainloopFwdSm90ILi2EN4cute5tupleIJNS5_1CILi1EEES8_S8_EEENS6_IJNS7_ILi128EEESA_NS7_ILi192EEEEEELi128ENS_6half_tEfNS_4arch4Sm90ELb1ELb0ELb1ELb1ELb0ELb1ELb0ELb1ELb1ELb1ELb0ELb0EEENS1_21CollectiveEpilogueFwdINS6_IJSA_SA_SA_EEES9_SD_SF_Li256ELb1ELb1ELb0ELb0EEENS1_36VarlenDynamicPersistentTileSchedulerILi128ELi128ELi256ELi128ELb0ELb1ELb1ELb1ELb1ELb1EEEEEEEEEvNT_6ParamsE:
        /* <DEDUP_REMOVED lines=24> */
.L_x_2691:
[----:B------:R-:W-:Y:S05]  /*0180*/  BSYNC B0 ;  /* 0x0000000000007941 */ /* 0x000fea0003800000 */
.L_x_2690:
        /* <DEDUP_REMOVED lines=41> */
.L_x_2692:
        /* <DEDUP_REMOVED lines=22> */
.L_x_2693:
        /* <DEDUP_REMOVED lines=18> */
.L_x_2694:
        /* <DEDUP_REMOVED lines=22> */
.L_x_2695:
        /* <DEDUP_REMOVED lines=22> */
.L_x_2696:
        /* <DEDUP_REMOVED lines=10> */
.L_x_2699:
        /* <DEDUP_REMOVED lines=9> */
[----:B------:R-:W-:Y:S01]  /*0a90*/  IMAD.U32 R16, RZ, RZ, UR4 ;  /* 0x00000004ff107e24 */ /* 0x000fe2000f8e00ff */
[----:B------:R-:W-:-:S04]  /*0aa0*/  ULDC UR4, c[0x0][0xc3c] ;  /* 0x00030f0000047ab9 */ /* 0x000fc80000000800 */
[----:B------:R-:W1:Y:S01]  /*0ab0*/  LDS.128 R24, [R16+0x348d0] ;  /* 0x0348d00010187984 */ /* 0x000e620000000c00 */
[----:B------:R-:W-:Y:S06]  /*0ac0*/  BAR.ARV 0x4, 0x180 ;  /* 0x0106000000007b1d */ /* 0x000fec0000002000 */
[----:B-1----:R-:W-:-:S13]  /*0ad0*/  ISETP.GE.AND P0, PT, R27, UR4, PT ;  /* 0x000000041b007c0c */ /* 0x002fda000bf06270 */
[----:B------:R-:W-:Y:S05]  /*0ae0*/  @P0 BRA `(.L_x_2700) ;  /* 0x0000024c00000947 */ /* 0x000fea0003800000 */
[----:B------:R-:W2:Y:S01]  /*0af0*/  LDL R0, [R1+0x58] ;  /* 0x0000580001007983 */ /* 0x000ea20000100800 */
[----:B------:R-:W-:Y:S01]  /*0b00*/  IADD3 R10, R4, -0x80, RZ ;  /* 0xffffff80040a7810 */ /* 0x000fe20007ffe0ff */
[----:B------:R-:W-:Y:S01]  /*0b10*/  IMAD.MOV.U32 R212, RZ, RZ, RZ ;  /* 0x000000ffffd47224 */ /* 0x000fe200078e00ff */
[----:B------:R-:W-:Y:S01]  /*0b20*/  R2UR UR4, R16 ;  /* 0x00000000100472ca */ /* 0x000fe200000e0000 */
[----:B------:R-:W-:Y:S01]  /*0b30*/  IMAD.MOV.U32 R17, RZ, RZ, RZ ;  /* 0x000000ffff117224 */ /* 0x000fe200078e00ff */
[----:B------:R-:W-:Y:S01]  /*0b40*/  CS2R R188, SRZ ;  /* 0x0000000000bc7805 */ /* 0x000fe2000001ff00 */
[----:B------:R-:W-:-:S10]  /*0b50*/  IMAD.MOV.U32 R185, RZ, RZ, RZ ;  /* 0x000000ffffb97224 */ /* 0x000fd400078e00ff */
[----:B------:R-:W-:Y:S01]  /*0b60*/  UIADD3 UR4, UR4, 0x10400, URZ ;  /* 0x0001040004047890 */ /* 0x000fe2000fffe03f */
[----:B--2---:R-:W-:Y:S02]  /*0b70*/  R2UR UR5, R0 ;  /* 0x00000000000572ca */ /* 0x004fe400000e0000 */
[----:B------:R-:W-:-:S04]  /*0b80*/  SHF.R.S32.HI R0, RZ, 0x1f, R10 ;  /* 0x0000001fff007819 */ /* 0x000fc8000001140a */
[CC--:B------:R-:W-:Y:S02]  /*0b90*/  LEA.HI R3, R0.reuse, R10.reuse, RZ, 0x4 ;  /* 0x0000000a00037211 */ /* 0x0c0fe400078f20ff */
[-C--:B0-----:R-:W-:Y:S02]  /*0ba0*/  LEA.HI R2, R0, R10.reuse, RZ, 0x7 ;  /* 0x0000000a00027211 */ /* 0x081fe400078f38ff */
[----:B------:R-:W-:Y:S02]  /*0bb0*/  SHF.R.S32.HI R6, RZ, 0x4, R3 ;  /* 0x00000004ff067819 */ /* 0x000fe40000011403 */
[C---:B------:R-:W-:Y:S01]  /*0bc0*/  LOP3.LUT R4, R3.reuse, 0x3fffff0, RZ, 0xc0, !PT ;  /* 0x03fffff003047812 */ /* 0x040fe200078ec0ff */
[----:B------:R-:W-:Y:S01]  /*0bd0*/  ULOP3.LUT UR5, UR5, 0x1, URZ, 0xfc, !UPT ;  /* 0x0000000105057892 */ /* 0x000fe2000f8efc3f */
[----:B------:R-:W-:Y:S02]  /*0be0*/  LOP3.LUT R226, R2, 0xffffff80, RZ, 0xc0, !PT ;  /* 0xffffff8002e27812 */ /* 0x000fe400078ec0ff */
[----:B------:R-:W-:Y:S01]  /*0bf0*/  LEA.HI R197, R0, R10, RZ, 0x5 ;  /* 0x0000000a00c57211 */ /* 0x000fe200078f28ff */
[C---:B------:R-:W-:Y:S01]  /*0c00*/  IMAD.IADD R4, R10.reuse, 0x1, -R4 ;  /* 0x000000010a047824 */ /* 0x040fe200078e0a04 */
[----:B------:R-:W-:Y:S01]  /*0c10*/  LEA.HI R3, R3, R6, RZ, 0x1 ;  /* 0x0000000603037211 */ /* 0x000fe200078f08ff */
[----:B------:R-:W-:Y:S01]  /*0c20*/  IMAD.IADD R226, R10, 0x1, -R226 ;  /* 0x000000010ae27824 */ /* 0x000fe200078e0ae2 */
[----:B------:R-:W-:-:S02]  /*0c30*/  SHF.R.S32.HI R197, RZ, 0x5, R197 ;  /* 0x00000005ffc57819 */ /* 0x000fc400000114c5 */
[----:B------:R-:W-:Y:S02]  /*0c40*/  LOP3.LUT R3, R3, 0x1ffffffe, RZ, 0xc0, !PT ;  /* 0x1ffffffe03037812 */ /* 0x000fe400078ec0ff */
[----:B------:R-:W-:Y:S02]  /*0c50*/  LEA R4, R197, R4, 0x4 ;  /* 0x00000004c5047211 */ /* 0x000fe400078e20ff */
[----:B------:R-:W-:Y:S01]  /*0c60*/  SHF.R.S32.HI R5, RZ, 0x1f, R226 ;  /* 0x0000001fff057819 */ /* 0x000fe200000114e2 */
[----:B------:R-:W-:Y:S01]  /*0c70*/  IMAD.IADD R3, R6, 0x1, -R3 ;  /* 0x0000000106037824 */ /* 0x000fe200078e0a03 */
[----:B------:R-:W-:Y:S02]  /*0c80*/  SHF.R.S32.HI R233, RZ, 0x7, R2 ;  /* 0x00000007ffe97819 */ /* 0x000fe40000011402 */
[----:B------:R-:W-:Y:S01]  /*0c90*/  LEA.HI R7, R5, R226, RZ, 0x2 ;  /* 0x000000e205077211 */ /* 0x000fe200078f10ff */
[----:B------:R-:W-:Y:S01]  /*0ca0*/  IMAD R235, R4, 0x8, R3 ;  /* 0x0000000804eb7824 */ /* 0x000fe200078e0203 */
[----:B------:R-:W-:-:S02]  /*0cb0*/  LEA.HI R3, R0, R10, RZ, 0x2 ;  /* 0x0000000a00037211 */ /* 0x000fc400078f10ff */
[--C-:B------:R-:W-:Y:S01]  /*0cc0*/  SHF.R.S32.HI R8, RZ, 0x2, R7.reuse ;  /* 0x00000002ff087819 */ /* 0x100fe20000011407 */
[----:B------:R-:W-:Y:S01]  /*0cd0*/  IMAD.SHL.U32 R235, R235, 0x8, RZ ;  /* 0x00000008ebeb7824 */ /* 0x000fe200078e00ff */
[----:B------:R-:W-:Y:S02]  /*0ce0*/  SHF.R.S32.HI R9, RZ, 0x1f, R7 ;  /* 0x0000001fff097819 */ /* 0x000fe40000011407 */
[----:B------:R-:W-:Y:S02]  /*0cf0*/  LOP3.LUT R215, R3, 0xfffffffc, RZ, 0xc0, !PT ;  /* 0xfffffffc03d77812 */ /* 0x000fe400078ec0ff */
[----:B------:R-:W-:Y:S02]  /*0d00*/  LEA.HI R9, R9, R8, RZ, 0x3 ;  /* 0x0000000809097211 */ /* 0x000fe400078f18ff */
[----:B------:R-:W-:Y:S01]  /*0d10*/  SHF.R.S32.HI R184, RZ, 0x2, R3 ;  /* 0x00000002ffb87819 */ /* 0x000fe20000011403 */
[----:B------:R-:W-:Y:S01]  /*0d20*/  IMAD.IADD R215, R10, 0x1, -R215 ;  /* 0x000000010ad77824 */ /* 0x000fe200078e0ad7 */
[----:B------:R-:W-:-:S02]  /*0d30*/  LOP3.LUT R9, R9, 0xfffffff8, RZ, 0xc0, !PT ;  /* 0xfffffff809097812 */ /* 0x000fc400078ec0ff */
[----:B------:R-:W-:Y:S01]  /*0d40*/  LEA.HI R5, R5, R226, RZ, 0x5 ;  /* 0x000000e205057211 */ /* 0x000fe200078f28ff */
[----:B------:R-:W-:Y:S01]  /*0d50*/  VIADD R214, R184, 0x40 ;  /* 0x00000040b8d67836 */ /* 0x000fe20000000000 */
[----:B------:R-:W-:Y:S01]  /*0d60*/  LEA.HI R2, R2, R233, RZ, 0x1 ;  /* 0x000000e902027211 */ /* 0x000fe200078f08ff */
[----:B------:R-:W-:Y:S01]  /*0d70*/  IMAD.IADD R8, R8, 0x1, -R9 ;  /* 0x0000000108087824 */ /* 0x000fe200078e0a09 */
[C---:B------:R-:W-:Y:S01]  /*0d80*/  SHF.L.U32 R22, R215.reuse, 0x2, RZ ;  /* 0x00000002d7167819 */ /* 0x040fe200000006ff */
[----:B------:R-:W-:Y:S01]  /*0d90*/  IMAD.SHL.U32 R195, R214, 0x40, RZ ;  /* 0x00000040d6c37824 */ /* 0x000fe200078e00ff */
[----:B------:R-:W-:Y:S01]  /*0da0*/  SHF.R.S32.HI R9, RZ, 0x1f, R3 ;  /* 0x0000001fff097819 */ /* 0x000fe20000011403 */
[----:B------:R-:W-:Y:S01]  /*0db0*/  IMAD.SHL.U32 R18, R215, 0x8, RZ ;  /* 0x00000008d7127824 */ /* 0x000fe200078e00ff */
[----:B------:R-:W-:Y:S01]  /*0dc0*/  SHF.R.S32.HI R5, RZ, 0x5, R5 ;  /* 0x00000005ff057819 */ /* 0x000fe20000011405 */
[----:B------:R-:W-:Y:S01]  /*0dd0*/  VIADD R191, R22, 0x20 ;  /* 0x0000002016bf7836 */ /* 0x000fe20000000000 */
[----:B------:R-:W-:Y:S01]  /*0de0*/  LOP3.LUT R2, R2, 0x3fffffe, RZ, 0xc0, !PT ;  /* 0x03fffffe02027812 */ /* 0x000fe200078ec0ff */
[C---:B------:R-:W-:Y:S01]  /*0df0*/  VIADD R193, R22.reuse, 0x10 ;  /* 0x0000001016c17836 */ /* 0x040fe20000000000 */
[----:B------:R-:W-:Y:S01]  /*0e00*/  LEA.HI R9, R9, R184, RZ, 0x3 ;  /* 0x000000b809097211 */ /* 0x000fe200078f18ff */
[----:B------:R-:W-:Y:S01]  /*0e10*/  IMAD R5, R5, 0x10, R8 ;  /* 0x0000001005057824 */ /* 0x000fe200078e0208 */
[----:B------:R-:W-:Y:S01]  /*0e20*/  IADD3 R2, R233, -R2, RZ ;  /* 0x80000002e9027210 */ /* 0x000fe20007ffe0ff */
[C---:B------:R-:W-:Y:S01]  /*0e30*/  IMAD.IADD R186, R22.reuse, 0x1, R191 ;  /* 0x0000000116ba7824 */ /* 0x040fe200078e02bf */
[----:B------:R-:W-:Y:S01]  /*0e40*/  SHF.R.S32.HI R3, RZ, 0x1f, R214 ;  /* 0x0000001fff037819 */ /* 0x000fe200000114d6 */
[----:B------:R-:W-:Y:S01]  /*0e50*/  VIADD R192, R22, 0x30 ;  /* 0x0000003016c07836 */ /* 0x000fe20000000000 */
[----:B------:R-:W-:Y:S01]  /*0e60*/  LOP3.LUT R9, R9, 0xfffffff8, RZ, 0xc0, !PT ;  /* 0xfffffff809097812 */ /* 0x000fe200078ec0ff */
[----:B------:R-:W-:Y:S01]  /*0e70*/  IMAD R234, R2, 0x40, R5 ;  /* 0x0000004002ea7824 */ /* 0x000fe200078e0205 */
[C---:B------:R-:W-:Y:S01]  /*0e80*/  IADD3 R190, R22.reuse, 0x40, RZ ;  /* 0x0000004016be7810 */ /* 0x040fe20007ffe0ff */
[----:B------:R-:W-:Y:S01]  /*0e90*/  VIADD R194, R22, 0x50 ;  /* 0x0000005016c27836 */ /* 0x000fe20000000000 */
[----:B------:R-:W-:Y:S01]  /*0ea0*/  LEA.HI R3, R3, R214, RZ, 0x3 ;  /* 0x000000d603037211 */ /* 0x000fe200078f18ff */
[----:B------:R-:W-:Y:S01]  /*0eb0*/  IMAD.IADD R225, R184, 0x1, -R9 ;  /* 0x00000001b8e17824 */ /* 0x000fe200078e0a09 */
[----:B------:R-:W-:-:S02]  /*0ec0*/  SHF.R.S32.HI R5, RZ, 0x1f, R186 ;  /* 0x0000001fff057819 */ /* 0x000fc400000114ba */
[----:B------:R-:W-:Y:S01]  /*0ed0*/  IADD3 R187, R22, R190, RZ ;  /* 0x000000be16bb7210 */ /* 0x000fe20007ffe0ff */
[----:B------:R-:W-:Y:S01]  /*0ee0*/  IMAD.SHL.U32 R3, R3, 0x40, RZ ;  /* 0x0000004003037824 */ /* 0x000fe200078e00ff */
[-C--:B------:R-:W-:Y:S01]  /*0ef0*/  LEA.HI R218, R5, R186.reuse, RZ, 0x3 ;  /* 0x000000ba05da7211 */ /* 0x080fe200078f18ff */
[----:B------:R-:W-:Y:S01]  /*0f00*/  IMAD.SHL.U32 R196, R225, 0x40, RZ ;  /* 0x00000040e1c47824 */ /* 0x000fe200078e00ff */
[----:B------:R-:W-:Y:S02]  /*0f10*/  SHF.R.S32.HI R2, RZ, 0x1f, R187 ;  /* 0x0000001fff027819 */ /* 0x000fe400000114bb */
[----:B------:R-:W-:Y:S02]  /*0f20*/  LEA.HI R5, R5, R186, RZ, 0x6 ;  /* 0x000000ba05057211 */ /* 0x000fe400078f30ff */
[----:B------:R-:W-:Y:S02]  /*0f30*/  LOP3.LUT R195, R195, 0x1c0, RZ, 0xc0, !PT ;  /* 0x000001c0c3c37812 */ /* 0x000fe400078ec0ff */
[----:B------:R-:W-:Y:S01]  /*0f40*/  LOP3.LUT R199, R3, 0xfffffe00, RZ, 0xc0, !PT ;  /* 0xfffffe0003c77812 */ /* 0x000fe200078ec0ff */
[----:B------:R-:W-:Y:S01]  /*0f50*/  IMAD.SHL.U32 R5, R5, 0x80, RZ ;  /* 0x0000008005057824 */ /* 0x000fe200078e00ff */
[----:B------:R-:W-:-:S02]  /*0f60*/  LEA.HI R3, R2, R187, RZ, 0x6 ;  /* 0x000000bb02037211 */ /* 0x000fc400078f30ff */
[----:B------:R-:W-:Y:S02]  /*0f70*/  LOP3.LUT R196, R196, 0x1c0, RZ, 0xc0, !PT ;  /* 0x000001c0c4c47812 */ /* 0x000fe400078ec0ff */
[----:B------:R-:W-:Y:S01]  /*0f80*/  SHF.R.U32.HI R232, RZ, 0x3, R195 ;  /* 0x00000003ffe87819 */ /* 0x000fe200000116c3 */
[----:B------:R-:W-:Y:S01]  /*0f90*/  IMAD.SHL.U32 R6, R3, 0x80, RZ ;  /* 0x0000008003067824 */ /* 0x000fe200078e00ff */
[----:B------:R-:W-:Y:S02]  /*0fa0*/  LOP3.LUT R11, R195, 0x38, R218, 0xf8, !PT ;  /* 0x00000038c30b7812 */ /* 0x000fe400078ef8da */
[----:B------:R-:W-:Y:S02]  /*0fb0*/  LEA.HI R219, R2, R187, RZ, 0x3 ;  /* 0x000000bb02db7211 */ /* 0x000fe400078f18ff */
[----:B------:R-:W-:Y:S02]  /*0fc0*/  SHF.R.U32.HI R198, RZ, 0x3, R196 ;  /* 0x00000003ffc67819 */ /* 0x000fe400000116c4 */
[----:B------:R-:W-:-:S02]  /*0fd0*/  LOP3.LUT R3, R196, 0x38, R218, 0xf8, !PT ;  /* 0x00000038c4037812 */ /* 0x000fc400078ef8da */
[----:B------:R-:W-:Y:S02]  /*0fe0*/  LOP3.LUT R2, R5, 0xffffe000, RZ, 0xc0, !PT ;  /* 0xffffe00005027812 */ /* 0x000fe400078ec0ff */
[----:B------:R-:W-:Y:S02]  /*0ff0*/  LOP3.LUT R11, R11, R232, RZ, 0x3c, !PT ;  /* 0x000000e80b0b7212 */ /* 0x000fe400078e3cff */
[----:B------:R-:W-:Y:S02]  /*1000*/  LEA.HI R0, R0, R10, RZ, 0x3 ;  /* 0x0000000a00007211 */ /* 0x000fe400078f18ff */
[----:B------:R-:W-:Y:S01]  /*1010*/  LOP3.LUT R4, R3, R198, RZ, 0x3c, !PT ;  /* 0x000000c603047212 */ /* 0x000fe200078e3cff */
[----:B------:R-:W-:Y:S01]  /*1020*/  IMAD R3, R197, 0x200, R2 ;  /* 0x00000200c5037824 */ /* 0x000fe200078e0202 */
[----:B------:R-:W-:Y:S02]  /*1030*/  IADD3 R11, R11, R2, R199 ;  /* 0x000000020b0b7210 */ /* 0x000fe40007ffe0c7 */
[----:B------:R-:W-:Y:S01]  /*1040*/  MOV R2, UR5 ;  /* 0x0000000500027c02 */ /* 0x000fe20008000f00 */
[----:B------:R-:W-:Y:S01]  /*1050*/  IMAD.IADD R3, R3, 0x1, R4 ;  /* 0x0000000103037824 */ /* 0x000fe200078e0204 */
[----:B------:R-:W-:-:S02]  /*1060*/  LOP3.LUT R207, R0, 0xfffffff8, RZ, 0xc0, !PT ;  /* 0xfffffff800cf7812 */ /* 0x000fc400078ec0ff */
[----:B------:R-:W-:Y:S01]  /*1070*/  SHF.R.S32.HI R216, RZ, 0x3, R0 ;  /* 0x00000003ffd87819 */ /* 0x000fe20000011400 */
[----:B------:R0:W-:Y:S01]  /*1080*/  STL [R1+0x24], R2 ;  /* 0x0000240201007387 */ /* 0x0001e20000100800 */
[----:B------:R-:W-:Y:S01]  /*1090*/  LOP3.LUT R9, R196, 0x38, R219, 0xf8, !PT ;  /* 0x00000038c4097812 */ /* 0x000fe200078ef8db */
[----:B------:R-:W-:Y:S01]  /*10a0*/  IMAD.U32 R0, RZ, RZ, UR4 ;  /* 0x00000004ff007e24 */ /* 0x000fe2000f8e00ff */
[----:B------:R-:W-:Y:S01]  /*10b0*/  LOP3.LUT R6, R6, 0xffffe000, RZ, 0xc0, !PT ;  /* 0xffffe00006067812 */ /* 0x000fe200078ec0ff */
[----:B------:R-:W-:Y:S01]  /*10c0*/  IMAD.IADD R207, R10, 0x1, -R207 ;  /* 0x000000010acf7824 */ /* 0x000fe200078e0acf */
[----:B------:R-:W-:Y:S02]  /*10d0*/  LOP3.LUT R13, R195, 0x38, R219, 0xf8, !PT ;  /* 0x00000038c30d7812 */ /* 0x000fe400078ef8db */
[----:B------:R-:W-:Y:S01]  /*10e0*/  LOP3.LUT R8, R9, R198, RZ, 0x3c, !PT ;  /* 0x000000c609087212 */ /* 0x000fe200078e3cff */
[----:B------:R1:W-:Y:S01]  /*10f0*/  STL [R1+0x40], R0 ;  /* 0x0000400001007387 */ /* 0x0003e20000100800 */
[----:B------:R-:W-:-:S02]  /*1100*/  LEA R5, R197, R6, 0x9 ;  /* 0x00000006c5057211 */ /* 0x000fc400078e48ff */
[----:B0-----:R-:W-:Y:S02]  /*1110*/  LEA.HI R2, R215, R215, RZ, 0x1 ;  /* 0x000000d7d7027211 */ /* 0x001fe400078f08ff */
[----:B------:R-:W-:Y:S01]  /*1120*/  LOP3.LUT R13, R13, R232, RZ, 0x3c, !PT ;  /* 0x000000e80d0d7212 */ /* 0x000fe200078e3cff */
[----:B------:R-:W-:Y:S01]  /*1130*/  IMAD.IADD R5, R5, 0x1, R8 ;  /* 0x0000000105057824 */ /* 0x000fe200078e0208 */
[----:B------:R-:W-:Y:S02]  /*1140*/  LOP3.LUT R2, R2, 0x1ffffffe, RZ, 0xc0, !PT ;  /* 0x1ffffffe02027812 */ /* 0x000fe400078ec0ff */
[----:B------:R-:W-:Y:S02]  /*1150*/  SHF.L.U32 R203, R207, 0x3, RZ ;  /* 0x00000003cfcb7819 */ /* 0x000fe400000006ff */
[----:B-1----:R-:W-:Y:S01]  /*1160*/  LOP3.LUT R0, R195, 0x38, R18, 0xf8, !PT ;  /* 0x00000038c3007812 */ /* 0x002fe200078ef812 */
[----:B------:R-:W-:Y:S01]  /*1170*/  IMAD.IADD R205, R215, 0x1, -R2 ;  /* 0x00000001d7cd7824 */ /* 0x000fe200078e0a02 */
[----:B------:R-:W-:-:S02]  /*1180*/  IADD3 R13, R13, R6, R199 ;  /* 0x000000060d0d7210 */ /* 0x000fc40007ffe0c7 */
[----:B------:R-:W-:Y:S01]  /*1190*/  IADD3 R206, R203, 0x40, RZ ;  /* 0x00000040cbce7810 */ /* 0x000fe20007ffe0ff */
[----:B------:R-:W-:Y:S01]  /*11a0*/  IMAD R205, R205, 0x8, R234 ;  /* 0x00000008cdcd7824 */ /* 0x000fe200078e02ea */
[----:B------:R-:W-:Y:S02]  /*11b0*/  LOP3.LUT R7, R7, 0x7ffffffc, RZ, 0xc0, !PT ;  /* 0x7ffffffc07077812 */ /* 0x000fe400078ec0ff */
[----:B------:R-:W-:Y:S02]  /*11c0*/  LOP3.LUT R0, R199, R0, R232, 0xf6, !PT ;  /* 0x00000000c7007212 */ /* 0x000fe400078ef6e8 */
[----:B------:R-:W-:Y:S02]  /*11d0*/  SHF.R.S32.HI R237, RZ, 0x1f, R203 ;  /* 0x0000001fffed7819 */ /* 0x000fe400000114cb */
[----:B------:R-:W-:Y:S02]  /*11e0*/  SHF.R.S32.HI R224, RZ, 0x1f, R193 ;  /* 0x0000001fffe07819 */ /* 0x000fe400000114c1 */
[----:B------:R-:W-:-:S02]  /*11f0*/  SHF.R.S32.HI R236, RZ, 0x1f, R206 ;  /* 0x0000001fffec7819 */ /* 0x000fc400000114ce */
[----:B------:R-:W-:Y:S02]  /*1200*/  SHF.R.S32.HI R223, RZ, 0x1f, R191 ;  /* 0x0000001fffdf7819 */ /* 0x000fe400000114bf */
[----:B------:R-:W-:Y:S02]  /*1210*/  SHF.R.S32.HI R222, RZ, 0x1f, R192 ;  /* 0x0000001fffde7819 */ /* 0x000fe400000114c0 */
[----:B------:R-:W-:Y:S02]  /*1220*/  SHF.R.S32.HI R221, RZ, 0x1f, R190 ;  /* 0x0000001fffdd7819 */ /* 0x000fe400000114be */
[----:B------:R-:W-:Y:S02]  /*1230*/  SHF.R.S32.HI R220, RZ, 0x1f, R194 ;  /* 0x0000001fffdc7819 */ /* 0x000fe400000114c2 */
[----:B------:R-:W-:Y:S02]  /*1240*/  IADD3 R204, R226, -R7, RZ ;  /* 0x80000007e2cc7210 */ /* 0x000fe40007ffe0ff */
[----:B------:R-:W-:-:S02]  /*1250*/  SHF.R.S32.HI R218, RZ, 0x3, R218 ;  /* 0x00000003ffda7819 */ /* 0x000fc400000114da */
[----:B------:R-:W-:Y:S02]  /*1260*/  SHF.R.S32.HI R219, RZ, 0x3, R219 ;  /* 0x00000003ffdb7819 */ /* 0x000fe400000114db */
[----:B------:R-:W-:Y:S02]  /*1270*/  LEA R230, R0, UR4, 0x1 ;  /* 0x0000000400e67c11 */ /* 0x000fe4000f8e08ff */
[----:B------:R-:W-:Y:S02]  /*1280*/  LEA R228, R11, UR4, 0x1 ;  /* 0x000000040be47c11 */ /* 0x000fe4000f8e08ff */
[----:B------:R-:W-:Y:S02]  /*1290*/  LEA R227, R13, UR4, 0x1 ;  /* 0x000000040de37c11 */ /* 0x000fe4000f8e08ff */
[----:B------:R-:W-:Y:S02]  /*12a0*/  LEA R231, R3, UR4, 0x1 ;  /* 0x0000000403e77c11 */ /* 0x000fe4000f8e08ff */
[----:B------:R-:W-:-:S07]  /*12b0*/  LEA R229, R5, UR4, 0x1 ;  /* 0x0000000405e57c11 */ /* 0x000fce000f8e08ff */
.L_x_2924:
[----:B0-2-4-:R-:W0:Y:S01]  /*12c0*/  LDC.64 R2, c[0x0][0xc88] ;  /* 0x00032200ff027b82 */ /* 0x015e220000000a00 */
[----:B------:R-:W-:Y:S01]  /*12d0*/  ULDC.64 UR4, c[0x0][0xa28] ;  /* 0x00028a0000047ab9 */ /* 0x000fe20000000a00 */
[----:B------:R-:W-:Y:S01]  /*12e0*/  ULDC.64 UR8, c[0x0][0xa18] ;  /* 0x0002860000087ab9 */ /* 0x000fe20000000a00 */
[----:B------:R-:W-:Y:S01]  /*12f0*/  ULDC.64 UR6, c[0x0][0xa08] ;  /* 0x0002820000067ab9 */ /* 0x000fe20000000a00 */
[----:B0-----:R-:W-:-:S05]  /*1300*/  IMAD.WIDE R2, R27, 0x4, R2 ;  /* 0x000000041b027825 */ /* 0x001fca00078e0202 */
[----:B------:R-:W2:Y:S01]  /*1310*/  LDG.E R211, desc[UR60][R2.64] ;  /* 0x0000003c02d37981 */ /* 0x000ea2000c1e1900 */
        /* <DEDUP_REMOVED lines=20> */
[----:B------:R-:W-:Y:S01]  /*1460*/  @P1 IADD3.X R5, R210, UR9, RZ, P2, !PT ;  /* 0x00000009d2051c10 */ /* 0x000fe200097fe4ff */
[----:B------:R-:W-:Y:S02]  /*1470*/  ULDC.64 UR6, c[0x0][0xa20] ;  /* 0x0002880000067ab9 */ /* 0x000fe40000000a00 */
[----:B------:R0:W5:Y:S04]  /*1480*/  @P0 LDG.E R117, desc[UR60][R6.64] ;  /* 0x0000003c06750981 */ /* 0x000168000c1e1900 */
[----:B------:R0:W5:Y:S01]  /*1490*/  @P1 LDG.E R201, desc[UR60][R4.64] ;  /* 0x0000003c04c91981 */ /* 0x000162000c1e1900 */
[----:B------:R-:W-:-:S03]  /*14a0*/  UISETP.NE.U32.AND UP0, UPT, UR4, URZ, UPT ;  /* 0x0000003f0400728c */ /* 0x000fc6000bf05070 */
[----:B------:R-:W-:Y:S01]  /*14b0*/  ULDC UR4, c[0x0][0x424] ;  /* 0x0001090000047ab9 */ /* 0x000fe20000000800 */
[----:B------:R-:W-:Y:S01]  /*14c0*/  UISETP.NE.AND.EX UP0, UPT, UR5, URZ, UPT, UP0 ;  /* 0x0000003f0500728c */ /* 0x000fe2000bf05300 */
[----:B------:R-:W-:Y:S02]  /*14d0*/  ISETP.NE.U32.AND P2, PT, RZ, UR6, PT ;  /* 0x00000006ff007c0c */ /* 0x000fe4000bf45070 */
[----:B------:R-:W-:Y:S01]  /*14e0*/  ULDC UR5, c[0x0][0x2f0] ;  /* 0x0000bc0000057ab9 */ /* 0x000fe20000000800 */
[----:B------:R-:W-:Y:S01]  /*14f0*/  USEL UR4, UR4, 0x1, UP0 ;  /* 0x0000000104047887 */ /* 0x000fe20008000000 */
[----:B------:R-:W-:-:S03]  /*1500*/  ISETP.NE.AND.EX P2, PT, RZ, UR7, PT, P2 ;  /* 0x00000007ff007c0c */ /* 0x000fc6000bf45320 */
[----:B------:R-:W-:-:S03]  /*1510*/  UIMAD UR4, UR4, UR5, URZ ;  /* 0x00000005040472a4 */ /* 0x000fc6000f8e023f */
[----:B------:R-:W-:Y:S01]  /*1520*/  ULDC UR5, c[0x0][0x348] ;  /* 0x0000d20000057ab9 */ /* 0x000fe20000000800 */
[----:B------:R-:W-:Y:S01]  /*1530*/  IMAD.MOV.U32 R208, RZ, RZ, R26 ;  /* 0x000000ffffd07224 */ /* 0x000fe200078e001a */
[----:B------:R-:W-:Y:S01]  /*1540*/  MOV R27, R211 ;  /* 0x000000d3001b7202 */ /* 0x000fe20000000f00 */
[----:B0--3--:R-:W-:Y:S06]  /*1550*/  @P1 BRA `(.L_x_2701) ;  /* 0x0000000000241947 */ /* 0x009fec0003800000 */
        /* <DEDUP_REMOVED lines=9> */
.L_x_2701:
[----:B------:R-:W-:Y:S02]  /*15f0*/  IMAD.U32 R24, RZ, RZ, UR5 ;  /* 0x00000005ff187e24 */ /* 0x000fe4000f8e00ff */
[----:B------:R-:W-:Y:S01]  /*1600*/  IMAD.U32 R28, RZ, RZ, UR4 ;  /* 0x00000004ff1c7e24 */ /* 0x000fe2000f8e00ff */
[----:B------:R-:W-:Y:S06]  /*1610*/  @!P2 BRA `(.L_x_2702) ;  /* 0x000000000010a947 */ /* 0x000fec0003800000 */
[----:B------:R-:W-:-:S04]  /*1620*/  IADD3 R2, P0, R209, UR6, RZ ;  /* 0x00000006d1027c10 */ /* 0x000fc8000ff1e0ff */
[----:B------:R-:W-:-:S05]  /*1630*/  IADD3.X R3, R210, UR7, RZ, P0, !PT ;  /* 0x00000007d2037c10 */ /* 0x000fca00087fe4ff */
[----:B------:R0:W5:Y:S01]  /*1640*/  LDG.E R28, desc[UR60][R2.64] ;  /* 0x0000003c021c7981 */ /* 0x000162000c1e1900 */
[----:B------:R-:W-:Y:S05]  /*1650*/  BRA `(.L_x_2703) ;  /* 0x0000000000107947 */ /* 0x000fea0003800000 */
.L_x_2702:
[----:B------:R-:W-:Y:S05]  /*1660*/  @!P0 BRA `(.L_x_2703) ;  /* 0x00000000000c8947 */ /* 0x000fea0003800000 */
[----:B------:R-:W2:Y:S04]  /*1670*/  LDG.E R3, desc[UR60][R6.64] ;  /* 0x0000003c06037981 */ /* 0x000ea8000c1e1900 */
[----:B------:R-:W2:Y:S02]  /*1680*/  LDG.E R28, desc[UR60][R6.64+0x4] ;  /* 0x0000043c061c7981 */ /* 0x000ea4000c1e1900 */
[----:B--2---:R-:W-:-:S07]  /*1690*/  IADD3 R28, -R3, R28, RZ ;  /* 0x0000001c031c7210 */ /* 0x004fce0007ffe1ff */
.L_x_2703:
[----:B------:R-:W-:Y:S01]  /*16a0*/  ULDC.64 UR4, c[0x0][0xa10] ;  /* 0x0002840000047ab9 */ /* 0x000fe20000000a00 */
[----:B------:R-:W1:Y:S01]  /*16b0*/  LDC R6, c[0x0][0x448] ;  /* 0x00011200ff067b82 */ /* 0x000e620000000800 */
[----:B------:R-:W-:-:S04]  /*16c0*/  ISETP.NE.U32.AND P0, PT, RZ, UR4, PT ;  /* 0x00000004ff007c0c */ /* 0x000fc8000bf05070 */
[----:B------:R-:W-:Y:S01]  /*16d0*/  ISETP.NE.AND.EX P0, PT, RZ, UR5, PT, P0 ;  /* 0x00000005ff007c0c */ /* 0x000fe2000bf05300 */
[----:B------:R-:W-:-:S12]  /*16e0*/  ULDC.64 UR4, c[0x0][0xa30] ;  /* 0x00028c0000047ab9 */ /* 0x000fd80000000a00 */
[----:B0-----:R-:W0:Y:S02]  /*16f0*/  @P0 LDC.64 R2, c[0x0][0xa10] ;  /* 0x00028400ff020b82 */ /* 0x001e240000000a00 */
[----:B0-----:R-:W-:-:S05]  /*1700*/  @P0 IMAD.WIDE R2, R27, 0x4, R2 ;  /* 0x000000041b020825 */ /* 0x001fca00078e0202 */
[----:B------:R-:W2:Y:S04]  /*1710*/  @P0 LDG.E R0, desc[UR60][R2.64] ;  /* 0x0000003c02000981 */ /* 0x000ea8000c1e1900 */
[----:B------:R0:W2:Y:S01]  /*1720*/  @P0 LDG.E R7, desc[UR60][R2.64+0x4] ;  /* 0x0000043c02070981 */ /* 0x0000a2000c1e1900 */
[----:B------:R-:W-:Y:S01]  /*1730*/  ISETP.NE.U32.AND P1, PT, RZ, UR4, PT ;  /* 0x00000004ff007c0c */ /* 0x000fe2000bf25070 */
[----:B-----5:R-:W-:-:S03]  /*1740*/  IMAD.MOV.U32 R140, RZ, RZ, R28 ;  /* 0x000000ffff8c7224 */ /* 0x020fc600078e001c */
[----:B------:R-:W-:-:S13]  /*1750*/  ISETP.NE.AND.EX P1, PT, RZ, UR5, PT, P1 ;  /* 0x00000005ff007c0c */ /* 0x000fda000bf25310 */
[----:B------:R-:W-:-:S04]  /*1760*/  @P1 IADD3 R4, P2, R209, UR4, RZ ;  /* 0x00000004d1041c10 */ /* 0x000fc8000ff5e0ff */
[----:B------:R-:W-:-:S05]  /*1770*/  @P1 IADD3.X R5, R210, UR5, RZ, P2, !PT ;  /* 0x00000005d2051c10 */ /* 0x000fca00097fe4ff */
[----:B------:R3:W5:Y:S01]  /*1780*/  @P1 LDG.E R140, desc[UR60][R4.64] ;  /* 0x0000003c048c1981 */ /* 0x000762000c1e1900 */
[----:B-1----:R-:W-:Y:S01]  /*1790*/  ISETP.NE.AND P1, PT, R6, 0x1, PT ;  /* 0x000000010600780c */ /* 0x002fe20003f25270 */
[----:B------:R-:W-:Y:S02]  /*17a0*/  IMAD.SHL.U32 R200, R25, 0x80, RZ ;  /* 0x0000008019c87824 */ /* 0x000fe400078e00ff */
[----:B------:R-:W-:Y:S02]  /*17b0*/  IMAD.IADD R9, R28, 0x1, -R9 ;  /* 0x000000011c097824 */ /* 0x000fe400078e0a09 */
[----:B0-----:R-:W-:Y:S02]  /*17c0*/  VIADD R2, R200, 0x7f ;  /* 0x0000007fc8027836 */ /* 0x001fe40000000000 */
[----:B------:R-:W-:-:S05]  /*17d0*/  IMAD.MOV R120, RZ, RZ, -R9 ;  /* 0x000000ffff787224 */ /* 0x000fca00078e0a09 */
[----:B------:R-:W-:Y:S01]  /*17e0*/  VIMNMX R120, RZ, R120, !PT ;  /* 0x00000078ff787248 */ /* 0x000fe20007fe0100 */
[----:B------:R-:W0:Y:S08]  /*17f0*/  @P1 LDC R11, c[0x0][0x44c] ;  /* 0x00011300ff0b1b82 */ /* 0x000e300000000800 */
[----:B------:R-:W1:Y:S01]  /*1800*/  @P1 LDC R3, c[0x0][0x450] ;  /* 0x00011400ff031b82 */ /* 0x000e620000000800 */
[----:B--2---:R-:W-:Y:S01]  /*1810*/  @P0 IADD3 R24, -R0, R7, RZ ;  /* 0x0000000700180210 */ /* 0x004fe20007ffe1ff */
[----:B0-----:R-:W-:-:S04]  /*1820*/  @P1 IMAD.HI.U32 R0, R2, R11, RZ ;  /* 0x0000000b02001227 */ /* 0x001fc800078e00ff */
[----:B------:R-:W-:Y:S01]  /*1830*/  IMAD.IADD R202, R9, 0x1, R24 ;  /* 0x0000000109ca7824 */ /* 0x000fe200078e0218 */
[----:B-1----:R-:W-:-:S03]  /*1840*/  @P1 SHF.R.U32.HI R2, RZ, R3, R0 ;  /* 0x00000003ff021219 */ /* 0x002fc60000011600 */
[C---:B------:R-:W-:Y:S01]  /*1850*/  VIADD R0, R202.reuse, 0x7f ;  /* 0x0000007fca007836 */ /* 0x040fe20000000000 */
[----:B------:R-:W-:-:S04]  /*1860*/  IADD3 R145, R202, 0x80, -R201 ;  /* 0x00000080ca917810 */ /* 0x000fc80007ffe8c9 */
[----:B------:R-:W-:Y:S02]  /*1870*/  IADD3 R2, R145, R2, RZ ;  /* 0x0000000291027210 */ /* 0x000fe40007ffe0ff */
[----:B------:R-:W-:Y:S02]  /*1880*/  SHF.R.S32.HI R3, RZ, 0x1f, R0 ;  /* 0x0000001fff037819 */ /* 0x000fe40000011400 */
[----:B---3--:R-:W-:Y:S02]  /*1890*/  SHF.R.S32.HI R5, RZ, 0x1f, R2 ;  /* 0x0000001fff057819 */ /* 0x008fe40000011402 */
[----:B------:R-:W-:Y:S02]  /*18a0*/  LEA.HI R3, R3, R0, RZ, 0x7 ;  /* 0x0000000003037211 */ /* 0x000fe400078f38ff */
[----:B------:R-:W-:Y:S02]  /*18b0*/  LEA.HI R5, R5, R2, RZ, 0x7 ;  /* 0x0000000205057211 */ /* 0x000fe400078f38ff */
[----:B------:R-:W-:-:S02]  /*18c0*/  SHF.R.S32.HI R146, RZ, 0x7, R3 ;  /* 0x00000007ff927819 */ /* 0x000fc40000011403 */
[----:B------:R-:W-:-:S04]  /*18d0*/  SHF.R.S32.HI R5, RZ, 0x7, R5 ;  /* 0x00000007ff057819 */ /* 0x000fc80000011405 */
[----:B------:R-:W-:-:S05]  /*18e0*/  VIMNMX R5, R146, R5, PT ;  /* 0x0000000592057248 */ /* 0x000fca0003fe0100 */
[----:B------:R-:W-:-:S05]  /*18f0*/  IMAD R5, R5, 0x80, -R9 ;  /* 0x0000008005057824 */ /* 0x000fca00078e0a09 */
[----:B------:R-:W-:-:S04]  /*1900*/  VIMNMX R5, R5, R24, PT ;  /* 0x0000001805057248 */ /* 0x000fc80003fe0100 */
[----:B------:R-:W-:Y:S02]  /*1910*/  ISETP.GT.AND P0, PT, R5, R120, PT ;  /* 0x000000780500720c */ /* 0x000fe40003f04270 */
[----:B------:R-:W-:-:S04]  /*1920*/  SHF.R.U32.HI R120, RZ, 0x7, R120 ;  /* 0x00000007ff787819 */ /* 0x000fc80000011678 */
[----:B------:R-:W-:-:S07]  /*1930*/  MOV R2, R120 ;  /* 0x0000007800027202 */ /* 0x000fce0000000f00 */
[----:B------:R-:W-:-:S05]  /*1940*/  @P0 VIADD R0, R5, 0x7f ;  /* 0x0000007f05000836 */ /* 0x000fca0000000000 */
[----:B------:R-:W-:-:S04]  /*1950*/  @P0 SHF.R.S32.HI R3, RZ, 0x1f, R0 ;  /* 0x0000001fff030819 */ /* 0x000fc80000011400 */
[----:B------:R-:W-:-:S04]  /*1960*/  @P0 LEA.HI R3, R3, R0, RZ, 0x7 ;  /* 0x0000000003030211 */ /* 0x000fc800078f38ff */
[----:B------:R-:W-:Y:S02]  /*1970*/  @P0 SHF.R.S32.HI R2, RZ, 0x7, R3 ;  /* 0x00000007ff020819 */ /* 0x000fe40000011403 */
[----:B------:R-:W-:Y:S02]  /*1980*/  PLOP3.LUT P0, PT, PT, PT, PT, 0x80, 0x0 ;  /* 0x000000000000781c */ /* 0x000fe40003f0f070 */
[----:B------:R-:W-:-:S13]  /*1990*/  ISETP.GT.AND P1, PT, R2, R120, PT ;  /* 0x000000780200720c */ /* 0x000fda0003f24270 */
[----:B------:R-:W-:Y:S05]  /*19a0*/  @!P1 BRA `(.L_x_2704) ;  /* 0x00000088007c9947 */ /* 0x000fea0003800000 */
        /* <DEDUP_REMOVED lines=20> */
.L_x_2706:
[----:B------:R-:W-:Y:S05]  /*1af0*/  BSYNC B6 ;  /* 0x0000000000067941 */ /* 0x000fea0003800000 */
.L_x_2705:
[----:B------:R-:W-:Y:S01]  /*1b00*/  VIADD R112, R16, 0x400 ;  /* 0x0000040010707836 */ /* 0x000fe20000000000 */
[----:B------:R-:W-:Y:S04]  /*1b10*/  BSSY B6, `(.L_x_2707) ;  /* 0x0000013000067945 */ /* 0x000fe80003800000 */
[----:B------:R-:W-:-:S13]  /*1b20*/  LOP3.LUT P0, RZ, R112, 0x3ff, RZ, 0xc0, !PT ;  /* 0x000003ff70ff7812 */ /* 0x000fda000780c0ff */
        /* <DEDUP_REMOVED lines=11> */
[----:B------:R-:W-:Y:S01]  /*1be0*/  MOV R13, RZ ;  /* 0x000000ff000d7202 */ /* 0x000fe20000000f00 */
[----:B------:R-:W-:-:S02]  /*1bf0*/  IMAD.U32 R11, RZ, RZ, UR5 ;  /* 0x00000005ff0b7e24 */ /* 0x000fc4000f8e00ff */
[----:B------:R-:W-:Y:S02]  /*1c00*/  IMAD.MOV.U32 R8, RZ, RZ, 0x70 ;  /* 0x00000070ff087424 */ /* 0x000fe400078e00ff */
[----:B0-----:R-:W-:-:S07]  /*1c10*/  IMAD.MOV.U32 R12, RZ, RZ, 0x1 ;  /* 0x00000001ff0c7424 */ /* 0x001fce00078e00ff */
[----:B------:R-:W-:-:S07]  /*1c20*/  LEPC R20, `(.L_x_2708) ;  /* 0x000000001014794e */ /* 0x000fce0000000000 */
[----:B-1---5:R-:W-:Y:S05]  /*1c30*/  CALL.ABS.NOINC R14 ;  /* 0x000000000e007343 */ /* 0x022fea0003c00000 */
.L_x_2708:
[----:B------:R-:W-:Y:S05]  /*1c40*/  BSYNC B6 ;  /* 0x0000000000067941 */ /* 0x000fea0003800000 */
.L_x_2707:
[----:B------:R-:W-:Y:S01]  /*1c50*/  ULDC.64 UR4, c[0x0][0x9f8] ;  /* 0x00027e0000047ab9 */ /* 0x000fe20000000a00 */
[----:B------:R-:W2:Y:S01]  /*1c60*/  LDL.LU R20, [R1+0x20] ;  /* 0x0000200001147983 */ /* 0x000ea20000300800 */
[----:B------:R-:W-:Y:S01]  /*1c70*/  ISETP.NE.U32.AND P0, PT, RZ, UR4, PT ;  /* 0x00000004ff007c0c */ /* 0x000fe2000bf05070 */
[----:B------:R-:W0:Y:S01]  /*1c80*/  LDC.64 R128, c[0x0][0x300] ;  /* 0x0000c000ff807b82 */ /* 0x000e220000000a00 */
[----:B------:R-:W-:Y:S01]  /*1c90*/  SHF.R.S32.HI R8, RZ, 0x1f, R26 ;  /* 0x0000001fff087819 */ /* 0x000fe2000001141a */
[----:B------:R-:W-:Y:S01]  /*1ca0*/  IMAD.IADD R117, R117, 0x1, R28 ;  /* 0x0000000175757824 */ /* 0x000fe200078e021c */
[----:B------:R-:W-:Y:S01]  /*1cb0*/  ISETP.NE.AND.EX P0, PT, RZ, UR5, PT, P0 ;  /* 0x00000005ff007c0c */ /* 0x000fe2000bf05300 */
[C---:B------:R-:W-:Y:S01]  /*1cc0*/  VIADD R3, R18.reuse, 0xa0 ;  /* 0x000000a012037836 */ /* 0x040fe20000000000 */
[----:B------:R-:W-:Y:S01]  /*1cd0*/  ULDC.64 UR6, c[0x0][0x330] ;  /* 0x0000cc0000067ab9 */ /* 0x000fe20000000a00 */
[----:B------:R-:W-:Y:S01]  /*1ce0*/  SHF.R.S32.HI R19, RZ, 0x1f, R18 ;  /* 0x0000001fff137819 */ /* 0x000fe20000011412 */
[C---:B------:R-:W-:Y:S01]  /*1cf0*/  VIADD R0, R18.reuse, 0x80 ;  /* 0x0000008012007836 */ /* 0x040fe20000000000 */
[----:B------:R-:W1:Y:S08]  /*1d00*/  LDC.64 R28, c[0x0][0x408] ;  /* 0x00010200ff1c7b82 */ /* 0x000e700000000a00 */
[----:B------:R-:W-:Y:S01]  /*1d10*/  @P0 IADD3 R4, P1, R209, UR4, RZ ;  /* 0x00000004d1040c10 */ /* 0x000fe2000ff3e0ff */
[----:B------:R-:W-:Y:S01]  /*1d20*/  ULDC UR4, c[0x0][0x2f4] ;  /* 0x0000bd0000047ab9 */ /* 0x000fe20000000800 */
[----:B------:R-:W-:Y:S01]  /*1d30*/  VIADD R91, R18, 0x60 ;  /* 0x00000060125b7836 */ /* 0x000fe20000000000 */
[----:B------:R-:W3:Y:S01]  /*1d40*/  LDC R119, c[0x0][0x3f4] ;  /* 0x0000fd00ff777b82 */ /* 0x000ee20000000800 */
[----:B------:R-:W-:-:S05]  /*1d50*/  @P0 IADD3.X R5, R210, UR5, RZ, P1, !PT ;  /* 0x00000005d2050c10 */ /* 0x000fca0008ffe4ff */
[----:B------:R4:W2:Y:S01]  /*1d60*/  @P0 LDG.E R27, desc[UR60][R4.64] ;  /* 0x0000003c041b0981 */ /* 0x0008a2000c1e1900 */
[----:B------:R-:W-:Y:S01]  /*1d70*/  ISETP.GE.AND P2, PT, R186, UR4, PT ;  /* 0x00000004ba007c0c */ /* 0x000fe2000bf46270 */
[----:B------:R-:W-:Y:S01]  /*1d80*/  IMAD R7, R8, UR6, RZ ;  /* 0x0000000608077c24 */ /* 0x000fe2000f8e02ff */
[----:B------:R-:W-:Y:S01]  /*1d90*/  ISETP.GE.AND P1, PT, R3, UR4, PT ;  /* 0x0000000403007c0c */ /* 0x000fe2000bf26270 */
[----:B------:R-:W-:Y:S01]  /*1da0*/  IMAD.WIDE.U32 R94, R26, UR6, R18 ;  /* 0x000000061a5e7c25 */ /* 0x000fe2000f8e0012 */
[----:B------:R-:W-:Y:S01]  /*1db0*/  ISETP.GE.AND P0, PT, R18, UR4, PT ;  /* 0x0000000412007c0c */ /* 0x000fe2000bf06270 */
[----:B------:R-:W3:Y:S01]  /*1dc0*/  S2R R147, SR_TID.X ;  /* 0x0000000000937919 */ /* 0x000ee20000002100 */
[----:B------:R-:W-:Y:S01]  /*1dd0*/  SHF.R.S32.HI R3, RZ, 0x1f, R117 ;  /* 0x0000001fff037819 */ /* 0x000fe20000011475 */
[----:B------:R-:W-:Y:S01]  /*1de0*/  IMAD R7, R26, UR7, R7 ;  /* 0x000000071a077c24 */ /* 0x000fe2000f8e0207 */
[----:B------:R-:W-:Y:S01]  /*1df0*/  ISETP.GE.AND P3, PT, R0, UR4, PT ;  /* 0x0000000400007c0c */ /* 0x000fe2000bf66270 */
[----:B------:R-:W-:Y:S01]  /*1e00*/  ULDC.64 UR6, c[0x0][0xa08] ;  /* 0x0002820000067ab9 */ /* 0x000fe20000000a00 */
[----:B----4-:R-:W-:Y:S01]  /*1e10*/  SEL R4, RZ, 0xffffffff, P2 ;  /* 0xffffffffff047807 */ /* 0x010fe20001000000 */
[----:B0-----:R-:W-:Y:S01]  /*1e20*/  IMAD R10, R3, R128, RZ ;  /* 0x00000080030a7224 */ /* 0x001fe200078e02ff */
[----:B------:R-:W-:Y:S01]  /*1e30*/  SEL R0, RZ, 0x1, P0 ;  /* 0x00000001ff007807 */ /* 0x000fe20000000000 */
[----:B-1----:R-:W-:Y:S01]  /*1e40*/  IMAD.WIDE.U32 R98, R184, R28, R18 ;  /* 0x0000001cb8627225 */ /* 0x002fe200078e0012 */
[----:B------:R-:W-:-:S02]  /*1e50*/  ISETP.GE.AND P0, PT, R187, UR4, PT ;  /* 0x00000004bb007c0c */ /* 0x000fc4000bf06270 */
[----:B------:R-:W-:Y:S01]  /*1e60*/  ISETP.GE.AND P2, PT, R91, UR4, PT ;  /* 0x000000045b007c0c */ /* 0x000fe2000bf46270 */
[----:B------:R-:W-:Y:S01]  /*1e70*/  IMAD.SHL.U32 R5, R4, 0x2, RZ ;  /* 0x0000000204057824 */ /* 0x000fe200078e00ff */
[----:B------:R-:W-:Y:S01]  /*1e80*/  IADD3 R95, R95, R7, RZ ;  /* 0x000000075f5f7210 */ /* 0x000fe20007ffe0ff */
[----:B------:R-:W-:Y:S01]  /*1e90*/  IMAD R9, R117, R129, R10 ;  /* 0x0000008175097224 */ /* 0x000fe200078e020a */
[----:B------:R-:W-:Y:S01]  /*1ea0*/  SEL R7, RZ, 0x4, P0 ;  /* 0x00000004ff077807 */ /* 0x000fe20000000000 */
[----:B------:R-:W-:Y:S01]  /*1eb0*/  ULDC.64 UR4, c[0x0][0x308] ;  /* 0x0000c20000047ab9 */ /* 0x000fe20000000a00 */
[----:B------:R-:W-:Y:S01]  /*1ec0*/  LOP3.LUT R0, R5, 0x2, R0, 0xe2, !PT ;  /* 0x0000000205007812 */ /* 0x000fe200078ee200 */
[----:B------:R-:W-:Y:S01]  /*1ed0*/  IMAD.WIDE.U32 R4, R117, R128, RZ ;  /* 0x0000008075047225 */ /* 0x000fe200078e00ff */
[----:B------:R-:W-:Y:S02]  /*1ee0*/  SEL R6, RZ, 0x8, P2 ;  /* 0x00000008ff067807 */ /* 0x000fe40001000000 */
[----:B------:R-:W-:Y:S01]  /*1ef0*/  SEL R11, RZ, 0x10, P3 ;  /* 0x00000010ff0b7807 */ /* 0x000fe20001800000 */
[----:B------:R-:W-:Y:S01]  /*1f00*/  IMAD.IADD R5, R5, 0x1, R9 ;  /* 0x0000000105057824 */ /* 0x000fe200078e0209 */
[----:B------:R-:W-:Y:S01]  /*1f10*/  LOP3.LUT R0, R6, R0, R7, 0xfe, !PT ;  /* 0x0000000006007212 */ /* 0x000fe200078efe07 */
[----:B------:R-:W-:Y:S01]  /*1f20*/  IMAD R7, R8, UR4, RZ ;  /* 0x0000000408077c24 */ /* 0x000fe2000f8e02ff */
[----:B------:R-:W-:Y:S01]  /*1f30*/  ISETP.NE.U32.AND P0, PT, RZ, UR6, PT ;  /* 0x00000006ff007c0c */ /* 0x000fe2000bf05070 */
[----:B------:R-:W-:Y:S01]  /*1f40*/  IMAD.SHL.U32 R31, R128, 0x80, RZ ;  /* 0x00000080801f7824 */ /* 0x000fe200078e00ff */
[----:B------:R-:W-:Y:S01]  /*1f50*/  LOP3.LUT R11, R0, R11, RZ, 0xfc, !PT ;  /* 0x0000000b000b7212 */ /* 0x000fe200078efcff */
[C---:B------:R-:W-:Y:S01]  /*1f60*/  IMAD R9, R26.reuse, UR5, R7 ;  /* 0x000000051a097c24 */ /* 0x040fe2000f8e0207 */
[----:B------:R-:W-:Y:S01]  /*1f70*/  ISETP.NE.AND.EX P0, PT, RZ, UR7, PT, P0 ;  /* 0x00000007ff007c0c */ /* 0x000fe2000bf05300 */
[----:B------:R-:W-:Y:S01]  /*1f80*/  IMAD.WIDE.U32 R6, R26, UR4, R4 ;  /* 0x000000041a067c25 */ /* 0x000fe2000f8e0004 */
[----:B------:R-:W-:Y:S01]  /*1f90*/  ULDC.64 UR4, c[0x0][0x310] ;  /* 0x0000c40000047ab9 */ /* 0x000fe20000000a00 */
[----:B------:R-:W0:Y:S01]  /*1fa0*/  LDC.64 R4, c[0x0][0x3f8] ;  /* 0x0000fe00ff047b82 */ /* 0x000e220000000a00 */
[----:B------:R-:W-:Y:S01]  /*1fb0*/  SHF.R.S32.HI R142, RZ, 0x1f, R184 ;  /* 0x0000001fff8e7819 */ /* 0x000fe200000114b8 */
[----:B------:R-:W-:Y:S01]  /*1fc0*/  IMAD.SHL.U32 R132, R128, 0x40, RZ ;  /* 0x0000004080847824 */ /* 0x000fe200078e00ff */
[----:B------:R-:W-:-:S02]  /*1fd0*/  IADD3 R7, R7, R9, RZ ;  /* 0x0000000907077210 */ /* 0x000fc40007ffe0ff */
[----:B------:R-:W-:Y:S01]  /*1fe0*/  SHF.R.S32.HI R23, RZ, 0x1f, R22 ;  /* 0x0000001fff177819 */ /* 0x000fe20000011416 */
[-C--:B------:R-:W-:Y:S01]  /*1ff0*/  IMAD R8, R142, R28.reuse, RZ ;  /* 0x0000001c8e087224 */ /* 0x080fe200078e02ff */
[-C--:B---3--:R-:W-:Y:S02]  /*2000*/  ISETP.GE.AND P3, PT, R18, R119.reuse, PT ;  /* 0x000000771200720c */ /* 0x088fe40003f66270 */
[----:B------:R-:W-:Y:S01]  /*2010*/  ISETP.GE.AND P4, PT, R187, R119, PT ;  /* 0x00000077bb00720c */ /* 0x000fe20003f86270 */
[----:B------:R-:W-:Y:S01]  /*2020*/  IMAD R13, R184, R29, R8 ;  /* 0x0000001db80d7224 */ /* 0x000fe200078e0208 */
[----:B------:R-:W-:Y:S01]  /*2030*/  ISETP.GE.AND P2, PT, R186, R119, PT ;  /* 0x00000077ba00720c */ /* 0x000fe20003f46270 */
[-C--:B------:R-:W-:Y:S01]  /*2040*/  IMAD.WIDE.U32 R96, R184, R28.reuse, R22 ;  /* 0x0000001cb8607225 */ /* 0x080fe200078e0016 */
[----:B------:R-:W-:Y:S02]  /*2050*/  MOV R121, 0x20 ;  /* 0x0000002000797802 */ /* 0x000fe40000000f00 */
[----:B------:R-:W-:Y:S01]  /*2060*/  SHF.L.U64.HI R126, R128, 0x7, R129 ;  /* 0x00000007807e7819 */ /* 0x000fe20000010281 */
[----:B------:R-:W-:Y:S01]  /*2070*/  IMAD.IADD R97, R97, 0x1, R13 ;  /* 0x0000000161617824 */ /* 0x000fe200078e020d */
[----:B------:R-:W-:Y:S01]  /*2080*/  SHF.L.U64.HI R30, R28, 0x6, R29 ;  /* 0x000000061c1e7819 */ /* 0x000fe2000001021d */
[----:B------:R-:W-:Y:S01]  /*2090*/  IMAD.IADD R99, R13, 0x1, R99 ;  /* 0x000000010d637824 */ /* 0x000fe200078e0263 */
[----:B------:R-:W-:Y:S01]  /*20a0*/  SHF.R.S32.HI R143, RZ, 0x1f, R214 ;  /* 0x0000001fff8f7819 */ /* 0x000fe200000114d6 */
[----:B-----5:R-:W-:Y:S01]  /*20b0*/  IMAD.WIDE.U32 R96, R140, R28, R96 ;  /* 0x0000001c8c607225 */ /* 0x020fe200078e0060 */
[----:B------:R-:W-:-:S03]  /*20c0*/  LEA.HI R147, R147, 0x8, RZ, 0x19 ;  /* 0x0000000893937811 */ /* 0x000fc600078fc8ff */
[-C--:B0-----:R-:W-:Y:S01]  /*20d0*/  IMAD.WIDE.U32 R100, R184, R4.reuse, R22 ;  /* 0x00000004b8647225 */ /* 0x081fe200078e0016 */
[C-C-:B------:R-:W-:Y:S02]  /*20e0*/  SHF.L.U64.HI R127, R4.reuse, 0x7, R5.reuse ;  /* 0x00000007047f7819 */ /* 0x140fe40000010205 */
[----:B------:R-:W-:Y:S01]  /*20f0*/  SHF.L.U64.HI R104, R4, 0x6, R5 ;  /* 0x0000000604687819 */ /* 0x000fe20000010205 */
[----:B------:R-:W-:-:S04]  /*2100*/  IMAD.WIDE.U32 R102, R184, R4, R18 ;  /* 0x00000004b8667225 */ /* 0x000fc800078e0012 */
[----:B------:R-:W-:-:S04]  /*2110*/  IMAD.WIDE.U32 R98, R140, R28, R98 ;  /* 0x0000001c8c627225 */ /* 0x000fc800078e0062 */
[----:B------:R-:W-:Y:S01]  /*2120*/  IMAD.SHL.U32 R105, R4, 0x40, RZ ;  /* 0x0000004004697824 */ /* 0x000fe200078e00ff */
[----:B--2---:R-:W-:-:S04]  /*2130*/  LOP3.LUT R20, R20, 0xfffffffe, RZ, 0xc0, !PT ;  /* 0xfffffffe14147812 */ /* 0x004fc800078ec0ff */
[----:B------:R-:W-:-:S05]  /*2140*/  @P4 LOP3.LUT R20, R20, 0x1, RZ, 0xfc, !PT ;  /* 0x0000000114144812 */ /* 0x000fca00078efcff */
[----:B------:R0:W-:Y:S01]  /*2150*/  STL [R1+0x20], R20 ;  /* 0x0000201401007387 */ /* 0x0001e20000100800 */
[----:B------:R-:W-:Y:S02]  /*2160*/  SHF.R.S32.HI R0, RZ, 0x1f, R27 ;  /* 0x0000001fff007819 */ /* 0x000fe4000001141b */
[----:B------:R-:W-:Y:S02]  /*2170*/  SEL R9, R27, RZ, !P0 ;  /* 0x000000ff1b097207 */ /* 0x000fe40004000000 */
[----:B------:R-:W-:-:S03]  /*2180*/  SEL R0, R0, RZ, !P0 ;  /* 0x000000ff00007207 */ /* 0x000fc60004000000 */
[----:B------:R-:W-:-:S04]  /*2190*/  IMAD.WIDE.U32 R92, R9, UR4, R6 ;  /* 0x00000004095c7c25 */ /* 0x000fc8000f8e0006 */
[----:B------:R-:W-:Y:S02]  /*21a0*/  IMAD R10, R0, UR4, RZ ;  /* 0x00000004000a7c24 */ /* 0x000fe4000f8e02ff */
[----:B------:R-:W-:-:S04]  /*21b0*/  IMAD.WIDE.U32 R6, R184, R128, R18 ;  /* 0x00000080b8067225 */ /* 0x000fc800078e0012 */
[----:B------:R-:W-:Y:S01]  /*21c0*/  IMAD R89, R9, UR5, R10 ;  /* 0x0000000509597c24 */ /* 0x000fe2000f8e020a */
[----:B------:R-:W-:Y:S01]  /*21d0*/  ULDC.64 UR4, c[0x0][0x338] ;  /* 0x0000ce0000047ab9 */ /* 0x000fe20000000a00 */
[----:B------:R-:W-:Y:S01]  /*21e0*/  IMAD R10, R142, R128, RZ ;  /* 0x000000808e0a7224 */ /* 0x000fe200078e02ff */
[----:B------:R-:W-:Y:S01]  /*21f0*/  IADD3 R90, P0, R92, R6, RZ ;  /* 0x000000065c5a7210 */ /* 0x000fe20007f1e0ff */
[----:B------:R-:W-:Y:S02]  /*2200*/  IMAD R0, R0, UR4, RZ ;  /* 0x0000000400007c24 */ /* 0x000fe4000f8e02ff */
[----:B------:R-:W-:Y:S01]  /*2210*/  IMAD R10, R184, R129, R10 ;  /* 0x00000081b80a7224 */ /* 0x000fe200078e020a */
[----:B------:R-:W-:Y:S01]  /*2220*/  SHF.L.U64.HI R129, R128, 0x6, R129 ;  /* 0x0000000680817819 */ /* 0x000fe20000010281 */
[----:B------:R-:W-:Y:S01]  /*2230*/  IMAD.IADD R89, R93, 0x1, R89 ;  /* 0x000000015d597824 */ /* 0x000fe200078e0259 */
[----:B------:R-:W-:Y:S01]  /*2240*/  SHF.L.U64.HI R128, R28, 0x7, R29 ;  /* 0x000000071c807819 */ /* 0x000fe2000001021d */
[----:B------:R-:W-:-:S02]  /*2250*/  IMAD R33, R9, UR5, R0 ;  /* 0x0000000509217c24 */ /* 0x000fc4000f8e0200 */
[----:B------:R-:W-:Y:S01]  /*2260*/  IMAD R0, R142, R4, RZ ;  /* 0x000000048e007224 */ /* 0x000fe200078e02ff */
[----:B------:R-:W-:Y:S01]  /*2270*/  IADD3.X R88, R89, R7, R10, P0, !PT ;  /* 0x0000000759587210 */ /* 0x000fe200007fe40a */
[----:B------:R-:W-:Y:S01]  /*2280*/  IMAD.WIDE.U32 R94, R9, UR4, R94 ;  /* 0x00000004095e7c25 */ /* 0x000fe2000f8e005e */
[C---:B------:R-:W-:Y:S02]  /*2290*/  SEL R7, R119.reuse, RZ, P3 ;  /* 0x000000ff77077207 */ /* 0x040fe40001800000 */
[C---:B------:R-:W-:Y:S01]  /*22a0*/  SEL R9, R119.reuse, RZ, P2 ;  /* 0x000000ff77097207 */ /* 0x040fe20001000000 */
[----:B------:R-:W-:Y:S01]  /*22b0*/  IMAD R13, R184, R5, R0 ;  /* 0x00000005b80d7224 */ /* 0x000fe200078e0200 */
[----:B------:R-:W-:Y:S01]  /*22c0*/  SEL R0, R119, RZ, P4 ;  /* 0x000000ff77007207 */ /* 0x000fe20002000000 */
[----:B------:R-:W-:Y:S01]  /*22d0*/  IMAD.IADD R7, R18, 0x1, R7 ;  /* 0x0000000112077824 */ /* 0x000fe200078e0207 */
[----:B------:R-:W-:Y:S01]  /*22e0*/  LOP3.LUT P0, RZ, R225, 0x4, RZ, 0xc0, !PT ;  /* 0x00000004e1ff7812 */ /* 0x000fe2000780c0ff */
[----:B------:R-:W-:Y:S01]  /*22f0*/  IMAD.IADD R9, R186, 0x1, R9 ;  /* 0x00000001ba097824 */ /* 0x000fe200078e0209 */
[----:B------:R-:W-:Y:S01]  /*2300*/  IADD3 R8, R187, R0, RZ ;  /* 0x00000000bb087210 */ /* 0x000fe20007ffe0ff */
[----:B------:R-:W-:Y:S01]  /*2310*/  IMAD.IADD R103, R13, 0x1, R103 ;  /* 0x000000010d677824 */ /* 0x000fe200078e0267 */
[----:B------:R-:W-:Y:S01]  /*2320*/  SHF.R.S32.HI R0, RZ, 0x1f, R7 ;  /* 0x0000001fff007819 */ /* 0x000fe20000011407 */
[----:B------:R-:W-:Y:S01]  /*2330*/  IMAD.SHL.U32 R119, R119, 0x2, RZ ;  /* 0x0000000277777824 */ /* 0x000fe200078e00ff */
[----:B------:R-:W-:Y:S01]  /*2340*/  SHF.R.S32.HI R15, RZ, 0x1f, R8 ;  /* 0x0000001fff0f7819 */ /* 0x000fe20000011408 */
[----:B------:R-:W-:Y:S01]  /*2350*/  IMAD.WIDE.U32 R102, R140, R4, R102 ;  /* 0x000000048c667225 */ /* 0x000fe200078e0066 */
[----:B------:R-:W-:-:S02]  /*2360*/  SHF.R.S32.HI R6, RZ, 0x1f, R9 ;  /* 0x0000001fff067819 */ /* 0x000fc40000011409 */
[CC--:B------:R-:W-:Y:S02]  /*2370*/  LEA.HI R14, R0.reuse, R7.reuse, RZ, 0x3 ;  /* 0x00000007000e7211 */ /* 0x0c0fe400078f18ff */
[CC--:B------:R-:W-:Y:S02]  /*2380*/  LEA.HI R12, R15.reuse, R8.reuse, RZ, 0x3 ;  /* 0x000000080f0c7211 */ /* 0x0c0fe400078f18ff */
[----:B------:R-:W-:Y:S02]  /*2390*/  LEA.HI R0, R0, R7, RZ, 0x6 ;  /* 0x0000000700007211 */ /* 0x000fe400078f30ff */
[----:B------:R-:W-:Y:S02]  /*23a0*/  LEA.HI R15, R15, R8, RZ, 0x6 ;  /* 0x000000080f0f7211 */ /* 0x000fe400078f30ff */
[----:B------:R-:W-:Y:S01]  /*23b0*/  IADD3 R101, R101, R13, RZ ;  /* 0x0000000d65657210 */ /* 0x000fe20007ffe0ff */
[----:B------:R-:W-:Y:S01]  /*23c0*/  IMAD.SHL.U32 R0, R0, 0x80, RZ ;  /* 0x0000008000007824 */ /* 0x000fe200078e00ff */
[CC--:B------:R-:W-:Y:S01]  /*23d0*/  LEA.HI R13, R6.reuse, R9.reuse, RZ, 0x3 ;  /* 0x00000009060d7211 */ /* 0x0c0fe200078f18ff */
[----:B------:R-:W-:Y:S01]  /*23e0*/  IMAD.SHL.U32 R10, R15, 0x80, RZ ;  /* 0x000000800f0a7824 */ /* 0x000fe200078e00ff */
[----:B------:R-:W-:Y:S01]  /*23f0*/  LEA.HI R6, R6, R9, RZ, 0x6 ;  /* 0x0000000906067211 */ /* 0x000fe200078f30ff */
[----:B------:R-:W-:Y:S01]  /*2400*/  IMAD.WIDE.U32 R100, R140, R4, R100 ;  /* 0x000000048c647225 */ /* 0x000fe200078e0064 */
[----:B------:R-:W-:-:S02]  /*2410*/  LOP3.LUT R7, R196, 0x38, R14, 0xf8, !PT ;  /* 0x00000038c4077812 */ /* 0x000fc400078ef80e */
[----:B------:R-:W-:Y:S01]  /*2420*/  LOP3.LUT R15, R195, 0x38, R14, 0xf8, !PT ;  /* 0x00000038c30f7812 */ /* 0x000fe200078ef80e */
[----:B------:R-:W-:Y:S01]  /*2430*/  IMAD.SHL.U32 R8, R6, 0x80, RZ ;  /* 0x0000008006087824 */ /* 0x000fe200078e00ff */
[----:B------:R-:W-:Y:S02]  /*2440*/  LOP3.LUT R6, R7, R198, RZ, 0x3c, !PT ;  /* 0x000000c607067212 */ /* 0x000fe400078e3cff */
[----:B------:R-:W-:Y:S02]  /*2450*/  LOP3.LUT R0, R0, 0xffffe000, RZ, 0xc0, !PT ;  /* 0xffffe00000007812 */ /* 0x000fe400078ec0ff */
[----:B------:R-:W-:Y:S02]  /*2460*/  LOP3.LUT R15, R15, R232, RZ, 0x3c, !PT ;  /* 0x000000e80f0f7212 */ /* 0x000fe400078e3cff */
[----:B------:R-:W-:Y:S02]  /*2470*/  SHF.R.S32.HI R7, RZ, 0x1f, R140 ;  /* 0x0000001fff077819 */ /* 0x000fe4000001148c */
[----:B------:R-:W-:-:S02]  /*2480*/  IADD3 R137, R15, R0, R199 ;  /* 0x000000000f897210 */ /* 0x000fc40007ffe0c7 */
[----:B------:R-:W-:Y:S01]  /*2490*/  LEA R139, R197, R0, 0x9 ;  /* 0x00000000c58b7211 */ /* 0x000fe200078e48ff */
[C---:B------:R-:W-:Y:S01]  /*24a0*/  IMAD R0, R7.reuse, R28, RZ ;  /* 0x0000001c07007224 */ /* 0x040fe200078e02ff */
[----:B------:R-:W-:Y:S01]  /*24b0*/  LOP3.LUT R21, R196, 0x38, R12, 0xf8, !PT ;  /* 0x00000038c4157812 */ /* 0x000fe200078ef80c */
[----:B------:R-:W-:Y:S01]  /*24c0*/  IMAD R7, R7, R4, RZ ;  /* 0x0000000407077224 */ /* 0x000fe200078e02ff */
[----:B------:R-:W-:Y:S01]  /*24d0*/  LOP3.LUT R10, R10, 0xffffe000, RZ, 0xc0, !PT ;  /* 0xffffe0000a0a7812 */ /* 0x000fe200078ec0ff */
[----:B------:R-:W-:Y:S01]  /*24e0*/  IMAD.IADD R139, R139, 0x1, R6 ;  /* 0x000000018b8b7824 */ /* 0x000fe200078e0206 */
[-C--:B------:R-:W-:Y:S01]  /*24f0*/  LOP3.LUT R21, R21, R198.reuse, RZ, 0x3c, !PT ;  /* 0x000000c615157212 */ /* 0x080fe200078e3cff */
[----:B------:R-:W-:Y:S01]  /*2500*/  IMAD R7, R140, R5, R7 ;  /* 0x000000058c077224 */ /* 0x000fe200078e0207 */
[----:B------:R-:W-:Y:S01]  /*2510*/  LOP3.LUT R5, R196, 0x18, R18, 0xf8, !PT ;  /* 0x00000018c4057812 */ /* 0x000fe200078ef812 */
[----:B------:R-:W-:Y:S01]  /*2520*/  IMAD R136, R197, 0x200, R10 ;  /* 0x00000200c5887824 */ /* 0x000fe200078e020a */
[----:B------:R-:W-:Y:S01]  /*2530*/  LOP3.LUT R8, R8, 0xffffe000, RZ, 0xc0, !PT ;  /* 0xffffe00008087812 */ /* 0x000fe200078ec0ff */
[----:B0-----:R-:W-:Y:S01]  /*2540*/  IMAD.IADD R20, R101, 0x1, R7 ;  /* 0x0000000165147824 */ /* 0x001fe200078e0207 */
[----:B------:R-:W-:Y:S01]  /*2550*/  LOP3.LUT R25, R195, 0x38, R13, 0xf8, !PT ;  /* 0x00000038c3197812 */ /* 0x000fe200078ef80d */
[----:B------:R-:W-:Y:S01]  /*2560*/  IMAD.IADD R136, R136, 0x1, R21 ;  /* 0x0000000188887824 */ /* 0x000fe200078e0215 */
[----:B------:R-:W-:Y:S01]  /*2570*/  LOP3.LUT R26, R5, R198, RZ, 0x3c, !PT ;  /* 0x000000c6051a7212 */ /* 0x000fe200078e3cff */
[----:B------:R-:W-:Y:S01]  /*2580*/  IMAD R21, R140, R29, R0 ;  /* 0x0000001d8c157224 */ /* 0x000fe200078e0200 */
[----:B------:R-:W-:Y:S01]  /*2590*/  LOP3.LUT R9, R196, 0x38, R13, 0xf8, !PT ;  /* 0x00000038c4097812 */ /* 0x000fe200078ef80d */
[----:B------:R-:W-:Y:S01]  /*25a0*/  IMAD R138, R197, 0x200, R8 ;  /* 0x00000200c58a7824 */ /* 0x000fe200078e0208 */
[----:B------:R-:W-:Y:S01]  /*25b0*/  LOP3.LUT R27, R195, 0x38, R12, 0xf8, !PT ;  /* 0x00000038c31b7812 */ /* 0x000fe200078ef80c */
[----:B------:R-:W-:Y:S01]  /*25c0*/  IMAD R26, R197, 0x200, R26 ;  /* 0x00000200c51a7824 */ /* 0x000fe200078e021a */
[----:B------:R-:W-:Y:S01]  /*25d0*/  SEL R0, RZ, 0x20, P1 ;  /* 0x00000020ff007807 */ /* 0x000fe20000800000 */
[----:B------:R-:W-:Y:S01]  /*25e0*/  IMAD.IADD R5, R95, 0x1, R33 ;  /* 0x000000015f057824 */ /* 0x000fe200078e0221 */
[----:B------:R-:W-:-:S02]  /*25f0*/  LOP3.LUT R25, R25, R232, RZ, 0x3c, !PT ;  /* 0x000000e819197212 */ /* 0x000fc400078e3cff */
[----:B------:R-:W-:Y:S02]  /*2600*/  LOP3.LUT R9, R9, R198, RZ, 0x3c, !PT ;  /* 0x000000c609097212 */ /* 0x000fe400078e3cff */
[----:B------:R-:W-:Y:S02]  /*2610*/  LOP3.LUT R27, R27, R232, RZ, 0x3c, !PT ;  /* 0x000000e81b1b7212 */ /* 0x000fe400078e3cff */
[----:B------:R-:W-:Y:S02]  /*2620*/  IADD3 R116, P4, R184, R117, RZ ;  /* 0x00000075b8747210 */ /* 0x000fe40007f9e0ff */
[----:B------:R-:W-:Y:S02]  /*2630*/  SHF.R.S32.HI R111, RZ, 0x3, R14 ;  /* 0x00000003ff6f7819 */ /* 0x000fe4000001140e */
[----:B------:R-:W-:Y:S01]  /*2640*/  SHF.R.S32.HI R110, RZ, 0x3, R13 ;  /* 0x00000003ff6e7819 */ /* 0x000fe2000001140d */
[----:B------:R-:W-:Y:S01]  /*2650*/  IMAD.X R117, R3, 0x1, R142, P4 ;  /* 0x0000000103757824 */ /* 0x000fe200020e068e */
[----:B------:R-:W-:-:S02]  /*2660*/  SHF.R.S32.HI R109, RZ, 0x3, R12 ;  /* 0x00000003ff6d7819 */ /* 0x000fc4000001140c */
[----:B------:R-:W-:Y:S02]  /*2670*/  SEL R121, R121, 0xffffffe0, !P0 ;  /* 0xffffffe079797807 */ /* 0x000fe40004000000 */
[----:B------:R-:W-:Y:S02]  /*2680*/  LOP3.LUT R14, R14, 0xfffffff8, RZ, 0xc0, !PT ;  /* 0xfffffff80e0e7812 */ /* 0x000fe400078ec0ff */
[----:B------:R-:W-:Y:S02]  /*2690*/  LOP3.LUT R13, R13, 0xfffffff8, RZ, 0xc0, !PT ;  /* 0xfffffff80d0d7812 */ /* 0x000fe400078ec0ff */
[----:B------:R-:W-:Y:S02]  /*26a0*/  LOP3.LUT R12, R12, 0xfffffff8, RZ, 0xc0, !PT ;  /* 0xfffffff80c0c7812 */ /* 0x000fe400078ec0ff */
[----:B------:R-:W-:Y:S02]  /*26b0*/  LOP3.LUT R0, R11, R0, RZ, 0xfc, !PT ;  /* 0x000000000b007212 */ /* 0x000fe400078efcff */
[----:B------:R-:W-:Y:S01]  /*26c0*/  IADD3 R135, R25, R8, R199 ;  /* 0x0000000819877210 */ /* 0x000fe20007ffe0c7 */
[----:B------:R-:W-:Y:S01]  /*26d0*/  IMAD.IADD R25, R97, 0x1, R21 ;  /* 0x0000000161197824 */ /* 0x000fe200078e0215 */
[----:B------:R-:W-:Y:S01]  /*26e0*/  IADD3 R134, R27, R10, R199 ;  /* 0x0000000a1b867210 */ /* 0x000fe20007ffe0c7 */
[----:B------:R-:W-:Y:S01]  /*26f0*/  IMAD.SHL.U32 R27, R4, 0x80, RZ ;  /* 0x00000080041b7824 */ /* 0x000fe200078e00ff */
[----:B------:R-:W-:Y:S01]  /*2700*/  IADD3 R138, R138, R9, RZ ;  /* 0x000000098a8a7210 */ /* 0x000fe20007ffe0ff */
[----:B------:R-:W-:Y:S01]  /*2710*/  IMAD.IADD R21, R21, 0x1, R99 ;  /* 0x0000000115157824 */ /* 0x000fe200078e0263 */
[C---:B------:R-:W-:Y:S01]  /*2720*/  SHF.L.U32 R29, R28.reuse, 0x7, RZ ;  /* 0x000000071c1d7819 */ /* 0x040fe200000006ff */
[----:B------:R-:W-:Y:S01]  /*2730*/  IMAD.SHL.U32 R28, R28, 0x40, RZ ;  /* 0x000000401c1c7824 */ /* 0x000fe200078e00ff */
[----:B------:R-:W-:-:S02]  /*2740*/  IADD3 R15, R7, R103, RZ ;  /* 0x00000067070f7210 */ /* 0x000fc40007ffe0ff */
[----:B------:R-:W-:Y:S02]  /*2750*/  IADD3 R133, R121, R26, RZ ;  /* 0x0000001a79857210 */ /* 0x000fe40007ffe0ff */
[----:B------:R-:W-:Y:S02]  /*2760*/  LOP3.LUT R11, R11, 0x1, RZ, 0xc0, !PT ;  /* 0x000000010b0b7812 */ /* 0x000fe400078ec0ff */
[----:B------:R-:W-:Y:S02]  /*2770*/  SHF.R.S32.HI R108, RZ, 0x1f, R14 ;  /* 0x0000001fff6c7819 */ /* 0x000fe4000001140e */
[----:B------:R-:W-:Y:S02]  /*2780*/  SHF.R.S32.HI R107, RZ, 0x1f, R13 ;  /* 0x0000001fff6b7819 */ /* 0x000fe4000001140d */
[----:B------:R-:W-:Y:S02]  /*2790*/  SHF.R.S32.HI R106, RZ, 0x1f, R12 ;  /* 0x0000001fff6a7819 */ /* 0x000fe4000001140c */
[----:B------:R-:W-:-:S02]  /*27a0*/  LOP3.LUT R10, R0, 0x2, RZ, 0xc0, !PT ;  /* 0x00000002000a7812 */ /* 0x000fc400078ec0ff */
[C---:B------:R-:W-:Y:S02]  /*27b0*/  LOP3.LUT R9, R0.reuse, 0x4, RZ, 0xc0, !PT ;  /* 0x0000000400097812 */ /* 0x040fe400078ec0ff */
[C---:B------:R-:W-:Y:S02]  /*27c0*/  LOP3.LUT R8, R0.reuse, 0x8, RZ, 0xc0, !PT ;  /* 0x0000000800087812 */ /* 0x040fe400078ec0ff */
[C---:B------:R-:W-:Y:S02]  /*27d0*/  LOP3.LUT R7, R0.reuse, 0x10, RZ, 0xc0, !PT ;  /* 0x0000001000077812 */ /* 0x040fe400078ec0ff */
[----:B------:R-:W-:-:S07]  /*27e0*/  LOP3.LUT R6, R0, 0x20, RZ, 0xc0, !PT ;  /* 0x0000002000067812 */ /* 0x000fce00078ec0ff */
.L_x_2808:
        /* <DEDUP_REMOVED lines=20> */
[----:B------:R-:W-:-:S02]  /*2930*/  LEA.HI.X R45, R3, R115, R4, 0x1, P0 ;  /* 0x00000073032d7211 */ /* 0x000fc400000f0c04 */
[----:B-1----:R-:W-:Y:S02]  /*2940*/  ISETP.GE.AND P0, PT, R118, 0x1, PT ;  /* 0x000000017600780c */ /* 0x002fe40003f06270 */
[----:B------:R-:W-:Y:S01]  /*2950*/  LEA.HI.X R41, R0, R115, R2, 0x1, P5 ;  /* 0x0000007300297211 */ /* 0x000fe200028f0c02 */
[----:B------:R-:W-:Y:S02]  /*2960*/  IMAD R0, R17, 0x6000, R26 ;  /* 0x0000600011007824 */ /* 0x000fe400078e021a */
[----:B------:R-:W-:Y:S02]  /*2970*/  IMAD.MOV.U32 R2, RZ, RZ, R32 ;  /* 0x000000ffff027224 */ /* 0x000fe400078e0020 */
        /* <DEDUP_REMOVED lines=11> */
[----:B------:R-:W-:-:S04]  /*2a30*/  IMAD.WIDE.U32 R82, R27, R32, RZ ;  /* 0x000000201b527225 */ /* 0x000fc800078e00ff */
[----:B------:R-:W-:Y:S01]  /*2a40*/  IMAD R4, R2, -0x80, R24 ;  /* 0xffffff8002047824 */ /* 0x000fe200078e0218 */
[----:B------:R-:W-:Y:S01]  /*2a50*/  IADD3 R0, R83, R3, RZ ;  /* 0x0000000353007210 */ /* 0x000fe20007ffe0ff */
[----:B------:R-:W-:-:S03]  /*2a60*/  IMAD.WIDE.U32 R80, R29, R32, RZ ;  /* 0x000000201d507225 */ /* 0x000fc600078e00ff */
[----:B------:R-:W-:Y:S01]  /*2a70*/  VIMNMX R4, R4, 0x80, PT ;  /* 0x0000008004047848 */ /* 0x000fe20003fe0100 */
        /* <DEDUP_REMOVED lines=20> */
[----:B0-----:R-:W-:Y:S01]  /*2bc0*/  IADD3 R35, P1, R96, R80, RZ ;  /* 0x0000005060237210 */ /* 0x001fe20007f3e0ff */
[----:B------:R-:W-:Y:S01]  /*2bd0*/  ULDC.64 UR6, c[0x0][0x400] ;  /* 0x0001000000067ab9 */ /* 0x000fe20000000a00 */
[----:B------:R-:W-:Y:S01]  /*2be0*/  CS2R R122, SRZ ;  /* 0x00000000007a7805 */ /* 0x000fe2000001ff00 */
[----:B------:R-:W-:Y:S01]  /*2bf0*/  IMAD.X R34, R0, 0x1, R20, P4 ;  /* 0x0000000100227824 */ /* 0x000fe200020e0614 */
[----:B------:R-:W-:Y:S01]  /*2c00*/  LEA R32, P4, R33, UR4, 0x1 ;  /* 0x0000000421207c11 */ /* 0x000fe2000f8808ff */
[----:B------:R-:W-:Y:S01]  /*2c10*/  IMAD.X R38, R3, 0x1, R25, P1 ;  /* 0x0000000103267824 */ /* 0x000fe200008e0619 */
[----:B------:R-:W-:Y:S02]  /*2c20*/  ISETP.GE.AND P1, PT, R22, R118, PT ;  /* 0x000000761600720c */ /* 0x000fe40003f26270 */
[----:B------:R-:W-:-:S02]  /*2c30*/  CS2R R86, SRZ ;  /* 0x0000000000567805 */ /* 0x000fc4000001ff00 */
[----:B------:R-:W-:Y:S02]  /*2c40*/  LEA.HI.X R33, R33, UR5, R34, 0x1, P4 ;  /* 0x0000000521217c11 */ /* 0x000fe4000a0f0c22 */
[----:B------:R-:W-:Y:S02]  /*2c50*/  CS2R R124, SRZ ;  /* 0x00000000007c7805 */ /* 0x000fe4000001ff00 */
[C---:B------:R-:W-:Y:S02]  /*2c60*/  LEA R34, P4, R35.reuse, UR6, 0x1 ;  /* 0x0000000623227c11 */ /* 0x040fe4000f8808ff */
[----:B------:R-:W-:Y:S02]  /*2c70*/  CS2R R114, SRZ ;  /* 0x0000000000727805 */ /* 0x000fe4000001ff00 */
        /* <DEDUP_REMOVED lines=26> */
.L_x_2713:
[----:B------:R-:W-:Y:S05]  /*2e20*/  BSYNC B1 ;  /* 0x0000000000017941 */ /* 0x000fea0003800000 */
.L_x_2712:
        /* <DEDUP_REMOVED lines=12> */
[----:B-----5:R-:W-:Y:S01]  /*2ef0*/  MOV R130, R66 ;  /* 0x0000004200827202 */ /* 0x020fe20000000f00 */
[----:B------:R-:W-:Y:S01]  /*2f00*/  IMAD.MOV.U32 R131, RZ, RZ, R67 ;  /* 0x000000ffff837224 */ /* 0x000fe200078e0043 */
        /* <DEDUP_REMOVED lines=12> */
[----:B------:R-:W-:-:S04]  /*2fd0*/  LEA R34, P1, R80, UR6, 0x1 ;  /* 0x0000000650227c11 */ /* 0x000fc8000f8208ff */
[----:B0-----:R-:W-:Y:S02]  /*2fe0*/  LEA.HI.X R35, R80, UR7, R3, 0x1, P1 ;  /* 0x0000000750237c11 */ /* 0x001fe400088f0c03 */
        /* <DEDUP_REMOVED lines=28> */
.L_x_2715:
[----:B------:R-:W-:Y:S05]  /*31b0*/  BSYNC B1 ;  /* 0x0000000000017941 */ /* 0x000fea0003800000 */
.L_x_2714:
[----:B------:R-:W3:Y:S01]  /*31c0*/  LDL R0, [R1+0x24] ;  /* 0x0000240001007983 */ /* 0x000ee20000100800 */
[----:B------:R-:W-:Y:S01]  /*31d0*/  IMAD.MOV.U32 R3, RZ, RZ, R71 ;  /* 0x000000ffff037224 */ /* 0x000fe200078e0047 */
[----:B-12---:R-:W-:Y:S02]  /*31e0*/  MOV R32, R74 ;  /* 0x0000004a00207202 */ /* 0x006fe40000000f00 */
[----:B------:R-:W-:Y:S02]  /*31f0*/  MOV R33, R86 ;  /* 0x0000005600217202 */ /* 0x000fe40000000f00 */
        /* <DEDUP_REMOVED lines=16> */
[----:B------:R-:W-:-:S04]  /*3300*/  MOV R33, R114 ;  /* 0x0000007200217202 */ /* 0x000fc80000000f00 */
[----:B------:R-:W-:Y:S01]  /*3310*/  PRMT R157, R157, 0x5410, R32 ;  /* 0x000054109d9d7816 */ /* 0x000fe20000000020 */
[----:B------:R-:W-:Y:S01]  /*3320*/  IMAD.MOV.U32 R32, RZ, RZ, R85 ;  /* 0x000000ffff207224 */ /* 0x000fe200078e0055 */
[----:B------:R-:W-:Y:S02]  /*3330*/  PRMT R167, R33, 0x7610, R167 ;  /* 0x0000761021a77816 */ /* 0x000fe400000000a7 */
[----:B-----5:R-:W-:-:S04]  /*3340*/  MOV R33, R36 ;  /* 0x0000002400217202 */ /* 0x020fc80000000f00 */
[----:B------:R-:W-:Y:S01]  /*3350*/  PRMT R80, R80, 0x5410, R33 ;  /* 0x0000541050507816 */ /* 0x000fe20000000021 */
[----:B------:R-:W-:Y:S01]  /*3360*/  IMAD.MOV.U32 R33, RZ, RZ, R47 ;  /* 0x000000ffff217224 */ /* 0x000fe200078e002f */
[----:B---3--:R-:W-:Y:S01]  /*3370*/  R2UR UR4, R0 ;  /* 0x00000000000472ca */ /* 0x008fe200000e0000 */
[----:B------:R-:W-:-:S05]  /*3380*/  IMAD.MOV.U32 R0, RZ, RZ, R70 ;  /* 0x000000ffff007224 */ /* 0x000fca00078e0046 */
[----:B------:R-:W-:Y:S01]  /*3390*/  PRMT R158, R158, 0x5410, R0 ;  /* 0x000054109e9e7816 */ /* 0x000fe20000000000 */
[----:B------:R-:W-:-:S03]  /*33a0*/  IMAD.MOV.U32 R0, RZ, RZ, R75 ;  /* 0x000000ffff007224 */ /* 0x000fc600078e004b */
[----:B------:R-:W-:Y:S01]  /*33b0*/  PRMT R158, R3, 0x7610, R158 ;  /* 0x00007610039e7816 */ /* 0x000fe2000000009e */
[----:B------:R-:W-:Y:S01]  /*33c0*/  IMAD.MOV.U32 R3, RZ, RZ, R84 ;  /* 0x000000ffff037224 */ /* 0x000fe200078e0054 */
[----:B------:R-:W-:Y:S01]  /*33d0*/  PRMT R161, R0, 0x7610, R161 ;  /* 0x0000761000a17816 */ /* 0x000fe200000000a1 */
[----:B------:R-:W-:Y:S01]  /*33e0*/  IMAD.MOV.U32 R0, RZ, RZ, R87 ;  /* 0x000000ffff007224 */ /* 0x000fe200078e0057 */
[----:B------:R-:W-:Y:S02]  /*33f0*/  UISETP.NE.AND UP0, UPT, UR4, 0x3, UPT ;  /* 0x000000030400788c */ /* 0x000fe4000bf05270 */
[----:B------:R-:W-:Y:S01]  /*3400*/  PRMT R166, R3, 0x5410, R32 ;  /* 0x0000541003a67816 */ /* 0x000fe20000000020 */
[----:B------:R-:W-:Y:S01]  /*3410*/  IMAD.MOV.U32 R3, RZ, RZ, R124 ;  /* 0x000000ffff037224 */ /* 0x000fe200078e007c */
[----:B------:R-:W-:Y:S01]  /*3420*/  PRMT R163, R163, 0x5410, R0 ;  /* 0x00005410a3a37816 */ /* 0x000fe20000000000 */
[----:B------:R-:W-:Y:S01]  /*3430*/  IMAD.MOV.U32 R0, RZ, RZ, R69 ;  /* 0x000000ffff007224 */ /* 0x000fe200078e0045 */
[----:B------:R-:W-:Y:S01]  /*3440*/  PLOP3.LUT P1, PT, PT, PT, UP0, 0x80, 0x0 ;  /* 0x000000000000781c */ /* 0x000fe20003f2f008 */
[----:B------:R-:W-:-:S03]  /*3450*/  IMAD.MOV.U32 R32, RZ, RZ, R125 ;  /* 0x000000ffff207224 */ /* 0x000fc600078e007d */
[----:B------:R-:W-:Y:S01]  /*3460*/  PRMT R149, R149, 0x5410, R0 ;  /* 0x0000541095957816 */ /* 0x000fe20000000000 */
[----:B------:R-:W-:Y:S01]  /*3470*/  IMAD.MOV.U32 R0, RZ, RZ, R77 ;  /* 0x000000ffff007224 */ /* 0x000fe200078e004d */
[----:B------:R-:W-:Y:S01]  /*3480*/  PRMT R168, R3, 0x5410, R32 ;  /* 0x0000541003a87816 */ /* 0x000fe20000000020 */
[----:B------:R-:W-:Y:S02]  /*3490*/  IMAD.MOV.U32 R3, RZ, RZ, R37 ;  /* 0x000000ffff037224 */ /* 0x000fe400078e0025 */
        /* <DEDUP_REMOVED lines=16> */
[----:B------:R-:W-:Y:S01]  /*35a0*/  IMAD.MOV.U32 R33, RZ, RZ, R59 ;  /* 0x000000ffff217224 */ /* 0x000fe200078e003b */
[----:B------:R-:W-:Y:S02]  /*35b0*/  PRMT R144, R0, 0x7610, R144 ;  /* 0x0000761000907816 */ /* 0x000fe40000000090 */
[----:B------:R-:W-:-:S02]  /*35c0*/  MOV R0, R38 ;  /* 0x0000002600007202 */ /* 0x000fc40000000f00 */
        /* <DEDUP_REMOVED lines=25> */
.L_x_2716:
[----:B------:R-:W-:Y:S01]  /*3760*/  LEA R3, R17, R16, 0x3 ;  /* 0x0000001011037211 */ /* 0x000fe200078e18ff */
[----:B------:R-:W-:Y:S01]  /*3770*/  BSSY B1, `(.L_x_2717) ;  /* 0x0000004000017945 */ /* 0x000fe20003800000 */
[----:B------:R-:W-:-:S04]  /*3780*/  SHF.L.U32 R0, R189, 0x1f, RZ ;  /* 0x0000001fbd007819 */ /* 0x000fc800000006ff */
[----:B------:R-:W1:Y:S02]  /*3790*/  SYNCS.PHASECHK.TRANS64.TRYWAIT P5, [R3+URZ+0x34890], R0 ;  /* 0x03489000030075a7 */ /* 0x000e6400080a017f */
[----:B-1----:R-:W-:Y:S05]  /*37a0*/  @!P5 BRA `(.L_x_2718) ;  /* 0x0000021c00d8d947 */ /* 0x002fea0003800000 */
.L_x_3085:
[----:B------:R-:W-:Y:S05]  /*37b0*/  BSYNC B1 ;  /* 0x0000000000017941 */ /* 0x000fea0003800000 */
.L_x_2717:
        /* <DEDUP_REMOVED lines=26> */
[----:B------:R-:W-:Y:S02]  /*3960*/  HADD2.F32 R123, -RZ, R168.H0_H0 ;  /* 0x200000a8ff7b7230 */ /* 0x000fe40000004100 */
[----:B------:R-:W-:Y:S01]  /*3970*/  FMUL.FTZ R125, R152, R125 ;  /* 0x0000007d987d7220 */ /* 0x000fe20000410000 */
[----:B------:R-:W-:-:S02]  /*3980*/  HADD2.F32 R124, -RZ, R32.H1_H1 ;  /* 0x30000020ff7c7230 */ /* 0x000fc40000004100 */
[-C--:B------:R-:W-:Y:S01]  /*3990*/  FFMA.FTZ R35, R152, R155.reuse, -R35 ;  /* 0x0000009b98237223 */ /* 0x080fe20000010823 */
[----:B------:R-:W-:Y:S02]  /*39a0*/  HADD2.F32 R152, -RZ, R32.H0_H0 ;  /* 0x20000020ff987230 */ /* 0x000fe40000004100 */
[----:B------:R-:W-:Y:S01]  /*39b0*/  FFMA.FTZ R150, R150, R155, R125 ;  /* 0x0000009b96967223 */ /* 0x000fe2000001007d */
[----:B------:R-:W-:Y:S02]  /*39c0*/  HADD2.F32 R125, -RZ, R164.H0_H0 ;  /* 0x200000a4ff7d7230 */ /* 0x000fe40000004100 */
[-C--:B------:R-:W-:Y:S01]  /*39d0*/  FMUL.FTZ R153, R124, R123.reuse ;  /* 0x0000007b7c997220 */ /* 0x080fe20000410000 */
[----:B------:R-:W-:Y:S02]  /*39e0*/  HADD2.F32 R32, -RZ, R168.H1_H1 ;  /* 0x300000a8ff207230 */ /* 0x000fe40000004100 */
        /* <DEDUP_REMOVED lines=14> */
.L_x_2724:
[----:B------:R-:W-:Y:S05]  /*3ad0*/  BSYNC B3 ;  /* 0x0000000000037941 */ /* 0x000fea0003800000 */
.L_x_2723:
[----:B--2---:R2:W-:Y:S02]  /*3ae0*/  STG.E.128 desc[UR60][R44.64], R32 ;  /* 0x000000202c007986 */ /* 0x0045e4000c101d3c */
.L_x_2722:
[----:B------:R-:W-:Y:S05]  /*3af0*/  BSYNC B2 ;  /* 0x0000000000027941 */ /* 0x000fea0003800000 */
.L_x_2721:
        /* <DEDUP_REMOVED lines=48> */
.L_x_2728:
[----:B------:R-:W-:Y:S05]  /*3e00*/  BSYNC B3 ;  /* 0x0000000000037941 */ /* 0x000fea0003800000 */
.L_x_2727:
[----:B--2---:R3:W-:Y:S02]  /*3e10*/  STG.E.128 desc[UR60][R44.64+0x40], R32 ;  /* 0x000040202c007986 */ /* 0x0047e4000c101d3c */
.L_x_2726:
[----:B------:R-:W-:Y:S05]  /*3e20*/  BSYNC B2 ;  /* 0x0000000000027941 */ /* 0x000fea0003800000 */
.L_x_2725:
        /* <DEDUP_REMOVED lines=48> */
.L_x_2732:
[----:B------:R-:W-:Y:S05]  /*4130*/  BSYNC B3 ;  /* 0x0000000000037941 */ /* 0x000fea0003800000 */
.L_x_2731:
[----:B--2---:R4:W-:Y:S02]  /*4140*/  STG.E.128 desc[UR60][R44.64+0x80], R32 ;  /* 0x000080202c007986 */ /* 0x0049e4000c101d3c */
.L_x_2730:
[----:B------:R-:W-:Y:S05]  /*4150*/  BSYNC B2 ;  /* 0x0000000000027941 */ /* 0x000fea0003800000 */
.L_x_2729:
        /* <DEDUP_REMOVED lines=48> */
.L_x_2736:
[----:B------:R-:W-:Y:S05]  /*4460*/  BSYNC B3 ;  /* 0x0000000000037941 */ /* 0x000fea0003800000 */
.L_x_2735:
[----:B--2---:R0:W-:Y:S02]  /*4470*/  STG.E.128 desc[UR60][R44.64+0xc0], R32 ;  /* 0x0000c0202c007986 */ /* 0x0041e4000c101d3c */
.L_x_2734:
[----:B------:R-:W-:Y:S05]  /*4480*/  BSYNC B2 ;  /* 0x0000000000027941 */ /* 0x000fea0003800000 */
.L_x_2733:
[----:B------:R-:W-:Y:S01]  /*4490*/  ISETP.NE.AND P0, PT, R7, RZ, PT ;  /* 0x000000ff0700720c */ /* 0x000fe20003f05270 */
[----:B------:R-:W-:-:S12]  /*44a0*/  BSSY B2, `(.L_x_2737) ;  /* 0x0000031000027945 */ /* 0x000fd80003800000 */
[----:B------:R-:W-:Y:S05]  /*44b0*/  @!P0 BRA `(.L_x_2738) ;  /* 0x0000000000bc8947 */ /* 0x000fea0003800000 */
[----:B0-234-:R0:W2:Y:S01]  /*44c0*/  LDS.128 R32, [R43+0x8000] ;  /* 0x008000002b207984 */ /* 0x01d0a20000000c00 */
[----:B------:R-:W-:Y:S01]  /*44d0*/  ISETP.GE.AND P0, PT, R190, R118, PT ;  /* 0x00000076be00720c */ /* 0x000fe20003f06270 */
[----:B------:R-:W-:-:S12]  /*44e0*/  BSSY B3, `(.L_x_2739) ;  /* 0x000002b000037945 */ /* 0x000fd80003800000 */
[----:B0-----:R-:W-:Y:S05]  /*44f0*/  @P0 BRA `(.L_x_2740) ;  /* 0x0000000000a40947 */ /* 0x001fea0003800000 */
[--C-:B------:R-:W-:Y:S02]  /*4500*/  SHF.R.U64 R74, R70, 0x10, R71.reuse ;  /* 0x00000010464a7819 */ /* 0x100fe40000001247 */
[----:B------:R-:W-:Y:S02]  /*4510*/  SHF.R.U32.HI R70, RZ, 0x10, R71 ;  /* 0x00000010ff467819 */ /* 0x000fe40000011647 */
[--C-:B------:R-:W-:Y:S01]  /*4520*/  SHF.R.U64 R76, R72, 0x10, R73.reuse ;  /* 0x00000010484c7819 */ /* 0x100fe20000001249 */
[----:B------:R-:W-:Y:S01]  /*4530*/  HADD2.F32 R74, -RZ, R74.H0_H0 ;  /* 0x2000004aff4a7230 */ /* 0x000fe20000004100 */
[----:B------:R-:W-:Y:S01]  /*4540*/  SHF.R.U32.HI R75, RZ, 0x10, R73 ;  /* 0x00000010ff4b7819 */ /* 0x000fe20000011649 */
[----:B------:R-:W-:Y:S01]  /*4550*/  HADD2.F32 R73, -RZ, R70.H0_H0 ;  /* 0x20000046ff497230 */ /* 0x000fe20000004100 */
[----:B--2---:R-:W-:Y:S01]  /*4560*/  MOV R71, R35 ;  /* 0x0000002300477202 */ /* 0x004fe20000000f00 */
[----:B------:R-:W-:Y:S02]  /*4570*/  HADD2.F32 R76, -RZ, R76.H0_H0 ;  /* 0x2000004cff4c7230 */ /* 0x000fe40000004100 */
[----:B------:R-:W-:-:S02]  /*4580*/  HADD2.F32 R35, -RZ, R33.H1_H1 ;  /* 0x30000021ff237230 */ /* 0x000fc40000004100 */
[----:B------:R-:W-:Y:S02]  /*4590*/  HADD2.F32 R75, -RZ, R75.H0_H0 ;  /* 0x2000004bff4b7230 */ /* 0x000fe40000004100 */
[----:B------:R-:W-:Y:S02]  /*45a0*/  HADD2.F32 R33, -RZ, R33.H0_H0 ;  /* 0x20000021ff217230 */ /* 0x000fe40000004100 */
[-C--:B------:R-:W-:Y:S01]  /*45b0*/  FMUL.FTZ R70, R35, R76.reuse ;  /* 0x0000004c23467220 */ /* 0x080fe20000410000 */
[--C-:B------:R-:W-:Y:S02]  /*45c0*/  HADD2.F32 R72, -RZ, R71.reuse.H1_H1 ;  /* 0x30000047ff487230 */ /* 0x100fe40000004100 */
[----:B------:R-:W-:Y:S02]  /*45d0*/  HADD2.F32 R71, -RZ, R71.H0_H0 ;  /* 0x20000047ff477230 */ /* 0x000fe40000004100 */
[C---:B------:R-:W-:Y:S01]  /*45e0*/  FMUL.FTZ R76, R33.reuse, R76 ;  /* 0x0000004c214c7220 */ /* 0x040fe20000410000 */
[-C--:B------:R-:W-:Y:S01]  /*45f0*/  FFMA.FTZ R33, R33, R74.reuse, -R70 ;  /* 0x0000004a21217223 */ /* 0x080fe20000010846 */
[-C--:B------:R-:W-:Y:S01]  /*4600*/  FMUL.FTZ R78, R72, R75.reuse ;  /* 0x0000004b484e7220 */ /* 0x080fe20000410000 */
[----:B------:R-:W-:Y:S01]  /*4610*/  FMUL.FTZ R75, R71, R75 ;  /* 0x0000004b474b7220 */ /* 0x000fe20000410000 */
[----:B------:R-:W-:-:S02]  /*4620*/  FFMA.FTZ R70, R35, R74, R76 ;  /* 0x0000004a23467223 */ /* 0x000fc4000001004c */
[-C--:B------:R-:W-:Y:S01]  /*4630*/  FFMA.FTZ R35, R71, R73.reuse, -R78 ;  /* 0x0000004947237223 */ /* 0x080fe2000001084e */
[----:B------:R-:W-:Y:S02]  /*4640*/  HADD2.F32 R76, -RZ, R157.H1_H1 ;  /* 0x3000009dff4c7230 */ /* 0x000fe40000004100 */
        /* <DEDUP_REMOVED lines=9> */
[CC--:B------:R-:W-:Y:S01]  /*46e0*/  FMUL.FTZ R79, R73.reuse, R76.reuse ;  /* 0x0000004c494f7220 */ /* 0x0c0fe20000410000 */
[----:B------:R-:W-:Y:S02]  /*46f0*/  HADD2.F32 R71, -RZ, R158.H1_H1 ;  /* 0x3000009eff477230 */ /* 0x000fe40000004100 */
[----:B------:R-:W-:Y:S01]  /*4700*/  FMUL.FTZ R75, R32, R75 ;  /* 0x0000004b204b7220 */ /* 0x000fe20000410000 */
        /* <DEDUP_REMOVED lines=8> */
.L_x_2740:
[----:B------:R-:W-:Y:S05]  /*4790*/  BSYNC B3 ;  /* 0x0000000000037941 */ /* 0x000fea0003800000 */
.L_x_2739:
[----:B--2---:R0:W-:Y:S02]  /*47a0*/  STG.E.128 desc[UR60][R44.64+0x100], R32 ;  /* 0x000100202c007986 */ /* 0x0041e4000c101d3c */
.L_x_2738:
[----:B------:R-:W-:Y:S05]  /*47b0*/  BSYNC B2 ;  /* 0x0000000000027941 */ /* 0x000fea0003800000 */
.L_x_2737:
        /* <DEDUP_REMOVED lines=15> */
[----:B------:R-:W-:-:S02]  /*48b0*/  HADD2.F32 R68, -RZ, R67.H1_H1 ;  /* 0x30000043ff447230 */ /* 0x000fc40000004100 */
[----:B------:R-:W-:Y:S02]  /*48c0*/  HADD2.F32 R72, -RZ, R72.H0_H0 ;  /* 0x20000048ff487230 */ /* 0x000fe40000004100 */
[-C--:B------:R-:W-:Y:S01]  /*48d0*/  FMUL.FTZ R33, R35, R71.reuse ;  /* 0x0000004723217220 */ /* 0x080fe20000410000 */
[----:B------:R-:W-:Y:S02]  /*48e0*/  HADD2.F32 R67, -RZ, R67.H0_H0 ;  /* 0x20000043ff437230 */ /* 0x000fe40000004100 */
[----:B------:R-:W-:Y:S01]  /*48f0*/  FMUL.FTZ R74, R32, R71 ;  /* 0x00000047204a7220 */ /* 0x000fe20000410000 */
[----:B------:R-:W-:Y:S02]  /*4900*/  HADD2.F32 R69, -RZ, R73.H0_H0 ;  /* 0x20000049ff457230 */ /* 0x000fe40000004100 */
[-C--:B------:R-:W-:Y:S01]  /*4910*/  FMUL.FTZ R76, R68, R72.reuse ;  /* 0x00000048444c7220 */ /* 0x080fe20000410000 */
[----:B------:R-:W-:Y:S02]  /*4920*/  HADD2.F32 R70, -RZ, R70.H0_H0 ;  /* 0x20000046ff467230 */ /* 0x000fe40000004100 */
[----:B------:R-:W-:Y:S01]  /*4930*/  FMUL.FTZ R71, R67, R72 ;  /* 0x0000004843477220 */ /* 0x000fe20000410000 */
[-C--:B------:R-:W-:Y:S01]  /*4940*/  FFMA.FTZ R32, R32, R69.reuse, -R33 ;  /* 0x0000004520207223 */ /* 0x080fe20000010821 */
[----:B------:R-:W-:Y:S01]  /*4950*/  FFMA.FTZ R33, R35, R69, R74 ;  /* 0x0000004523217223 */ /* 0x000fe2000001004a */
[-C--:B------:R-:W-:Y:S01]  /*4960*/  FFMA.FTZ R35, R67, R70.reuse, -R76 ;  /* 0x0000004643237223 */ /* 0x080fe2000001084c */
[----:B------:R-:W-:Y:S01]  /*4970*/  FFMA.FTZ R72, R68, R70, R71 ;  /* 0x0000004644487223 */ /* 0x000fe20000010047 */
[----:B------:R-:W-:-:S02]  /*4980*/  HADD2.F32 R70, -RZ, R149.H0_H0 ;  /* 0x20000095ff467230 */ /* 0x000fc40000004100 */
[----:B------:R-:W-:Y:S01]  /*4990*/  HADD2.F32 R149, -RZ, R149.H1_H1 ;  /* 0x30000095ff957230 */ /* 0x000fe20000004100 */
[----:B------:R-:W-:Y:S01]  /*49a0*/  F2FP.F16.F32.PACK_AB R33, R33, R32 ;  /* 0x000000202121723e */ /* 0x000fe200000000ff */
[----:B------:R-:W-:Y:S01]  /*49b0*/  HADD2.F32 R67, -RZ, R66.H1_H1 ;  /* 0x30000042ff437230 */ /* 0x000fe20000004100 */
[----:B------:R-:W-:Y:S01]  /*49c0*/  F2FP.F16.F32.PACK_AB R35, R72, R35 ;  /* 0x000000234823723e */ /* 0x000fe200000000ff */
        /* <DEDUP_REMOVED lines=15> */
.L_x_2742:
[----:B------:R-:W-:Y:S05]  /*4ac0*/  BSYNC B2 ;  /* 0x0000000000027941 */ /* 0x000fea0003800000 */
.L_x_2741:
[----:B--2---:R0:W-:Y:S02]  /*4ad0*/  STG.E.128 desc[UR60][R44.64+0x140], R32 ;  /* 0x000140202c007986 */ /* 0x0041e4000c101d3c */
.L_x_2720:
[----:B------:R-:W-:Y:S05]  /*4ae0*/  BSYNC B1 ;  /* 0x0000000000017941 */ /* 0x000fea0003800000 */
.L_x_2719:
        /* <DEDUP_REMOVED lines=49> */
.L_x_2747:
[----:B------:R-:W-:Y:S05]  /*4e00*/  BSYNC B2 ;  /* 0x0000000000027941 */ /* 0x000fea0003800000 */
.L_x_2746:
[----:B--2---:R0:W-:Y:S02]  /*4e10*/  STG.E.128 desc[UR60][R40.64], R32 ;  /* 0x0000002028007986 */ /* 0x0041e4000c101d3c */
.L_x_2745:
[----:B------:R-:W-:Y:S05]  /*4e20*/  BSYNC B1 ;  /* 0x0000000000017941 */ /* 0x000fea0003800000 */
.L_x_2744:
        /* <DEDUP_REMOVED lines=21> */
[C---:B------:R-:W-:Y:S01]  /*4f80*/  FMUL.FTZ R59, R33.reuse, R59 ;  /* 0x0000003b213b7220 */ /* 0x040fe20000410000 */
[----:B------:R-:W-:Y:S01]  /*4f90*/  FFMA.FTZ R64, R33, R58, -R64 ;  /* 0x0000003a21407223 */ /* 0x000fe20000010840 */
[----:B------:R-:W-:Y:S02]  /*4fa0*/  FMUL.FTZ R66, R45, R62 ;  /* 0x0000003e2d427220 */ /* 0x000fe40000410000 */
[----:B------:R-:W-:Y:S01]  /*4fb0*/  FFMA.FTZ R61, R34, R58, R59 ;  /* 0x0000003a223d7223 */ /* 0x000fe2000001003b */
        /* <DEDUP_REMOVED lines=23> */
.L_x_2751:
[----:B------:R-:W-:Y:S05]  /*5130*/  BSYNC B2 ;  /* 0x0000000000027941 */ /* 0x000fea0003800000 */
.L_x_2750:
[----:B--2---:R0:W-:Y:S02]  /*5140*/  STG.E.128 desc[UR60][R40.64+0x40], R32 ;  /* 0x0000402028007986 */ /* 0x0041e4000c101d3c */
.L_x_2749:
[----:B------:R-:W-:Y:S05]  /*5150*/  BSYNC B1 ;  /* 0x0000000000017941 */ /* 0x000fea0003800000 */
.L_x_2748:
        /* <DEDUP_REMOVED lines=23> */
[----:B------:R-:W-:Y:S01]  /*52d0*/  FMUL.FTZ R58, R35, R58 ;  /* 0x0000003a233a7220 */ /* 0x000fe20000410000 */
[----:B------:R-:W-:Y:S01]  /*52e0*/  FFMA.FTZ R60, R33, R54, -R60 ;  /* 0x00000036213c7223 */ /* 0x000fe2000001083c */
[----:B------:R-:W-:-:S02]  /*52f0*/  HADD2.F32 R154, -RZ, R154.H1_H1 ;  /* 0x3000009aff9a7230 */ /* 0x000fc40000004100 */
[----:B------:R-:W-:Y:S01]  /*5300*/  FFMA.FTZ R57, R34, R54, R55 ;  /* 0x0000003622397223 */ /* 0x000fe20000010037 */
[-C--:B------:R-:W-:Y:S01]  /*5310*/  FFMA.FTZ R61, R45, R56.reuse, R58 ;  /* 0x000000382d3d7223 */ /* 0x080fe2000001003a */
[----:B------:R-:W-:Y:S02]  /*5320*/  HADD2.F32 R45, -RZ, R156.H1_H1 ;  /* 0x3000009cff2d7230 */ /* 0x000fe40000004100 */
[----:B------:R-:W-:Y:S01]  /*5330*/  FFMA.FTZ R62, R35, R56, -R62 ;  /* 0x00000038233e7223 */ /* 0x000fe2000001083e */
        /* <DEDUP_REMOVED lines=18> */
.L_x_2755:
[----:B------:R-:W-:Y:S05]  /*5460*/  BSYNC B2 ;  /* 0x0000000000027941 */ /* 0x000fea0003800000 */
.L_x_2754:
[----:B--2---:R0:W-:Y:S02]  /*5470*/  STG.E.128 desc[UR60][R40.64+0x80], R32 ;  /* 0x0000802028007986 */ /* 0x0041e4000c101d3c */
.L_x_2753:
[----:B------:R-:W-:Y:S05]  /*5480*/  BSYNC B1 ;  /* 0x0000000000017941 */ /* 0x000fea0003800000 */
.L_x_2752:
        /* <DEDUP_REMOVED lines=48> */
.L_x_2759:
[----:B------:R-:W-:Y:S05]  /*5790*/  BSYNC B2 ;  /* 0x0000000000027941 */ /* 0x000fea0003800000 */
.L_x_2758:
[----:B--2---:R0:W-:Y:S02]  /*57a0*/  STG.E.128 desc[UR60][R40.64+0xc0], R32 ;  /* 0x0000c02028007986 */ /* 0x0041e4000c101d3c */
.L_x_2757:
[----:B------:R-:W-:Y:S05]  /*57b0*/  BSYNC B1 ;  /* 0x0000000000017941 */ /* 0x000fea0003800000 */
.L_x_2756:
        /* <DEDUP_REMOVED lines=24> */
[----:B------:R-:W-:Y:S01]  /*5940*/  FFMA.FTZ R49, R44, R46, R49 ;  /* 0x0000002e2c317223 */ /* 0x000fe20000010031 */
[----:B------:R-:W-:-:S02]  /*5950*/  HADD2.F32 R44, -RZ, R83.H0_H0 ;  /* 0x20000053ff2c7230 */ /* 0x000fc40000004100 */
[-C--:B------:R-:W-:Y:S01]  /*5960*/  FFMA.FTZ R50, R33, R45.reuse, -R50 ;  /* 0x0000002d21327223 */ /* 0x080fe20000010832 */
        /* <DEDUP_REMOVED lines=21> */
.L_x_2763:
[----:B------:R-:W-:Y:S05]  /*5ac0*/  BSYNC B2 ;  /* 0x0000000000027941 */ /* 0x000fea0003800000 */
.L_x_2762:
[----:B--2---:R0:W-:Y:S02]  /*5ad0*/  STG.E.128 desc[UR60][R40.64+0x100], R32 ;  /* 0x0001002028007986 */ /* 0x0041e4000c101d3c */
.L_x_2761:
[----:B------:R-:W-:Y:S05]  /*5ae0*/  BSYNC B1 ;  /* 0x0000000000017941 */ /* 0x000fea0003800000 */
.L_x_2760:
[----:B------:R-:W-:-:S13]  /*5af0*/  ISETP.NE.AND P0, PT, R6, RZ, PT ;  /* 0x000000ff0600720c */ /* 0x000fda0003f05270 */
        /* <DEDUP_REMOVED lines=18> */
[C---:B------:R-:W-:Y:S01]  /*5c20*/  FMUL.FTZ R39, R33.reuse, R39 ;  /* 0x0000002721277220 */ /* 0x040fe20000410000 */
[----:B------:R-:W-:Y:S02]  /*5c30*/  HADD2.F32 R35, -RZ, R35.H0_H0 ;  /* 0x20000023ff237230 */ /* 0x000fe40000004100 */
[----:B------:R-:W-:Y:S01]  /*5c40*/  FFMA.FTZ R46, R33, R38, -R46 ;  /* 0x00000026212e7223 */ /* 0x000fe2000001082e */
[----:B------:R-:W-:-:S02]  /*5c50*/  HADD2.F32 R33, -RZ, R32.H1_H1 ;  /* 0x30000020ff217230 */ /* 0x000fc40000004100 */
[----:B------:R-:W-:Y:S01]  /*5c60*/  FFMA.FTZ R43, R34, R38, R39 ;  /* 0x00000026222b7223 */ /* 0x000fe20000010027 */
[-C--:B------:R-:W-:Y:S01]  /*5c70*/  FMUL.FTZ R48, R37, R44.reuse ;  /* 0x0000002c25307220 */ /* 0x080fe20000410000 */
[--C-:B------:R-:W-:Y:S02]  /*5c80*/  HADD2.F32 R38, -RZ, R81.reuse.H0_H0 ;  /* 0x20000051ff267230 */ /* 0x100fe40000004100 */
[C---:B------:R-:W-:Y:S01]  /*5c90*/  FMUL.FTZ R44, R35.reuse, R44 ;  /* 0x0000002c232c7220 */ /* 0x040fe20000410000 */
[----:B------:R-:W-:Y:S02]  /*5ca0*/  HADD2.F32 R81, -RZ, R81.H1_H1 ;  /* 0x30000051ff517230 */ /* 0x000fe40000004100 */
[-C--:B------:R-:W-:Y:S01]  /*5cb0*/  FFMA.FTZ R48, R35, R42.reuse, -R48 ;  /* 0x0000002a23307223 */ /* 0x080fe20000010830 */
[----:B------:R-:W-:Y:S02]  /*5cc0*/  HADD2.F32 R34, -RZ, R36.H1_H1 ;  /* 0x30000024ff227230 */ /* 0x000fe40000004100 */
[----:B------:R-:W-:Y:S01]  /*5cd0*/  FFMA.FTZ R47, R37, R42, R44 ;  /* 0x0000002a252f7223 */ /* 0x000fe2000001002c */
[----:B------:R-:W-:-:S02]  /*5ce0*/  HADD2.F32 R32, -RZ, R32.H0_H0 ;  /* 0x20000020ff207230 */ /* 0x000fc40000004100 */
[CC--:B------:R-:W-:Y:S01]  /*5cf0*/  FMUL.FTZ R39, R33.reuse, R38.reuse ;  /* 0x0000002621277220 */ /* 0x0c0fe20000410000 */
[----:B------:R-:W-:Y:S02]  /*5d00*/  HADD2.F32 R36, -RZ, R36.H0_H0 ;  /* 0x20000024ff247230 */ /* 0x000fe40000004100 */
        /* <DEDUP_REMOVED lines=13> */
.L_x_2765:
[----:B------:R-:W-:Y:S05]  /*5de0*/  BSYNC B1 ;  /* 0x0000000000017941 */ /* 0x000fea0003800000 */
.L_x_2764:
[----:B--2---:R0:W-:Y:S01]  /*5df0*/  STG.E.128 desc[UR60][R40.64+0x140], R32 ;  /* 0x0001402028007986 */ /* 0x0041e2000c101d3c */
[----:B------:R-:W-:Y:S05]  /*5e00*/  BRA `(.L_x_2743) ;  /* 0x0000003c00d47947 */ /* 0x000fea0003800000 */
.L_x_2711:
        /* <DEDUP_REMOVED lines=27> */
[----:B------:R-:W-:Y:S01]  /*5fc0*/  ISETP.GE.AND P0, PT, R18, R118, PT ;  /* 0x000000761200720c */ /* 0x000fe20003f06270 */
[----:B------:R-:W-:Y:S01]  /*5fd0*/  IMAD.X R33, R3, 0x1, R21, P1 ;  /* 0x0000000103217824 */ /* 0x000fe200008e0615 */
[----:B------:R-:W-:-:S04]  /*5fe0*/  LEA R60, P1, R32, UR4, 0x1 ;  /* 0x00000004203c7c11 */ /* 0x000fc8000f8208ff */
[----:B------:R-:W-:Y:S02]  /*5ff0*/  LEA.HI.X R61, R32, UR5, R33, 0x1, P1 ;  /* 0x00000005203d7c11 */ /* 0x000fe400088f0c21 */
[----:B------:R-:W-:-:S05]  /*6000*/  ISETP.GE.AND P1, PT, R186, R118, PT ;  /* 0x00000076ba00720c */ /* 0x000fca0003f26270 */
        /* <DEDUP_REMOVED lines=15> */
.L_x_2767:
[----:B------:R-:W-:Y:S05]  /*6100*/  BSYNC B1 ;  /* 0x0000000000017941 */ /* 0x000fea0003800000 */
.L_x_2766:
        /* <DEDUP_REMOVED lines=47> */
.L_x_2769:
[----:B------:R-:W-:Y:S05]  /*6400*/  BSYNC B1 ;  /* 0x0000000000017941 */ /* 0x000fea0003800000 */
.L_x_2768:
[----:B------:R-:W2:Y:S01]  /*6410*/  LDL R0, [R1+0x24] ;  /* 0x0000240001007983 */ /* 0x000ea20000100800 */
[----:B------:R-:W-:Y:S01]  /*6420*/  IMAD.MOV.U32 R3, RZ, RZ, R33 ;  /* 0x000000ffff037224 */ /* 0x000fe200078e0021 */
[----:B------:R-:W-:Y:S01]  /*6430*/  PRMT R170, R85, 0x5410, R86 ;  /* 0x0000541055aa7816 */ /* 0x000fe20000000056 */
[----:B0-----:R-:W-:Y:S02]  /*6440*/  IMAD.MOV.U32 R80, RZ, RZ, R38 ;  /* 0x000000ffff507224 */ /* 0x001fe400078e0026 */
[----:B------:R-:W-:-:S03]  /*6450*/  IMAD.MOV.U32 R81, RZ, RZ, R42 ;  /* 0x000000ffff517224 */ /* 0x000fc600078e002a */
[----:B------:R-:W-:Y:S01]  /*6460*/  PRMT R174, R174, 0x5410, R80 ;  /* 0x00005410aeae7816 */ /* 0x000fe20000000050 */
[----:B------:R-:W-:Y:S01]  /*6470*/  IMAD.MOV.U32 R80, RZ, RZ, R37 ;  /* 0x000000ffff507224 */ /* 0x000fe200078e0025 */
[----:B------:R-:W-:Y:S01]  /*6480*/  PRMT R177, R81, 0x7610, R177 ;  /* 0x0000761051b17816 */ /* 0x000fe200000000b1 */
[----:B------:R-:W-:-:S05]  /*6490*/  IMAD.MOV.U32 R81, RZ, RZ, R46 ;  /* 0x000000ffff517224 */ /* 0x000fca00078e002e */
[----:B------:R-:W-:Y:S01]  /*64a0*/  PRMT R172, R81, 0x7610, R172 ;  /* 0x0000761051ac7816 */ /* 0x000fe200000000ac */
[----:B------:R-:W-:-:S05]  /*64b0*/  IMAD.MOV.U32 R81, RZ, RZ, R50 ;  /* 0x000000ffff517224 */ /* 0x000fca00078e0032 */
[----:B------:R-:W-:Y:S01]  /*64c0*/  PRMT R174, R81, 0x7610, R174 ;  /* 0x0000761051ae7816 */ /* 0x000fe200000000ae */
[----:B------:R-:W-:Y:S01]  /*64d0*/  IMAD.MOV.U32 R81, RZ, RZ, R54 ;  /* 0x000000ffff517224 */ /* 0x000fe200078e0036 */
[----:B--2---:R-:W-:Y:S01]  /*64e0*/  R2UR UR4, R0 ;  /* 0x00000000000472ca */ /* 0x004fe200000e0000 */
[----:B------:R-:W-:-:S05]  /*64f0*/  IMAD.MOV.U32 R0, RZ, RZ, R32 ;  /* 0x000000ffff007224 */ /* 0x000fca00078e0020 */
        /* <DEDUP_REMOVED lines=8> */
[----:B------:R-:W-:Y:S01]  /*6580*/  UISETP.NE.AND UP0, UPT, UR4, 0x3, UPT ;  /* 0x000000030400788c */ /* 0x000fe2000bf05270 */
        /* <DEDUP_REMOVED lines=16> */
[----:B-----5:R-:W-:Y:S01]  /*6690*/  IMAD.MOV.U32 R81, RZ, RZ, R58 ;  /* 0x000000ffff517224 */ /* 0x020fe200078e003a */
[----:B------:R-:W-:-:S02]  /*66a0*/  MOV R0, R55 ;  /* 0x0000003700007202 */ /* 0x000fc40000000f00 */
[----:B------:R-:W-:Y:S01]  /*66b0*/  PRMT R164, R3, 0x7610, R164 ;  /* 0x0000761003a47816 */ /* 0x000fe200000000a4 */
[----:B------:R-:W-:Y:S01]  /*66c0*/  IMAD.MOV.U32 R3, RZ, RZ, R56 ;  /* 0x000000ffff037224 */ /* 0x000fe200078e0038 */
[----:B------:R-:W-:Y:S01]  /*66d0*/  PRMT R160, R80, 0x7610, R160 ;  /* 0x0000761050a07816 */ /* 0x000fe200000000a0 */
[----:B------:R-:W-:Y:S01]  /*66e0*/  IMAD.MOV.U32 R80, RZ, RZ, R57 ;  /* 0x000000ffff507224 */ /* 0x000fe200078e0039 */
[----:B------:R-:W-:Y:S02]  /*66f0*/  PRMT R162, R162, 0x5410, R0 ;  /* 0x00005410a2a27816 */ /* 0x000fe40000000000 */
        /* <DEDUP_REMOVED lines=21> */
[----:B------:R-:W-:Y:S01]  /*6850*/  PLOP3.LUT P1, PT, PT, PT, UP0, 0x80, 0x0 ;  /* 0x000000000000781c */ /* 0x000fe20003f2f008 */
        /* <DEDUP_REMOVED lines=19> */
.L_x_2770:
[----:B------:R-:W-:Y:S01]  /*6990*/  IMAD R3, R17, 0x8, R16 ;  /* 0x0000000811037824 */ /* 0x000fe200078e0210 */
[----:B------:R-:W-:Y:S01]  /*69a0*/  SHF.L.U32 R0, R189, 0x1f, RZ ;  /* 0x0000001fbd007819 */ /* 0x000fe200000006ff */
[----:B------:R-:W0:Y:S01]  /*69b0*/  LDC R141, c[0x0][0x2f4] ;  /* 0x0000bd00ff8d7b82 */ /* 0x000e220000000800 */
[----:B------:R-:W-:Y:S02]  /*69c0*/  BSSY B1, `(.L_x_2771) ;  /* 0x0000004000017945 */ /* 0x000fe40003800000 */
[----:B------:R-:W1:Y:S05]  /*69d0*/  SYNCS.PHASECHK.TRANS64.TRYWAIT P5, [R3+URZ+0x34890], R0 ;  /* 0x03489000030075a7 */ /* 0x000e6a00080a017f */
[----:B------:R-:W2:Y:S01]  /*69e0*/  LDC.64 R122, c[0x0][0x300] ;  /* 0x0000c000ff7a7b82 */ /* 0x000ea20000000a00 */
[----:B-1----:R-:W-:Y:S05]  /*69f0*/  @!P5 BRA `(.L_x_2772) ;  /* 0x000001ec0058d947 */ /* 0x002fea0003800000 */
.L_x_3086:
[----:B------:R-:W-:Y:S05]  /*6a00*/  BSYNC B1 ;  /* 0x0000000000017941 */ /* 0x000fea0003800000 */
.L_x_2771:
        /* <DEDUP_REMOVED lines=18> */
[----:B------:R-:W-:Y:S01]  /*6b30*/  LEA.HI R80, R80, R156, RZ, 0x3 ;  /* 0x0000009c50507211 */ /* 0x000fe200078f18ff */
[----:B------:R-:W-:-:S03]  /*6b40*/  IMAD.SHL.U32 R156, R156, 0x8, RZ ;  /* 0x000000089c9c7824 */ /* 0x000fc600078e00ff */
[----:B------:R-:W-:Y:S02]  /*6b50*/  SHF.L.U32 R80, R80, 0xa, RZ ;  /* 0x0000000a50507819 */ /* 0x000fe400000006ff */
[----:B------:R-:W-:Y:S02]  /*6b60*/  LOP3.LUT R81, R196, 0x38, R156, 0xf8, !PT ;  /* 0x00000038c4517812 */ /* 0x000fe400078ef89c */
[----:B------:R-:W-:Y:S02]  /*6b70*/  LOP3.LUT R80, R80, 0x7fffe000, RZ, 0xc0, !PT ;  /* 0x7fffe00050507812 */ /* 0x000fe400078ec0ff */
[----:B------:R-:W-:-:S03]  /*6b80*/  LOP3.LUT R81, R81, R198, RZ, 0x3c, !PT ;  /* 0x000000c651517212 */ /* 0x000fc600078e3cff */
[----:B------:R-:W-:-:S04]  /*6b90*/  IMAD R80, R197, 0x200, R80 ;  /* 0x00000200c5507824 */ /* 0x000fc800078e0250 */
[----:B------:R-:W-:Y:S02]  /*6ba0*/  IMAD.IADD R81, R80, 0x1, R81 ;  /* 0x0000000150517824 */ /* 0x000fe400078e0251 */
[C---:B------:R-:W-:Y:S02]  /*6bb0*/  IMAD R80, R17.reuse, 0x6000, R139 ;  /* 0x0000600011507824 */ /* 0x040fe400078e028b */
[----:B------:R-:W-:Y:S02]  /*6bc0*/  IMAD R84, R17, 0x6000, R81 ;  /* 0x0000600011547824 */ /* 0x000fe400078e0251 */
[----:B------:R-:W-:-:S03]  /*6bd0*/  IMAD R80, R80, 0x2, R16 ;  /* 0x0000000250507824 */ /* 0x000fc600078e0210 */
[----:B------:R-:W-:-:S03]  /*6be0*/  LEA R84, R84, R16, 0x1 ;  /* 0x0000001054547211 */ /* 0x000fc600078e08ff */
[----:B------:R-:W0:Y:S04]  /*6bf0*/  LDS.128 R80, [R80+0x1c400] ;  /* 0x01c4000050507984 */ /* 0x000e280000000c00 */
[----:B------:R-:W2:Y:S01]  /*6c00*/  LDS.128 R84, [R84+0x1c400] ;  /* 0x01c4000054547984 */ /* 0x000ea20000000c00 */
[----:B------:R-:W-:Y:S05]  /*6c10*/  @P4 BRA `(.L_x_2778) ;  /* 0x00000004006c4947 */ /* 0x000fea0003800000 */
[----:B--2---:R-:W-:Y:S01]  /*6c20*/  IMAD.MOV.U32 R159, RZ, RZ, R85 ;  /* 0x000000ffff9f7224 */ /* 0x004fe200078e0055 */
[----:B------:R-:W-:Y:S01]  /*6c30*/  SHF.R.U64 R40, R40, 0x10, R41 ;  /* 0x0000001028287819 */ /* 0x000fe20000001229 */
[----:B0-----:R-:W-:Y:S01]  /*6c40*/  IMAD.MOV.U32 R85, RZ, RZ, R81 ;  /* 0x000000ffff557224 */ /* 0x001fe200078e0051 */
        /* <DEDUP_REMOVED lines=16> */
[----:B------:R-:W-:-:S02]  /*6d50*/  HADD2.F32 R54, -RZ, R54.H0_H0 ;  /* 0x20000036ff367230 */ /* 0x000fc40000004100 */
[----:B------:R-:W-:Y:S02]  /*6d60*/  HADD2.F32 R160, -RZ, R160.H0_H0 ;  /* 0x200000a0ffa07230 */ /* 0x000fe40000004100 */
[----:B------:R-:W-:Y:S02]  /*6d70*/  HADD2.F32 R159, -RZ, R159.H0_H0 ;  /* 0x2000009fff9f7230 */ /* 0x000fe40000004100 */
[----:B------:R-:W-:Y:S02]  /*6d80*/  HADD2.F32 R42, -RZ, R42.H0_H0 ;  /* 0x2000002aff2a7230 */ /* 0x000fe40000004100 */
[-C--:B------:R-:W-:Y:S01]  /*6d90*/  FMUL.FTZ R161, R81, R160.reuse ;  /* 0x000000a051a17220 */ /* 0x080fe20000410000 */
[----:B------:R-:W-:-:S03]  /*6da0*/  FMUL.FTZ R160, R85, R160 ;  /* 0x000000a055a07220 */ /* 0x000fc60000410000 */
[-C--:B------:R-:W-:Y:S01]  /*6db0*/  FFMA.FTZ R85, R85, R159.reuse, -R161 ;  /* 0x0000009f55557223 */ /* 0x080fe200000108a1 */
[----:B------:R-:W-:Y:S01]  /*6dc0*/  FFMA.FTZ R81, R81, R159, R160 ;  /* 0x0000009f51517223 */ /* 0x000fe200000100a0 */
[----:B------:R-:W-:Y:S01]  /*6dd0*/  SHF.R.U64 R159, R52, 0x10, R53 ;  /* 0x00000010349f7819 */ /* 0x000fe20000001235 */
[----:B------:R-:W-:Y:S01]  /*6de0*/  IMAD.MOV.U32 R52, RZ, RZ, R87 ;  /* 0x000000ffff347224 */ /* 0x000fe200078e0057 */
[----:B------:R-:W-:Y:S01]  /*6df0*/  MOV R53, R83 ;  /* 0x0000005300357202 */ /* 0x000fe20000000f00 */
[--C-:B------:R-:W-:Y:S01]  /*6e00*/  HADD2.F32 R161, -RZ, R162.reuse.H1_H1 ;  /* 0x300000a2ffa17230 */ /* 0x100fe20000004100 */
[----:B------:R-:W-:Y:S01]  /*6e10*/  F2FP.F16.F32.PACK_AB R85, R85, R158 ;  /* 0x0000009e5555723e */ /* 0x000fe200000000ff */
[----:B------:R-:W-:Y:S01]  /*6e20*/  HADD2.F32 R160, -RZ, R162.H0_H0 ;  /* 0x200000a2ffa07230 */ /* 0x000fe20000004100 */
[----:B------:R-:W-:Y:S01]  /*6e30*/  F2FP.F16.F32.PACK_AB R157, R81, R157 ;  /* 0x0000009d519d723e */ /* 0x000fe200000000ff */
[----:B------:R-:W-:Y:S02]  /*6e40*/  HADD2.F32 R87, -RZ, R52.H0_H0 ;  /* 0x20000034ff577230 */ /* 0x000fe40000004100 */
[----:B------:R-:W-:-:S02]  /*6e50*/  HADD2.F32 R83, -RZ, R53.H0_H0 ;  /* 0x20000035ff537230 */ /* 0x000fc40000004100 */
[----:B------:R-:W-:Y:S02]  /*6e60*/  HADD2.F32 R52, -RZ, R52.H1_H1 ;  /* 0x30000034ff347230 */ /* 0x000fe40000004100 */
[-C--:B------:R-:W-:Y:S01]  /*6e70*/  FMUL.FTZ R162, R87, R161.reuse ;  /* 0x000000a157a27220 */ /* 0x080fe20000410000 */
[----:B------:R-:W-:Y:S02]  /*6e80*/  HADD2.F32 R53, -RZ, R53.H1_H1 ;  /* 0x30000035ff357230 */ /* 0x000fe40000004100 */
[C---:B------:R-:W-:Y:S01]  /*6e90*/  FMUL.FTZ R161, R83.reuse, R161 ;  /* 0x000000a153a17220 */ /* 0x040fe20000410000 */
[----:B------:R-:W-:Y:S02]  /*6ea0*/  HADD2.F32 R159, -RZ, R159.H0_H0 ;  /* 0x2000009fff9f7230 */ /* 0x000fe40000004100 */
[-C--:B------:R-:W-:Y:S01]  /*6eb0*/  FFMA.FTZ R83, R83, R160.reuse, -R162 ;  /* 0x000000a053537223 */ /* 0x080fe200000108a2 */
[----:B------:R-:W-:Y:S02]  /*6ec0*/  IMAD.MOV.U32 R81, RZ, RZ, R85 ;  /* 0x000000ffff517224 */ /* 0x000fe400078e0055 */
[----:B------:R-:W-:Y:S01]  /*6ed0*/  FFMA.FTZ R161, R87, R160, R161 ;  /* 0x000000a057a17223 */ /* 0x000fe200000100a1 */
[----:B------:R-:W-:Y:S01]  /*6ee0*/  SHF.R.U32.HI R160, RZ, 0x10, R55 ;  /* 0x00000010ffa07819 */ /* 0x000fe20000011637 */
[----:B------:R-:W-:Y:S01]  /*6ef0*/  HADD2.F32 R55, -RZ, R177.H0_H0 ;  /* 0x200000b1ff377230 */ /* 0x000fe20000004100 */
[----:B------:R-:W-:-:S02]  /*6f00*/  SHF.R.U32.HI R87, RZ, 0x10, R43 ;  /* 0x00000010ff577819 */ /* 0x000fc4000001162b */
[----:B------:R-:W-:Y:S01]  /*6f10*/  MOV R85, R157 ;  /* 0x0000009d00557202 */ /* 0x000fe20000000f00 */
[----:B------:R-:W-:Y:S02]  /*6f20*/  HADD2.F32 R160, -RZ, R160.H0_H0 ;  /* 0x200000a0ffa07230 */ /* 0x000fe40000004100 */
[----:B------:R-:W-:-:S03]  /*6f30*/  HADD2.F32 R87, -RZ, R87.H0_H0 ;  /* 0x20000057ff577230 */ /* 0x000fc60000004100 */
[-C--:B------:R-:W-:Y:S01]  /*6f40*/  FMUL.FTZ R162, R52, R160.reuse ;  /* 0x000000a034a27220 */ /* 0x080fe20000410000 */
[----:B------:R-:W-:-:S03]  /*6f50*/  FMUL.FTZ R160, R53, R160 ;  /* 0x000000a035a07220 */ /* 0x000fc60000410000 */
[-C--:B------:R-:W-:Y:S01]  /*6f60*/  FFMA.FTZ R53, R53, R87.reuse, -R162 ;  /* 0x0000005735357223 */ /* 0x080fe200000108a2 */
[----:B------:R-:W-:Y:S01]  /*6f70*/  FFMA.FTZ R52, R52, R87, R160 ;  /* 0x0000005734347223 */ /* 0x000fe200000100a0 */
[----:B------:R-:W-:Y:S02]  /*6f80*/  HADD2.F32 R87, -RZ, R84.H0_H0 ;  /* 0x20000054ff577230 */ /* 0x000fe40000004100 */
[----:B------:R-:W-:Y:S01]  /*6f90*/  HADD2.F32 R162, -RZ, R80.H0_H0 ;  /* 0x20000050ffa27230 */ /* 0x000fe20000004100 */
[----:B------:R-:W-:Y:S01]  /*6fa0*/  F2FP.F16.F32.PACK_AB R83, R53, R83 ;  /* 0x000000533553723e */ /* 0x000fe200000000ff */
[----:B------:R-:W-:Y:S01]  /*6fb0*/  HADD2.F32 R84, -RZ, R84.H1_H1 ;  /* 0x30000054ff547230 */ /* 0x000fe20000004100 */
[----:B------:R-:W-:Y:S01]  /*6fc0*/  F2FP.F16.F32.PACK_AB R52, R52, R161 ;  /* 0x000000a13434723e */ /* 0x000fe200000000ff */
[----:B------:R-:W-:Y:S02]  /*6fd0*/  HADD2.F32 R80, -RZ, R80.H1_H1 ;  /* 0x30000050ff507230 */ /* 0x000fe40000004100 */
[----:B------:R-:W-:-:S02]  /*6fe0*/  HADD2.F32 R160, -RZ, R163.H0_H0 ;  /* 0x200000a3ffa07230 */ /* 0x000fc40000004100 */
[CC--:B------:R-:W-:Y:S01]  /*6ff0*/  FMUL.FTZ R163, R87.reuse, R164.reuse ;  /* 0x000000a457a37220 */ /* 0x0c0fe20000410000 */
[-C--:B------:R-:W-:Y:S01]  /*7000*/  FMUL.FTZ R41, R84, R159.reuse ;  /* 0x0000009f54297220 */ /* 0x080fe20000410000 */
[----:B------:R-:W-:Y:S01]  /*7010*/  FMUL.FTZ R164, R162, R164 ;  /* 0x000000a4a2a47220 */ /* 0x000fe20000410000 */
[----:B------:R-:W-:Y:S01]  /*7020*/  FMUL.FTZ R159, R80, R159 ;  /* 0x0000009f509f7220 */ /* 0x000fe20000410000 */
[----:B------:R-:W-:Y:S01]  /*7030*/  FFMA.FTZ R163, R162, R160, -R163 ;  /* 0x000000a0a2a37223 */ /* 0x000fe200000108a3 */
[----:B------:R-:W-:Y:S01]  /*7040*/  FFMA.FTZ R41, R80, R40, -R41 ;  /* 0x0000002850297223 */ /* 0x000fe20000010829 */
[----:B------:R-:W-:Y:S01]  /*7050*/  FFMA.FTZ R164, R87, R160, R164 ;  /* 0x000000a057a47223 */ /* 0x000fe200000100a4 */
[----:B------:R-:W-:Y:S01]  /*7060*/  FFMA.FTZ R159, R84, R40, R159 ;  /* 0x00000028549f7223 */ /* 0x000fe2000001009f */
[----:B------:R-:W-:Y:S02]  /*7070*/  HADD2.F32 R87, -RZ, R178.H1_H1 ;  /* 0x300000b2ff577230 */ /* 0x000fe40000004100 */
[----:B------:R-:W-:Y:S01]  /*7080*/  HADD2.F32 R40, -RZ, R86.H0_H0 ;  /* 0x20000056ff287230 */ /* 0x000fe20000004100 */
[----:B------:R-:W-:Y:S01]  /*7090*/  F2FP.F16.F32.PACK_AB R41, R41, R163 ;  /* 0x000000a32929723e */ /* 0x000fe200000000ff */
[----:B------:R-:W-:Y:S01]  /*70a0*/  HADD2.F32 R80, -RZ, R82.H0_H0 ;  /* 0x20000052ff507230 */ /* 0x000fe20000004100 */
[----:B------:R-:W-:Y:S01]  /*70b0*/  F2FP.F16.F32.PACK_AB R159, R159, R164 ;  /* 0x000000a49f9f723e */ /* 0x000fe200000000ff */
[----:B------:R-:W-:-:S02]  /*70c0*/  HADD2.F32 R86, -RZ, R86.H1_H1 ;  /* 0x30000056ff567230 */ /* 0x000fc40000004100 */
[-C--:B------:R-:W-:Y:S01]  /*70d0*/  FMUL.FTZ R84, R40, R87.reuse ;  /* 0x0000005728547220 */ /* 0x080fe20000410000 */
[----:B------:R-:W-:Y:S02]  /*70e0*/  HADD2.F32 R82, -RZ, R82.H1_H1 ;  /* 0x30000052ff527230 */ /* 0x000fe40000004100 */
[C---:B------:R-:W-:Y:S01]  /*70f0*/  FMUL.FTZ R87, R80.reuse, R87 ;  /* 0x0000005750577220 */ /* 0x040fe20000410000 */
[-C--:B------:R-:W-:Y:S01]  /*7100*/  FFMA.FTZ R84, R80, R55.reuse, -R84 ;  /* 0x0000003750547223 */ /* 0x080fe20000010854 */
[----:B------:R-:W-:Y:S02]  /*7110*/  IMAD.MOV.U32 R80, RZ, RZ, R41 ;  /* 0x000000ffff507224 */ /* 0x000fe400078e0029 */
[----:B------:R-:W-:Y:S01]  /*7120*/  FFMA.FTZ R87, R40, R55, R87 ;  /* 0x0000003728577223 */ /* 0x000fe20000010057 */
[-C--:B------:R-:W-:Y:S01]  /*7130*/  FMUL.FTZ R40, R86, R54.reuse ;  /* 0x0000003656287220 */ /* 0x080fe20000410000 */
[----:B------:R-:W-:-:S03]  /*7140*/  FMUL.FTZ R54, R82, R54 ;  /* 0x0000003652367220 */ /* 0x000fc60000410000 */
[-C--:B------:R-:W-:Y:S01]  /*7150*/  FFMA.FTZ R40, R82, R42.reuse, -R40 ;  /* 0x0000002a52287223 */ /* 0x080fe20000010828 */
[----:B------:R-:W-:-:S04]  /*7160*/  FFMA.FTZ R54, R86, R42, R54 ;  /* 0x0000002a56367223 */ /* 0x000fc80000010036 */
[----:B------:R-:W-:Y:S01]  /*7170*/  F2FP.F16.F32.PACK_AB R40, R40, R84 ;  /* 0x000000542828723e */ /* 0x000fe200000000ff */
[----:B------:R-:W-:Y:S01]  /*7180*/  IMAD.MOV.U32 R84, RZ, RZ, R159 ;  /* 0x000000ffff547224 */ /* 0x000fe200078e009f */
[----:B------:R-:W-:-:S03]  /*7190*/  F2FP.F16.F32.PACK_AB R87, R54, R87 ;  /* 0x000000573657723e */ /* 0x000fc600000000ff */
[----:B------:R-:W-:Y:S02]  /*71a0*/  IMAD.MOV.U32 R82, RZ, RZ, R40 ;  /* 0x000000ffff527224 */ /* 0x000fe400078e0028 */
[----:B------:R-:W-:Y:S02]  /*71b0*/  IMAD.MOV.U32 R86, RZ, RZ, R87 ;  /* 0x000000ffff567224 */ /* 0x000fe400078e0057 */
[----:B------:R-:W-:-:S07]  /*71c0*/  IMAD.MOV.U32 R87, RZ, RZ, R52 ;  /* 0x000000ffff577224 */ /* 0x000fce00078e0034 */
.L_x_2778:
[----:B------:R-:W-:Y:S05]  /*71d0*/  BSYNC B3 ;  /* 0x0000000000037941 */ /* 0x000fea0003800000 */
.L_x_2777:
[----:B------:R-:W-:-:S04]  /*71e0*/  IADD3 R41, P4, P5, R92, R130, R14 ;  /* 0x000000825c297210 */ /* 0x000fc80007d9e00e */
[----:B------:R-:W-:Y:S02]  /*71f0*/  IADD3.X R42, R89, R152, R108, P4, P5 ;  /* 0x00000098592a7210 */ /* 0x000fe400027ea46c */
[----:B------:R-:W-:-:S13]  /*7200*/  ISETP.GE.AND P4, PT, R156, R141, PT ;  /* 0x0000008d9c00720c */ /* 0x000fda0003f86270 */
[--C-:B------:R-:W-:Y:S02]  /*7210*/  @!P4 SHF.R.S32.HI R43, RZ, 0x1f, R156.reuse ;  /* 0x0000001fff2bc819 */ /* 0x100fe4000001149c */
[----:B------:R-:W-:-:S04]  /*7220*/  @!P4 IADD3 R156, P5, P6, R92, R130, R156 ;  /* 0x000000825c9cc210 */ /* 0x000fc80007ebe09c */
[----:B------:R-:W-:Y:S02]  /*7230*/  @!P4 IADD3.X R43, R89, R152, R43, P5, P6 ;  /* 0x00000098592bc210 */ /* 0x000fe40002fec42b */
[----:B------:R-:W-:-:S04]  /*7240*/  LEA R40, P5, R41, R114, 0x1 ;  /* 0x0000007229287211 */ /* 0x000fc800078a08ff */
[----:B------:R-:W-:Y:S02]  /*7250*/  LEA.HI.X R41, R41, R115, R42, 0x1, P5 ;  /* 0x0000007329297211 */ /* 0x000fe400028f0c2a */
[----:B------:R-:W-:-:S03]  /*7260*/  @!P4 LEA R42, P5, R156, R114, 0x1 ;  /* 0x000000729c2ac211 */ /* 0x000fc600078a08ff */
[----:B0-----:R0:W-:Y:S01]  /*7270*/  STG.E.128 desc[UR60][R40.64], R80 ;  /* 0x0000005028007986 */ /* 0x0011e2000c101d3c */
[----:B------:R-:W-:-:S05]  /*7280*/  @!P4 LEA.HI.X R43, R156, R115, R43, 0x1, P5 ;  /* 0x000000739c2bc211 */ /* 0x000fca00028f0c2b */
[----:B--2---:R0:W-:Y:S04]  /*7290*/  @!P4 STG.E.128 desc[UR60][R42.64], R84 ;  /* 0x000000542a00c986 */ /* 0x0041e8000c101d3c */
.L_x_2776:
[----:B------:R-:W-:Y:S05]  /*72a0*/  BSYNC B2 ;  /* 0x0000000000027941 */ /* 0x000fea0003800000 */
.L_x_2775:
[----:B------:R-:W-:Y:S01]  /*72b0*/  ISETP.NE.AND P4, PT, R10, RZ, PT ;  /* 0x000000ff0a00720c */ /* 0x000fe20003f85270 */
[----:B------:R-:W-:-:S12]  /*72c0*/  BSSY B2, `(.L_x_2779) ;  /* 0x000007e000027945 */ /* 0x000fd80003800000 */
[----:B------:R-:W-:Y:S05]  /*72d0*/  @!P4 BRA `(.L_x_2780) ;  /* 0x0000000400f0c947 */ /* 0x000fea0003800000 */
[----:B0-----:R-:W-:Y:S01]  /*72e0*/  SEL R40, R119, R144, !P2 ;  /* 0x0000009077287207 */ /* 0x001fe20005000000 */
        /* <DEDUP_REMOVED lines=31> */
[----:B------:R-:W-:Y:S01]  /*74e0*/  HADD2.F32 R87, -RZ, R178.H0_H0 ;  /* 0x200000b2ff577230 */ /* 0x000fe20000004100 */
[----:B------:R-:W-:Y:S01]  /*74f0*/  SHF.R.U64 R36, R36, 0x10, R37 ;  /* 0x0000001024247819 */ /* 0x000fe20000001225 */
[----:B--2---:R-:W-:Y:S01]  /*7500*/  HADD2.F32 R85, -RZ, R53.H0_H0 ;  /* 0x20000035ff557230 */ /* 0x004fe20000004100 */
[----:B------:R-:W-:Y:S01]  /*7510*/  SHF.R.U64 R48, R48, 0x10, R49 ;  /* 0x0000001030307819 */ /* 0x000fe20000001231 */
[----:B0-----:R-:W-:Y:S01]  /*7520*/  HADD2.F32 R86, -RZ, R41.H0_H0 ;  /* 0x20000029ff567230 */ /* 0x001fe20000004100 */
[----:B------:R-:W-:Y:S01]  /*7530*/  SHF.R.U64 R50, R50, 0x10, R51 ;  /* 0x0000001032327819 */ /* 0x000fe20000001233 */
[----:B------:R-:W-:Y:S02]  /*7540*/  HADD2.F32 R84, -RZ, R176.H1_H1 ;  /* 0x300000b0ff547230 */ /* 0x000fe40000004100 */
[-C--:B------:R-:W-:Y:S01]  /*7550*/  FMUL.FTZ R156, R85, R87.reuse ;  /* 0x00000057559c7220 */ /* 0x080fe20000410000 */
[----:B------:R-:W-:Y:S02]  /*7560*/  HADD2.F32 R53, -RZ, R53.H1_H1 ;  /* 0x30000035ff357230 */ /* 0x000fe40000004100 */
[----:B------:R-:W-:Y:S01]  /*7570*/  FMUL.FTZ R87, R86, R87 ;  /* 0x0000005756577220 */ /* 0x000fe20000410000 */
[----:B------:R-:W-:-:S02]  /*7580*/  HADD2.F32 R158, -RZ, R177.H1_H1 ;  /* 0x300000b1ff9e7230 */ /* 0x000fc40000004100 */
[-C--:B------:R-:W-:Y:S01]  /*7590*/  FFMA.FTZ R86, R86, R84.reuse, -R156 ;  /* 0x0000005456567223 */ /* 0x080fe2000001089c */
[----:B------:R-:W-:Y:S01]  /*75a0*/  SHF.R.U32.HI R156, RZ, 0x10, R37 ;  /* 0x00000010ff9c7819 */ /* 0x000fe20000011625 */
[----:B------:R-:W-:Y:S01]  /*75b0*/  FFMA.FTZ R85, R85, R84, R87 ;  /* 0x0000005455557223 */ /* 0x000fe20000010057 */
[----:B------:R-:W-:Y:S01]  /*75c0*/  SHF.R.U32.HI R87, RZ, 0x10, R49 ;  /* 0x00000010ff577819 */ /* 0x000fe20000011631 */
[----:B------:R-:W-:Y:S01]  /*75d0*/  HADD2.F32 R84, -RZ, R41.H1_H1 ;  /* 0x30000029ff547230 */ /* 0x000fe20000004100 */
[--C-:B------:R-:W-:Y:S01]  /*75e0*/  SHF.R.U64 R37, R38, 0x10, R39.reuse ;  /* 0x0000001026257819 */ /* 0x100fe20000001227 */
[----:B------:R-:W-:Y:S01]  /*75f0*/  HADD2.F32 R41, -RZ, R156.H0_H0 ;  /* 0x2000009cff297230 */ /* 0x000fe20000004100 */
[----:B------:R-:W-:Y:S01]  /*7600*/  SHF.R.U32.HI R38, RZ, 0x10, R39 ;  /* 0x00000010ff267819 */ /* 0x000fe20000011627 */
[----:B------:R-:W-:Y:S01]  /*7610*/  HADD2.F32 R87, -RZ, R87.H0_H0 ;  /* 0x20000057ff577230 */ /* 0x000fe20000004100 */
[----:B------:R-:W-:Y:S01]  /*7620*/  SHF.R.U32.HI R39, RZ, 0x10, R51 ;  /* 0x00000010ff277819 */ /* 0x000fe20000011633 */
[----:B------:R-:W-:-:S02]  /*7630*/  HADD2.F32 R36, -RZ, R36.H0_H0 ;  /* 0x20000024ff247230 */ /* 0x000fc40000004100 */
[----:B------:R-:W-:Y:S02]  /*7640*/  HADD2.F32 R51, -RZ, R38.H0_H0 ;  /* 0x20000026ff337230 */ /* 0x000fe40000004100 */
[CC--:B------:R-:W-:Y:S01]  /*7650*/  FMUL.FTZ R156, R53.reuse, R87.reuse ;  /* 0x00000057359c7220 */ /* 0x0c0fe20000410000 */
[C---:B------:R-:W-:Y:S01]  /*7660*/  FMUL.FTZ R87, R84.reuse, R87 ;  /* 0x0000005754577220 */ /* 0x040fe20000410000 */
[----:B------:R-:W-:Y:S02]  /*7670*/  HADD2.F32 R49, -RZ, R39.H0_H0 ;  /* 0x20000027ff317230 */ /* 0x000fe40000004100 */
[-C--:B------:R-:W-:Y:S01]  /*7680*/  FFMA.FTZ R84, R84, R41.reuse, -R156 ;  /* 0x0000002954547223 */ /* 0x080fe2000001089c */
[----:B------:R-:W-:Y:S01]  /*7690*/  FFMA.FTZ R53, R53, R41, R87 ;  /* 0x0000002935357223 */ /* 0x000fe20000010057 */
[----:B------:R-:W-:Y:S02]  /*76a0*/  IMAD.MOV.U32 R41, RZ, RZ, R55 ;  /* 0x000000ffff297224 */ /* 0x000fe400078e0037 */
[--C-:B------:R-:W-:Y:S01]  /*76b0*/  HADD2.F32 R156, -RZ, R43.reuse.H0_H0 ;  /* 0x2000002bff9c7230 */ /* 0x100fe20000004100 */
[----:B------:R-:W-:Y:S01]  /*76c0*/  F2FP.F16.F32.PACK_AB R84, R84, R86 ;  /* 0x000000565454723e */ /* 0x000fe200000000ff */
[----:B------:R-:W-:Y:S01]  /*76d0*/  HADD2.F32 R43, -RZ, R43.H1_H1 ;  /* 0x3000002bff2b7230 */ /* 0x000fe20000004100 */
[----:B------:R-:W-:Y:S01]  /*76e0*/  F2FP.F16.F32.PACK_AB R53, R53, R85 ;  /* 0x000000553535723e */ /* 0x000fe200000000ff */
[----:B------:R-:W-:-:S02]  /*76f0*/  HADD2.F32 R55, -RZ, R41.H0_H0 ;  /* 0x20000029ff377230 */ /* 0x000fc40000004100 */
[----:B------:R-:W-:Y:S02]  /*7700*/  HADD2.F32 R41, -RZ, R41.H1_H1 ;  /* 0x30000029ff297230 */ /* 0x000fe40000004100 */
[----:B------:R-:W-:Y:S02]  /*7710*/  HADD2.F32 R87, -RZ, R176.H0_H0 ;  /* 0x200000b0ff577230 */ /* 0x000fe40000004100 */
[-C--:B------:R-:W-:Y:S01]  /*7720*/  FMUL.FTZ R157, R55, R158.reuse ;  /* 0x0000009e379d7220 */ /* 0x080fe20000410000 */
[----:B------:R-:W-:Y:S01]  /*7730*/  FMUL.FTZ R158, R156, R158 ;  /* 0x0000009e9c9e7220 */ /* 0x000fe20000410000 */
[-C--:B------:R-:W-:Y:S01]  /*7740*/  FMUL.FTZ R38, R41, R49.reuse ;  /* 0x0000003129267220 */ /* 0x080fe20000410000 */
[----:B------:R-:W-:Y:S02]  /*7750*/  IMAD.MOV.U32 R39, RZ, RZ, R42 ;  /* 0x000000ffff277224 */ /* 0x000fe400078e002a */
[----:B------:R-:W-:Y:S01]  /*7760*/  FMUL.FTZ R49, R43, R49 ;  /* 0x000000312b317220 */ /* 0x000fe20000410000 */
[----:B------:R-:W-:-:S02]  /*7770*/  HADD2.F32 R42, -RZ, R175.H1_H1 ;  /* 0x300000afff2a7230 */ /* 0x000fc40000004100 */
[----:B------:R-:W-:Y:S01]  /*7780*/  FFMA.FTZ R38, R43, R51, -R38 ;  /* 0x000000332b267223 */ /* 0x000fe20000010826 */
[----:B------:R-:W-:Y:S02]  /*7790*/  HADD2.F32 R43, -RZ, R52.H0_H0 ;  /* 0x20000034ff2b7230 */ /* 0x000fe40000004100 */
[----:B------:R-:W-:Y:S01]  /*77a0*/  FFMA.FTZ R158, R55, R87, R158 ;  /* 0x00000057379e7223 */ /* 0x000fe2000001009e */
[----:B------:R-:W-:Y:S01]  /*77b0*/  FFMA.FTZ R41, R41, R51, R49 ;  /* 0x0000003329297223 */ /* 0x000fe20000010031 */
[----:B------:R-:W-:Y:S02]  /*77c0*/  HADD2.F32 R49, -RZ, R175.H0_H0 ;  /* 0x200000afff317230 */ /* 0x000fe40000004100 */
[----:B------:R-:W-:Y:S01]  /*77d0*/  FFMA.FTZ R157, R156, R87, -R157 ;  /* 0x000000579c9d7223 */ /* 0x000fe2000001089d */
[----:B------:R-:W-:Y:S02]  /*77e0*/  HADD2.F32 R51, -RZ, R40.H0_H0 ;  /* 0x20000028ff337230 */ /* 0x000fe40000004100 */
[----:B------:R-:W-:-:S02]  /*77f0*/  HADD2.F32 R55, -RZ, R48.H0_H0 ;  /* 0x20000030ff377230 */ /* 0x000fc40000004100 */
[-C--:B------:R-:W-:Y:S01]  /*7800*/  FMUL.FTZ R48, R43, R42.reuse ;  /* 0x0000002a2b307220 */ /* 0x080fe20000410000 */
[----:B------:R-:W-:Y:S02]  /*7810*/  HADD2.F32 R52, -RZ, R52.H1_H1 ;  /* 0x30000034ff347230 */ /* 0x000fe40000004100 */
[C---:B------:R-:W-:Y:S01]  /*7820*/  FMUL.FTZ R42, R51.reuse, R42 ;  /* 0x0000002a332a7220 */ /* 0x040fe20000410000 */
[----:B------:R-:W-:Y:S02]  /*7830*/  HADD2.F32 R40, -RZ, R40.H1_H1 ;  /* 0x30000028ff287230 */ /* 0x000fe40000004100 */
[----:B------:R-:W-:Y:S01]  /*7840*/  FFMA.FTZ R48, R51, R49, -R48 ;  /* 0x0000003133307223 */ /* 0x000fe20000010830 */
[----:B------:R-:W-:Y:S02]  /*7850*/  HADD2.F32 R50, -RZ, R50.H0_H0 ;  /* 0x20000032ff327230 */ /* 0x000fe40000004100 */
[----:B------:R-:W-:Y:S01]  /*7860*/  FMUL.FTZ R51, R52, R55 ;  /* 0x0000003734337220 */ /* 0x000fe20000410000 */
[----:B------:R-:W-:Y:S01]  /*7870*/  FFMA.FTZ R42, R43, R49, R42 ;  /* 0x000000312b2a7223 */ /* 0x000fe2000001002a */
[----:B------:R-:W-:Y:S01]  /*7880*/  FMUL.FTZ R55, R40, R55 ;  /* 0x0000003728377220 */ /* 0x000fe20000410000 */
[----:B------:R-:W-:-:S02]  /*7890*/  HADD2.F32 R49, -RZ, R54.H0_H0 ;  /* 0x20000036ff317230 */ /* 0x000fc40000004100 */
[-C--:B------:R-:W-:Y:S01]  /*78a0*/  FFMA.FTZ R51, R40, R36.reuse, -R51 ;  /* 0x0000002428337223 */ /* 0x080fe20000010833 */
[--C-:B------:R-:W-:Y:S02]  /*78b0*/  HADD2.F32 R43, -RZ, R39.reuse.H0_H0 ;  /* 0x20000027ff2b7230 */ /* 0x100fe40000004100 */
        /* <DEDUP_REMOVED lines=10> */
[CC--:B------:R-:W-:Y:S01]  /*7960*/  FMUL.FTZ R36, R54.reuse, R50.reuse ;  /* 0x0000003236247220 */ /* 0x0c0fe20000410000 */
[----:B------:R-:W-:Y:S01]  /*7970*/  FMUL.FTZ R50, R39, R50 ;  /* 0x0000003227327220 */ /* 0x000fe20000410000 */
[----:B------:R-:W-:Y:S01]  /*7980*/  F2FP.F16.F32.PACK_AB R42, R55, R42 ;  /* 0x0000002a372a723e */ /* 0x000fe200000000ff */
[----:B------:R-:W-:Y:S02]  /*7990*/  IMAD.MOV.U32 R41, RZ, RZ, R84 ;  /* 0x000000ffff297224 */ /* 0x000fe400078e0054 */
[-C--:B------:R-:W-:Y:S01]  /*79a0*/  FFMA.FTZ R37, R43, R40.reuse, -R37 ;  /* 0x000000282b257223 */ /* 0x080fe20000010825 */
[----:B------:R-:W-:Y:S01]  /*79b0*/  FFMA.FTZ R87, R49, R40, R87 ;  /* 0x0000002831577223 */ /* 0x000fe20000010057 */
[-C--:B------:R-:W-:Y:S01]  /*79c0*/  FFMA.FTZ R36, R39, R52.reuse, -R36 ;  /* 0x0000003427247223 */ /* 0x080fe20000010824 */
[----:B------:R-:W-:Y:S01]  /*79d0*/  FFMA.FTZ R50, R54, R52, R50 ;  /* 0x0000003436327223 */ /* 0x000fe20000010032 */
[----:B------:R-:W-:Y:S01]  /*79e0*/  F2FP.F16.F32.PACK_AB R48, R51, R48 ;  /* 0x000000303330723e */ /* 0x000fe200000000ff */
[----:B------:R-:W-:Y:S01]  /*79f0*/  IMAD.MOV.U32 R52, RZ, RZ, R42 ;  /* 0x000000ffff347224 */ /* 0x000fe200078e002a */
[----:B------:R-:W-:Y:S01]  /*7a00*/  MOV R43, R38 ;  /* 0x00000026002b7202 */ /* 0x000fe20000000f00 */
[----:B------:R-:W-:Y:S01]  /*7a10*/  IMAD.MOV.U32 R55, RZ, RZ, R158 ;  /* 0x000000ffff377224 */ /* 0x000fe200078e009e */
[----:B------:R-:W-:-:S02]  /*7a20*/  F2FP.F16.F32.PACK_AB R36, R36, R37 ;  /* 0x000000252424723e */ /* 0x000fc400000000ff */
[----:B------:R-:W-:Y:S02]  /*7a30*/  F2FP.F16.F32.PACK_AB R50, R50, R87 ;  /* 0x000000573232723e */ /* 0x000fe400000000ff */
[----:B------:R-:W-:Y:S01]  /*7a40*/  MOV R40, R48 ;  /* 0x0000003000287202 */ /* 0x000fe20000000f00 */
[----:B------:R-:W-:Y:S02]  /*7a50*/  IMAD.MOV.U32 R42, RZ, RZ, R36 ;  /* 0x000000ffff2a7224 */ /* 0x000fe400078e0024 */
[----:B------:R-:W-:-:S07]  /*7a60*/  IMAD.MOV.U32 R54, RZ, RZ, R50 ;  /* 0x000000ffff367224 */ /* 0x000fce00078e0032 */
.L_x_2782:
[----:B------:R-:W-:Y:S05]  /*7a70*/  BSYNC B3 ;  /* 0x0000000000037941 */ /* 0x000fea0003800000 */
.L_x_2781:
[----:B0-----:R3:W-:Y:S04]  /*7a80*/  STG.E.128 desc[UR60][R80.64], R40 ;  /* 0x0000002850007986 */ /* 0x0017e8000c101d3c */
[----:B--2---:R3:W-:Y:S02]  /*7a90*/  @!P4 STG.E.128 desc[UR60][R82.64], R52 ;  /* 0x000000345200c986 */ /* 0x0047e4000c101d3c */
.L_x_2780:
[----:B------:R-:W-:Y:S05]  /*7aa0*/  BSYNC B2 ;  /* 0x0000000000027941 */ /* 0x000fea0003800000 */
.L_x_2779:
[----:B------:R-:W-:-:S13]  /*7ab0*/  ISETP.NE.AND P4, PT, R9, RZ, PT ;  /* 0x000000ff0900720c */ /* 0x000fda0003f85270 */
[----:B------:R-:W-:Y:S05]  /*7ac0*/  @!P4 BRA `(.L_x_2774) ;  /* 0x0000000400d8c947 */ /* 0x000fea0003800000 */
[----:B------:R-:W2:Y:S01]  /*7ad0*/  LDL R36, [R1+0x20] ;  /* 0x0000200001247983 */ /* 0x000ea20000100800 */
[----:B------:R-:W-:Y:S01]  /*7ae0*/  IADD3 R39, P4, P5, R92, R130, R12 ;  /* 0x000000825c277210 */ /* 0x000fe20007d9e00c */
[----:B------:R-:W-:Y:S03]  /*7af0*/  BSSY B2, `(.L_x_2783) ;  /* 0x0000071000027945 */ /* 0x000fe60003800000 */
[----:B------:R-:W-:Y:S02]  /*7b00*/  IADD3.X R38, R89, R152, R106, P4, P5 ;  /* 0x0000009859267210 */ /* 0x000fe400027ea46a */
[----:B--2---:R-:W-:-:S04]  /*7b10*/  LOP3.LUT P6, RZ, R36, 0x1, RZ, 0xc0, !PT ;  /* 0x0000000124ff7812 */ /* 0x004fc800078cc0ff */
[----:B------:R-:W-:-:S04]  /*7b20*/  SEL R36, R119, R144, !P6 ;  /* 0x0000009077247207 */ /* 0x000fc80007000000 */
[----:B------:R-:W-:-:S04]  /*7b30*/  SHF.R.S32.HI R37, RZ, 0x1f, R36 ;  /* 0x0000001fff257819 */ /* 0x000fc80000011424 */
[----:B------:R-:W-:-:S04]  /*7b40*/  LEA.HI R36, R37, R36, RZ, 0x4 ;  /* 0x0000002425247211 */ /* 0x000fc800078f20ff */
[----:B------:R-:W-:-:S05]  /*7b50*/  LEA.HI.SX32 R36, R36, R109, 0x1c ;  /* 0x0000006d24247211 */ /* 0x000fca00078fe2ff */
[----:B------:R-:W-:-:S05]  /*7b60*/  IMAD.SHL.U32 R37, R36, 0x8, RZ ;  /* 0x0000000824257824 */ /* 0x000fca00078e00ff */
[----:B------:R-:W-:-:S13]  /*7b70*/  ISETP.GE.AND P4, PT, R37, R141, PT ;  /* 0x0000008d2500720c */ /* 0x000fda0003f86270 */
[--C-:B0--3--:R-:W-:Y:S02]  /*7b80*/  @!P4 SHF.R.S32.HI R40, RZ, 0x1f, R37.reuse ;  /* 0x0000001fff28c819 */ /* 0x109fe40000011425 */
[--C-:B------:R-:W-:Y:S02]  /*7b90*/  @!P4 IADD3 R130, P5, P6, R92, R130, R37.reuse ;  /* 0x000000825c82c210 */ /* 0x100fe40007ebe025 */
[----:B------:R-:W-:Y:S02]  /*7ba0*/  LOP3.LUT R37, R196, 0x38, R37, 0xf8, !PT ;  /* 0x00000038c4257812 */ /* 0x000fe400078ef825 */
[----:B------:R-:W-:Y:S02]  /*7bb0*/  @!P4 IADD3.X R40, R89, R152, R40, P5, P6 ;  /* 0x000000985928c210 */ /* 0x000fe40002fec428 */
[----:B------:R-:W-:Y:S02]  /*7bc0*/  LEA R48, P5, R39, R114, 0x1 ;  /* 0x0000007227307211 */ /* 0x000fe400078a08ff */
[----:B------:R-:W-:-:S02]  /*7bd0*/  LOP3.LUT R37, R37, R198, RZ, 0x3c, !PT ;  /* 0x000000c625257212 */ /* 0x000fc400078e3cff */
[-C--:B------:R-:W-:Y:S02]  /*7be0*/  LEA.HI.X R49, R39, R115.reuse, R38, 0x1, P5 ;  /* 0x0000007327317211 */ /* 0x080fe400028f0c26 */
[----:B------:R-:W-:Y:S02]  /*7bf0*/  SHF.R.S32.HI R39, RZ, 0x1f, R36 ;  /* 0x0000001fff277819 */ /* 0x000fe40000011424 */
[C---:B------:R-:W-:Y:S02]  /*7c00*/  @!P4 LEA R50, P5, R130.reuse, R114, 0x1 ;  /* 0x000000728232c211 */ /* 0x040fe400078a08ff */
        /* <DEDUP_REMOVED lines=57> */
[----:B------:R-:W-:Y:S02]  /*7fa0*/  HADD2.F32 R37, -RZ, R36.H0_H0 ;  /* 0x20000024ff257230 */ /* 0x000fe40000004100 */
[----:B------:R-:W-:Y:S02]  /*7fb0*/  HADD2.F32 R40, -RZ, R40.H1_H1 ;  /* 0x30000028ff287230 */ /* 0x000fe40000004100 */
[----:B------:R-:W-:Y:S01]  /*7fc0*/  HADD2.F32 R36, -RZ, R36.H1_H1 ;  /* 0x30000024ff247230 */ /* 0x000fe20000004100 */
[----:B------:R-:W-:Y:S01]  /*7fd0*/  F2FP.F16.F32.PACK_AB R46, R46, R80 ;  /* 0x000000502e2e723e */ /* 0x000fe200000000ff */
[----:B------:R-:W-:-:S02]  /*7fe0*/  HADD2.F32 R171, -RZ, R171.H0_H0 ;  /* 0x200000abffab7230 */ /* 0x000fc40000004100 */
[----:B------:R-:W-:Y:S01]  /*7ff0*/  FMUL.FTZ R47, R40, R33 ;  /* 0x00000021282f7220 */ /* 0x000fe20000410000 */
[----:B------:R-:W-:Y:S02]  /*8000*/  HADD2.F32 R43, -RZ, R32.H0_H0 ;  /* 0x20000020ff2b7230 */ /* 0x000fe40000004100 */
[----:B------:R-:W-:Y:S01]  /*8010*/  FMUL.FTZ R32, R39, R173 ;  /* 0x000000ad27207220 */ /* 0x000fe20000410000 */
[----:B------:R-:W-:Y:S01]  /*8020*/  FMUL.FTZ R33, R36, R33 ;  /* 0x0000002124217220 */ /* 0x000fe20000410000 */
[C---:B------:R-:W-:Y:S01]  /*8030*/  FMUL.FTZ R173, R37.reuse, R173 ;  /* 0x000000ad25ad7220 */ /* 0x040fe20000410000 */
[----:B------:R-:W-:Y:S02]  /*8040*/  HADD2.F32 R172, -RZ, R172.H0_H0 ;  /* 0x200000acffac7230 */ /* 0x000fe40000004100 */
[----:B------:R-:W-:Y:S01]  /*8050*/  FFMA.FTZ R32, R37, R171, -R32 ;  /* 0x000000ab25207223 */ /* 0x000fe20000010820 */
[----:B------:R-:W-:Y:S01]  /*8060*/  FFMA.FTZ R40, R40, R43, R33 ;  /* 0x0000002b28287223 */ /* 0x000fe20000010021 */
[----:B------:R-:W-:-:S02]  /*8070*/  HADD2.F32 R37, -RZ, R42.H0_H0 ;  /* 0x2000002aff257230 */ /* 0x000fc40000004100 */
[----:B------:R-:W-:Y:S01]  /*8080*/  FFMA.FTZ R173, R39, R171, R173 ;  /* 0x000000ab27ad7223 */ /* 0x000fe200000100ad */
[----:B------:R-:W-:Y:S02]  /*8090*/  HADD2.F32 R45, -RZ, R45.H0_H0 ;  /* 0x2000002dff2d7230 */ /* 0x000fe40000004100 */
[----:B------:R-:W-:Y:S01]  /*80a0*/  FFMA.FTZ R47, R36, R43, -R47 ;  /* 0x0000002b242f7223 */ /* 0x000fe2000001082f */
[----:B------:R-:W-:Y:S02]  /*80b0*/  HADD2.F32 R33, -RZ, R38.H0_H0 ;  /* 0x20000026ff217230 */ /* 0x000fe40000004100 */
[----:B------:R-:W-:Y:S01]  /*80c0*/  HADD2.F32 R42, -RZ, R42.H1_H1 ;  /* 0x3000002aff2a7230 */ /* 0x000fe20000004100 */
[----:B------:R-:W-:Y:S01]  /*80d0*/  F2FP.F16.F32.PACK_AB R40, R40, R173 ;  /* 0x000000ad2828723e */ /* 0x000fe200000000ff */
[----:B------:R-:W-:Y:S01]  /*80e0*/  HADD2.F32 R38, -RZ, R38.H1_H1 ;  /* 0x30000026ff267230 */ /* 0x000fe20000004100 */
[----:B------:R-:W-:Y:S01]  /*80f0*/  F2FP.F16.F32.PACK_AB R36, R47, R32 ;  /* 0x000000202f24723e */ /* 0x000fe200000000ff */
[----:B------:R-:W-:-:S02]  /*8100*/  HADD2.F32 R170, -RZ, R170.H0_H0 ;  /* 0x200000aaffaa7230 */ /* 0x000fc40000004100 */
[-C--:B------:R-:W-:Y:S01]  /*8110*/  FMUL.FTZ R43, R42, R45.reuse ;  /* 0x0000002d2a2b7220 */ /* 0x080fe20000410000 */
[----:B------:R-:W-:Y:S02]  /*8120*/  HADD2.F32 R39, -RZ, R34.H0_H0 ;  /* 0x20000022ff277230 */ /* 0x000fe40000004100 */
[-C--:B------:R-:W-:Y:S01]  /*8130*/  FMUL.FTZ R34, R37, R172.reuse ;  /* 0x000000ac25227220 */ /* 0x080fe20000410000 */
[C---:B------:R-:W-:Y:S01]  /*8140*/  FMUL.FTZ R172, R33.reuse, R172 ;  /* 0x000000ac21ac7220 */ /* 0x040fe20000410000 */
[C---:B------:R-:W-:Y:S02]  /*8150*/  FMUL.FTZ R45, R38.reuse, R45 ;  /* 0x0000002d262d7220 */ /* 0x040fe40000410000 */
[-C--:B------:R-:W-:Y:S01]  /*8160*/  FFMA.FTZ R34, R33, R170.reuse, -R34 ;  /* 0x000000aa21227223 */ /* 0x080fe20000010822 */
[-C--:B------:R-:W-:Y:S01]  /*8170*/  FFMA.FTZ R43, R38, R39.reuse, -R43 ;  /* 0x00000027262b7223 */ /* 0x080fe2000001082b */
[----:B------:R-:W-:Y:S01]  /*8180*/  FFMA.FTZ R172, R37, R170, R172 ;  /* 0x000000aa25ac7223 */ /* 0x000fe200000100ac */
[----:B------:R-:W-:Y:S01]  /*8190*/  FFMA.FTZ R45, R42, R39, R45 ;  /* 0x000000272a2d7223 */ /* 0x000fe2000001002d */
[----:B------:R-:W-:-:S02]  /*81a0*/  F2FP.F16.F32.PACK_AB R39, R41, R35 ;  /* 0x000000232927723e */ /* 0x000fc400000000ff */
[----:B------:R-:W-:Y:S01]  /*81b0*/  F2FP.F16.F32.PACK_AB R38, R43, R34 ;  /* 0x000000222b26723e */ /* 0x000fe200000000ff */
[----:B------:R-:W-:Y:S01]  /*81c0*/  IMAD.MOV.U32 R43, RZ, RZ, R46 ;  /* 0x000000ffff2b7224 */ /* 0x000fe200078e002e */
[----:B------:R-:W-:Y:S02]  /*81d0*/  F2FP.F16.F32.PACK_AB R37, R53, R52 ;  /* 0x000000343525723e */ /* 0x000fe400000000ff */
[----:B------:R-:W-:Y:S02]  /*81e0*/  F2FP.F16.F32.PACK_AB R41, R44, R81 ;  /* 0x000000512c29723e */ /* 0x000fe400000000ff */
[----:B------:R-:W-:-:S07]  /*81f0*/  F2FP.F16.F32.PACK_AB R42, R45, R172 ;  /* 0x000000ac2d2a723e */ /* 0x000fce00000000ff */
.L_x_2784:
[----:B------:R-:W-:Y:S05]  /*8200*/  BSYNC B2 ;  /* 0x0000000000027941 */ /* 0x000fea0003800000 */
.L_x_2783:
[----:B0-----:R4:W-:Y:S04]  /*8210*/  STG.E.128 desc[UR60][R48.64], R36 ;  /* 0x0000002430007986 */ /* 0x0019e8000c101d3c */
[----:B--2---:R4:W-:Y:S02]  /*8220*/  @!P4 STG.E.128 desc[UR60][R50.64], R40 ;  /* 0x000000283200c986 */ /* 0x0049e4000c101d3c */
.L_x_2774:
[----:B------:R-:W-:Y:S05]  /*8230*/  BSYNC B1 ;  /* 0x0000000000017941 */ /* 0x000fea0003800000 */
.L_x_2773:
        /* <DEDUP_REMOVED lines=10> */
[----:B----4-:R-:W-:Y:S02]  /*82e0*/  IADD3 R36, P0, P4, R92, R124, R14 ;  /* 0x0000007c5c247210 */ /* 0x010fe40007c1e00e */
        /* <DEDUP_REMOVED lines=8> */
[----:B------:R-:W-:-:S04]  /*8370*/  SHF.L.U32 R35, R35, 0xa, RZ ;  /* 0x0000000a23237819 */ /* 0x000fc800000006ff */
[----:B------:R-:W-:-:S07]  /*8380*/  LOP3.LUT R35, R35, 0x7fffe000, RZ, 0xc0, !PT ;  /* 0x7fffe00023237812 */ /* 0x000fce00078ec0ff */
[--C-:B------:R-:W-:Y:S02]  /*8390*/  @!P0 SHF.R.S32.HI R37, RZ, 0x1f, R33.reuse ;  /* 0x0000001fff258819 */ /* 0x100fe40000011421 */
[--C-:B------:R-:W-:Y:S02]  /*83a0*/  @!P0 IADD3 R34, P4, P5, R92, R124, R33.reuse ;  /* 0x0000007c5c228210 */ /* 0x100fe40007d9e021 */
[----:B------:R-:W-:Y:S02]  /*83b0*/  LOP3.LUT R33, R195, 0x38, R33, 0xf8, !PT ;  /* 0x00000038c3217812 */ /* 0x000fe400078ef821 */
[----:B------:R-:W-:Y:S02]  /*83c0*/  @!P0 IADD3.X R37, R89, R44, R37, P4, P5 ;  /* 0x0000002c59258210 */ /* 0x000fe400027ea425 */
[----:B------:R-:W-:Y:S01]  /*83d0*/  LOP3.LUT R32, R33, R232, RZ, 0x3c, !PT ;  /* 0x000000e821207212 */ /* 0x000fe200078e3cff */
[----:B------:R-:W-:Y:S01]  /*83e0*/  IMAD R33, R17, 0x6000, R137 ;  /* 0x0000600011217824 */ /* 0x000fe200078e0289 */
[----:B0--3--:R-:W-:-:S02]  /*83f0*/  LEA R40, P4, R36, R114, 0x1 ;  /* 0x0000007224287211 */ /* 0x009fc400078808ff */
[----:B------:R-:W-:Y:S01]  /*8400*/  IADD3 R32, R32, R35, R199 ;  /* 0x0000002320207210 */ /* 0x000fe20007ffe0c7 */
[----:B------:R-:W-:Y:S01]  /*8410*/  IMAD R33, R33, 0x2, R16 ;  /* 0x0000000221217824 */ /* 0x000fe200078e0210 */
[----:B------:R-:W-:Y:S02]  /*8420*/  LEA.HI.X R41, R36, R115, R38, 0x1, P4 ;  /* 0x0000007324297211 */ /* 0x000fe400020f0c26 */
[----:B------:R-:W-:Y:S01]  /*8430*/  @!P0 LEA R42, P4, R34, R114, 0x1 ;  /* 0x00000072222a8211 */ /* 0x000fe200078808ff */
[----:B------:R-:W-:-:S03]  /*8440*/  IMAD R35, R17, 0x6000, R32 ;  /* 0x0000600011237824 */ /* 0x000fc600078e0220 */
[----:B------:R-:W-:Y:S01]  /*8450*/  @!P0 LEA.HI.X R43, R34, R115, R37, 0x1, P4 ;  /* 0x00000073222b8211 */ /* 0x000fe200020f0c25 */
[----:B------:R-:W-:Y:S01]  /*8460*/  IMAD R36, R35, 0x2, R16 ;  /* 0x0000000223247824 */ /* 0x000fe200078e0210 */
[----:B------:R-:W-:Y:S01]  /*8470*/  ISETP.GE.AND P4, PT, R18, R118, PT ;  /* 0x000000761200720c */ /* 0x000fe20003f86270 */
[----:B------:R-:W0:Y:S04]  /*8480*/  LDS.128 R32, [R33+0x1c400] ;  /* 0x01c4000021207984 */ /* 0x000e280000000c00 */
[----:B------:R-:W2:Y:S08]  /*8490*/  LDS.128 R36, [R36+0x1c400] ;  /* 0x01c4000024247984 */ /* 0x000eb00000000c00 */
[----:B------:R-:W-:Y:S05]  /*84a0*/  @P4 BRA `(.L_x_2788) ;  /* 0x00000004004c4947 */ /* 0x000fea0003800000 */
[----:B------:R-:W-:Y:S01]  /*84b0*/  SHF.R.U64 R46, R76, 0x10, R77 ;  /* 0x000000104c2e7819 */ /* 0x000fe2000000124d */
[----:B--2---:R-:W-:Y:S01]  /*84c0*/  IMAD.MOV.U32 R49, RZ, RZ, R37 ;  /* 0x000000ffff317224 */ /* 0x004fe200078e0025 */
[----:B------:R-:W-:Y:S01]  /*84d0*/  SHF.R.U32.HI R76, RZ, 0x10, R77 ;  /* 0x00000010ff4c7819 */ /* 0x000fe2000001164d */
[----:B------:R-:W-:Y:S01]  /*84e0*/  HADD2.F32 R54, -RZ, R169.H1_H1 ;  /* 0x300000a9ff367230 */ /* 0x000fe20000004100 */
[--C-:B------:R-:W-:Y:S01]  /*84f0*/  SHF.R.U64 R45, R64, 0x10, R65.reuse ;  /* 0x00000010402d7819 */ /* 0x100fe20000001241 */
[----:B0-----:R-:W-:Y:S01]  /*8500*/  HADD2.F32 R50, -RZ, R33.H1_H1 ;  /* 0x30000021ff327230 */ /* 0x001fe20000004100 */
[----:B------:R-:W-:Y:S01]  /*8510*/  MOV R37, R35 ;  /* 0x0000002300257202 */ /* 0x000fe20000000f00 */
[--C-:B------:R-:W-:Y:S01]  /*8520*/  HADD2.F32 R51, -RZ, R49.reuse.H0_H0 ;  /* 0x20000031ff337230 */ /* 0x100fe20000004100 */
[----:B------:R-:W-:Y:S01]  /*8530*/  SHF.R.U32.HI R64, RZ, 0x10, R65 ;  /* 0x00000010ff407819 */ /* 0x000fe20000011641 */
[----:B------:R-:W-:Y:S01]  /*8540*/  HADD2.F32 R49, -RZ, R49.H1_H1 ;  /* 0x30000031ff317230 */ /* 0x000fe20000004100 */
[----:B------:R-:W-:Y:S01]  /*8550*/  SHF.R.U64 R48, R78, 0x10, R79 ;  /* 0x000000104e307819 */ /* 0x000fe2000000124f */
[----:B------:R-:W-:-:S02]  /*8560*/  HADD2.F32 R35, -RZ, R33.H0_H0 ;  /* 0x20000021ff237230 */ /* 0x000fc40000004100 */
[-C--:B------:R-:W-:Y:S01]  /*8570*/  FMUL.FTZ R80, R51, R54.reuse ;  /* 0x0000003633507220 */ /* 0x080fe20000410000 */
[----:B------:R-:W-:Y:S01]  /*8580*/  HADD2.F32 R76, -RZ, R76.H0_H0 ;  /* 0x2000004cff4c7230 */ /* 0x000fe20000004100 */
[----:B------:R-:W-:Y:S01]  /*8590*/  SHF.R.U32.HI R78, RZ, 0x10, R79 ;  /* 0x00000010ff4e7819 */ /* 0x000fe2000001164f */
[----:B------:R-:W-:Y:S02]  /*85a0*/  HADD2.F32 R52, -RZ, R167.H1_H1 ;  /* 0x300000a7ff347230 */ /* 0x000fe40000004100 */
[----:B------:R-:W-:Y:S01]  /*85b0*/  FMUL.FTZ R54, R35, R54 ;  /* 0x0000003623367220 */ /* 0x000fe20000410000 */
[----:B------:R-:W-:Y:S02]  /*85c0*/  HADD2.F32 R64, -RZ, R64.H0_H0 ;  /* 0x20000040ff407230 */ /* 0x000fe40000004100 */
[-C--:B------:R-:W-:Y:S01]  /*85d0*/  FMUL.FTZ R53, R49, R76.reuse ;  /* 0x0000004c31357220 */ /* 0x080fe20000410000 */
[----:B------:R-:W-:Y:S01]  /*85e0*/  FMUL.FTZ R76, R50, R76 ;  /* 0x0000004c324c7220 */ /* 0x000fe20000410000 */
[-C--:B------:R-:W-:Y:S01]  /*85f0*/  FFMA.FTZ R33, R35, R52.reuse, -R80 ;  /* 0x0000003423217223 */ /* 0x080fe20000010850 */
[--C-:B------:R-:W-:Y:S01]  /*8600*/  SHF.R.U64 R47, R66, 0x10, R67.reuse ;  /* 0x00000010422f7819 */ /* 0x100fe20000001243 */
        /* <DEDUP_REMOVED lines=8> */
[----:B------:R-:W-:Y:S02]  /*8690*/  HADD2.F32 R53, -RZ, R78.H0_H0 ;  /* 0x2000004eff357230 */ /* 0x000fe40000004100 */
[--C-:B------:R-:W-:Y:S02]  /*86a0*/  HADD2.F32 R39, -RZ, R37.reuse.H0_H0 ;  /* 0x20000025ff277230 */ /* 0x100fe40000004100 */
[----:B------:R-:W-:Y:S02]  /*86b0*/  HADD2.F32 R54, -RZ, R37.H1_H1 ;  /* 0x30000025ff367230 */ /* 0x000fe40000004100 */
[----:B------:R-:W-:Y:S01]  /*86c0*/  FMUL.FTZ R55, R64, R53 ;  /* 0x0000003540377220 */ /* 0x000fe20000410000 */
[----:B------:R-:W-:-:S02]  /*86d0*/  HADD2.F32 R76, -RZ, R166.H1_H1 ;  /* 0x300000a6ff4c7230 */ /* 0x000fc40000004100 */
[----:B------:R-:W-:Y:S02]  /*86e0*/  HADD2.F32 R51, -RZ, R66.H0_H0 ;  /* 0x20000042ff337230 */ /* 0x000fe40000004100 */
[-C--:B------:R-:W-:Y:S01]  /*86f0*/  FMUL.FTZ R66, R49, R80.reuse ;  /* 0x0000005031427220 */ /* 0x080fe20000410000 */
[C---:B------:R-:W-:Y:S01]  /*8700*/  FMUL.FTZ R80, R39.reuse, R80 ;  /* 0x0000005027507220 */ /* 0x040fe20000410000 */
[----:B------:R-:W-:Y:S01]  /*8710*/  FMUL.FTZ R53, R54, R53 ;  /* 0x0000003536357220 */ /* 0x000fe20000410000 */
[----:B------:R-:W-:Y:S02]  /*8720*/  HADD2.F32 R169, -RZ, R169.H0_H0 ;  /* 0x200000a9ffa97230 */ /* 0x000fe40000004100 */
[-C--:B------:R-:W-:Y:S01]  /*8730*/  FFMA.FTZ R37, R39, R76.reuse, -R66 ;  /* 0x0000004c27257223 */ /* 0x080fe20000010842 */
[----:B------:R-:W-:Y:S01]  /*8740*/  FFMA.FTZ R39, R49, R76, R80 ;  /* 0x0000004c31277223 */ /* 0x000fe20000010050 */
[----:B------:R-:W-:Y:S01]  /*8750*/  FFMA.FTZ R64, R64, R51, R53 ;  /* 0x0000003340407223 */ /* 0x000fe20000010035 */
[----:B------:R-:W-:-:S02]  /*8760*/  HADD2.F32 R76, -RZ, R46.H0_H0 ;  /* 0x2000002eff4c7230 */ /* 0x000fc40000004100 */
[----:B------:R-:W-:Y:S01]  /*8770*/  FFMA.FTZ R54, R54, R51, -R55 ;  /* 0x0000003336367223 */ /* 0x000fe20000010837 */
[----:B------:R-:W-:Y:S02]  /*8780*/  HADD2.F32 R53, -RZ, R36.H1_H1 ;  /* 0x30000024ff357230 */ /* 0x000fe40000004100 */
[----:B------:R-:W-:Y:S01]  /*8790*/  HADD2.F32 R49, -RZ, R32.H1_H1 ;  /* 0x30000020ff317230 */ /* 0x000fe20000004100 */
[----:B------:R-:W-:Y:S01]  /*87a0*/  F2FP.F16.F32.PACK_AB R39, R64, R39 ;  /* 0x000000274027723e */ /* 0x000fe200000000ff */
[----:B------:R-:W-:Y:S02]  /*87b0*/  HADD2.F32 R51, -RZ, R36.H0_H0 ;  /* 0x20000024ff337230 */ /* 0x000fe40000004100 */
[-C--:B------:R-:W-:Y:S01]  /*87c0*/  FMUL.FTZ R78, R53, R76.reuse ;  /* 0x0000004c354e7220 */ /* 0x080fe20000410000 */
[----:B------:R-:W-:Y:S02]  /*87d0*/  HADD2.F32 R46, -RZ, R32.H0_H0 ;  /* 0x20000020ff2e7230 */ /* 0x000fe40000004100 */
[----:B------:R-:W-:Y:S01]  /*87e0*/  FMUL.FTZ R76, R49, R76 ;  /* 0x0000004c314c7220 */ /* 0x000fe20000410000 */
[----:B------:R-:W-:-:S02]  /*87f0*/  HADD2.F32 R66, -RZ, R45.H0_H0 ;  /* 0x2000002dff427230 */ /* 0x000fc40000004100 */
[-C--:B------:R-:W-:Y:S01]  /*8800*/  FMUL.FTZ R45, R51, R169.reuse ;  /* 0x000000a9332d7220 */ /* 0x080fe20000410000 */
[----:B------:R-:W-:Y:S02]  /*8810*/  HADD2.F32 R167, -RZ, R167.H0_H0 ;  /* 0x200000a7ffa77230 */ /* 0x000fe40000004100 */
[C---:B------:R-:W-:Y:S01]  /*8820*/  FMUL.FTZ R36, R46.reuse, R169 ;  /* 0x000000a92e247220 */ /* 0x040fe20000410000 */
[----:B------:R-:W-:Y:S02]  /*8830*/  HADD2.F32 R47, -RZ, R47.H0_H0 ;  /* 0x2000002fff2f7230 */ /* 0x000fe40000004100 */
[----:B------:R-:W-:Y:S01]  /*8840*/  FFMA.FTZ R55, R53, R66, R76 ;  /* 0x0000004235377223 */ /* 0x000fe2000001004c */
[----:B------:R-:W-:Y:S02]  /*8850*/  HADD2.F32 R53, -RZ, R48.H0_H0 ;  /* 0x20000030ff357230 */ /* 0x000fe40000004100 */
[-C--:B------:R-:W-:Y:S01]  /*8860*/  FFMA.FTZ R32, R46, R167.reuse, -R45 ;  /* 0x000000a72e207223 */ /* 0x080fe2000001082d */
[----:B------:R-:W-:Y:S01]  /*8870*/  FFMA.FTZ R36, R51, R167, R36 ;  /* 0x000000a733247223 */ /* 0x000fe20000010024 */
[----:B------:R-:W-:-:S02]  /*8880*/  HADD2.F32 R48, -RZ, R38.H0_H0 ;  /* 0x20000026ff307230 */ /* 0x000fc40000004100 */
[----:B------:R-:W-:Y:S01]  /*8890*/  FFMA.FTZ R45, R49, R66, -R78 ;  /* 0x00000042312d7223 */ /* 0x000fe2000001084e */
[----:B------:R-:W-:Y:S01]  /*88a0*/  HADD2.F32 R51, -RZ, R168.H0_H0 ;  /* 0x200000a8ff337230 */ /* 0x000fe20000004100 */
        /* <DEDUP_REMOVED lines=8> */
[-C--:B------:R-:W-:Y:S01]  /*8930*/  FMUL.FTZ R67, R38, R53.reuse ;  /* 0x0000003526437220 */ /* 0x080fe20000410000 */
[----:B------:R-:W-:Y:S01]  /*8940*/  F2FP.F16.F32.PACK_AB R32, R45, R32 ;  /* 0x000000202d20723e */ /* 0x000fe200000000ff */
        /* <DEDUP_REMOVED lines=9> */
.L_x_2788:
[----:B------:R-:W-:Y:S05]  /*89e0*/  BSYNC B2 ;  /* 0x0000000000027941 */ /* 0x000fea0003800000 */
.L_x_2787:
[----:B0-----:R0:W-:Y:S04]  /*89f0*/  STG.E.128 desc[UR60][R40.64], R32 ;  /* 0x0000002028007986 */ /* 0x0011e8000c101d3c */
[----:B--2---:R0:W-:Y:S02]  /*8a00*/  @!P0 STG.E.128 desc[UR60][R42.64], R36 ;  /* 0x000000242a008986 */ /* 0x0041e4000c101d3c */
.L_x_2786:
[----:B------:R-:W-:Y:S05]  /*8a10*/  BSYNC B1 ;  /* 0x0000000000017941 */ /* 0x000fea0003800000 */
.L_x_2785:
[----:B------:R-:W-:Y:S01]  /*8a20*/  ISETP.NE.AND P0, PT, R10, RZ, PT ;  /* 0x000000ff0a00720c */ /* 0x000fe20003f05270 */
[----:B------:R-:W-:-:S12]  /*8a30*/  BSSY B1, `(.L_x_2789) ;  /* 0x000007b000017945 */ /* 0x000fd80003800000 */
[----:B------:R-:W-:Y:S05]  /*8a40*/  @!P0 BRA `(.L_x_2790) ;  /* 0x0000000400e48947 */ /* 0x000fea0003800000 */
[----:B0-----:R-:W-:Y:S01]  /*8a50*/  SEL R32, R119, R144, !P2 ;  /* 0x0000009077207207 */ /* 0x001fe20005000000 */
[----:B------:R-:W-:Y:S01]  /*8a60*/  BSSY B2, `(.L_x_2791) ;  /* 0x0000075000027945 */ /* 0x000fe20003800000 */
[----:B----4-:R-:W-:Y:S02]  /*8a70*/  IADD3 R36, P0, P4, R92, R124, R13 ;  /* 0x0000007c5c247210 */ /* 0x010fe40007c1e00d */
[----:B------:R-:W-:Y:S02]  /*8a80*/  SHF.R.S32.HI R33, RZ, 0x1f, R32 ;  /* 0x0000001fff217819 */ /* 0x000fe40000011420 */
[----:B------:R-:W-:Y:S02]  /*8a90*/  IADD3.X R38, R89, R44, R107, P0, P4 ;  /* 0x0000002c59267210 */ /* 0x000fe400007e846b */
[----:B------:R-:W-:-:S04]  /*8aa0*/  LEA.HI R33, R33, R32, RZ, 0x4 ;  /* 0x0000002021217211 */ /* 0x000fc800078f20ff */
[----:B------:R-:W-:-:S04]  /*8ab0*/  LEA.HI.SX32 R33, R33, R110, 0x1c ;  /* 0x0000006e21217211 */ /* 0x000fc800078fe2ff */
[----:B---3--:R-:W-:Y:S01]  /*8ac0*/  SHF.R.S32.HI R40, RZ, 0x1f, R33 ;  /* 0x0000001fff287819 */ /* 0x008fe20000011421 */
        /* <DEDUP_REMOVED lines=32> */
[--C-:B------:R-:W-:Y:S01]  /*8cd0*/  SHF.R.U64 R47, R74, 0x10, R75.reuse ;  /* 0x000000104a2f7819 */ /* 0x100fe2000000124b */
[----:B------:R-:W-:Y:S01]  /*8ce0*/  HADD2.F32 R39, -RZ, R32.H1_H1 ;  /* 0x30000020ff277230 */ /* 0x000fe20000004100 */
[----:B------:R-:W-:Y:S01]  /*8cf0*/  SHF.R.U32.HI R74, RZ, 0x10, R75 ;  /* 0x00000010ff4a7819 */ /* 0x000fe2000001164b */
[----:B------:R-:W-:Y:S01]  /*8d00*/  IMAD.MOV.U32 R37, RZ, RZ, R35 ;  /* 0x000000ffff257224 */ /* 0x000fe200078e0023 */
        /* <DEDUP_REMOVED lines=22> */
[----:B------:R-:W-:Y:S02]  /*8e70*/  HADD2.F32 R39, -RZ, R37.H0_H0 ;  /* 0x20000025ff277230 */ /* 0x000fe40000004100 */
        /* <DEDUP_REMOVED lines=25> */
[CC--:B------:R-:W-:Y:S01]  /*9010*/  FMUL.FTZ R53, R51.reuse, R165.reuse ;  /* 0x000000a533357220 */ /* 0x0c0fe20000410000 */
        /* <DEDUP_REMOVED lines=20> */
[----:B------:R-:W-:Y:S02]  /*9160*/  F2FP.F16.F32.PACK_AB R32, R60, R53 ;  /* 0x000000353c20723e */ /* 0x000fe400000000ff */
[----:B------:R-:W-:Y:S02]  /*9170*/  F2FP.F16.F32.PACK_AB R36, R55, R54 ;  /* 0x000000363724723e */ /* 0x000fe400000000ff */
[----:B------:R-:W-:Y:S02]  /*9180*/  F2FP.F16.F32.PACK_AB R34, R34, R51 ;  /* 0x000000332222723e */ /* 0x000fe400000000ff */
[----:B------:R-:W-:Y:S02]  /*9190*/  F2FP.F16.F32.PACK_AB R38, R49, R48 ;  /* 0x000000303126723e */ /* 0x000fe400000000ff */
[----:B------:R-:W-:-:S07]  /*91a0*/  MOV R35, R66 ;  /* 0x0000004200237202 */ /* 0x000fce0000000f00 */
.L_x_2792:
[----:B------:R-:W-:Y:S05]  /*91b0*/  BSYNC B2 ;  /* 0x0000000000027941 */ /* 0x000fea0003800000 */
.L_x_2791:
[----:B0-----:R0:W-:Y:S04]  /*91c0*/  STG.E.128 desc[UR60][R40.64], R32 ;  /* 0x0000002028007986 */ /* 0x0011e8000c101d3c */
[----:B--2---:R0:W-:Y:S02]  /*91d0*/  @!P0 STG.E.128 desc[UR60][R42.64], R36 ;  /* 0x000000242a008986 */ /* 0x0041e4000c101d3c */
.L_x_2790:
[----:B------:R-:W-:Y:S05]  /*91e0*/  BSYNC B1 ;  /* 0x0000000000017941 */ /* 0x000fea0003800000 */
.L_x_2789:
[----:B------:R-:W-:-:S13]  /*91f0*/  ISETP.NE.AND P0, PT, R9, RZ, PT ;  /* 0x000000ff0900720c */ /* 0x000fda0003f05270 */
[----:B------:R-:W-:Y:S05]  /*9200*/  @!P0 BRA `(.L_x_2743) ;  /* 0x0000000800d48947 */ /* 0x000fea0003800000 */
[----:B0-----:R-:W2:Y:S01]  /*9210*/  LDL R32, [R1+0x20] ;  /* 0x0000200001207983 */ /* 0x001ea20000100800 */
[----:B------:R-:W-:Y:S01]  /*9220*/  BSSY B1, `(.L_x_2793) ;  /* 0x0000071000017945 */ /* 0x000fe20003800000 */
[----:B--2---:R-:W-:-:S04]  /*9230*/  LOP3.LUT P4, RZ, R32, 0x1, RZ, 0xc0, !PT ;  /* 0x0000000120ff7812 */ /* 0x004fc8000788c0ff */
[----:B------:R-:W-:Y:S02]  /*9240*/  SEL R144, R119, R144, !P4 ;  /* 0x0000009077907207 */ /* 0x000fe40006000000 */
[----:B---34-:R-:W-:Y:S02]  /*9250*/  IADD3 R41, P0, P4, R92, R124, R12 ;  /* 0x0000007c5c297210 */ /* 0x018fe40007c1e00c */
[----:B------:R-:W-:Y:S02]  /*9260*/  SHF.R.S32.HI R33, RZ, 0x1f, R144 ;  /* 0x0000001fff217819 */ /* 0x000fe40000011490 */
[----:B------:R-:W-:Y:S02]  /*9270*/  IADD3.X R46, R89, R44, R106, P0, P4 ;  /* 0x0000002c592e7210 */ /* 0x000fe400007e846a */
[----:B------:R-:W-:Y:S02]  /*9280*/  LEA.HI R144, R33, R144, RZ, 0x4 ;  /* 0x0000009021907211 */ /* 0x000fe400078f20ff */
[----:B------:R-:W-:-:S02]  /*9290*/  ISETP.GE.AND P4, PT, R187, R118, PT ;  /* 0x00000076bb00720c */ /* 0x000fc40003f86270 */
[----:B------:R-:W-:Y:S02]  /*92a0*/  LEA.HI.SX32 R144, R144, R109, 0x1c ;  /* 0x0000006d90907211 */ /* 0x000fe400078fe2ff */
[C---:B------:R-:W-:Y:S02]  /*92b0*/  LEA R40, P0, R41.reuse, R114, 0x1 ;  /* 0x0000007229287211 */ /* 0x040fe400078008ff */
[----:B------:R-:W-:Y:S01]  /*92c0*/  SHF.R.S32.HI R33, RZ, 0x1f, R144 ;  /* 0x0000001fff217819 */ /* 0x000fe20000011490 */
[----:B------:R-:W-:Y:S01]  /*92d0*/  IMAD.SHL.U32 R42, R144, 0x8, RZ ;  /* 0x00000008902a7824 */ /* 0x000fe200078e00ff */
[----:B------:R-:W-:Y:S02]  /*92e0*/  LEA.HI.X R41, R41, R115, R46, 0x1, P0 ;  /* 0x0000007329297211 */ /* 0x000fe400000f0c2e */
[----:B------:R-:W-:Y:S02]  /*92f0*/  LEA.HI R144, R33, R144, RZ, 0x3 ;  /* 0x0000009021907211 */ /* 0x000fe400078f18ff */
[----:B------:R-:W-:-:S03]  /*9300*/  LOP3.LUT R33, R195, 0x38, R42, 0xf8, !PT ;  /* 0x00000038c3217812 */ /* 0x000fc600078ef82a */
[----:B------:R-:W-:Y:S01]  /*9310*/  IMAD.SHL.U32 R144, R144, 0x400, RZ ;  /* 0x0000040090907824 */ /* 0x000fe200078e00ff */
[----:B------:R-:W-:Y:S01]  /*9320*/  LOP3.LUT R32, R33, R232, RZ, 0x3c, !PT ;  /* 0x000000e821207212 */ /* 0x000fe200078e3cff */
[----:B------:R-:W-:-:S03]  /*9330*/  IMAD R33, R17, 0x6000, R134 ;  /* 0x0000600011217824 */ /* 0x000fc600078e0286 */
[----:B------:R-:W-:Y:S01]  /*9340*/  LOP3.LUT R144, R144, 0x7fffe000, RZ, 0xc0, !PT ;  /* 0x7fffe00090907812 */ /* 0x000fe200078ec0ff */
[----:B------:R-:W-:-:S03]  /*9350*/  IMAD R33, R33, 0x2, R16 ;  /* 0x0000000221217824 */ /* 0x000fc600078e0210 */
[----:B------:R-:W-:-:S05]  /*9360*/  IADD3 R32, R32, R144, R199 ;  /* 0x0000009020207210 */ /* 0x000fca0007ffe0c7 */
[----:B------:R-:W-:-:S05]  /*9370*/  IMAD R35, R17, 0x6000, R32 ;  /* 0x0000600011237824 */ /* 0x000fca00078e0220 */
[----:B------:R-:W-:Y:S02]  /*9380*/  LEA R36, R35, R16, 0x1 ;  /* 0x0000001023247211 */ /* 0x000fe400078e08ff */
        /* <DEDUP_REMOVED lines=23> */
[----:B------:R-:W-:Y:S01]  /*9500*/  FMUL.FTZ R33, R39, R51 ;  /* 0x0000003327217220 */ /* 0x000fe20000410000 */
[----:B------:R-:W-:Y:S02]  /*9510*/  HADD2.F32 R50, -RZ, R149.H1_H1 ;  /* 0x30000095ff327230 */ /* 0x000fe40000004100 */
[----:B------:R-:W-:Y:S01]  /*9520*/  FFMA.FTZ R54, R37, R52, R54 ;  /* 0x0000003425367223 */ /* 0x000fe20000010036 */
[----:B------:R-:W-:-:S02]  /*9530*/  HADD2.F32 R37, -RZ, R49.H0_H0 ;  /* 0x20000031ff257230 */ /* 0x000fc40000004100 */
[C---:B------:R-:W-:Y:S01]  /*9540*/  FMUL.FTZ R56, R32.reuse, R51 ;  /* 0x0000003320387220 */ /* 0x040fe20000410000 */
[----:B------:R-:W-:Y:S01]  /*9550*/  FFMA.FTZ R53, R35, R52, -R58 ;  /* 0x0000003423357223 */ /* 0x000fe2000001083a */
[----:B------:R-:W-:Y:S02]  /*9560*/  HADD2.F32 R49, -RZ, R49.H1_H1 ;  /* 0x30000031ff317230 */ /* 0x000fe40000004100 */
[-C--:B------:R-:W-:Y:S01]  /*9570*/  FFMA.FTZ R32, R32, R50.reuse, -R33 ;  /* 0x0000003220207223 */ /* 0x080fe20000010821 */
[----:B------:R-:W-:Y:S02]  /*9580*/  HADD2.F32 R51, -RZ, R70.H0_H0 ;  /* 0x20000046ff337230 */ /* 0x000fe40000004100 */
[----:B------:R-:W-:Y:S01]  /*9590*/  FFMA.FTZ R33, R39, R50, R56 ;  /* 0x0000003227217223 */ /* 0x000fe20000010038 */
[----:B------:R-:W-:Y:S01]  /*95a0*/  HADD2.F32 R52, -RZ, R150.H1_H1 ;  /* 0x30000096ff347230 */ /* 0x000fe20000004100 */
[----:B------:R-:W-:Y:S01]  /*95b0*/  SHF.R.U64 R57, R68, 0x10, R69 ;  /* 0x0000001044397819 */ /* 0x000fe20000001245 */
[----:B------:R-:W-:-:S02]  /*95c0*/  HADD2.F32 R35, -RZ, R36.H0_H0 ;  /* 0x20000024ff237230 */ /* 0x000fc40000004100 */
[-C--:B------:R-:W-:Y:S01]  /*95d0*/  FMUL.FTZ R55, R49, R51.reuse ;  /* 0x0000003331377220 */ /* 0x080fe20000410000 */
[----:B------:R-:W-:Y:S02]  /*95e0*/  HADD2.F32 R36, -RZ, R36.H1_H1 ;  /* 0x30000024ff247230 */ /* 0x000fe40000004100 */
[-C--:B------:R-:W-:Y:S01]  /*95f0*/  FMUL.FTZ R56, R37, R52.reuse ;  /* 0x0000003425387220 */ /* 0x080fe20000410000 */
[----:B------:R-:W-:Y:S02]  /*9600*/  HADD2.F32 R39, -RZ, R59.H0_H0 ;  /* 0x2000003bff277230 */ /* 0x000fe40000004100 */
[----:B------:R-:W-:Y:S01]  /*9610*/  FMUL.FTZ R52, R35, R52 ;  /* 0x0000003423347220 */ /* 0x000fe20000410000 */
[----:B------:R-:W-:Y:S02]  /*9620*/  HADD2.F32 R50, -RZ, R148.H1_H1 ;  /* 0x30000094ff327230 */ /* 0x000fe40000004100 */
[----:B------:R-:W-:Y:S01]  /*9630*/  FMUL.FTZ R58, R36, R51 ;  /* 0x00000033243a7220 */ /* 0x000fe20000410000 */
[----:B------:R-:W-:-:S02]  /*9640*/  HADD2.F32 R151, -RZ, R151.H0_H0 ;  /* 0x20000097ff977230 */ /* 0x000fc40000004100 */
[----:B------:R-:W-:Y:S01]  /*9650*/  FFMA.FTZ R55, R36, R39, -R55 ;  /* 0x0000002724377223 */ /* 0x000fe20000010837 */
[----:B------:R-:W-:Y:S02]  /*9660*/  HADD2.F32 R36, -RZ, R48.H0_H0 ;  /* 0x20000030ff247230 */ /* 0x000fe40000004100 */
[-C--:B------:R-:W-:Y:S01]  /*9670*/  FFMA.FTZ R56, R35, R50.reuse, -R56 ;  /* 0x0000003223387223 */ /* 0x080fe20000010838 */
[----:B------:R-:W-:Y:S02]  /*9680*/  HADD2.F32 R35, -RZ, R47.H0_H0 ;  /* 0x2000002fff237230 */ /* 0x000fe40000004100 */
        /* <DEDUP_REMOVED lines=9> */
[----:B------:R-:W-:Y:S02]  /*9720*/  HADD2.F32 R46, -RZ, R46.H0_H0 ;  /* 0x2000002eff2e7230 */ /* 0x000fe40000004100 */
[----:B------:R-:W-:Y:S01]  /*9730*/  FMUL.FTZ R52, R48, R37 ;  /* 0x0000002530347220 */ /* 0x000fe20000410000 */
[----:B------:R-:W-:-:S02]  /*9740*/  HADD2.F32 R36, -RZ, R38.H0_H0 ;  /* 0x20000026ff247230 */ /* 0x000fc40000004100 */
[----:B------:R-:W-:Y:S01]  /*9750*/  FMUL.FTZ R37, R47, R37 ;  /* 0x000000252f257220 */ /* 0x000fe20000410000 */
[----:B------:R-:W-:Y:S02]  /*9760*/  HADD2.F32 R45, -RZ, R45.H0_H0 ;  /* 0x2000002dff2d7230 */ /* 0x000fe40000004100 */
[----:B------:R-:W-:Y:S01]  /*9770*/  FFMA.FTZ R58, R49, R39, R58 ;  /* 0x00000027313a7223 */ /* 0x000fe2000001003a */
[----:B------:R-:W-:Y:S02]  /*9780*/  HADD2.F32 R35, -RZ, R34.H0_H0 ;  /* 0x20000022ff237230 */ /* 0x000fe40000004100 */
[-C--:B------:R-:W-:Y:S01]  /*9790*/  FFMA.FTZ R47, R47, R46.reuse, -R52 ;  /* 0x0000002e2f2f7223 */ /* 0x080fe20000010834 */
[----:B------:R-:W-:Y:S02]  /*97a0*/  HADD2.F32 R38, -RZ, R38.H1_H1 ;  /* 0x30000026ff267230 */ /* 0x000fe40000004100 */
[----:B------:R-:W-:Y:S01]  /*97b0*/  FFMA.FTZ R46, R48, R46, R37 ;  /* 0x0000002e302e7223 */ /* 0x000fe20000010025 */
[----:B------:R-:W-:Y:S01]  /*97c0*/  HADD2.F32 R150, -RZ, R150.H0_H0 ;  /* 0x20000096ff967230 */ /* 0x000fe20000004100 */
[----:B------:R-:W-:Y:S01]  /*97d0*/  F2FP.F16.F32.PACK_AB R53, R53, R32 ;  /* 0x000000203535723e */ /* 0x000fe200000000ff */
[----:B------:R-:W-:-:S02]  /*97e0*/  HADD2.F32 R34, -RZ, R34.H1_H1 ;  /* 0x30000022ff227230 */ /* 0x000fc40000004100 */
[-C--:B------:R-:W-:Y:S01]  /*97f0*/  FMUL.FTZ R39, R38, R45.reuse ;  /* 0x0000002d26277220 */ /* 0x080fe20000410000 */
[----:B------:R-:W-:Y:S02]  /*9800*/  HADD2.F32 R148, -RZ, R148.H0_H0 ;  /* 0x20000094ff947230 */ /* 0x000fe40000004100 */
[-C--:B------:R-:W-:Y:S01]  /*9810*/  FMUL.FTZ R48, R36, R150.reuse ;  /* 0x0000009624307220 */ /* 0x080fe20000410000 */
[----:B------:R-:W-:Y:S02]  /*9820*/  HADD2.F32 R43, -RZ, R43.H0_H0 ;  /* 0x2000002bff2b7230 */ /* 0x000fe40000004100 */
[C---:B------:R-:W-:Y:S01]  /*9830*/  FMUL.FTZ R37, R35.reuse, R150 ;  /* 0x0000009623257220 */ /* 0x040fe20000410000 */
[----:B------:R-:W-:Y:S01]  /*9840*/  FMUL.FTZ R45, R34, R45 ;  /* 0x0000002d222d7220 */ /* 0x000fe20000410000 */
[-C--:B------:R-:W-:Y:S01]  /*9850*/  FFMA.FTZ R48, R35, R148.reuse, -R48 ;  /* 0x0000009423307223 */ /* 0x080fe20000010830 */
[----:B------:R-:W-:Y:S01]  /*9860*/  F2FP.F16.F32.PACK_AB R54, R54, R33 ;  /* 0x000000213636723e */ /* 0x000fe200000000ff */
[----:B------:R-:W-:Y:S01]  /*9870*/  FFMA.FTZ R37, R36, R148, R37 ;  /* 0x0000009424257223 */ /* 0x000fe20000010025 */
[-C--:B------:R-:W-:Y:S01]  /*9880*/  FFMA.FTZ R39, R34, R43.reuse, -R39 ;  /* 0x0000002b22277223 */ /* 0x080fe20000010827 */
[----:B------:R-:W-:Y:S01]  /*9890*/  FFMA.FTZ R38, R38, R43, R45 ;  /* 0x0000002b26267223 */ /* 0x000fe2000001002d */
[----:B------:R-:W-:Y:S01]  /*98a0*/  F2FP.F16.F32.PACK_AB R51, R58, R51 ;  /* 0x000000333a33723e */ /* 0x000fe200000000ff */
[----:B------:R-:W-:Y:S01]  /*98b0*/  IMAD.MOV.U32 R33, RZ, RZ, R53 ;  /* 0x000000ffff217224 */ /* 0x000fe200078e0035 */
[----:B------:R-:W-:-:S02]  /*98c0*/  F2FP.F16.F32.PACK_AB R35, R55, R56 ;  /* 0x000000383723723e */ /* 0x000fc400000000ff */
[----:B------:R-:W-:Y:S01]  /*98d0*/  F2FP.F16.F32.PACK_AB R34, R39, R48 ;  /* 0x000000302722723e */ /* 0x000fe200000000ff */
[----:B------:R-:W-:Y:S01]  /*98e0*/  IMAD.MOV.U32 R39, RZ, RZ, R51 ;  /* 0x000000ffff277224 */ /* 0x000fe200078e0033 */
[----:B------:R-:W-:Y:S01]  /*98f0*/  F2FP.F16.F32.PACK_AB R38, R38, R37 ;  /* 0x000000252626723e */ /* 0x000fe200000000ff */
[----:B------:R-:W-:Y:S01]  /*9900*/  IMAD.MOV.U32 R37, RZ, RZ, R54 ;  /* 0x000000ffff257224 */ /* 0x000fe200078e0036 */
[----:B------:R-:W-:Y:S02]  /*9910*/  F2FP.F16.F32.PACK_AB R32, R47, R50 ;  /* 0x000000322f20723e */ /* 0x000fe400000000ff */
[----:B------:R-:W-:-:S07]  /*9920*/  F2FP.F16.F32.PACK_AB R36, R46, R151 ;  /* 0x000000972e24723e */ /* 0x000fce00000000ff */
.L_x_2794:
[----:B------:R-:W-:Y:S05]  /*9930*/  BSYNC B1 ;  /* 0x0000000000017941 */ /* 0x000fea0003800000 */
.L_x_2793:
        /* <DEDUP_REMOVED lines=10> */
.L_x_2710:
[----:B------:R-:W2:Y:S02]  /*99e0*/  LDL R32, [R1+0x24] ;  /* 0x0000240001207983 */ /* 0x000ea40000100800 */
[----:B--2---:R-:W-:-:S13]  /*99f0*/  R2UR UR4, R32 ;  /* 0x00000000200472ca */ /* 0x004fda00000e0000 */
[----:B------:R-:W-:-:S06]  /*9a00*/  UISETP.NE.AND UP0, UPT, UR4, 0x3, UPT ;  /* 0x000000030400788c */ /* 0x000fcc000bf05270 */
[----:B------:R-:W-:-:S13]  /*9a10*/  PLOP3.LUT P1, PT, PT, PT, UP0, 0x80, 0x0 ;  /* 0x000000000000781c */ /* 0x000fda0003f2f008 */
[----:B------:R-:W-:Y:S05]  /*9a20*/  @!P1 BRA `(.L_x_2795) ;  /* 0x0000000000049947 */ /* 0x000fea0003800000 */
[----:B------:R-:W-:Y:S01]  /*9a30*/  BPT.TRAP 0x1 ;  /* 0x000000040000795c */ /* 0x000fe20000300000 */
.L_x_2795:
        /* <DEDUP_REMOVED lines=8> */
.L_x_3087:
[----:B------:R-:W-:Y:S05]  /*9ac0*/  BSYNC B1 ;  /* 0x0000000000017941 */ /* 0x000fea0003800000 */
.L_x_2796:
        /* <DEDUP_REMOVED lines=20> */
.L_x_2799:
[----:B------:R-:W-:Y:S05]  /*9c10*/  BSYNC B1 ;  /* 0x0000000000017941 */ /* 0x000fea0003800000 */
.L_x_2798:
        /* <DEDUP_REMOVED lines=20> */
.L_x_2743:
[----:B------:R-:W-:Y:S05]  /*9d60*/  BSYNC B0 ;  /* 0x0000000000007941 */ /* 0x000fea0003800000 */
.L_x_2709:
        /* <DEDUP_REMOVED lines=17> */
.L_x_2801:
[----:B------:R-:W-:Y:S05]  /*9e80*/  BSYNC B0 ;  /* 0x0000000000007941 */ /* 0x000fea0003800000 */
.L_x_2800:
[----:B------:R-:W2:Y:S01]  /*9e90*/  SYNCS.PHASECHK.TRANS64.TRYWAIT P4, [R3+URZ+0x348b0], R0 ;  /* 0x0348b000030075a7 */ /* 0x000ea2000808017f */
[----:B0-----:R-:W-:Y:S01]  /*9ea0*/  IMAD R32, R17, 0x4000, R26 ;  /* 0x0000400011207824 */ /* 0x001fe200078e021a */
[----:B------:R-:W-:Y:S01]  /*9eb0*/  ULDC.64 UR56, c[0x0][0x328] ;  /* 0x0000ca0000387ab9 */ /* 0x000fe20000000a00 */
[----:B------:R-:W-:Y:S01]  /*9ec0*/  ULDC.64 UR58, c[0x0][0x318] ;  /* 0x0000c600003a7ab9 */ /* 0x000fe20000000a00 */
[----:B------:R-:W-:Y:S01]  /*9ed0*/  BSSY B0, `(.L_x_2802) ;  /* 0x0000004000007945 */ /* 0x000fe20003800000 */
[----:B------:R-:W-:Y:S01]  /*9ee0*/  ISETP.GE.AND P1, PT, R184, R4, PT ;  /* 0x00000004b800720c */ /* 0x000fe20003f26270 */
[----:B------:R-:W-:Y:S02]  /*9ef0*/  IMAD.IADD R33, R121, 0x1, R32 ;  /* 0x0000000179217824 */ /* 0x000fe400078e0220 */
[----:B--2---:R-:W-:Y:S10]  /*9f00*/  @!P4 BRA `(.L_x_2803) ;  /* 0x000001b8003cc947 */ /* 0x004ff40003800000 */
.L_x_3088:
[----:B------:R-:W-:Y:S05]  /*9f10*/  BSYNC B0 ;  /* 0x0000000000007941 */ /* 0x000fea0003800000 */
.L_x_2802:
[----:B------:R-:W-:Y:S01]  /*9f20*/  BSSY B0, `(.L_x_2804) ;  /* 0x000001a000007945 */ /* 0x000fe20003800000 */
[----:B01----:R-:W-:Y:S01]  /*9f30*/  LEA R0, R32, R112, 0x1 ;  /* 0x0000007020007211 */ /* 0x003fe200078e08ff */
[----:B------:R-:W-:-:S04]  /*9f40*/  IMAD.WIDE R40, R2, 0x80, R116 ;  /* 0x0000008002287825 */ /* 0x000fc800078e0274 */
[----:B------:R-:W-:Y:S01]  /*9f50*/  IMAD R44, R33, 0x2, R112 ;  /* 0x00000002212c7824 */ /* 0x000fe200078e0270 */
[----:B------:R-:W-:Y:S06]  /*9f60*/  @P1 BRA `(.L_x_2805) ;  /* 0x0000000000541947 */ /* 0x000fec0003800000 */
[----:B------:R-:W-:Y:S01]  /*9f70*/  IMAD R35, R41, UR56, RZ ;  /* 0x0000003829237c24 */ /* 0x000fe2000f8e02ff */
[----:B------:R-:W-:Y:S01]  /*9f80*/  ULDC UR4, c[0x0][0x320] ;  /* 0x0000c80000047ab9 */ /* 0x000fe20000000800 */
[----:B------:R-:W-:Y:S01]  /*9f90*/  IMAD.MOV.U32 R32, RZ, RZ, R94 ;  /* 0x000000ffff207224 */ /* 0x000fe200078e005e */
[----:B------:R-:W-:Y:S01]  /*9fa0*/  ISETP.GE.AND P4, PT, R18, UR4, PT ;  /* 0x0000000412007c0c */ /* 0x000fe2000bf86270 */
        /* <DEDUP_REMOVED lines=17> */
.L_x_2805:
[----:B------:R-:W-:Y:S05]  /*a0c0*/  BSYNC B0 ;  /* 0x0000000000007941 */ /* 0x000fea0003800000 */
.L_x_2804:
[----:B------:R-:W-:Y:S01]  /*a0d0*/  ISETP.GE.AND P1, PT, R214, R4, PT ;  /* 0x00000004d600720c */ /* 0x000fe20003f26270 */
[----:B------:R-:W-:-:S12]  /*a0e0*/  BSSY B0, `(.L_x_2806) ;  /* 0x0000018000007945 */ /* 0x000fd80003800000 */
[----:B------:R-:W-:Y:S05]  /*a0f0*/  @P1 BRA `(.L_x_2807) ;  /* 0x0000000000581947 */ /* 0x000fea0003800000 */
[----:B0-----:R-:W-:Y:S01]  /*a100*/  IADD3 R35, P1, R40, 0x40, RZ ;  /* 0x0000004028237810 */ /* 0x001fe20007f3e0ff */
[----:B------:R-:W-:Y:S01]  /*a110*/  IMAD.MOV.U32 R4, RZ, RZ, R94 ;  /* 0x000000ffff047224 */ /* 0x000fe200078e005e */
[----:B------:R-:W-:Y:S02]  /*a120*/  ULDC UR4, c[0x0][0x320] ;  /* 0x0000c80000047ab9 */ /* 0x000fe40000000800 */
[----:B------:R-:W-:Y:S01]  /*a130*/  ISETP.GE.AND P4, PT, R18, UR4, PT ;  /* 0x0000000412007c0c */ /* 0x000fe2000bf86270 */
[----:B------:R-:W-:Y:S02]  /*a140*/  IMAD.X R40, RZ, RZ, R41, P1 ;  /* 0x000000ffff287224 */ /* 0x000fe400008e0629 */
[----:B------:R-:W-:-:S04]  /*a150*/  IMAD.WIDE.U32 R32, R35, UR56, R4 ;  /* 0x0000003823207c25 */ /* 0x000fc8000f8e0004 */
[----:B------:R-:W-:-:S04]  /*a160*/  IMAD R40, R40, UR56, RZ ;  /* 0x0000003828287c24 */ /* 0x000fc8000f8e02ff */
[----:B------:R-:W-:Y:S01]  /*a170*/  IMAD R35, R35, UR57, R40 ;  /* 0x0000003923237c24 */ /* 0x000fe2000f8e0228 */
[----:B------:R-:W-:-:S03]  /*a180*/  LEA R40, P1, R32, UR58, 0x1 ;  /* 0x0000003a20287c11 */ /* 0x000fc6000f8208ff */
[----:B------:R-:W-:-:S05]  /*a190*/  IMAD.IADD R33, R33, 0x1, R35 ;  /* 0x0000000121217824 */ /* 0x000fca00078e0223 */
        /* <DEDUP_REMOVED lines=12> */
.L_x_2807:
[----:B------:R-:W-:Y:S05]  /*a260*/  BSYNC B0 ;  /* 0x0000000000007941 */ /* 0x000fea0003800000 */
.L_x_2806:
[----:B------:R-:W3:Y:S01]  /*a270*/  LDL R0, [R1+0x20] ;  /* 0x0000200001007983 */ /* 0x000ee20000100800 */
[----:B------:R-:W-:Y:S01]  /*a280*/  VIADD R17, R17, 0x1 ;  /* 0x0000000111117836 */ /* 0x000fe20000000000 */
[----:B------:R-:W-:Y:S01]  /*a290*/  @!P0 IADD3 R3, R3, 0x348c0, RZ ;  /* 0x000348c003038810 */ /* 0x000fe20007ffe0ff */
        /* <DEDUP_REMOVED lines=16> */
.L_x_2704:
[----:B------:R-:W1:Y:S01]  /*a3a0*/  LDC R0, c[0x0][0x448] ;  /* 0x00011200ff007b82 */ /* 0x000e620000000800 */
[----:B------:R-:W-:Y:S01]  /*a3b0*/  BSSY B0, `(.L_x_2809) ;  /* 0x0000036000007945 */ /* 0x000fe20003800000 */
[----:B------:R-:W-:Y:S02]  /*a3c0*/  CS2R R88, SRZ ;  /* 0x0000000000587805 */ /* 0x000fe4000001ff00 */
[----:B------:R-:W-:Y:S02]  /*a3d0*/  CS2R R86, SRZ ;  /* 0x0000000000567805 */ /* 0x000fe4000001ff00 */
[----:B------:R-:W-:Y:S02]  /*a3e0*/  CS2R R84, SRZ ;  /* 0x0000000000547805 */ /* 0x000fe4000001ff00 */
[----:B------:R-:W-:Y:S02]  /*a3f0*/  CS2R R82, SRZ ;  /* 0x0000000000527805 */ /* 0x000fe4000001ff00 */
[----:B------:R-:W-:Y:S01]  /*a400*/  CS2R R80, SRZ ;  /* 0x0000000000507805 */ /* 0x000fe2000001ff00 */
[----:B0-2---:R-:W-:Y:S01]  /*a410*/  IMAD.MOV.U32 R39, RZ, RZ, RZ ;  /* 0x000000ffff277224 */ /* 0x005fe200078e00ff */
[----:B------:R-:W-:Y:S01]  /*a420*/  CS2R R76, SRZ ;  /* 0x00000000004c7805 */ /* 0x000fe2000001ff00 */
[----:B------:R-:W-:Y:S01]  /*a430*/  IMAD.MOV.U32 R78, RZ, RZ, RZ ;  /* 0x000000ffff4e7224 */ /* 0x000fe200078e00ff */
[----:B------:R-:W-:Y:S01]  /*a440*/  CS2R R36, SRZ ;  /* 0x0000000000247805 */ /* 0x000fe2000001ff00 */
[----:B------:R-:W-:Y:S01]  /*a450*/  IMAD.MOV.U32 R74, RZ, RZ, RZ ;  /* 0x000000ffff4a7224 */ /* 0x000fe200078e00ff */
[----:B------:R-:W-:-:S02]  /*a460*/  CS2R R72, SRZ ;  /* 0x0000000000487805 */ /* 0x000fc4000001ff00 */
[----:B------:R-:W-:Y:S02]  /*a470*/  CS2R R34, SRZ ;  /* 0x0000000000227805 */ /* 0x000fe4000001ff00 */
[----:B------:R-:W-:Y:S02]  /*a480*/  MOV R70, RZ ;  /* 0x000000ff00467202 */ /* 0x000fe40000000f00 */
        /* <DEDUP_REMOVED lines=20> */
[----:B------:R-:W-:Y:S01]  /*a5d0*/  IMAD.MOV.U32 R95, RZ, RZ, RZ ;  /* 0x000000ffff5f7224 */ /* 0x000fe200078e00ff */
[----:B------:R-:W-:Y:S01]  /*a5e0*/  MOV R10, RZ ;  /* 0x000000ff000a7202 */ /* 0x000fe20000000f00 */
[----:B------:R-:W0:Y:S01]  /*a5f0*/  @P1 LDC R3, c[0x0][0x44c] ;  /* 0x00011300ff031b82 */ /* 0x000e220000000800 */
[----:B------:R-:W-:Y:S02]  /*a600*/  IMAD.MOV.U32 R28, RZ, RZ, RZ ;  /* 0x000000ffff1c7224 */ /* 0x000fe400078e00ff */
[----:B------:R-:W-:Y:S02]  /*a610*/  IMAD.MOV.U32 R97, RZ, RZ, RZ ;  /* 0x000000ffff617224 */ /* 0x000fe400078e00ff */
[----:B------:R-:W-:-:S03]  /*a620*/  IMAD.MOV.U32 R99, RZ, RZ, RZ ;  /* 0x000000ffff637224 */ /* 0x000fc600078e00ff */
[----:B------:R-:W1:Y:S01]  /*a630*/  @P1 LDC R2, c[0x0][0x450] ;  /* 0x00011400ff021b82 */ /* 0x000e620000000800 */
[----:B0-----:R-:W-:-:S05]  /*a640*/  @P1 IMAD.HI.U32 R3, R0, R3, RZ ;  /* 0x0000000300031227 */ /* 0x001fca00078e00ff */
[----:B-1----:R-:W-:Y:S02]  /*a650*/  @P1 SHF.R.U32.HI R0, RZ, R2, R3 ;  /* 0x00000002ff001219 */ /* 0x002fe40000011603 */
[----:B------:R-:W-:-:S03]  /*a660*/  PLOP3.LUT P1, PT, PT, PT, PT, 0x80, 0x0 ;  /* 0x000000000000781c */ /* 0x000fc60003f2f070 */
[----:B------:R-:W-:-:S05]  /*a670*/  IMAD.IADD R0, R145, 0x1, R0 ;  /* 0x0000000191007824 */ /* 0x000fca00078e0200 */
[----:B------:R-:W-:-:S04]  /*a680*/  SHF.R.S32.HI R3, RZ, 0x1f, R0 ;  /* 0x0000001fff037819 */ /* 0x000fc80000011400 */
[----:B------:R-:W-:Y:S02]  /*a690*/  LEA.HI R3, R3, R0, RZ, 0x7 ;  /* 0x0000000003037211 */ /* 0x000fe400078f38ff */
[----:B------:R-:W-:Y:S02]  /*a6a0*/  MOV R0, RZ ;  /* 0x000000ff00007202 */ /* 0x000fe40000000f00 */
[----:B------:R-:W-:-:S04]  /*a6b0*/  SHF.R.S32.HI R3, RZ, 0x7, R3 ;  /* 0x00000007ff037819 */ /* 0x000fc80000011403 */
[----:B------:R-:W-:-:S04]  /*a6c0*/  VIMNMX R146, R146, R3, PT ;  /* 0x0000000392927248 */ /* 0x000fc80003fe0100 */
[----:B------:R-:W-:Y:S01]  /*a6d0*/  ISETP.GE.AND P2, PT, R146, 0x1, PT ;  /* 0x000000019200780c */ /* 0x000fe20003f46270 */
[----:B------:R-:W-:-:S12]  /*a6e0*/  @P0 BRA `(.L_x_2810) ;  /* 0x0000000000080947 */ /* 0x000fd80003800000 */
[----:B------:R-:W0:Y:S02]  /*a6f0*/  FENCE.VIEW.ASYNC.G ;  /* 0x00000000000073c6 */ /* 0x000e240000000100 */
[----:B0-----:R-:W-:Y:S06]  /*a700*/  BAR.ARV 0xc, 0x180 ;  /* 0x0306000000007b1d */ /* 0x001fec0000002000 */
.L_x_2810:
[----:B------:R-:W-:Y:S05]  /*a710*/  BSYNC B0 ;  /* 0x0000000000007941 */ /* 0x000fea0003800000 */
.L_x_2809:
[----:B------:R-:W-:Y:S02]  /*a720*/  IMAD.MOV.U32 R20, RZ, RZ, RZ ;  /* 0x000000ffff147224 */ /* 0x000fe400078e00ff */
[----:B------:R-:W-:Y:S01]  /*a730*/  IMAD.MOV.U32 R11, RZ, RZ, RZ ;  /* 0x000000ffff0b7224 */ /* 0x000fe200078e00ff */
[----:B------:R-:W-:Y:S06]  /*a740*/  @!P2 BRA `(.L_x_2811) ;  /* 0x0000011000d4a947 */ /* 0x000fec0003800000 */
[----:B------:R-:W2:Y:S04]  /*a750*/  LDL R2, [R1+0x40] ;  /* 0x0000400001027983 */ /* 0x000ea80000100800 */
[----:B------:R-:W0:Y:S01]  /*a760*/  SHFL.IDX PT, R0, R233, RZ, 0x1f ;  /* 0x00001fffe9007589 */ /* 0x000e2200000e0000 */
[----:B--2---:R-:W-:Y:S02]  /*a770*/  R2UR UR4, R2 ;  /* 0x00000000020472ca */ /* 0x004fe400000e0000 */
[----:B0-----:R-:W-:-:S04]  /*a780*/  LEA.HI R2, R0, R0, RZ, 0x1 ;  /* 0x0000000000027211 */ /* 0x001fc800078f08ff */
[----:B------:R-:W-:-:S04]  /*a790*/  LOP3.LUT R3, R2, 0x1e, RZ, 0xc0, !PT ;  /* 0x0000001e02037812 */ /* 0x000fc800078ec0ff */
[----:B------:R-:W-:-:S03]  /*a7a0*/  IADD3 R3, R0, -R3, RZ ;  /* 0x8000000300037210 */ /* 0x000fc60007ffe0ff */
[----:B------:R-:W-:Y:S01]  /*a7b0*/  IMAD.U32 R0, RZ, RZ, UR4 ;  /* 0x00000004ff007e24 */ /* 0x000fe2000f8e00ff */
[----:B------:R-:W-:-:S04]  /*a7c0*/  LEA R3, R3, UR4, 0xd ;  /* 0x0000000403037c11 */ /* 0x000fc8000f8e68ff */
        /* <DEDUP_REMOVED lines=13> */
[----:B------:R-:W-:Y:S01]  /*a8a0*/  IMAD.U32 R7, RZ, RZ, UR7 ;  /* 0x00000007ff077e24 */ /* 0x000fe2000f8e00ff */
[----:B------:R-:W-:Y:S01]  /*a8b0*/  MOV R8, 0x70 ;  /* 0x0000007000087802 */ /* 0x000fe20000000f00 */
[----:B------:R-:W-:-:S02]  /*a8c0*/  IMAD.U32 R10, RZ, RZ, UR4 ;  /* 0x00000004ff0a7e24 */ /* 0x000fc4000f8e00ff */
[----:B------:R-:W-:Y:S02]  /*a8d0*/  IMAD.U32 R11, RZ, RZ, UR5 ;  /* 0x00000005ff0b7e24 */ /* 0x000fe4000f8e00ff */
[----:B------:R-:W-:Y:S02]  /*a8e0*/  IMAD.MOV.U32 R12, RZ, RZ, 0x1 ;  /* 0x00000001ff0c7424 */ /* 0x000fe400078e00ff */
[----:B0-----:R-:W-:-:S07]  /*a8f0*/  IMAD.MOV.U32 R13, RZ, RZ, RZ ;  /* 0x000000ffff0d7224 */ /* 0x001fce00078e00ff */
[----:B------:R-:W-:-:S07]  /*a900*/  LEPC R20, `(.L_x_2812) ;  /* 0x000000001014794e */ /* 0x000fce0000000000 */
[----:B-1---5:R-:W-:Y:S05]  /*a910*/  CALL.ABS.NOINC R14 ;  /* 0x000000000e007343 */ /* 0x022fea0003c00000 */
.L_x_2812:
        /* <DEDUP_REMOVED lines=12> */
.L_x_2816:
[----:B-1----:R1:W2:Y:S02]  /*a9e0*/  SYNCS.PHASECHK.TRANS64.TRYWAIT P0, [R16+URZ+0x34800], R3 ;  /* 0x03480003100075a7 */ /* 0x0022a4000800017f */
[----:B--2---:R-:W-:Y:S05]  /*a9f0*/  @!P0 NANOSLEEP.SYNCS 0x989680 ;  /* 0x009896800000895d */ /* 0x004fea0003900000 */
[----:B------:R-:W2:Y:S02]  /*aa00*/  @!P0 SYNCS.PHASECHK.TRANS64 P0, [R16+URZ+0x34800], R3 ;  /* 0x03480003100085a7 */ /* 0x000ea4000800007f */
[----:B--2---:R-:W-:Y:S05]  /*aa10*/  @!P0 BRA `(.L_x_2816) ;  /* 0xfffffffc00f08947 */ /* 0x004fea000383ffff */
.L_x_2815:
[----:B------:R-:W-:Y:S05]  /*aa20*/  BSYNC B0 ;  /* 0x0000000000007941 */ /* 0x000fea0003800000 */
.L_x_2814:
[----:B------:R-:W-:Y:S05]  /*aa30*/  BRA `(.L_x_2817) ;  /* 0x0000006c00047947 */ /* 0x000fea0003800000 */
.L_x_2813:
[----:B------:R-:W-:Y:S01]  /*aa40*/  ISETP.NE.AND P0, PT, R24, RZ, PT ;  /* 0x000000ff1800720c */ /* 0x000fe20003f05270 */
[----:B------:R-:W-:Y:S01]  /*aa50*/  ULDC.64 UR4, c[0x0][0x3f8] ;  /* 0x0000fe0000047ab9 */ /* 0x000fe20000000a00 */
[----:B-----5:R-:W-:Y:S01]  /*aa60*/  SHF.R.S32.HI R0, RZ, 0x1f, R140 ;  /* 0x0000001fff007819 */ /* 0x020fe2000001148c */
[----:B------:R-:W-:Y:S01]  /*aa70*/  ULDC.64 UR6, c[0x0][0x408] ;  /* 0x0001020000067ab9 */ /* 0x000fe20000000a00 */
[----:B------:R-:W-:-:S04]  /*aa80*/  IMAD.WIDE.U32 R24, R140, UR4, RZ ;  /* 0x000000048c187c25 */ /* 0x000fc8000f8e00ff */
[C---:B------:R-:W-:Y:S02]  /*aa90*/  IMAD R3, R0.reuse, UR4, RZ ;  /* 0x0000000400037c24 */ /* 0x040fe4000f8e02ff */
[----:B------:R-:W-:Y:S02]  /*aaa0*/  IMAD R5, R0, UR6, RZ ;  /* 0x0000000600057c24 */ /* 0x000fe4000f8e02ff */
[C---:B------:R-:W-:Y:S02]  /*aab0*/  IMAD R3, R140.reuse, UR5, R3 ;  /* 0x000000058c037c24 */ /* 0x040fe4000f8e0203 */
[C---:B------:R-:W-:Y:S02]  /*aac0*/  IMAD R5, R140.reuse, UR7, R5 ;  /* 0x000000078c057c24 */ /* 0x040fe4000f8e0205 */
[----:B------:R-:W-:Y:S01]  /*aad0*/  IMAD.WIDE.U32 R140, R140, UR6, RZ ;  /* 0x000000068c8c7c25 */ /* 0x000fe2000f8e00ff */
[----:B------:R-:W-:-:S03]  /*aae0*/  IADD3 R27, R3, R25, RZ ;  /* 0x00000019031b7210 */ /* 0x000fc60007ffe0ff */
        /* <DEDUP_REMOVED lines=17> */
[----:B-1----:R-:W-:Y:S05]  /*ac00*/  CALL.ABS.NOINC R14 ;  /* 0x000000000e007343 */ /* 0x002fea0003c00000 */
.L_x_2818:
        /* <DEDUP_REMOVED lines=8> */
[----:B------:R-:W-:Y:S01]  /*ac90*/  MOV R9, R27 ;  /* 0x0000001b00097202 */ /* 0x000fe20000000f00 */
[----:B------:R-:W-:Y:S01]  /*aca0*/  ULDC.64 UR6, c[0x0][0x408] ;  /* 0x0001020000067ab9 */ /* 0x000fe20000000a00 */
        /* <DEDUP_REMOVED lines=14> */
[----:B------:R-:W-:Y:S01]  /*ad90*/  IMAD.WIDE.U32 R12, R3, UR6, R12 ;  /* 0x00000006030c7c25 */ /* 0x000fe2000f8e000c */
[----:B------:R-:W-:Y:S01]  /*ada0*/  LEA R6, P0, R8, UR4, 0x1 ;  /* 0x0000000408067c11 */ /* 0x000fe2000f8008ff */
[----:B------:R-:W-:Y:S01]  /*adb0*/  UMOV UR4, 0xffffffff ;  /* 0xffffffff00047882 */ /* 0x000fe20000000000 */
[----:B------:R-:W-:Y:S01]  /*adc0*/  IADD3 R7, R9, R7, RZ ;  /* 0x0000000709077210 */ /* 0x000fe20007ffe0ff */
[----:B------:R-:W-:Y:S01]  /*add0*/  IMAD R3, R3, UR7, R0 ;  /* 0x0000000703037c24 */ /* 0x000fe2000f8e0200 */
[----:B------:R-:W-:-:S02]  /*ade0*/  ULDC.64 UR6, c[0x0][0x400] ;  /* 0x0001000000067ab9 */ /* 0x000fc40000000a00 */
[----:B------:R-:W-:Y:S01]  /*adf0*/  LEA R4, P1, R12, UR6, 0x1 ;  /* 0x000000060c047c11 */ /* 0x000fe2000f8208ff */
[----:B------:R-:W-:Y:S01]  /*ae00*/  IMAD.IADD R3, R13, 0x1, R3 ;  /* 0x000000010d037824 */ /* 0x000fe200078e0203 */
[----:B------:R-:W-:-:S04]  /*ae10*/  LEA.HI.X R7, R8, UR5, R7, 0x1, P0 ;  /* 0x0000000508077c11 */ /* 0x000fc800080f0c07 */
[----:B------:R-:W-:Y:S01]  /*ae20*/  LEA.HI.X R8, R12, UR7, R3, 0x1, P1 ;  /* 0x000000070c087c11 */ /* 0x000fe200088f0c03 */
[----:B------:R-:W-:Y:S06]  /*ae30*/  BRA.DIV UR4, `(.L_x_2821) ;  /* 0x000001aa04847947 */ /* 0x000fec000b800000 */
[----:B------:R0:W1:Y:S04]  /*ae40*/  SHFL.IDX PT, R3, R7, RZ, 0x1c1f ;  /* 0x001c1fff07037589 */ /* 0x00006800000e0000 */
[----:B------:R0:W2:Y:S04]  /*ae50*/  SHFL.IDX PT, R0, R6, RZ, 0x1c1f ;  /* 0x001c1fff06007589 */ /* 0x0000a800000e0000 */
[----:B------:R0:W3:Y:S04]  /*ae60*/  SHFL.IDX PT, R5, R8, RZ, 0x1c1f ;  /* 0x001c1fff08057589 */ /* 0x0000e800000e0000 */
[----:B------:R0:W4:Y:S02]  /*ae70*/  SHFL.IDX PT, R14, R4, RZ, 0x1c1f ;  /* 0x001c1fff040e7589 */ /* 0x00012400000e0000 */
.L_x_3094:
        /* <DEDUP_REMOVED lines=20> */
[----:B------:R-:W-:Y:S02]  /*afc0*/  ISETP.GE.AND P2, PT, R191, UR4, PT ;  /* 0x00000004bf007c0c */ /* 0x000fe4000bf46270 */
[----:B------:R-:W-:Y:S02]  /*afd0*/  ISETP.GE.AND P1, PT, R192, UR4, PT ;  /* 0x00000004c0007c0c */ /* 0x000fe4000bf26270 */
[----:B------:R-:W-:-:S02]  /*afe0*/  ISETP.GE.AND P0, PT, R190, UR4, PT ;  /* 0x00000004be007c0c */ /* 0x000fc4000bf06270 */
[----:B------:R-:W-:-:S03]  /*aff0*/  ISETP.GE.AND P4, PT, R22, UR4, PT ;  /* 0x0000000416007c0c */ /* 0x000fc6000bf86270 */
[C---:B------:R-:W-:Y:S01]  /*b000*/  @!P3 IMAD.SHL.U32 R27, R193.reuse, 0x2, RZ ;  /* 0x00000002c11bb824 */ /* 0x040fe200078e00ff */
[----:B------:R-:W-:-:S03]  /*b010*/  @!P3 SHF.L.U64.HI R20, R193, 0x1, R224 ;  /* 0x00000001c114b819 */ /* 0x000fc600000102e0 */
[C---:B------:R-:W-:Y:S02]  /*b020*/  @!P2 SHF.L.U32 R31, R191.reuse, 0x1, RZ ;  /* 0x00000001bf1fa819 */ /* 0x040fe400000006ff */
[----:B------:R-:W-:Y:S01]  /*b030*/  @!P1 IMAD.SHL.U32 R39, R192, 0x2, RZ ;  /* 0x00000002c0279824 */ /* 0x000fe200078e00ff */
[-C--:B--2---:R-:W-:Y:S01]  /*b040*/  @!P3 IADD3 R24, P6, R0, R27.reuse, RZ ;  /* 0x0000001b0018b210 */ /* 0x084fe20007fde0ff */
[----:B------:R-:W-:Y:S01]  /*b050*/  @!P0 IMAD.SHL.U32 R65, R190, 0x2, RZ ;  /* 0x00000002be418824 */ /* 0x000fe200078e00ff */
[----:B----4-:R-:W-:Y:S01]  /*b060*/  @!P3 IADD3 R26, P5, R14, R27, RZ ;  /* 0x0000001b0e1ab210 */ /* 0x010fe20007fbe0ff */
[----:B---3--:R-:W-:Y:S01]  /*b070*/  @!P4 IMAD.MOV.U32 R15, RZ, RZ, R5 ;  /* 0x000000ffff0fc224 */ /* 0x008fe200078e0005 */
[----:B------:R-:W-:Y:S01]  /*b080*/  @!P2 SHF.L.U64.HI R12, R191, 0x1, R223 ;  /* 0x00000001bf0ca819 */ /* 0x000fe200000102df */
[----:B-1----:R-:W-:Y:S01]  /*b090*/  @!P3 IMAD.X R25, R3, 0x1, R20, P6 ;  /* 0x000000010319b824 */ /* 0x002fe200030e0614 */
[----:B------:R-:W-:Y:S02]  /*b0a0*/  @!P2 IADD3 R28, P6, R0, R31, RZ ;  /* 0x0000001f001ca210 */ /* 0x000fe40007fde0ff */
[----:B------:R-:W-:-:S02]  /*b0b0*/  @!P3 IADD3.X R27, R5, R20, RZ, P5, !PT ;  /* 0x00000014051bb210 */ /* 0x000fc40002ffe4ff */
[----:B------:R-:W-:Y:S01]  /*b0c0*/  @!P2 IADD3 R30, P5, R14, R31, RZ ;  /* 0x0000001f0e1ea210 */ /* 0x000fe20007fbe0ff */
[----:B------:R-:W-:Y:S01]  /*b0d0*/  @!P2 IMAD.X R29, R3, 0x1, R12, P6 ;  /* 0x00000001031da824 */ /* 0x000fe200030e060c */
[----:B------:R-:W-:Y:S02]  /*b0e0*/  @!P1 SHF.L.U64.HI R20, R192, 0x1, R222 ;  /* 0x00000001c0149819 */ /* 0x000fe400000102de */
[-C--:B------:R-:W-:Y:S01]  /*b0f0*/  @!P1 IADD3 R36, P6, R0, R39.reuse, RZ ;  /* 0x0000002700249210 */ /* 0x080fe20007fde0ff */
[----:B------:R-:W-:Y:S01]  /*b100*/  @!P2 IMAD.X R31, R5, 0x1, R12, P5 ;  /* 0x00000001051fa824 */ /* 0x000fe200028e060c */
[----:B------:R-:W-:Y:S01]  /*b110*/  ISETP.GE.AND P5, PT, R194, UR4, PT ;  /* 0x00000004c2007c0c */ /* 0x000fe2000bfa6270 */
[----:B------:R-:W-:Y:S01]  /*b120*/  @!P4 IMAD.MOV.U32 R12, RZ, RZ, R0 ;  /* 0x000000ffff0cc224 */ /* 0x000fe200078e0000 */
[----:B------:R-:W-:Y:S02]  /*b130*/  @!P1 IADD3.X R37, R3, R20, RZ, P6, !PT ;  /* 0x0000001403259210 */ /* 0x000fe400037fe4ff */
[----:B------:R-:W-:-:S02]  /*b140*/  @!P1 IADD3 R38, P6, R14, R39, RZ ;  /* 0x000000270e269210 */ /* 0x000fc40007fde0ff */
[----:B------:R-:W-:Y:S02]  /*b150*/  @!P0 SHF.L.U64.HI R34, R190, 0x1, R221 ;  /* 0x00000001be228819 */ /* 0x000fe400000102dd */
[----:B------:R-:W-:Y:S01]  /*b160*/  @!P4 MOV R13, R3 ;  /* 0x00000003000dc202 */ /* 0x000fe20000000f00 */
[----:B------:R-:W-:Y:S01]  /*b170*/  @!P1 IMAD.X R39, R5, 0x1, R20, P6 ;  /* 0x0000000105279824 */ /* 0x000fe200030e0614 */
[----:B------:R-:W-:Y:S01]  /*b180*/  @!P0 IADD3 R44, P6, R0, R65, RZ ;  /* 0x00000041002c8210 */ /* 0x000fe20007fde0ff */
[----:B------:R-:W-:-:S03]  /*b190*/  @!P4 IMAD.WIDE R20, R22, 0x2, R14 ;  /* 0x000000021614c825 */ /* 0x000fc600078e020e */
[----:B------:R-:W-:Y:S01]  /*b1a0*/  @!P0 IADD3.X R45, R3, R34, RZ, P6, !PT ;  /* 0x00000022032d8210 */ /* 0x000fe200037fe4ff */
[----:B------:R-:W-:Y:S01]  /*b1b0*/  @!P4 IMAD.WIDE R12, R22, 0x2, R12 ;  /* 0x00000002160cc825 */ /* 0x000fe200078e020c */
[----:B------:R-:W-:Y:S01]  /*b1c0*/  @!P0 IADD3 R64, P6, R14, R65, RZ ;  /* 0x000000410e408210 */ /* 0x000fe20007fde0ff */
[----:B------:R1:W5:Y:S02]  /*b1d0*/  @!P4 LD.E.64 R58, desc[UR60][R20.64] ;  /* 0x0000003c143ac980 */ /* 0x000364000c101b00 */
[C---:B------:R-:W-:Y:S01]  /*b1e0*/  @!P5 IMAD.SHL.U32 R15, R194.reuse, 0x2, RZ ;  /* 0x00000002c20fd824 */ /* 0x040fe200078e00ff */
[----:B------:R-:W-:Y:S01]  /*b1f0*/  @!P5 SHF.L.U64.HI R32, R194, 0x1, R220 ;  /* 0x00000001c220d819 */ /* 0x000fe200000102dc */
[----:B------:R-:W-:Y:S01]  /*b200*/  @!P0 IMAD.X R65, R5, 0x1, R34, P6 ;  /* 0x0000000105418824 */ /* 0x000fe200030e0622 */
[----:B------:R1:W5:Y:S02]  /*b210*/  @!P4 LD.E.64 R60, desc[UR60][R12.64] ;  /* 0x0000003c0c3cc980 */ /* 0x000364000c101b00 */
[----:B------:R-:W-:-:S02]  /*b220*/  @!P5 IADD3 R14, P6, R14, R15, RZ ;  /* 0x0000000f0e0ed210 */ /* 0x000fc40007fde0ff */
[----:B------:R-:W-:Y:S02]  /*b230*/  @!P5 IADD3 R66, P4, R0, R15, RZ ;  /* 0x0000000f0042d210 */ /* 0x000fe40007f9e0ff */
[----:B------:R-:W-:Y:S02]  /*b240*/  CS2R R56, SRZ ;  /* 0x0000000000387805 */ /* 0x000fe4000001ff00 */
[----:B------:R-:W-:Y:S01]  /*b250*/  CS2R R54, SRZ ;  /* 0x0000000000367805 */ /* 0x000fe2000001ff00 */
[----:B------:R-:W-:Y:S01]  /*b260*/  @!P5 IMAD.X R15, R5, 0x1, R32, P6 ;  /* 0x00000001050fd824 */ /* 0x000fe200030e0620 */
[----:B------:R-:W-:Y:S02]  /*b270*/  @!P5 IADD3.X R67, R3, R32, RZ, P4, !PT ;  /* 0x000000200343d210 */ /* 0x000fe400027fe4ff */
        /* <DEDUP_REMOVED lines=18> */
.L_x_2823:
[----:B------:R-:W-:Y:S05]  /*b3a0*/  BSYNC B1 ;  /* 0x0000000000017941 */ /* 0x000fea0003800000 */
.L_x_2822:
[----:B---3-5:R-:W-:Y:S01]  /*b3b0*/  IMAD.MOV.U32 R5, RZ, RZ, R54 ;  /* 0x000000ffff057224 */ /* 0x028fe200078e0036 */
[----:B-1----:R-:W-:Y:S01]  /*b3c0*/  MOV R3, R59 ;  /* 0x0000003b00037202 */ /* 0x002fe20000000f00 */
[----:B------:R-:W-:Y:S01]  /*b3d0*/  IMAD.MOV.U32 R9, RZ, RZ, R55 ;  /* 0x000000ffff097224 */ /* 0x000fe200078e0037 */
[----:B------:R-:W-:Y:S01]  /*b3e0*/  UMOV UR4, 0xffffffff ;  /* 0xffffffff00047882 */ /* 0x000fe20000000000 */
[----:B--2---:R-:W-:Y:S01]  /*b3f0*/  IMAD.MOV.U32 R0, RZ, RZ, R58 ;  /* 0x000000ffff007224 */ /* 0x004fe200078e003a */
[----:B------:R-:W-:Y:S01]  /*b400*/  PRMT R86, R86, 0x5410, R3 ;  /* 0x0000541056567816 */ /* 0x000fe20000000003 */
[----:B------:R-:W-:Y:S01]  /*b410*/  IMAD.MOV.U32 R3, RZ, RZ, R51 ;  /* 0x000000ffff037224 */ /* 0x000fe200078e0033 */
[----:B------:R-:W-:Y:S01]  /*b420*/  PRMT R84, R5, 0x5410, R9 ;  /* 0x0000541005547816 */ /* 0x000fe20000000009 */
[----:B------:R-:W-:Y:S01]  /*b430*/  IMAD.MOV.U32 R5, RZ, RZ, R46 ;  /* 0x000000ffff057224 */ /* 0x000fe200078e002e */
[----:B------:R-:W-:Y:S02]  /*b440*/  PRMT R87, R0, 0x7610, R87 ;  /* 0x0000761000577816 */ /* 0x000fe40000000057 */
[----:B------:R-:W-:-:S02]  /*b450*/  CS2R R30, SRZ ;  /* 0x00000000001e7805 */ /* 0x000fc4000001ff00 */
[----:B------:R-:W-:Y:S02]  /*b460*/  MOV R9, R47 ;  /* 0x0000002f00097202 */ /* 0x000fe40000000f00 */
[----:B------:R-:W-:Y:S02]  /*b470*/  MOV R0, R50 ;  /* 0x0000003200007202 */ /* 0x000fe40000000f00 */
        /* <DEDUP_REMOVED lines=16> */
[----:B------:R-:W-:Y:S02]  /*b580*/  PRMT R87, R87, 0x5410, R0 ;  /* 0x0000541057577816 */ /* 0x000fe40000000000 */
        /* <DEDUP_REMOVED lines=8> */
[----:B------:R-:W-:Y:S02]  /*b610*/  PRMT R79, R0, 0x5410, R3 ;  /* 0x00005410004f7816 */ /* 0x000fe40000000003 */
[----:B------:R-:W-:Y:S01]  /*b620*/  PRMT R77, R5, 0x5410, R9 ;  /* 0x00005410054d7816 */ /* 0x000fe20000000009 */
[----:B------:R-:W-:Y:S06]  /*b630*/  BRA.DIV UR4, `(.L_x_2824) ;  /* 0x000001a204f47947 */ /* 0x000fec000b800000 */
[----:B------:R1:W2:Y:S04]  /*b640*/  SHFL.IDX PT, R3, R7, 0x1, 0x1c1f ;  /* 0x003c1f0007037f89 */ /* 0x0002a800000e0000 */
[----:B------:R1:W3:Y:S04]  /*b650*/  SHFL.IDX PT, R0, R6, 0x1, 0x1c1f ;  /* 0x003c1f0006007f89 */ /* 0x0002e800000e0000 */
[----:B------:R1:W1:Y:S04]  /*b660*/  SHFL.IDX PT, R5, R8, 0x1, 0x1c1f ;  /* 0x003c1f0008057f89 */ /* 0x00026800000e0000 */
[----:B0-----:R-:W0:Y:S02]  /*b670*/  SHFL.IDX PT, R4, R4, 0x1, 0x1c1f ;  /* 0x003c1f0004047f89 */ /* 0x001e2400000e0000 */
.L_x_3100:
[----:B------:R-:W-:Y:S01]  /*b680*/  VIADD R10, R10, 0x40 ;  /* 0x000000400a0a7836 */ /* 0x000fe20000000000 */
[----:B-1----:R-:W-:Y:S01]  /*b690*/  LOP3.LUT R7, R196, 0x18, R18, 0xf8, !PT ;  /* 0x00000018c4077812 */ /* 0x002fe200078ef812 */
[----:B------:R-:W-:Y:S01]  /*b6a0*/  BSSY B1, `(.L_x_2825) ;  /* 0x0000053000017945 */ /* 0x000fe20003800000 */
[----:B------:R-:W-:Y:S02]  /*b6b0*/  LOP3.LUT P0, RZ, R225, 0x4, RZ, 0xc0, !PT ;  /* 0x00000004e1ff7812 */ /* 0x000fe4000780c0ff */
[----:B------:R-:W-:Y:S02]  /*b6c0*/  CS2R R36, SRZ ;  /* 0x0000000000247805 */ /* 0x000fe4000001ff00 */
[----:B------:R-:W-:Y:S02]  /*b6d0*/  ISETP.GE.AND P1, PT, R10, R63, PT ;  /* 0x0000003f0a00720c */ /* 0x000fe40003f26270 */
[----:B------:R-:W-:Y:S02]  /*b6e0*/  CS2R R26, SRZ ;  /* 0x00000000001a7805 */ /* 0x000fe4000001ff00 */
[----:B------:R-:W-:-:S02]  /*b6f0*/  LOP3.LUT R6, R7, R198, RZ, 0x3c, !PT ;  /* 0x000000c607067212 */ /* 0x000fc400078e3cff */
[----:B------:R-:W-:Y:S02]  /*b700*/  CS2R R20, SRZ ;  /* 0x0000000000147805 */ /* 0x000fe4000001ff00 */
[----:B------:R-:W-:Y:S02]  /*b710*/  CS2R R12, SRZ ;  /* 0x00000000000c7805 */ /* 0x000fe4000001ff00 */
[----:B------:R-:W-:Y:S02]  /*b720*/  CS2R R8, SRZ ;  /* 0x0000000000087805 */ /* 0x000fe4000001ff00 */
[----:B------:R-:W-:Y:S02]  /*b730*/  LEA R7, R197, R6, 0x9 ;  /* 0x00000006c5077211 */ /* 0x000fe400078e48ff */
        /* <DEDUP_REMOVED lines=14> */
[----:B------:R-:W-:-:S05]  /*b820*/  ISETP.GE.AND P1, PT, R190, UR4, PT ;  /* 0x00000004be007c0c */ /* 0x000fca000bf26270 */
[C---:B------:R-:W-:Y:S01]  /*b830*/  @!P4 IMAD.SHL.U32 R9, R193.reuse, 0x2, RZ ;  /* 0x00000002c109c824 */ /* 0x040fe200078e00ff */
[----:B------:R-:W-:-:S03]  /*b840*/  @!P4 SHF.L.U64.HI R6, R193, 0x1, R224 ;  /* 0x00000001c106c819 */ /* 0x000fc600000102e0 */
[C---:B------:R-:W-:Y:S02]  /*b850*/  @!P3 SHF.L.U32 R71, R191.reuse, 0x1, RZ ;  /* 0x00000001bf47b819 */ /* 0x040fe400000006ff */
[----:B------:R-:W-:Y:S01]  /*b860*/  @!P2 IMAD.SHL.U32 R67, R192, 0x2, RZ ;  /* 0x00000002c043a824 */ /* 0x000fe200078e00ff */
[-C--:B---3--:R-:W-:Y:S01]  /*b870*/  @!P4 IADD3 R10, P5, R0, R9.reuse, RZ ;  /* 0x00000009000ac210 */ /* 0x088fe20007fbe0ff */
[----:B------:R-:W-:Y:S01]  /*b880*/  @!P1 IMAD.SHL.U32 R7, R190, 0x2, RZ ;  /* 0x00000002be079824 */ /* 0x000fe200078e00ff */
[----:B------:R-:W-:Y:S02]  /*b890*/  @!P3 SHF.L.U64.HI R12, R191, 0x1, R223 ;  /* 0x00000001bf0cb819 */ /* 0x000fe400000102df */
[----:B0-----:R-:W-:Y:S01]  /*b8a0*/  @!P4 IADD3 R8, P6, R4, R9, RZ ;  /* 0x000000090408c210 */ /* 0x001fe20007fde0ff */
[----:B--2---:R-:W-:Y:S01]  /*b8b0*/  @!P4 IMAD.X R11, R3, 0x1, R6, P5 ;  /* 0x00000001030bc824 */ /* 0x004fe200028e0606 */
[----:B------:R-:W-:Y:S02]  /*b8c0*/  @!P3 IADD3 R74, P5, R0, R71, RZ ;  /* 0x00000047004ab210 */ /* 0x000fe40007fbe0ff */
[----:B------:R-:W-:-:S02]  /*b8d0*/  @!P4 IADD3.X R9, R5, R6, RZ, P6, !PT ;  /* 0x000000060509c210 */ /* 0x000fc400037fe4ff */
[----:B------:R-:W-:Y:S01]  /*b8e0*/  @!P2 SHF.L.U64.HI R14, R192, 0x1, R222 ;  /* 0x00000001c00ea819 */ /* 0x000fe200000102de */
[----:B------:R-:W-:Y:S01]  /*b8f0*/  @!P3 IMAD.X R75, R3, 0x1, R12, P5 ;  /* 0x00000001034bb824 */ /* 0x000fe200028e060c */
[----:B------:R-:W-:Y:S02]  /*b900*/  @!P3 IADD3 R70, P6, R4, R71, RZ ;  /* 0x000000470446b210 */ /* 0x000fe40007fde0ff */
[-C--:B------:R-:W-:Y:S02]  /*b910*/  @!P2 IADD3 R68, P5, R0, R67.reuse, RZ ;  /* 0x000000430044a210 */ /* 0x080fe40007fbe0ff */
[----:B------:R-:W-:Y:S02]  /*b920*/  @!P3 IADD3.X R71, R5, R12, RZ, P6, !PT ;  /* 0x0000000c0547b210 */ /* 0x000fe400037fe4ff */
[----:B------:R-:W-:Y:S01]  /*b930*/  @!P2 IADD3 R66, P6, R4, R67, RZ ;  /* 0x000000430442a210 */ /* 0x000fe20007fde0ff */
[----:B------:R-:W-:Y:S01]  /*b940*/  @!P2 IMAD.X R69, R3, 0x1, R14, P5 ;  /* 0x000000010345a824 */ /* 0x000fe200028e060e */
[----:B------:R-:W-:-:S02]  /*b950*/  @!P1 SHF.L.U64.HI R20, R190, 0x1, R221 ;  /* 0x00000001be149819 */ /* 0x000fc400000102dd */
[-C--:B------:R-:W-:Y:S01]  /*b960*/  @!P1 IADD3 R64, P5, R0, R7.reuse, RZ ;  /* 0x0000000700409210 */ /* 0x080fe20007fbe0ff */
[----:B------:R-:W-:Y:S01]  /*b970*/  @!P2 IMAD.X R67, R5, 0x1, R14, P6 ;  /* 0x000000010543a824 */ /* 0x000fe200030e060e */
[----:B------:R-:W-:Y:S02]  /*b980*/  ISETP.GE.AND P6, PT, R22, UR4, PT ;  /* 0x0000000416007c0c */ /* 0x000fe4000bfc6270 */
[----:B------:R-:W-:Y:S02]  /*b990*/  @!P1 IADD3.X R65, R3, R20, RZ, P5, !PT ;  /* 0x0000001403419210 */ /* 0x000fe40002ffe4ff */
[----:B------:R-:W-:-:S05]  /*b9a0*/  @!P1 IADD3 R6, P5, R4, R7, RZ ;  /* 0x0000000704069210 */ /* 0x000fca0007fbe0ff */
[----:B------:R-:W-:Y:S01]  /*b9b0*/  @!P1 IMAD.X R7, R5, 0x1, R20, P5 ;  /* 0x0000000105079824 */ /* 0x000fe200028e0614 */
[----:B------:R-:W-:-:S03]  /*b9c0*/  ISETP.GE.AND P5, PT, R194, UR4, PT ;  /* 0x00000004c2007c0c */ /* 0x000fc6000bfa6270 */
        /* <DEDUP_REMOVED lines=16> */
[----:B------:R-:W-:Y:S01]  /*bad0*/  @!P5 IADD3.X R5, R5, R20, RZ, P6, !PT ;  /* 0x000000140505d210 */ /* 0x000fe200037fe4ff */
[----:B------:R3:W5:Y:S01]  /*bae0*/  @!P4 LD.E.64 R36, desc[UR60][R8.64] ;  /* 0x0000003c0824c980 */ /* 0x000762000c101b00 */
[----:B------:R-:W-:Y:S02]  /*baf0*/  CS2R R24, SRZ ;  /* 0x0000000000187805 */ /* 0x000fe4000001ff00 */
        /* <DEDUP_REMOVED lines=13> */
.L_x_2826:
[----:B------:R-:W-:Y:S05]  /*bbd0*/  BSYNC B1 ;  /* 0x0000000000017941 */ /* 0x000fea0003800000 */
.L_x_2825:
[----:B--2---:R-:W-:Y:S01]  /*bbe0*/  LEA.HI R3, R212, R212, RZ, 0x1 ;  /* 0x000000d4d4037211 */ /* 0x004fe200078f08ff */
[C---:B-1----:R-:W-:Y:S01]  /*bbf0*/  VIADD R5, R62.reuse, 0x10400 ;  /* 0x000104003e057836 */ /* 0x042fe20000000000 */
[----:B0----5:R-:W-:Y:S01]  /*bc00*/  MOV R4, R30 ;  /* 0x0000001e00047202 */ /* 0x021fe20000000f00 */
[----:B---3--:R-:W-:Y:S01]  /*bc10*/  VIADD R0, R62, 0x10440 ;  /* 0x000104403e007836 */ /* 0x008fe20000000000 */
[----:B------:R-:W-:Y:S01]  /*bc20*/  LOP3.LUT R3, R3, 0xfffffffe, RZ, 0xc0, !PT ;  /* 0xfffffffe03037812 */ /* 0x000fe200078ec0ff */
[----:B------:R-:W-:Y:S01]  /*bc30*/  @P0 VIADD R0, R5, 0xffffffc0 ;  /* 0xffffffc005000836 */ /* 0x000fe20000000000 */
[----:B------:R-:W-:Y:S01]  /*bc40*/  MOV R5, R36 ;  /* 0x0000002400057202 */ /* 0x000fe20000000f00 */
[----:B------:R-:W-:Y:S01]  /*bc50*/  IMAD.MOV.U32 R6, RZ, RZ, R37 ;  /* 0x000000ffff067224 */ /* 0x000fe200078e0025 */
[----:B------:R-:W-:Y:S01]  /*bc60*/  PRMT R73, R4, 0x7610, R73 ;  /* 0x0000761004497816 */ /* 0x000fe20000000049 */
[----:B------:R-:W-:Y:S01]  /*bc70*/  IMAD.IADD R3, R212, 0x1, -R3 ;  /* 0x00000001d4037824 */ /* 0x000fe200078e0a03 */
[----:B------:R-:W-:Y:S01]  /*bc80*/  VIADDMNMX R69, R63, -R200, 0x80, PT ;  /* 0x000000803f457446 */ /* 0x000fe200038009c8 */
[----:B------:R-:W-:Y:S01]  /*bc90*/  IMAD.MOV.U32 R4, RZ, RZ, R31 ;  /* 0x000000ffff047224 */ /* 0x000fe200078e001f */
[----:B------:R-:W-:Y:S01]  /*bca0*/  PRMT R71, R5, 0x5410, R6 ;  /* 0x0000541005477816 */ /* 0x000fe20000000006 */
[----:B------:R-:W-:Y:S01]  /*bcb0*/  IMAD.MOV.U32 R6, RZ, RZ, R27 ;  /* 0x000000ffff067224 */ /* 0x000fe200078e001b */
[----:B------:R-:W-:Y:S01]  /*bcc0*/  SHF.L.U32 R5, R3, 0x1f, RZ ;  /* 0x0000001f03057819 */ /* 0x000fe200000006ff */
[----:B------:R-:W-:Y:S01]  /*bcd0*/  IMAD.MOV.U32 R7, RZ, RZ, R20 ;  /* 0x000000ffff077224 */ /* 0x000fe200078e0014 */
[----:B------:R-:W-:Y:S01]  /*bce0*/  PRMT R73, R73, 0x5410, R4 ;  /* 0x0000541049497816 */ /* 0x000fe20000000004 */
[----:B------:R-:W-:Y:S01]  /*bcf0*/  IMAD.MOV.U32 R65, RZ, RZ, R38 ;  /* 0x000000ffff417224 */ /* 0x000fe200078e0026 */
[----:B------:R-:W0:Y:S01]  /*bd00*/  SYNCS.PHASECHK.TRANS64.TRYWAIT P0, [R16+URZ+0x34800], R5 ;  /* 0x03480005100075a7 */ /* 0x000e22000800017f */
[----:B------:R-:W-:Y:S01]  /*bd10*/  MOV R4, R26 ;  /* 0x0000001a00047202 */ /* 0x000fe20000000f00 */
[----:B------:R-:W-:Y:S01]  /*bd20*/  IMAD.MOV.U32 R63, RZ, RZ, R15 ;  /* 0x000000ffff3f7224 */ /* 0x000fe200078e000f */
[----:B------:R-:W-:Y:S01]  /*bd30*/  PRMT R66, R7, 0x7610, R66 ;  /* 0x0000761007427816 */ /* 0x000fe20000000042 */
[----:B------:R-:W-:Y:S01]  /*bd40*/  BSSY B1, `(.L_x_2827) ;  /* 0x000001d000017945 */ /* 0x000fe20003800000 */
[----:B------:R-:W-:Y:S01]  /*bd50*/  PRMT R68, R4, 0x5410, R6 ;  /* 0x0000541004447816 */ /* 0x000fe20000000006 */
[----:B------:R-:W-:Y:S01]  /*bd60*/  IMAD.MOV.U32 R4, RZ, RZ, R12 ;  /* 0x000000ffff047224 */ /* 0x000fe200078e000c */
[----:B------:R-:W-:Y:S01]  /*bd70*/  MOV R3, R21 ;  /* 0x0000001500037202 */ /* 0x000fe20000000f00 */
        /* <DEDUP_REMOVED lines=19> */
[----:B------:R-:W-:Y:S02]  /*beb0*/  ISETP.GE.AND P1, PT, R184, R69, PT ;  /* 0x00000045b800720c */ /* 0x000fe40003f26270 */
[----:B------:R-:W-:Y:S01]  /*bec0*/  PRMT R67, R4, 0x5410, R6 ;  /* 0x0000541004437816 */ /* 0x000fe20000000006 */
[----:B------:R-:W-:Y:S01]  /*bed0*/  IMAD.MOV.U32 R6, RZ, RZ, R11 ;  /* 0x000000ffff067224 */ /* 0x000fe200078e000b */
[----:B------:R-:W-:-:S02]  /*bee0*/  PRMT R65, R7, 0x5410, R63 ;  /* 0x0000541007417816 */ /* 0x000fc4000000003f */
[----:B------:R-:W-:Y:S01]  /*bef0*/  MOV R4, R10 ;  /* 0x0000000a00047202 */ /* 0x000fe20000000f00 */
[----:B0-----:R-:W-:Y:S06]  /*bf00*/  @!P0 BRA `(.L_x_2828) ;  /* 0x0000019c00348947 */ /* 0x001fec0003800000 */
.L_x_3101:
[----:B------:R-:W-:Y:S05]  /*bf10*/  BSYNC B1 ;  /* 0x0000000000017941 */ /* 0x000fea0003800000 */
.L_x_2827:
        /* <DEDUP_REMOVED lines=15> */
[----:B------:R-:W-:Y:S01]  /*c010*/  SHF.R.U32.HI R89, RZ, 0x10, R59 ;  /* 0x00000010ff597819 */ /* 0x000fe2000001163b */
        /* <DEDUP_REMOVED lines=9> */
[----:B------:R-:W-:Y:S02]  /*c0b0*/  HADD2.F32 R4, -RZ, R4.H1_H1 ;  /* 0x30000004ff047230 */ /* 0x000fe40000004100 */
[-C--:B------:R-:W-:Y:S01]  /*c0c0*/  FMUL.FTZ R91, R61, R89.reuse ;  /* 0x000000593d5b7220 */ /* 0x080fe20000410000 */
[--C-:B------:R-:W-:Y:S02]  /*c0d0*/  HADD2.F32 R58, -RZ, R6.reuse.H0_H0 ;  /* 0x20000006ff3a7230 */ /* 0x100fe40000004100 */
[----:B------:R-:W-:Y:S01]  /*c0e0*/  FFMA.FTZ R94, R60, R89, R92 ;  /* 0x000000593c5e7223 */ /* 0x000fe2000001005c */
[----:B------:R-:W-:-:S02]  /*c0f0*/  HADD2.F32 R59, -RZ, R6.H1_H1 ;  /* 0x30000006ff3b7230 */ /* 0x000fc40000004100 */
[----:B------:R-:W-:Y:S01]  /*c100*/  FMUL.FTZ R90, R4, R88 ;  /* 0x00000058045a7220 */ /* 0x000fe20000410000 */
[--C-:B------:R-:W-:Y:S02]  /*c110*/  HADD2.F32 R61, -RZ, R86.reuse.H1_H1 ;  /* 0x30000056ff3d7230 */ /* 0x100fe40000004100 */
[----:B------:R-:W-:Y:S01]  /*c120*/  FFMA.FTZ R91, R60, R87, -R91 ;  /* 0x000000573c5b7223 */ /* 0x000fe2000001085b */
[--C-:B------:R-:W-:Y:S02]  /*c130*/  HADD2.F32 R6, -RZ, R5.reuse.H0_H0 ;  /* 0x20000005ff067230 */ /* 0x100fe40000004100 */
[-C--:B------:R-:W-:Y:S01]  /*c140*/  FMUL.FTZ R92, R4, R75.reuse ;  /* 0x0000004b045c7220 */ /* 0x080fe20000410000 */
[----:B------:R-:W-:Y:S02]  /*c150*/  HADD2.F32 R86, -RZ, R86.H0_H0 ;  /* 0x20000056ff567230 */ /* 0x000fe40000004100 */
[----:B------:R-:W-:Y:S01]  /*c160*/  FFMA.FTZ R90, R7, R75, -R90 ;  /* 0x0000004b075a7223 */ /* 0x000fe2000001085a */
[----:B------:R-:W-:-:S02]  /*c170*/  HADD2.F32 R5, -RZ, R5.H1_H1 ;  /* 0x30000005ff057230 */ /* 0x000fc40000004100 */
[----:B------:R-:W-:Y:S01]  /*c180*/  FFMA.FTZ R75, R7, R88, R92 ;  /* 0x00000058074b7223 */ /* 0x000fe2000001005c */
[----:B------:R-:W-:Y:S02]  /*c190*/  HADD2.F32 R60, -RZ, R93.H0_H0 ;  /* 0x2000005dff3c7230 */ /* 0x000fe40000004100 */
[CC--:B------:R-:W-:Y:S01]  /*c1a0*/  FMUL.FTZ R87, R59.reuse, R61.reuse ;  /* 0x0000003d3b577220 */ /* 0x0c0fe20000410000 */
[----:B------:R-:W-:Y:S02]  /*c1b0*/  HADD2.F32 R4, -RZ, R95.H0_H0 ;  /* 0x2000005fff047230 */ /* 0x000fe40000004100 */
[----:B------:R-:W-:Y:S01]  /*c1c0*/  FMUL.FTZ R88, R59, R86 ;  /* 0x000000563b587220 */ /* 0x000fe20000410000 */
        /* <DEDUP_REMOVED lines=11> */
.L_x_2832:
[----:B------:R-:W-:Y:S05]  /*c280*/  BSYNC B2 ;  /* 0x0000000000027941 */ /* 0x000fea0003800000 */
.L_x_2831:
[----:B------:R-:W-:Y:S04]  /*c290*/  BSSY B2, `(.L_x_2833) ;  /* 0x000002c000027945 */ /* 0x000fe80003800000 */
[----:B------:R-:W-:Y:S05]  /*c2a0*/  @P1 BRA `(.L_x_2834) ;  /* 0x0000000000a81947 */ /* 0x000fea0003800000 */
[----:B0-----:R-:W0:Y:S01]  /*c2b0*/  LDS.128 R4, [R0] ;  /* 0x0000000000047984 */ /* 0x001e220000000c00 */
        /* <DEDUP_REMOVED lines=41> */
.L_x_2834:
[----:B------:R-:W-:Y:S05]  /*c550*/  BSYNC B2 ;  /* 0x0000000000027941 */ /* 0x000fea0003800000 */
.L_x_2833:
        /* <DEDUP_REMOVED lines=44> */
.L_x_2836:
[----:B------:R-:W-:Y:S05]  /*c820*/  BSYNC B2 ;  /* 0x0000000000027941 */ /* 0x000fea0003800000 */
.L_x_2835:
        /* <DEDUP_REMOVED lines=44> */
.L_x_2838:
[----:B------:R-:W-:Y:S05]  /*caf0*/  BSYNC B2 ;  /* 0x0000000000027941 */ /* 0x000fea0003800000 */
.L_x_2837:
        /* <DEDUP_REMOVED lines=44> */
.L_x_2840:
[----:B------:R-:W-:Y:S05]  /*cdc0*/  BSYNC B2 ;  /* 0x0000000000027941 */ /* 0x000fea0003800000 */
.L_x_2839:
[----:B------:R-:W-:Y:S05]  /*cdd0*/  @P5 BRA `(.L_x_2830) ;  /* 0x0000000000a85947 */ /* 0x000fea0003800000 */
[----:B01234-:R-:W0:Y:S01]  /*cde0*/  LDS.128 R4, [R0+0x8000] ;  /* 0x0080000000047984 */ /* 0x01fe220000000c00 */
[----:B------:R-:W-:Y:S01]  /*cdf0*/  SHF.R.U32.HI R41, RZ, 0x10, R33 ;  /* 0x00000010ff297819 */ /* 0x000fe20000011621 */
[----:B------:R-:W-:Y:S01]  /*ce00*/  HADD2.F32 R40, -RZ, R77.H0_H0 ;  /* 0x2000004dff287230 */ /* 0x000fe20000004100 */
[--C-:B------:R-:W-:Y:S01]  /*ce10*/  SHF.R.U32.HI R43, RZ, 0x10, R35.reuse ;  /* 0x00000010ff2b7819 */ /* 0x100fe20000011623 */
        /* <DEDUP_REMOVED lines=38> */
.L_x_2830:
[----:B------:R-:W-:Y:S05]  /*d080*/  BSYNC B1 ;  /* 0x0000000000017941 */ /* 0x000fea0003800000 */
.L_x_2829:
        /* <DEDUP_REMOVED lines=53> */
.L_x_2843:
[----:B------:R-:W-:Y:S05]  /*d3e0*/  BSYNC B1 ;  /* 0x0000000000017941 */ /* 0x000fea0003800000 */
.L_x_2842:
        /* <DEDUP_REMOVED lines=44> */
.L_x_2845:
[----:B------:R-:W-:Y:S05]  /*d6b0*/  BSYNC B1 ;  /* 0x0000000000017941 */ /* 0x000fea0003800000 */
.L_x_2844:
        /* <DEDUP_REMOVED lines=44> */
.L_x_2847:
[----:B------:R-:W-:Y:S05]  /*d980*/  BSYNC B1 ;  /* 0x0000000000017941 */ /* 0x000fea0003800000 */
.L_x_2846:
        /* <DEDUP_REMOVED lines=44> */
.L_x_2849:
[----:B------:R-:W-:Y:S05]  /*dc50*/  BSYNC B1 ;  /* 0x0000000000017941 */ /* 0x000fea0003800000 */
.L_x_2848:
        /* <DEDUP_REMOVED lines=44> */
.L_x_2851:
[----:B------:R-:W-:Y:S05]  /*df20*/  BSYNC B1 ;  /* 0x0000000000017941 */ /* 0x000fea0003800000 */
.L_x_2850:
        /* <DEDUP_REMOVED lines=44> */
.L_x_2820:
        /* <DEDUP_REMOVED lines=11> */
[----:B-1----:R-:W-:Y:S02]  /*e2a0*/  @P0 SHF.R.U32.HI R3, RZ, R5, R0 ;  /* 0x00000005ff030219 */ /* 0x002fe40000011600 */
[----:B------:R-:W-:Y:S02]  /*e2b0*/  MOV R5, R29 ;  /* 0x0000001d00057202 */ /* 0x000fe40000000f00 */
        /* <DEDUP_REMOVED lines=23> */
.L_x_3107:
[----:B------:R-:W-:Y:S01]  /*e430*/  IMAD R69, R201, R26, RZ ;  /* 0x0000001ac9457224 */ /* 0x000fe200078e02ff */
[----:B------:R-:W-:Y:S01]  /*e440*/  BSSY B1, `(.L_x_2853) ;  /* 0x000002f000017945 */ /* 0x000fe20003800000 */
[----:B----4-:R-:W-:Y:S01]  /*e450*/  IMAD.MOV.U32 R50, RZ, RZ, R14 ;  /* 0x000000ffff327224 */ /* 0x010fe200078e000e */
[----:B---3--:R-:W-:Y:S02]  /*e460*/  MOV R51, R5 ;  /* 0x0000000500337202 */ /* 0x008fe40000000f00 */
[----:B------:R-:W-:Y:S02]  /*e470*/  CS2R R44, SRZ ;  /* 0x00000000002c7805 */ /* 0x000fe4000001ff00 */
[----:B------:R-:W-:Y:S02]  /*e480*/  ISETP.GE.AND P0, PT, R10, R69, PT ;  /* 0x000000450a00720c */ /* 0x000fe40003f06270 */
        /* <DEDUP_REMOVED lines=18> */
[----:B------:R-:W-:-:S02]  /*e5b0*/  CS2R R44, SRZ ;  /* 0x00000000002c7805 */ /* 0x000fc4000001ff00 */
[----:B------:R-:W-:Y:S02]  /*e5c0*/  CS2R R46, SRZ ;  /* 0x00000000002e7805 */ /* 0x000fe4000001ff00 */
[----:B------:R-:W-:Y:S02]  /*e5d0*/  CS2R R28, SRZ ;  /* 0x00000000001c7805 */ /* 0x000fe4000001ff00 */
[----:B------:R-:W-:Y:S01]  /*e5e0*/  CS2R R30, SRZ ;  /* 0x00000000001e7805 */ /* 0x000fe2000001ff00 */
[----:B------:R-:W-:-:S04]  /*e5f0*/  @!P0 IMAD.WIDE R4, R18, 0x2, R20 ;  /* 0x0000000212048825 */ /* 0x000fc800078e0214 */
[----:B------:R-:W-:Y:S01]  /*e600*/  @!P1 IMAD.SHL.U32 R15, R218, 0x8, RZ ;  /* 0x00000008da0f9824 */ /* 0x000fe200078e00ff */
[----:B------:R0:W5:Y:S01]  /*e610*/  @!P0 LD.E.128 R32, desc[UR60][R4.64] ;  /* 0x0000003c04208980 */ /* 0x000162000c101d00 */
[----:B------:R-:W-:Y:S01]  /*e620*/  @!P2 IMAD.SHL.U32 R49, R219, 0x8, RZ ;  /* 0x00000008db31a824 */ /* 0x000fe200078e00ff */
        /* <DEDUP_REMOVED lines=16> */
.L_x_2854:
[----:B------:R-:W-:Y:S05]  /*e730*/  BSYNC B1 ;  /* 0x0000000000017941 */ /* 0x000fea0003800000 */
.L_x_2853:
[----:B-----5:R-:W-:Y:S01]  /*e740*/  IMAD.MOV.U32 R3, RZ, RZ, R45 ;  /* 0x000000ffff037224 */ /* 0x020fe200078e002d */
[----:B------:R-:W-:Y:S01]  /*e750*/  MOV R0, R44 ;  /* 0x0000002c00007202 */ /* 0x000fe20000000f00 */
[----:B-1----:R-:W-:Y:S01]  /*e760*/  IMAD.MOV.U32 R4, RZ, RZ, R46 ;  /* 0x000000ffff047224 */ /* 0x002fe200078e002e */
[----:B------:R-:W-:Y:S01]  /*e770*/  MOV R5, R47 ;  /* 0x0000002f00057202 */ /* 0x000fe20000000f00 */
[----:B------:R-:W-:Y:S01]  /*e780*/  UMOV UR4, 0xffffffff ;  /* 0xffffffff00047882 */ /* 0x000fe20000000000 */
        /* <DEDUP_REMOVED lines=35> */
[----:B------:R-:W-:Y:S02]  /*e9c0*/  PRMT R76, R4, 0x5410, R5 ;  /* 0x00005410044c7816 */ /* 0x000fe40000000005 */
[----:B------:R-:W-:Y:S01]  /*e9d0*/  CS2R R4, SRZ ;  /* 0x0000000000047805 */ /* 0x000fe2000001ff00 */
[----:B------:R-:W-:Y:S06]  /*e9e0*/  BRA.DIV UR4, `(.L_x_2855) ;  /* 0x0000017604087947 */ /* 0x000fec000b800000 */
[----:B------:R-:W0:Y:S04]  /*e9f0*/  SHFL.IDX PT, R3, R8, 0x1, 0x1c1f ;  /* 0x003c1f0008037f89 */ /* 0x000e2800000e0000 */
[----:B------:R-:W1:Y:S04]  /*ea00*/  SHFL.IDX PT, R0, R6, 0x1, 0x1c1f ;  /* 0x003c1f0006007f89 */ /* 0x000e6800000e0000 */
[----:B------:R-:W2:Y:S04]  /*ea10*/  SHFL.IDX PT, R7, R7, 0x1, 0x1c1f ;  /* 0x003c1f0007077f89 */ /* 0x000ea800000e0000 */
[----:B------:R3:W4:Y:S01]  /*ea20*/  SHFL.IDX PT, R14, R9, 0x1, 0x1c1f ;  /* 0x003c1f00090e7f89 */ /* 0x00072200000e0000 */
[----:B0-----:R-:W-:Y:S01]  /*ea30*/  IMAD.MOV.U32 R61, RZ, RZ, R3 ;  /* 0x000000ffff3d7224 */ /* 0x001fe200078e0003 */
[----:B-1-3--:R-:W-:-:S07]  /*ea40*/  MOV R60, R0 ;  /* 0x00000000003c7202 */ /* 0x00afce0000000f00 */
.L_x_3113:
[----:B------:R-:W-:Y:S01]  /*ea50*/  VIADD R10, R10, 0x40 ;  /* 0x000000400a0a7836 */ /* 0x000fe20000000000 */
[----:B------:R-:W-:Y:S01]  /*ea60*/  BSSY B1, `(.L_x_2856) ;  /* 0x000002e000017945 */ /* 0x000fe20003800000 */
[----:B----4-:R-:W-:Y:S01]  /*ea70*/  MOV R62, R14 ;  /* 0x0000000e003e7202 */ /* 0x010fe20000000f00 */
[----:B--2---:R-:W-:Y:S01]  /*ea80*/  IMAD.MOV.U32 R63, RZ, RZ, R7 ;  /* 0x000000ffff3f7224 */ /* 0x004fe200078e0007 */
        /* <DEDUP_REMOVED lines=21> */
[----:B------:R-:W-:Y:S01]  /*ebe0*/  CS2R R52, SRZ ;  /* 0x0000000000347805 */ /* 0x000fe2000001ff00 */
[----:B------:R-:W-:-:S04]  /*ebf0*/  @!P0 IMAD.WIDE R12, R18, 0x2, R60 ;  /* 0x00000002120c8825 */ /* 0x000fc800078e023c */
[----:B------:R-:W-:Y:S02]  /*ec00*/  @!P1 IMAD.SHL.U32 R65, R218, 0x8, RZ ;  /* 0x00000008da419824 */ /* 0x000fe400078e00ff */
        /* <DEDUP_REMOVED lines=19> */
.L_x_2857:
[----:B------:R-:W-:Y:S05]  /*ed40*/  BSYNC B1 ;  /* 0x0000000000017941 */ /* 0x000fea0003800000 */
.L_x_2856:
[----:B-----5:R-:W-:Y:S01]  /*ed50*/  IMAD.MOV.U32 R3, RZ, RZ, R4 ;  /* 0x000000ffff037224 */ /* 0x020fe200078e0004 */
[----:B------:R-:W-:Y:S01]  /*ed60*/  LEA.HI R0, R212, R212, RZ, 0x1 ;  /* 0x000000d4d4007211 */ /* 0x000fe200078f08ff */
[----:B-1----:R-:W-:Y:S01]  /*ed70*/  IMAD.MOV.U32 R20, RZ, RZ, R5 ;  /* 0x000000ffff147224 */ /* 0x002fe200078e0005 */
[----:B------:R-:W-:Y:S01]  /*ed80*/  MOV R21, R6 ;  /* 0x0000000600157202 */ /* 0x000fe20000000f00 */
[----:B------:R-:W-:Y:S01]  /*ed90*/  IMAD.MOV.U32 R60, RZ, RZ, R7 ;  /* 0x000000ffff3c7224 */ /* 0x000fe200078e0007 */
[----:B------:R-:W-:Y:S01]  /*eda0*/  MOV R61, R49 ;  /* 0x00000031003d7202 */ /* 0x000fe20000000f00 */
[----:B------:R-:W-:Y:S01]  /*edb0*/  IMAD.MOV.U32 R62, RZ, RZ, R50 ;  /* 0x000000ffff3e7224 */ /* 0x000fe200078e0032 */
[----:B------:R-:W-:Y:S01]  /*edc0*/  PRMT R78, R3, 0x5410, R20 ;  /* 0x00005410034e7816 */ /* 0x000fe20000000014 */
[----:B------:R-:W-:Y:S01]  /*edd0*/  IMAD.MOV.U32 R20, RZ, RZ, R9 ;  /* 0x000000ffff147224 */ /* 0x000fe200078e0009 */
[----:B------:R-:W-:Y:S01]  /*ede0*/  LOP3.LUT R3, R0, 0xfffffffe, RZ, 0xc0, !PT ;  /* 0xfffffffe00037812 */ /* 0x000fe200078ec0ff */
[----:B------:R-:W-:Y:S01]  /*edf0*/  BSSY B1, `(.L_x_2858) ;  /* 0x0000025000017945 */ /* 0x000fe20003800000 */
[----:B------:R-:W-:Y:S01]  /*ee00*/  PRMT R79, R21, 0x5410, R60 ;  /* 0x00005410154f7816 */ /* 0x000fe2000000003c */
[----:B------:R-:W-:Y:S01]  /*ee10*/  IMAD.MOV.U32 R60, RZ, RZ, R10 ;  /* 0x000000ffff3c7224 */ /* 0x000fe200078e000a */
[----:B------:R-:W-:Y:S01]  /*ee20*/  MOV R0, R8 ;  /* 0x0000000800007202 */ /* 0x000fe20000000f00 */
[----:B------:R-:W-:Y:S01]  /*ee30*/  IMAD.IADD R3, R212, 0x1, -R3 ;  /* 0x00000001d4037824 */ /* 0x000fe200078e0a03 */
[----:B------:R-:W-:Y:S01]  /*ee40*/  PRMT R81, R62, 0x7610, R81 ;  /* 0x000076103e517816 */ /* 0x000fe20000000051 */
[----:B------:R-:W-:Y:S01]  /*ee50*/  IMAD.MOV.U32 R62, RZ, RZ, R57 ;  /* 0x000000ffff3e7224 */ /* 0x000fe200078e0039 */
[----:B------:R-:W-:Y:S01]  /*ee60*/  PRMT R68, R0, 0x5410, R20 ;  /* 0x0000541000447816 */ /* 0x000fe20000000014 */
[----:B------:R-:W-:Y:S01]  /*ee70*/  IMAD.MOV.U32 R20, RZ, RZ, R13 ;  /* 0x000000ffff147224 */ /* 0x000fe200078e000d */
[----:B------:R-:W-:Y:S01]  /*ee80*/  SHF.L.U32 R21, R3, 0x1f, RZ ;  /* 0x0000001f03157819 */ /* 0x000fe200000006ff */
[----:B------:R-:W-:Y:S01]  /*ee90*/  IMAD.MOV.U32 R3, RZ, RZ, R12 ;  /* 0x000000ffff037224 */ /* 0x000fe200078e000c */
[----:B------:R-:W-:-:S02]  /*eea0*/  PRMT R70, R60, 0x7610, R70 ;  /* 0x000076103c467816 */ /* 0x000fc40000000046 */
[----:B------:R-:W0:Y:S01]  /*eeb0*/  SYNCS.PHASECHK.TRANS64.TRYWAIT P0, [R16+URZ+0x34800], R21 ;  /* 0x03480015100075a7 */ /* 0x000e22000800017f */
[----:B------:R-:W-:Y:S02]  /*eec0*/  MOV R0, R11 ;  /* 0x0000000b00007202 */ /* 0x000fe40000000f00 */
[----:B------:R-:W-:Y:S02]  /*eed0*/  MOV R60, R14 ;  /* 0x0000000e003c7202 */ /* 0x000fe40000000f00 */
[----:B------:R-:W-:Y:S02]  /*eee0*/  PRMT R70, R70, 0x5410, R0 ;  /* 0x0000541046467816 */ /* 0x000fe40000000000 */
[----:B------:R-:W-:Y:S01]  /*eef0*/  PRMT R0, R3, 0x5410, R20 ;  /* 0x0000541003007816 */ /* 0x000fe20000000014 */
[----:B------:R-:W-:Y:S01]  /*ef00*/  IMAD.MOV.U32 R20, RZ, RZ, R15 ;  /* 0x000000ffff147224 */ /* 0x000fe200078e000f */
[----:B------:R-:W-:Y:S01]  /*ef10*/  PRMT R3, R60, 0x7610, R3 ;  /* 0x000076103c037816 */ /* 0x000fe20000000003 */
[----:B------:R-:W-:Y:S01]  /*ef20*/  IMAD.MOV.U32 R60, RZ, RZ, R48 ;  /* 0x000000ffff3c7224 */ /* 0x000fe200078e0030 */
[----:B------:R-:W-:-:S02]  /*ef30*/  VIADDMNMX R69, R69, -R200, 0x80, PT ;  /* 0x0000008045457446 */ /* 0x000fc400038009c8 */
        /* <DEDUP_REMOVED lines=9> */
[----:B------:R-:W-:-:S02]  /*efd0*/  MOV R60, R55 ;  /* 0x00000037003c7202 */ /* 0x000fc40000000f00 */
[----:B------:R-:W-:Y:S02]  /*efe0*/  ISETP.GE.AND P1, PT, R184, R69, PT ;  /* 0x00000045b800720c */ /* 0x000fe40003f26270 */
[----:B------:R-:W-:Y:S02]  /*eff0*/  PRMT R72, R20, 0x5410, R60 ;  /* 0x0000541014487816 */ /* 0x000fe4000000003c */
[----:B------:R-:W-:Y:S01]  /*f000*/  PRMT R20, R61, 0x5410, R62 ;  /* 0x000054103d147816 */ /* 0x000fe2000000003e */
[----:B------:R-:W-:Y:S01]  /*f010*/  IMAD.MOV.U32 R61, RZ, RZ, R59 ;  /* 0x000000ffff3d7224 */ /* 0x000fe200078e003b */
[----:B------:R-:W-:Y:S01]  /*f020*/  MOV R60, R58 ;  /* 0x0000003a003c7202 */ /* 0x000fe20000000f00 */
[----:B0-----:R-:W-:Y:S06]  /*f030*/  @!P0 BRA `(.L_x_2859) ;  /* 0x0000016c00ec8947 */ /* 0x001fec0003800000 */
.L_x_3114:
[----:B------:R-:W-:Y:S05]  /*f040*/  BSYNC B1 ;  /* 0x0000000000017941 */ /* 0x000fea0003800000 */
.L_x_2858:
        /* <DEDUP_REMOVED lines=10> */
[--C-:B------:R-:W-:Y:S01]  /*f0f0*/  HADD2.F32 R95, -RZ, R91.reuse.H1_H1 ;  /* 0x3000005bff5f7230 */ /* 0x100fe20000004100 */
[----:B------:R-:W-:Y:S01]  /*f100*/  LOP3.LUT R61, R196, 0x38, R18, 0xf8, !PT ;  /* 0x00000038c43d7812 */ /* 0x000fe200078ef812 */
[----:B------:R-:W-:Y:S01]  /*f110*/  HADD2.F32 R97, -RZ, R91.H0_H0 ;  /* 0x2000005bff617230 */ /* 0x000fe20000004100 */
[----:B------:R-:W-:Y:S01]  /*f120*/  SHF.R.S32.HI R63, RZ, 0x1f, R62 ;  /* 0x0000001fff3f7819 */ /* 0x000fe2000001143e */
[--C-:B------:R-:W-:Y:S01]  /*f130*/  HADD2.F32 R98, -RZ, R90.reuse.H1_H1 ;  /* 0x3000005aff627230 */ /* 0x100fe20000004100 */
[----:B------:R-:W-:Y:S01]  /*f140*/  LOP3.LUT R60, R61, R198, RZ, 0x3c, !PT ;  /* 0x000000c63d3c7212 */ /* 0x000fe200078e3cff */
[----:B------:R-:W-:Y:S01]  /*f150*/  HADD2.F32 R90, -RZ, R90.H0_H0 ;  /* 0x2000005aff5a7230 */ /* 0x000fe20000004100 */
[----:B------:R-:W-:Y:S01]  /*f160*/  LEA.HI R64, R63, R62, RZ, 0x3 ;  /* 0x0000003e3f407211 */ /* 0x000fe200078f18ff */
[----:B------:R-:W-:Y:S01]  /*f170*/  IMAD.SHL.U32 R63, R62, 0x8, RZ ;  /* 0x000000083e3f7824 */ /* 0x000fe200078e00ff */
[----:B------:R-:W-:Y:S01]  /*f180*/  SHF.R.U32.HI R100, RZ, 0x10, R45 ;  /* 0x00000010ff647819 */ /* 0x000fe2000001162d */
[----:B------:R-:W-:Y:S01]  /*f190*/  IMAD R61, R197, 0x200, R60 ;  /* 0x00000200c53d7824 */ /* 0x000fe200078e023c */
[----:B------:R-:W-:-:S02]  /*f1a0*/  SHF.L.U32 R64, R64, 0xa, RZ ;  /* 0x0000000a40407819 */ /* 0x000fc400000006ff */
[----:B------:R-:W-:Y:S01]  /*f1b0*/  LOP3.LUT R63, R196, 0x38, R63, 0xf8, !PT ;  /* 0x00000038c43f7812 */ /* 0x000fe200078ef83f */
[--C-:B------:R-:W-:Y:S01]  /*f1c0*/  IMAD R86, R61, 0x2, R16.reuse ;  /* 0x000000023d567824 */ /* 0x100fe200078e0210 */
[----:B------:R-:W-:Y:S01]  /*f1d0*/  LOP3.LUT R64, R64, 0x7fffe000, RZ, 0xc0, !PT ;  /* 0x7fffe00040407812 */ /* 0x000fe200078ec0ff */
[----:B------:R-:W-:Y:S01]  /*f1e0*/  HADD2.F32 R100, -RZ, R100.H0_H0 ;  /* 0x20000064ff647230 */ /* 0x000fe20000004100 */
[----:B------:R-:W-:Y:S02]  /*f1f0*/  LOP3.LUT R65, R63, R198, RZ, 0x3c, !PT ;  /* 0x000000c63f417212 */ /* 0x000fe400078e3cff */
[----:B------:R-:W-:Y:S01]  /*f200*/  LEA R64, R197, R64, 0x9 ;  /* 0x00000040c5407211 */ /* 0x000fe200078e48ff */
[----:B------:R-:W0:Y:S01]  /*f210*/  LDS.128 R60, [R86+0x10400] ;  /* 0x01040000563c7984 */ /* 0x000e220000000c00 */
[----:B------:R-:W-:Y:S02]  /*f220*/  SHF.R.U32.HI R96, RZ, 0x10, R33 ;  /* 0x00000010ff607819 */ /* 0x000fe40000011621 */
[----:B------:R-:W-:Y:S01]  /*f230*/  SHF.R.U64 R44, R44, 0x10, R45 ;  /* 0x000000102c2c7819 */ /* 0x000fe2000000122d */
[----:B------:R-:W-:Y:S01]  /*f240*/  IMAD.IADD R65, R64, 0x1, R65 ;  /* 0x0000000140417824 */ /* 0x000fe200078e0241 */
[----:B------:R-:W-:Y:S01]  /*f250*/  SHF.R.U64 R32, R32, 0x10, R33 ;  /* 0x0000001020207819 */ /* 0x000fe20000001221 */
[----:B------:R-:W-:Y:S01]  /*f260*/  HADD2.F32 R96, -RZ, R96.H0_H0 ;  /* 0x20000060ff607230 */ /* 0x000fe20000004100 */
[----:B------:R-:W-:Y:S01]  /*f270*/  SHF.R.U64 R33, R34, 0x10, R35 ;  /* 0x0000001022217819 */ /* 0x000fe20000001223 */
[----:B------:R-:W-:Y:S01]  /*f280*/  IMAD R88, R65, 0x2, R16 ;  /* 0x0000000241587824 */ /* 0x000fe200078e0210 */
[----:B------:R-:W-:-:S02]  /*f290*/  SHF.R.U64 R34, R46, 0x10, R47 ;  /* 0x000000102e227819 */ /* 0x000fc4000000122f */
[----:B------:R-:W-:Y:S01]  /*f2a0*/  SHF.R.U32.HI R105, RZ, 0x10, R35 ;  /* 0x00000010ff697819 */ /* 0x000fe20000011623 */
[----:B------:R-:W-:Y:S01]  /*f2b0*/  HADD2.F32 R33, -RZ, R33.H0_H0 ;  /* 0x20000021ff217230 */ /* 0x000fe20000004100 */
[----:B------:R-:W1:Y:S01]  /*f2c0*/  LDS.128 R64, [R88+0x10400] ;  /* 0x0104000058407984 */ /* 0x000e620000000c00 */
[----:B------:R-:W-:Y:S01]  /*f2d0*/  SHF.R.U32.HI R103, RZ, 0x10, R47 ;  /* 0x00000010ff677819 */ /* 0x000fe2000001162f */
[--C-:B0-----:R-:W-:Y:S02]  /*f2e0*/  HADD2.F32 R46, -RZ, R61.reuse.H0_H0 ;  /* 0x2000003dff2e7230 */ /* 0x101fe40000004100 */
[----:B------:R-:W-:Y:S02]  /*f2f0*/  HADD2.F32 R61, -RZ, R61.H1_H1 ;  /* 0x3000003dff3d7230 */ /* 0x000fe40000004100 */
[----:B------:R-:W-:Y:S02]  /*f300*/  HADD2.F32 R35, -RZ, R60.H0_H0 ;  /* 0x2000003cff237230 */ /* 0x000fe40000004100 */
[----:B------:R-:W-:-:S02]  /*f310*/  HADD2.F32 R47, -RZ, R62.H0_H0 ;  /* 0x2000003eff2f7230 */ /* 0x000fc40000004100 */
[--C-:B------:R-:W-:Y:S02]  /*f320*/  HADD2.F32 R92, -RZ, R63.reuse.H0_H0 ;  /* 0x2000003fff5c7230 */ /* 0x100fe40000004100 */
[----:B------:R-:W-:Y:S02]  /*f330*/  HADD2.F32 R63, -RZ, R63.H1_H1 ;  /* 0x3000003fff3f7230 */ /* 0x000fe40000004100 */
[----:B------:R-:W-:Y:S02]  /*f340*/  HADD2.F32 R60, -RZ, R60.H1_H1 ;  /* 0x3000003cff3c7230 */ /* 0x000fe40000004100 */
[--C-:B-1----:R-:W-:Y:S02]  /*f350*/  HADD2.F32 R45, -RZ, R65.reuse.H0_H0 ;  /* 0x20000041ff2d7230 */ /* 0x102fe40000004100 */
[----:B------:R-:W-:Y:S02]  /*f360*/  HADD2.F32 R91, -RZ, R65.H1_H1 ;  /* 0x30000041ff5b7230 */ /* 0x000fe40000004100 */
[----:B------:R-:W-:-:S02]  /*f370*/  HADD2.F32 R65, -RZ, R64.H0_H0 ;  /* 0x20000040ff417230 */ /* 0x000fc40000004100 */
[C---:B------:R-:W-:Y:S01]  /*f380*/  FMUL.FTZ R99, R45.reuse, R97 ;  /* 0x000000612d637220 */ /* 0x040fe20000410000 */
[-C--:B------:R-:W-:Y:S01]  /*f390*/  FMUL.FTZ R101, R45, R95.reuse ;  /* 0x0000005f2d657220 */ /* 0x080fe20000410000 */
[C---:B------:R-:W-:Y:S01]  /*f3a0*/  FMUL.FTZ R102, R91.reuse, R100 ;  /* 0x000000645b667220 */ /* 0x040fe20000410000 */
[----:B------:R-:W-:Y:S01]  /*f3b0*/  FMUL.FTZ R104, R91, R96 ;  /* 0x000000605b687220 */ /* 0x000fe20000410000 */
[C---:B------:R-:W-:Y:S01]  /*f3c0*/  FFMA.FTZ R45, R46.reuse, R95, -R99 ;  /* 0x0000005f2e2d7223 */ /* 0x040fe20000010863 */
[----:B------:R-:W-:Y:S01]  /*f3d0*/  FFMA.FTZ R101, R46, R97, R101 ;  /* 0x000000612e657223 */ /* 0x000fe20000010065 */
[C---:B------:R-:W-:Y:S01]  /*f3e0*/  FMUL.FTZ R46, R65.reuse, R98 ;  /* 0x00000062412e7220 */ /* 0x040fe20000410000 */
[----:B------:R-:W-:Y:S01]  /*f3f0*/  FMUL.FTZ R91, R65, R90 ;  /* 0x0000005a415b7220 */ /* 0x000fe20000410000 */
[----:B------:R-:W-:Y:S01]  /*f400*/  FFMA.FTZ R102, R61, R96, -R102 ;  /* 0x000000603d667223 */ /* 0x000fe20000010866 */
[----:B------:R-:W-:Y:S02]  /*f410*/  HADD2.F32 R93, -RZ, R66.H0_H0 ;  /* 0x20000042ff5d7230 */ /* 0x000fe40000004100 */
[----:B------:R-:W-:Y:S01]  /*f420*/  FFMA.FTZ R65, R35, R90, -R46 ;  /* 0x0000005a23417223 */ /* 0x000fe2000001082e */
[----:B------:R-:W-:-:S02]  /*f430*/  HADD2.F32 R96, -RZ, R89.H1_H1 ;  /* 0x30000059ff607230 */ /* 0x000fc40000004100 */
[----:B------:R-:W-:Y:S01]  /*f440*/  FFMA.FTZ R91, R35, R98, R91 ;  /* 0x00000062235b7223 */ /* 0x000fe2000001005b */
[----:B------:R-:W-:Y:S02]  /*f450*/  HADD2.F32 R35, -RZ, R87.H1_H1 ;  /* 0x30000057ff237230 */ /* 0x000fe40000004100 */
[----:B------:R-:W-:Y:S01]  /*f460*/  FFMA.FTZ R104, R61, R100, R104 ;  /* 0x000000643d687223 */ /* 0x000fe20000010068 */
[----:B------:R-:W-:Y:S02]  /*f470*/  HADD2.F32 R94, -RZ, R67.H0_H0 ;  /* 0x20000043ff5e7230 */ /* 0x000fe40000004100 */
[----:B------:R-:W-:Y:S01]  /*f480*/  FMUL.FTZ R90, R93, R96 ;  /* 0x000000605d5a7220 */ /* 0x000fe20000410000 */
[----:B------:R-:W-:Y:S02]  /*f490*/  HADD2.F32 R46, -RZ, R89.H0_H0 ;  /* 0x20000059ff2e7230 */ /* 0x000fe40000004100 */
[----:B------:R-:W-:Y:S02]  /*f4a0*/  HADD2.F32 R87, -RZ, R87.H0_H0 ;  /* 0x20000057ff577230 */ /* 0x000fe40000004100 */
[----:B------:R-:W-:-:S02]  /*f4b0*/  HADD2.F32 R67, -RZ, R67.H1_H1 ;  /* 0x30000043ff437230 */ /* 0x000fc40000004100 */
[-C--:B------:R-:W-:Y:S01]  /*f4c0*/  FMUL.FTZ R98, R93, R46.reuse ;  /* 0x0000002e5d627220 */ /* 0x080fe20000410000 */
[C---:B------:R-:W-:Y:S01]  /*f4d0*/  FFMA.FTZ R89, R47.reuse, R46, -R90 ;  /* 0x0000002e2f597223 */ /* 0x040fe2000001085a */
[C---:B------:R-:W-:Y:S01]  /*f4e0*/  FMUL.FTZ R61, R94.reuse, R87 ;  /* 0x000000575e3d7220 */ /* 0x040fe20000410000 */
[----:B------:R-:W-:Y:S02]  /*f4f0*/  HADD2.F32 R90, -RZ, R103.H0_H0 ;  /* 0x20000067ff5a7230 */ /* 0x000fe40000004100 */
[-C--:B------:R-:W-:Y:S01]  /*f500*/  FMUL.FTZ R94, R94, R35.reuse ;  /* 0x000000235e5e7220 */ /* 0x080fe20000410000 */
[----:B------:R-:W-:Y:S02]  /*f510*/  HADD2.F32 R46, -RZ, R105.H0_H0 ;  /* 0x20000069ff2e7230 */ /* 0x000fe40000004100 */
[----:B------:R-:W-:Y:S01]  /*f520*/  FFMA.FTZ R98, R47, R96, R98 ;  /* 0x000000602f627223 */ /* 0x000fe20000010062 */
[C---:B------:R-:W-:Y:S01]  /*f530*/  FFMA.FTZ R93, R92.reuse, R35, -R61 ;  /* 0x000000235c5d7223 */ /* 0x040fe2000001083d */
[----:B------:R-:W-:Y:S01]  /*f540*/  FFMA.FTZ R94, R92, R87, R94 ;  /* 0x000000575c5e7223 */ /* 0x000fe2000001005e */
[----:B------:R-:W-:-:S02]  /*f550*/  HADD2.F32 R64, -RZ, R64.H1_H1 ;  /* 0x30000040ff407230 */ /* 0x000fc40000004100 */
[C---:B------:R-:W-:Y:S01]  /*f560*/  FMUL.FTZ R96, R67.reuse, R90 ;  /* 0x0000005a43607220 */ /* 0x040fe20000410000 */
[----:B------:R-:W-:Y:S02]  /*f570*/  HADD2.F32 R66, -RZ, R66.H1_H1 ;  /* 0x30000042ff427230 */ /* 0x000fe40000004100 */
[-C--:B------:R-:W-:Y:S01]  /*f580*/  FMUL.FTZ R92, R67, R46.reuse ;  /* 0x0000002e435c7220 */ /* 0x080fe20000410000 */
[----:B------:R-:W-:Y:S02]  /*f590*/  HADD2.F32 R47, -RZ, R44.H0_H0 ;  /* 0x2000002cff2f7230 */ /* 0x000fe40000004100 */
[C---:B------:R-:W-:Y:S01]  /*f5a0*/  FFMA.FTZ R96, R63.reuse, R46, -R96 ;  /* 0x0000002e3f607223 */ /* 0x040fe20000010860 */
[----:B------:R-:W-:Y:S02]  /*f5b0*/  HADD2.F32 R61, -RZ, R34.H0_H0 ;  /* 0x20000022ff3d7230 */ /* 0x000fe40000004100 */
[----:B------:R-:W-:Y:S01]  /*f5c0*/  FFMA.FTZ R87, R63, R90, R92 ;  /* 0x0000005a3f577223 */ /* 0x000fe2000001005c */
[----:B------:R-:W-:-:S02]  /*f5d0*/  HADD2.F32 R35, -RZ, R32.H0_H0 ;  /* 0x20000020ff237230 */ /* 0x000fc40000004100 */
[----:B------:R-:W-:Y:S01]  /*f5e0*/  FMUL.FTZ R63, R64, R47 ;  /* 0x0000002f403f7220 */ /* 0x000fe20000410000 */
[----:B------:R-:W-:Y:S02]  /*f5f0*/  HADD2.F32 R62, -RZ, R62.H1_H1 ;  /* 0x3000003eff3e7230 */ /* 0x000fe40000004100 */
[C---:B------:R-:W-:Y:S01]  /*f600*/  FMUL.FTZ R67, R66.reuse, R61 ;  /* 0x0000003d42437220 */ /* 0x040fe20000410000 */
[----:B------:R-:W-:Y:S01]  /*f610*/  FMUL.FTZ R66, R66, R33 ;  /* 0x0000002142427220 */ /* 0x000fe20000410000 */
[-C--:B------:R-:W-:Y:S01]  /*f620*/  FMUL.FTZ R64, R64, R35.reuse ;  /* 0x0000002340407220 */ /* 0x080fe20000410000 */
[----:B------:R-:W-:Y:S01]  /*f630*/  FFMA.FTZ R32, R60, R35, -R63 ;  /* 0x000000233c207223 */ /* 0x000fe2000001083f */
[C---:B------:R-:W-:Y:S01]  /*f640*/  FFMA.FTZ R34, R62.reuse, R33, -R67 ;  /* 0x000000213e227223 */ /* 0x040fe20000010843 */
        /* <DEDUP_REMOVED lines=12> */
.L_x_2863:
[----:B------:R-:W-:Y:S05]  /*f710*/  BSYNC B2 ;  /* 0x0000000000027941 */ /* 0x000fea0003800000 */
.L_x_2862:
[----:B------:R-:W-:Y:S04]  /*f720*/  BSSY B2, `(.L_x_2864) ;  /* 0x0000061000027945 */ /* 0x000fe80003800000 */
[----:B------:R-:W-:Y:S05]  /*f730*/  @P1 BRA `(.L_x_2865) ;  /* 0x00000004007c1947 */ /* 0x000fea0003800000 */
[----:B0-----:R-:W-:Y:S01]  /*f740*/  LEA.HI R32, R77, R218, RZ, 0x1d ;  /* 0x000000da4d207211 */ /* 0x001fe200078fe8ff */
[----:B------:R-:W-:Y:S01]  /*f750*/  HADD2.F32 R62, -RZ, R84.H1_H1 ;  /* 0x30000054ff3e7230 */ /* 0x000fe20000004100 */
[--C-:B------:R-:W-:Y:S01]  /*f760*/  SHF.R.U64 R90, R40, 0x10, R41.reuse ;  /* 0x00000010285a7819 */ /* 0x100fe20000001229 */
[----:B------:R-:W-:Y:S01]  /*f770*/  HADD2.F32 R64, -RZ, R82.H1_H1 ;  /* 0x30000052ff407230 */ /* 0x000fe20000004100 */
[----:B------:R-:W-:Y:S02]  /*f780*/  SHF.R.S32.HI R33, RZ, 0x1f, R32 ;  /* 0x0000001fff217819 */ /* 0x000fe40000011420 */
[----:B------:R-:W-:Y:S02]  /*f790*/  SHF.R.U32.HI R66, RZ, 0x10, R41 ;  /* 0x00000010ff427819 */ /* 0x000fe40000011629 */
[----:B------:R-:W-:Y:S02]  /*f7a0*/  LEA.HI R34, R33, R32, RZ, 0x3 ;  /* 0x0000002021227211 */ /* 0x000fe400078f18ff */
[----:B------:R-:W-:Y:S01]  /*f7b0*/  SHF.L.U32 R33, R32, 0x3, RZ ;  /* 0x0000000320217819 */ /* 0x000fe200000006ff */
[----:B------:R-:W-:Y:S01]  /*f7c0*/  HADD2.F32 R66, -RZ, R66.H0_H0 ;  /* 0x20000042ff427230 */ /* 0x000fe20000004100 */
[----:B------:R-:W-:Y:S01]  /*f7d0*/  SHF.R.U64 R93, R28, 0x10, R29 ;  /* 0x000000101c5d7819 */ /* 0x000fe2000000121d */
[----:B------:R-:W-:Y:S01]  /*f7e0*/  IMAD.SHL.U32 R34, R34, 0x400, RZ ;  /* 0x0000040022227824 */ /* 0x000fe200078e00ff */
[----:B------:R-:W-:-:S02]  /*f7f0*/  LOP3.LUT R33, R196, 0x38, R33, 0xf8, !PT ;  /* 0x00000038c4217812 */ /* 0x000fc400078ef821 */
[----:B------:R-:W-:Y:S02]  /*f800*/  SHF.R.U32.HI R61, RZ, 0x10, R29 ;  /* 0x00000010ff3d7819 */ /* 0x000fe4000001161d */
[----:B------:R-:W-:Y:S02]  /*f810*/  LOP3.LUT R34, R34, 0x7fffe000, RZ, 0xc0, !PT ;  /* 0x7fffe00022227812 */ /* 0x000fe400078ec0ff */
[----:B------:R-:W-:Y:S02]  /*f820*/  LOP3.LUT R45, R33, R198, RZ, 0x3c, !PT ;  /* 0x000000c6212d7212 */ /* 0x000fe400078e3cff */
[--C-:B------:R-:W-:Y:S01]  /*f830*/  SHF.R.U64 R89, R42, 0x10, R43.reuse ;  /* 0x000000102a597819 */ /* 0x100fe2000000122b */
[----:B------:R-:W-:Y:S01]  /*f840*/  IMAD R44, R197, 0x200, R34 ;  /* 0x00000200c52c7824 */ /* 0x000fe200078e0222 */
[----:B------:R-:W-:Y:S01]  /*f850*/  SHF.R.U32.HI R87, RZ, 0x10, R43 ;  /* 0x00000010ff577819 */ /* 0x000fe2000001162b */
[----:B------:R-:W0:Y:S01]  /*f860*/  LDS.128 R32, [R231] ;  /* 0x00000000e7207984 */ /* 0x000e220000000c00 */
[----:B------:R-:W-:-:S02]  /*f870*/  SHF.R.U32.HI R91, RZ, 0x10, R31 ;  /* 0x00000010ff5b7819 */ /* 0x000fc4000001161f */
[----:B------:R-:W-:Y:S02]  /*f880*/  IADD3 R45, R44, R45, RZ ;  /* 0x0000002d2c2d7210 */ /* 0x000fe40007ffe0ff */
[----:B------:R-:W-:-:S03]  /*f890*/  SHF.R.U64 R92, R30, 0x10, R31 ;  /* 0x000000101e5c7819 */ /* 0x000fc6000000121f */
[----:B------:R-:W-:-:S05]  /*f8a0*/  IMAD R60, R45, 0x2, R16 ;  /* 0x000000022d3c7824 */ /* 0x000fca00078e0210 */
        /* <DEDUP_REMOVED lines=17> */
[----:B------:R-:W-:Y:S01]  /*f9c0*/  FMUL.FTZ R82, R45, R66 ;  /* 0x000000422d527220 */ /* 0x000fe20000410000 */
[----:B------:R-:W-:Y:S02]  /*f9d0*/  HADD2.F32 R62, -RZ, R61.H0_H0 ;  /* 0x2000003dff3e7230 */ /* 0x000fe40000004100 */
[C---:B------:R-:W-:Y:S01]  /*f9e0*/  FMUL.FTZ R61, R40.reuse, R41 ;  /* 0x00000029283d7220 */ /* 0x040fe20000410000 */
[----:B------:R-:W-:Y:S02]  /*f9f0*/  HADD2.F32 R42, -RZ, R46.H0_H0 ;  /* 0x2000002eff2a7230 */ /* 0x000fe40000004100 */
[----:B------:R-:W-:Y:S01]  /*fa00*/  FMUL.FTZ R40, R40, R29 ;  /* 0x0000001d28287220 */ /* 0x000fe20000410000 */
[----:B------:R-:W-:-:S02]  /*fa10*/  HADD2.F32 R43, -RZ, R47.H0_H0 ;  /* 0x2000002fff2b7230 */ /* 0x000fc40000004100 */
[-C--:B------:R-:W-:Y:S01]  /*fa20*/  FMUL.FTZ R64, R45, R62.reuse ;  /* 0x0000003e2d407220 */ /* 0x080fe20000410000 */
[C---:B------:R-:W-:Y:S01]  /*fa30*/  FFMA.FTZ R61, R28.reuse, R29, -R61 ;  /* 0x0000001d1c3d7223 */ /* 0x040fe2000001083d */
[C---:B------:R-:W-:Y:S01]  /*fa40*/  FFMA.FTZ R65, R33.reuse, R62, -R82 ;  /* 0x0000003e21417223 */ /* 0x040fe20000010852 */
[----:B------:R-:W-:Y:S02]  /*fa50*/  HADD2.F32 R45, -RZ, R83.H0_H0 ;  /* 0x20000053ff2d7230 */ /* 0x000fe40000004100 */
[----:B------:R-:W-:Y:S01]  /*fa60*/  FFMA.FTZ R63, R28, R41, R40 ;  /* 0x000000291c3f7223 */ /* 0x000fe20000010028 */
[----:B------:R-:W-:Y:S02]  /*fa70*/  HADD2.F32 R29, -RZ, R85.H0_H0 ;  /* 0x20000055ff1d7230 */ /* 0x000fe40000004100 */
[----:B------:R-:W-:Y:S01]  /*fa80*/  FFMA.FTZ R67, R33, R66, R64 ;  /* 0x0000004221437223 */ /* 0x000fe20000010040 */
[----:B------:R-:W-:Y:S02]  /*fa90*/  HADD2.F32 R62, -RZ, R83.H1_H1 ;  /* 0x30000053ff3e7230 */ /* 0x000fe40000004100 */
[----:B------:R-:W-:Y:S01]  /*faa0*/  FMUL.FTZ R33, R42, R45 ;  /* 0x0000002d2a217220 */ /* 0x000fe20000410000 */
[----:B------:R-:W-:-:S02]  /*fab0*/  HADD2.F32 R28, -RZ, R85.H1_H1 ;  /* 0x30000055ff1c7230 */ /* 0x000fc40000004100 */
[-C--:B------:R-:W-:Y:S01]  /*fac0*/  FMUL.FTZ R41, R42, R29.reuse ;  /* 0x0000001d2a297220 */ /* 0x080fe20000410000 */
[----:B------:R-:W-:Y:S02]  /*fad0*/  HADD2.F32 R47, -RZ, R47.H1_H1 ;  /* 0x3000002fff2f7230 */ /* 0x000fe40000004100 */
[C---:B------:R-:W-:Y:S01]  /*fae0*/  FMUL.FTZ R66, R43.reuse, R62 ;  /* 0x0000003e2b427220 */ /* 0x040fe20000410000 */
[----:B------:R-:W-:Y:S02]  /*faf0*/  HADD2.F32 R42, -RZ, R87.H0_H0 ;  /* 0x20000057ff2a7230 */ /* 0x000fe40000004100 */
[-C--:B------:R-:W-:Y:S01]  /*fb00*/  FMUL.FTZ R43, R43, R28.reuse ;  /* 0x0000001c2b2b7220 */ /* 0x080fe20000410000 */
[----:B------:R-:W-:Y:S02]  /*fb10*/  HADD2.F32 R40, -RZ, R91.H0_H0 ;  /* 0x2000005bff287230 */ /* 0x000fe40000004100 */
[C---:B------:R-:W-:Y:S01]  /*fb20*/  FFMA.FTZ R64, R30.reuse, R29, -R33 ;  /* 0x0000001d1e407223 */ /* 0x040fe20000010821 */
[----:B------:R-:W-:Y:S01]  /*fb30*/  FFMA.FTZ R45, R30, R45, R41 ;  /* 0x0000002d1e2d7223 */ /* 0x000fe20000010029 */
[----:B------:R-:W-:Y:S01]  /*fb40*/  FFMA.FTZ R66, R31, R28, -R66 ;  /* 0x0000001c1f427223 */ /* 0x000fe20000010842 */
[----:B------:R-:W-:-:S02]  /*fb50*/  HADD2.F32 R44, -RZ, R44.H1_H1 ;  /* 0x3000002cff2c7230 */ /* 0x000fc40000004100 */
[----:B------:R-:W-:Y:S01]  /*fb60*/  FMUL.FTZ R30, R47, R42 ;  /* 0x0000002a2f1e7220 */ /* 0x000fe20000410000 */
[----:B------:R-:W-:Y:S02]  /*fb70*/  HADD2.F32 R46, -RZ, R46.H1_H1 ;  /* 0x3000002eff2e7230 */ /* 0x000fe40000004100 */
        /* <DEDUP_REMOVED lines=27> */
.L_x_2865:
[----:B------:R-:W-:Y:S05]  /*fd30*/  BSYNC B2 ;  /* 0x0000000000027941 */ /* 0x000fea0003800000 */
.L_x_2864:
[----:B------:R-:W-:Y:S05]  /*fd40*/  @P2 BRA `(.L_x_2861) ;  /* 0x00000004007c2947 */ /* 0x000fea0003800000 */
[----:B------:R-:W-:Y:S01]  /*fd50*/  LEA.HI R77, R77, R219, RZ, 0x1d ;  /* 0x000000db4d4d7211 */ /* 0x000fe200078fe8ff */
[----:B------:R-:W-:Y:S01]  /*fd60*/  HADD2.F32 R41, -RZ, R73.H1_H1 ;  /* 0x30000049ff297230 */ /* 0x000fe20000004100 */
[----:B------:R-:W-:Y:S01]  /*fd70*/  SHF.R.U64 R61, R36, 0x10, R37 ;  /* 0x00000010243d7819 */ /* 0x000fe20000001225 */
[----:B------:R-:W-:Y:S01]  /*fd80*/  HADD2.F32 R40, -RZ, R75.H1_H1 ;  /* 0x3000004bff287230 */ /* 0x000fe20000004100 */
[----:B-1----:R-:W-:Y:S01]  /*fd90*/  SHF.R.S32.HI R28, RZ, 0x1f, R77 ;  /* 0x0000001fff1c7819 */ /* 0x002fe2000001144d */
[----:B------:R-:W-:Y:S01]  /*fda0*/  HADD2.F32 R73, -RZ, R73.H0_H0 ;  /* 0x20000049ff497230 */ /* 0x000fe20000004100 */
[----:B------:R-:W-:Y:S01]  /*fdb0*/  SHF.R.U32.HI R42, RZ, 0x10, R37 ;  /* 0x00000010ff2a7819 */ /* 0x000fe20000011625 */
[----:B------:R-:W-:Y:S01]  /*fdc0*/  HADD2.F32 R75, -RZ, R75.H0_H0 ;  /* 0x2000004bff4b7230 */ /* 0x000fe20000004100 */
[----:B------:R-:W-:Y:S01]  /*fdd0*/  LEA.HI R28, R28, R77, RZ, 0x3 ;  /* 0x0000004d1c1c7211 */ /* 0x000fe200078f18ff */
[----:B------:R-:W-:Y:S01]  /*fde0*/  IMAD.SHL.U32 R77, R77, 0x8, RZ ;  /* 0x000000084d4d7824 */ /* 0x000fe200078e00ff */
[----:B------:R-:W-:Y:S01]  /*fdf0*/  SHF.R.U64 R64, R24, 0x10, R25 ;  /* 0x0000001018407819 */ /* 0x000fe20000001219 */
[----:B------:R-:W-:Y:S01]  /*fe00*/  HADD2.F32 R42, -RZ, R42.H0_H0 ;  /* 0x2000002aff2a7230 */ /* 0x000fe20000004100 */
[----:B------:R-:W-:-:S02]  /*fe10*/  SHF.L.U32 R28, R28, 0xa, RZ ;  /* 0x0000000a1c1c7819 */ /* 0x000fc400000006ff */
[----:B------:R-:W-:Y:S02]  /*fe20*/  LOP3.LUT R77, R196, 0x38, R77, 0xf8, !PT ;  /* 0x00000038c44d7812 */ /* 0x000fe400078ef84d */
[----:B------:R-:W-:Y:S02]  /*fe30*/  LOP3.LUT R28, R28, 0x7fffe000, RZ, 0xc0, !PT ;  /* 0x7fffe0001c1c7812 */ /* 0x000fe400078ec0ff */
[----:B------:R-:W-:Y:S02]  /*fe40*/  LOP3.LUT R77, R77, R198, RZ, 0x3c, !PT ;  /* 0x000000c64d4d7212 */ /* 0x000fe400078e3cff */
[----:B------:R-:W-:Y:S01]  /*fe50*/  SHF.R.U32.HI R43, RZ, 0x10, R25 ;  /* 0x00000010ff2b7819 */ /* 0x000fe20000011619 */
[----:B0-----:R-:W-:Y:S01]  /*fe60*/  IMAD R32, R197, 0x200, R28 ;  /* 0x00000200c5207824 */ /* 0x001fe200078e021c */
[--C-:B------:R-:W-:Y:S01]  /*fe70*/  SHF.R.U64 R47, R38, 0x10, R39.reuse ;  /* 0x00000010262f7819 */ /* 0x100fe20000001227 */
[----:B------:R-:W0:Y:S01]  /*fe80*/  LDS.128 R28, [R229] ;  /* 0x00000000e51c7984 */ /* 0x000e220000000c00 */
[----:B------:R-:W-:Y:S01]  /*fe90*/  SHF.R.U32.HI R45, RZ, 0x10, R39 ;  /* 0x00000010ff2d7819 */ /* 0x000fe20000011627 */
[----:B------:R-:W-:Y:S01]  /*fea0*/  IMAD.IADD R77, R32, 0x1, R77 ;  /* 0x00000001204d7824 */ /* 0x000fe200078e024d */
[----:B------:R-:W-:-:S02]  /*feb0*/  SHF.R.U32.HI R62, RZ, 0x10, R27 ;  /* 0x00000010ff3e7819 */ /* 0x000fc4000001161b */
[----:B------:R-:W-:Y:S02]  /*fec0*/  SHF.R.U64 R63, R26, 0x10, R27 ;  /* 0x000000101a3f7819 */ /* 0x000fe4000000121b */
[----:B------:R-:W-:-:S05]  /*fed0*/  LEA R77, R77, R16, 0x1 ;  /* 0x000000104d4d7211 */ /* 0x000fca00078e08ff */
[----:B------:R-:W1:Y:S01]  /*fee0*/  LDS.128 R32, [R77+0x10400] ;  /* 0x010400004d207984 */ /* 0x000e620000000c00 */
[--C-:B0-----:R-:W-:Y:S02]  /*fef0*/  HADD2.F32 R25, -RZ, R29.reuse.H0_H0 ;  /* 0x2000001dff197230 */ /* 0x101fe40000004100 */
[----:B------:R-:W-:Y:S02]  /*ff00*/  HADD2.F32 R29, -RZ, R29.H1_H1 ;  /* 0x3000001dff1d7230 */ /* 0x000fe40000004100 */
[----:B------:R-:W-:Y:S02]  /*ff10*/  HADD2.F32 R24, -RZ, R28.H0_H0 ;  /* 0x2000001cff187230 */ /* 0x000fe40000004100 */
[----:B------:R-:W-:Y:S02]  /*ff20*/  HADD2.F32 R26, -RZ, R30.H0_H0 ;  /* 0x2000001eff1a7230 */ /* 0x000fe40000004100 */
[--C-:B------:R-:W-:Y:S02]  /*ff30*/  HADD2.F32 R27, -RZ, R31.reuse.H0_H0 ;  /* 0x2000001fff1b7230 */ /* 0x100fe40000004100 */
[----:B------:R-:W-:-:S02]  /*ff40*/  HADD2.F32 R31, -RZ, R31.H1_H1 ;  /* 0x3000001fff1f7230 */ /* 0x000fc40000004100 */
[--C-:B-1----:R-:W-:Y:S02]  /*ff50*/  HADD2.F32 R36, -RZ, R33.reuse.H0_H0 ;  /* 0x20000021ff247230 */ /* 0x102fe40000004100 */
[----:B------:R-:W-:Y:S02]  /*ff60*/  HADD2.F32 R37, -RZ, R33.H1_H1 ;  /* 0x30000021ff257230 */ /* 0x000fe40000004100 */
[----:B------:R-:W-:Y:S02]  /*ff70*/  HADD2.F32 R33, -RZ, R32.H0_H0 ;  /* 0x20000020ff217230 */ /* 0x000fe40000004100 */
[CC--:B------:R-:W-:Y:S01]  /*ff80*/  FMUL.FTZ R44, R36.reuse, R41.reuse ;  /* 0x00000029242c7220 */ /* 0x0c0fe20000410000 */
[-C--:B------:R-:W-:Y:S01]  /*ff90*/  FMUL.FTZ R46, R36, R40.reuse ;  /* 0x00000028242e7220 */ /* 0x080fe20000410000 */
[----:B------:R-:W-:Y:S02]  /*ffa0*/  HADD2.F32 R36, -RZ, R43.H0_H0 ;  /* 0x2000002bff247230 */ /* 0x000fe40000004100 */
[----:B------:R-:W-:Y:S01]  /*ffb0*/  FFMA.FTZ R44, R25, R40, -R44 ;  /* 0x00000028192c7223 */ /* 0x000fe2000001082c */
[----:B------:R-:W-:Y:S01]  /*ffc0*/  FMUL.FTZ R40, R37, R42 ;  /* 0x0000002a25287220 */ /* 0x000fe20000410000 */
[----:B------:R-:W-:Y:S01]  /*ffd0*/  FFMA.FTZ R46, R25, R41, R46 ;  /* 0x00000029192e7223 */ /* 0x000fe2000001002e */
[----:B------:R-:W-:Y:S01]  /*ffe0*/  FMUL.FTZ R25, R33, R73 ;  /* 0x0000004921197220 */ /* 0x000fe20000410000 */
[-C--:B------:R-:W-:Y:S01]  /*fff0*/  FMUL.FTZ R60, R37, R36.reuse ;  /* 0x00000024253c7220 */ /* 0x080fe20000410000 */
[----:B------:R-:W-:Y:S01]  /*10000*/  FFMA.FTZ R41, R29, R36, -R40 ;  /* 0x000000241d297223 */ /* 0x000fe20000010828 */
[----:B------:R-:W-:Y:S01]  /*10010*/  FMUL.FTZ R36, R33, R75 ;  /* 0x0000004b21247220 */ /* 0x000fe20000410000 */
[----:B------:R-:W-:-:S02]  /*10020*/  HADD2.F32 R37, -RZ, R74.H0_H0 ;  /* 0x2000004aff257230 */ /* 0x000fc40000004100 */
[C---:B------:R-:W-:Y:S01]  /*10030*/  FFMA.FTZ R75, R24.reuse, R75, -R25 ;  /* 0x0000004b184b7223 */ /* 0x040fe20000010819 */
[----:B------:R-:W-:Y:S02]  /*10040*/  HADD2.F32 R38, -RZ, R34.H0_H0 ;  /* 0x20000022ff267230 */ /* 0x000fe40000004100 */
[----:B------:R-:W-:Y:S01]  /*10050*/  FFMA.FTZ R43, R29, R42, R60 ;  /* 0x0000002a1d2b7223 */ /* 0x000fe2000001003c */
[----:B------:R-:W-:Y:S02]  /*10060*/  HADD2.F32 R39, -RZ, R35.H0_H0 ;  /* 0x20000023ff277230 */ /* 0x000fe40000004100 */
[----:B------:R-:W-:Y:S01]  /*10070*/  FFMA.FTZ R73, R24, R73, R36 ;  /* 0x0000004918497223 */ /* 0x000fe20000010024 */
[----:B------:R-:W-:Y:S02]  /*10080*/  HADD2.F32 R25, -RZ, R76.H0_H0 ;  /* 0x2000004cff197230 */ /* 0x000fe40000004100 */
[----:B------:R-:W-:Y:S01]  /*10090*/  FMUL.FTZ R29, R38, R37 ;  /* 0x00000025261d7220 */ /* 0x000fe20000410000 */
[----:B------:R-:W-:-:S02]  /*100a0*/  HADD2.F32 R74, -RZ, R74.H1_H1 ;  /* 0x3000004aff4a7230 */ /* 0x000fc40000004100 */
[----:B------:R-:W-:Y:S02]  /*100b0*/  HADD2.F32 R76, -RZ, R76.H1_H1 ;  /* 0x3000004cff4c7230 */ /* 0x000fe40000004100 */
[-C--:B------:R-:W-:Y:S01]  /*100c0*/  FMUL.FTZ R33, R38, R25.reuse ;  /* 0x0000001926217220 */ /* 0x080fe20000410000 */
[----:B------:R-:W-:Y:S02]  /*100d0*/  HADD2.F32 R35, -RZ, R35.H1_H1 ;  /* 0x30000023ff237230 */ /* 0x000fe40000004100 */
[C---:B------:R-:W-:Y:S01]  /*100e0*/  FMUL.FTZ R40, R39.reuse, R74 ;  /* 0x0000004a27287220 */ /* 0x040fe20000410000 */
[----:B------:R-:W-:Y:S02]  /*100f0*/  HADD2.F32 R36, -RZ, R45.H0_H0 ;  /* 0x2000002dff247230 */ /* 0x000fe40000004100 */
[----:B------:R-:W-:Y:S01]  /*10100*/  FMUL.FTZ R39, R39, R76 ;  /* 0x0000004c27277220 */ /* 0x000fe20000410000 */
[----:B------:R-:W-:Y:S02]  /*10110*/  HADD2.F32 R24, -RZ, R62.H0_H0 ;  /* 0x2000003eff187230 */ /* 0x000fe40000004100 */
        /* <DEDUP_REMOVED lines=34> */
.L_x_2861:
[----:B------:R-:W-:Y:S05]  /*10340*/  BSYNC B1 ;  /* 0x0000000000017941 */ /* 0x000fea0003800000 */
.L_x_2860:
        /* <DEDUP_REMOVED lines=102> */
.L_x_2867:
[----:B------:R-:W-:Y:S05]  /*109b0*/  BSYNC B1 ;  /* 0x0000000000017941 */ /* 0x000fea0003800000 */
.L_x_2866:
        /* <DEDUP_REMOVED lines=10> */
[----:B------:R-:W-:Y:S01]  /*10a60*/  LEA.HI R4, R5, R4, RZ, 0x3 ;  /* 0x0000000405047211 */ /* 0x000fe200078f18ff */
[----:B------:R-:W-:Y:S01]  /*10a70*/  HADD2.F32 R68, -RZ, R68.H0_H0 ;  /* 0x20000044ff447230 */ /* 0x000fe20000004100 */
[----:B------:R-:W-:-:S02]  /*10a80*/  LOP3.LUT R5, R195, 0x38, R6, 0xf8, !PT ;  /* 0x00000038c3057812 */ /* 0x000fc400078ef806 */
[----:B------:R-:W-:Y:S01]  /*10a90*/  SHF.R.U32.HI R52, RZ, 0x10, R53 ;  /* 0x00000010ff347819 */ /* 0x000fe20000011635 */
[----:B------:R-:W-:Y:S01]  /*10aa0*/  IMAD.SHL.U32 R4, R4, 0x400, RZ ;  /* 0x0000040004047824 */ /* 0x000fe200078e00ff */
[----:B--2---:R-:W-:Y:S02]  /*10ab0*/  LOP3.LUT R24, R5, R232, RZ, 0x3c, !PT ;  /* 0x000000e805187212 */ /* 0x004fe400078e3cff */
[----:B------:R-:W-:Y:S02]  /*10ac0*/  SHF.R.U64 R45, R8, 0x10, R9 ;  /* 0x00000010082d7819 */ /* 0x000fe40000001209 */
[----:B------:R-:W-:Y:S02]  /*10ad0*/  LOP3.LUT R25, R4, 0x7fffe000, RZ, 0xc0, !PT ;  /* 0x7fffe00004197812 */ /* 0x000fe400078ec0ff */
[----:B------:R-:W0:Y:S01]  /*10ae0*/  LDS.128 R4, [R228] ;  /* 0x00000000e4047984 */ /* 0x000e220000000c00 */
[----:B------:R-:W-:Y:S02]  /*10af0*/  SHF.R.U64 R43, R10, 0x10, R11 ;  /* 0x000000100a2b7819 */ /* 0x000fe4000000120b */
[----:B------:R-:W-:-:S02]  /*10b00*/  IADD3 R25, R24, R25, R199 ;  /* 0x0000001918197210 */ /* 0x000fc40007ffe0c7 */
[--C-:B------:R-:W-:Y:S02]  /*10b10*/  SHF.R.U64 R46, R54, 0x10, R55.reuse ;  /* 0x00000010362e7819 */ /* 0x100fe40000001237 */
[----:B------:R-:W-:Y:S02]  /*10b20*/  LEA R28, R25, R16, 0x1 ;  /* 0x00000010191c7211 */ /* 0x000fe400078e08ff */
[----:B------:R-:W-:Y:S02]  /*10b30*/  SHF.R.U32.HI R54, RZ, 0x10, R55 ;  /* 0x00000010ff367819 */ /* 0x000fe40000011637 */
[----:B------:R-:W-:Y:S01]  /*10b40*/  SHF.R.U32.HI R41, RZ, 0x10, R11 ;  /* 0x00000010ff297819 */ /* 0x000fe2000001160b */
[----:B------:R-:W1:Y:S01]  /*10b50*/  LDS.128 R24, [R28+0x10400] ;  /* 0x010400001c187984 */ /* 0x000e620000000c00 */
[--C-:B0-----:R-:W-:Y:S02]  /*10b60*/  HADD2.F32 R8, -RZ, R5.reuse.H0_H0 ;  /* 0x20000005ff087230 */ /* 0x101fe40000004100 */
[----:B------:R-:W-:-:S02]  /*10b70*/  HADD2.F32 R9, -RZ, R5.H1_H1 ;  /* 0x30000005ff097230 */ /* 0x000fc40000004100 */
[----:B------:R-:W-:Y:S02]  /*10b80*/  HADD2.F32 R5, -RZ, R4.H0_H0 ;  /* 0x20000004ff057230 */ /* 0x000fe40000004100 */
[----:B------:R-:W-:Y:S02]  /*10b90*/  HADD2.F32 R10, -RZ, R6.H0_H0 ;  /* 0x20000006ff0a7230 */ /* 0x000fe40000004100 */
[--C-:B------:R-:W-:Y:S02]  /*10ba0*/  HADD2.F32 R11, -RZ, R7.reuse.H0_H0 ;  /* 0x20000007ff0b7230 */ /* 0x100fe40000004100 */
[----:B------:R-:W-:Y:S02]  /*10bb0*/  HADD2.F32 R7, -RZ, R7.H1_H1 ;  /* 0x30000007ff077230 */ /* 0x000fe40000004100 */
[--C-:B-1----:R-:W-:Y:S02]  /*10bc0*/  HADD2.F32 R29, -RZ, R25.reuse.H0_H0 ;  /* 0x20000019ff1d7230 */ /* 0x102fe40000004100 */
[----:B------:R-:W-:-:S02]  /*10bd0*/  HADD2.F32 R30, -RZ, R25.H1_H1 ;  /* 0x30000019ff1e7230 */ /* 0x000fc40000004100 */
[----:B------:R-:W-:Y:S02]  /*10be0*/  HADD2.F32 R25, -RZ, R24.H0_H0 ;  /* 0x20000018ff197230 */ /* 0x000fe40000004100 */
[CC--:B------:R-:W-:Y:S01]  /*10bf0*/  FMUL.FTZ R37, R29.reuse, R35.reuse ;  /* 0x000000231d257220 */ /* 0x0c0fe20000410000 */
[-C--:B------:R-:W-:Y:S01]  /*10c00*/  FMUL.FTZ R39, R29, R34.reuse ;  /* 0x000000221d277220 */ /* 0x080fe20000410000 */
[----:B------:R-:W-:Y:S02]  /*10c10*/  HADD2.F32 R29, -RZ, R52.H0_H0 ;  /* 0x20000034ff1d7230 */ /* 0x000fe40000004100 */
[C---:B------:R-:W-:Y:S01]  /*10c20*/  FFMA.FTZ R37, R8.reuse, R34, -R37 ;  /* 0x0000002208257223 */ /* 0x040fe20000010825 */
[----:B------:R-:W-:Y:S01]  /*10c30*/  FFMA.FTZ R39, R8, R35, R39 ;  /* 0x0000002308277223 */ /* 0x000fe20000010027 */
[C---:B------:R-:W-:Y:S01]  /*10c40*/  FMUL.FTZ R34, R30.reuse, R36 ;  /* 0x000000241e227220 */ /* 0x040fe20000410000 */
[----:B------:R-:W-:Y:S02]  /*10c50*/  HADD2.F32 R8, -RZ, R71.H0_H0 ;  /* 0x20000047ff087230 */ /* 0x000fe40000004100 */
[-C--:B------:R-:W-:Y:S01]  /*10c60*/  FMUL.FTZ R40, R30, R29.reuse ;  /* 0x0000001d1e287220 */ /* 0x080fe20000410000 */
[----:B------:R-:W-:Y:S01]  /*10c70*/  FMUL.FTZ R30, R25, R68 ;  /* 0x00000044191e7220 */ /* 0x000fe20000410000 */
[----:B------:R-:W-:Y:S01]  /*10c80*/  FFMA.FTZ R38, R9, R29, -R34 ;  /* 0x0000001d09267223 */ /* 0x000fe20000010822 */
        /* <DEDUP_REMOVED lines=34> */
[----:B------:R-:W-:-:S02]  /*10eb0*/  HADD2.F32 R6, -RZ, R6.H1_H1 ;  /* 0x30000006ff067230 */ /* 0x000fc40000004100 */
[C---:B------:R-:W-:Y:S01]  /*10ec0*/  FMUL.FTZ R33, R26.reuse, R25 ;  /* 0x000000191a217220 */ /* 0x040fe20000410000 */
[----:B------:R-:W-:Y:S01]  /*10ed0*/  FMUL.FTZ R26, R26, R9 ;  /* 0x000000091a1a7220 */ /* 0x000fe20000410000 */
[C---:B------:R-:W-:Y:S01]  /*10ee0*/  FFMA.FTZ R29, R4.reuse, R11, R24 ;  /* 0x0000000b041d7223 */ /* 0x040fe20000010018 */
[----:B------:R-:W-:Y:S01]  /*10ef0*/  FFMA.FTZ R27, R4, R5, -R7 ;  /* 0x00000005041b7223 */ /* 0x000fe20000010807 */
[C---:B------:R-:W-:Y:S01]  /*10f00*/  FFMA.FTZ R24, R6.reuse, R9, -R33 ;  /* 0x0000000906187223 */ /* 0x040fe20000010821 */
[----:B------:R-:W-:Y:S01]  /*10f10*/  FFMA.FTZ R25, R6, R25, R26 ;  /* 0x0000001906197223 */ /* 0x000fe2000001001a */
[----:B------:R-:W-:Y:S02]  /*10f20*/  F2FP.F16.F32.PACK_AB R7, R35, R36 ;  /* 0x000000242307723e */ /* 0x000fe400000000ff */
[----:B------:R-:W-:Y:S02]  /*10f30*/  F2FP.F16.F32.PACK_AB R5, R38, R37 ;  /* 0x000000252605723e */ /* 0x000fe400000000ff */
[----:B------:R-:W-:-:S02]  /*10f40*/  F2FP.F16.F32.PACK_AB R4, R27, R34 ;  /* 0x000000221b04723e */ /* 0x000fc400000000ff */
[----:B------:R-:W-:Y:S02]  /*10f50*/  F2FP.F16.F32.PACK_AB R6, R24, R31 ;  /* 0x0000001f1806723e */ /* 0x000fe400000000ff */
[----:B------:R-:W-:Y:S02]  /*10f60*/  F2FP.F16.F32.PACK_AB R11, R41, R70 ;  /* 0x00000046290b723e */ /* 0x000fe400000000ff */
[----:B------:R-:W-:Y:S01]  /*10f70*/  F2FP.F16.F32.PACK_AB R9, R40, R39 ;  /* 0x000000272809723e */ /* 0x000fe200000000ff */
[----:B------:R1:W-:Y:S01]  /*10f80*/  STS.128 [R228], R4 ;  /* 0x00000004e4007388 */ /* 0x0003e20000000c00 */
[----:B------:R-:W-:Y:S02]  /*10f90*/  F2FP.F16.F32.PACK_AB R8, R29, R68 ;  /* 0x000000441d08723e */ /* 0x000fe400000000ff */
[----:B------:R-:W-:-:S05]  /*10fa0*/  F2FP.F16.F32.PACK_AB R10, R25, R10 ;  /* 0x0000000a190a723e */ /* 0x000fca00000000ff */
[----:B------:R1:W-:Y:S02]  /*10fb0*/  STS.128 [R28+0x10400], R8 ;  /* 0x010400081c007388 */ /* 0x0003e40000000c00 */
.L_x_2869:
[----:B------:R-:W-:Y:S05]  /*10fc0*/  BSYNC B1 ;  /* 0x0000000000017941 */ /* 0x000fea0003800000 */
.L_x_2868:
        /* <DEDUP_REMOVED lines=12> */
[----:B------:R-:W-:Y:S01]  /*11090*/  SHF.R.U64 R38, R12, 0x10, R13 ;  /* 0x000000100c267819 */ /* 0x000fe2000000120d */
[----:B------:R-:W-:Y:S01]  /*110a0*/  IMAD.SHL.U32 R32, R32, 0x400, RZ ;  /* 0x0000040020207824 */ /* 0x000fe200078e00ff */
[----:B------:R-:W-:Y:S02]  /*110b0*/  LOP3.LUT R8, R5, R232, RZ, 0x3c, !PT ;  /* 0x000000e805087212 */ /* 0x000fe400078e3cff */
[----:B------:R-:W0:Y:S01]  /*110c0*/  LDS.128 R4, [R227] ;  /* 0x00000000e3047984 */ /* 0x000e220000000c00 */
[----:B------:R-:W-:Y:S02]  /*110d0*/  SHF.R.U64 R37, R14, 0x10, R15 ;  /* 0x000000100e257819 */ /* 0x000fe4000000120f */
[----:B------:R-:W-:Y:S02]  /*110e0*/  LOP3.LUT R9, R32, 0x7fffe000, RZ, 0xc0, !PT ;  /* 0x7fffe00020097812 */ /* 0x000fe400078ec0ff */
[----:B------:R-:W-:Y:S02]  /*110f0*/  SHF.R.U32.HI R32, RZ, 0x10, R13 ;  /* 0x00000010ff207819 */ /* 0x000fe4000001160d */
[----:B------:R-:W-:-:S02]  /*11100*/  IADD3 R9, R8, R9, R199 ;  /* 0x0000000908097210 */ /* 0x000fc40007ffe0c7 */
[--C-:B------:R-:W-:Y:S01]  /*11110*/  SHF.R.U64 R39, R58, 0x10, R59.reuse ;  /* 0x000000103a277819 */ /* 0x100fe2000000123b */
[----:B------:R-:W-:Y:S01]  /*11120*/  HADD2.F32 R32, -RZ, R32.H0_H0 ;  /* 0x20000020ff207230 */ /* 0x000fe20000004100 */
[----:B------:R-:W-:Y:S02]  /*11130*/  LEA R24, R9, R16, 0x1 ;  /* 0x0000001009187211 */ /* 0x000fe400078e08ff */
[----:B------:R-:W-:Y:S02]  /*11140*/  SHF.R.U32.HI R58, RZ, 0x10, R59 ;  /* 0x00000010ff3a7819 */ /* 0x000fe4000001163b */
[----:B------:R-:W-:Y:S01]  /*11150*/  SHF.R.U32.HI R36, RZ, 0x10, R15 ;  /* 0x00000010ff247819 */ /* 0x000fe2000001160f */
[----:B------:R-:W1:Y:S01]  /*11160*/  LDS.128 R8, [R24+0x10400] ;  /* 0x0104000018087984 */ /* 0x000e620000000c00 */
[--C-:B0-----:R-:W-:Y:S02]  /*11170*/  HADD2.F32 R13, -RZ, R5.reuse.H1_H1 ;  /* 0x30000005ff0d7230 */ /* 0x101fe40000004100 */
[----:B------:R-:W-:-:S02]  /*11180*/  HADD2.F32 R12, -RZ, R5.H0_H0 ;  /* 0x20000005ff0c7230 */ /* 0x000fc40000004100 */
[----:B------:R-:W-:Y:S02]  /*11190*/  HADD2.F32 R5, -RZ, R4.H0_H0 ;  /* 0x20000004ff057230 */ /* 0x000fe40000004100 */
[----:B------:R-:W-:Y:S02]  /*111a0*/  HADD2.F32 R14, -RZ, R6.H0_H0 ;  /* 0x20000006ff0e7230 */ /* 0x000fe40000004100 */
[--C-:B------:R-:W-:Y:S02]  /*111b0*/  HADD2.F32 R15, -RZ, R7.reuse.H0_H0 ;  /* 0x20000007ff0f7230 */ /* 0x100fe40000004100 */
[----:B------:R-:W-:Y:S02]  /*111c0*/  HADD2.F32 R7, -RZ, R7.H1_H1 ;  /* 0x30000007ff077230 */ /* 0x000fe40000004100 */
[----:B------:R-:W-:Y:S02]  /*111d0*/  HADD2.F32 R4, -RZ, R4.H1_H1 ;  /* 0x30000004ff047230 */ /* 0x000fe40000004100 */
        /* <DEDUP_REMOVED lines=62> */
.L_x_2841:
[----:B------:R-:W-:Y:S05]  /*115c0*/  BSYNC B0 ;  /* 0x0000000000007941 */ /* 0x000fea0003800000 */
.L_x_2819:
        /* <DEDUP_REMOVED lines=8> */
.L_x_2817:
[----:B01-3--:R-:W3:Y:S02]  /*11650*/  LDL R0, [R1+0x24] ;  /* 0x0000240001007983 */ /* 0x00bee40000100800 */
[----:B---3--:R-:W-:-:S13]  /*11660*/  R2UR UR4, R0 ;  /* 0x00000000000472ca */ /* 0x008fda00000e0000 */
[----:B------:R-:W-:-:S05]  /*11670*/  IMAD.U32 R0, RZ, RZ, UR4 ;  /* 0x00000004ff007e24 */ /* 0x000fca000f8e00ff */
[----:B------:R-:W-:-:S13]  /*11680*/  ISETP.NE.AND P0, PT, R0, 0x3, PT ;  /* 0x000000030000780c */ /* 0x000fda0003f05270 */
[----:B------:R-:W-:Y:S05]  /*11690*/  @!P0 BRA `(.L_x_2870) ;  /* 0x0000000000048947 */ /* 0x000fea0003800000 */
[----:B------:R-:W-:Y:S01]  /*116a0*/  BPT.TRAP 0x1 ;  /* 0x000000040000795c */ /* 0x000fe20000300000 */
.L_x_2870:
[----:B------:R-:W-:Y:S01]  /*116b0*/  IMAD R0, R185, 0x8, R16 ;  /* 0x00000008b9007824 */ /* 0x000fe200078e0210 */
[----:B------:R-:W-:-:S04]  /*116c0*/  SHF.L.U32 R3, R188, 0x1f, RZ ;  /* 0x0000001fbc037819 */ /* 0x000fc800000006ff */
[----:B------:R0:W1:Y:S01]  /*116d0*/  SYNCS.PHASECHK.TRANS64.TRYWAIT P2, [R0+URZ+0x34830], R3 ;  /* 0x03483003000075a7 */ /* 0x000062000804017f */
[----:B------:R-:W-:Y:S05]  /*116e0*/  @!P0 BRA `(.L_x_2871) ;  /* 0x0000000000048947 */ /* 0x000fea0003800000 */
[----:B------:R-:W-:Y:S01]  /*116f0*/  BPT.TRAP 0x1 ;  /* 0x000000040000795c */ /* 0x000fe20000300000 */
.L_x_2871:
[----:B--2-4-:R-:W2:Y:S02]  /*11700*/  S2R R4, SR_TID.X ;  /* 0x0000000000047919 */ /* 0x014ea40000002100 */
[----:B--2---:R-:W-:-:S04]  /*11710*/  LOP3.LUT R4, R4, 0x7f, RZ, 0xc0, !PT ;  /* 0x0000007f04047812 */ /* 0x004fc800078ec0ff */
[----:B------:R-:W-:Y:S01]  /*11720*/  ISETP.NE.AND P1, PT, R4, RZ, PT ;  /* 0x000000ff0400720c */ /* 0x000fe20003f25270 */
[----:B-1----:R-:W-:-:S12]  /*11730*/  @P2 BRA `(.L_x_2872) ;  /* 0x0000000000082947 */ /* 0x002fd80003800000 */
[----:B------:R-:W1:Y:S02]  /*11740*/  SYNCS.PHASECHK.TRANS64.TRYWAIT P2, [R0+URZ+0x34830], R3 ;  /* 0x03483003000075a7 */ /* 0x000e64000804017f */
[----:B-1----:R-:W-:Y:S05]  /*11750*/  @!P2 BRA `(.L_x_2873) ;  /* 0x000001480038a947 */ /* 0x002fea0003800000 */
.L_x_2872:
[----:B------:R-:W-:Y:S05]  /*11760*/  WARPSYNC.ALL ;  /* 0x0000000000007948 */ /* 0x000fea0003800000 */
[----:B01----:R-:W-:Y:S01]  /*11770*/  IADD3 R3, R16, 0x1c400, RZ ;  /* 0x0001c40010037810 */ /* 0x003fe20007ffe0ff */
[----:B------:R-:W-:Y:S01]  /*11780*/  WARPGROUP.ARRIVE ;  /* 0x00000000000079c5 */ /* 0x000fe20000000000 */
[----:B------:R-:W-:Y:S01]  /*11790*/  R2UR UR4, R2 ;  /* 0x00000000020472ca */ /* 0x000fe200000e0000 */
[----:B------:R-:W-:Y:S01]  /*117a0*/  UMOV UR9, 0x40000040 ;  /* 0x4000004000097882 */ /* 0x000fe20000000000 */
[----:B------:R-:W-:Y:S01]  /*117b0*/  SHF.R.U32.HI R3, RZ, 0x4, R3 ;  /* 0x00000004ff037819 */ /* 0x000fe20000011603 */
[----:B------:R-:W-:Y:S01]  /*117c0*/  IMAD.MOV.U32 R7, RZ, RZ, 0x40000040 ;  /* 0x40000040ff077424 */ /* 0x000fe200078e00ff */
[----:B------:R-:W-:Y:S01]  /*117d0*/  MOV R9, UR9 ;  /* 0x0000000900097c02 */ /* 0x000fe20008000f00 */
[----:B------:R-:W-:Y:S01]  /*117e0*/  UMOV UR53, 0x40000040 ;  /* 0x4000004000357882 */ /* 0x000fe20000000000 */
[----:B------:R-:W-:Y:S01]  /*117f0*/  LOP3.LUT R3, R3, 0x3fff, RZ, 0xc0, !PT ;  /* 0x00003fff03037812 */ /* 0x000fe200078ec0ff */
[----:B------:R-:W-:Y:S01]  /*11800*/  UMOV UR49, 0x40000040 ;  /* 0x4000004000317882 */ /* 0x000fe20000000000 */
[----:B------:R-:W-:Y:S01]  /*11810*/  UMOV UR45, 0x40000040 ;  /* 0x40000040002d7882 */ /* 0x000fe20000000000 */
[----:B------:R-:W-:Y:S01]  /*11820*/  UMOV UR41, 0x40000040 ;  /* 0x4000004000297882 */ /* 0x000fe20000000000 */
[----:B------:R-:W-:Y:S01]  /*11830*/  LOP3.LUT R5, R3, 0x10000, RZ, 0xfc, !PT ;  /* 0x0001000003057812 */ /* 0x000fe200078efcff */
[----:B------:R-:W-:Y:S01]  /*11840*/  IMAD.MOV.U32 R3, RZ, RZ, 0x40000040 ;  /* 0x40000040ff037424 */ /* 0x000fe200078e00ff */
[----:B------:R-:W-:Y:S01]  /*11850*/  UMOV UR37, 0x40000040 ;  /* 0x4000004000257882 */ /* 0x000fe20000000000 */
[----:B------:R-:W-:Y:S01]  /*11860*/  ULOP3.LUT UR4, UR4, 0x10000, URZ, 0xfc, !UPT ;  /* 0x0001000004047892 */ /* 0x000fe2000f8efc3f */
[----:B------:R-:W-:Y:S01]  /*11870*/  @!P1 VIADD R0, R0, 0x34840 ;  /* 0x0003484000009836 */ /* 0x000fe20000000000 */
[----:B------:R-:W-:Y:S01]  /*11880*/  BSSY B0, `(.L_x_2874) ;  /* 0x000065d000007945 */ /* 0x000fe20003800000 */
[----:B------:R-:W-:Y:S01]  /*11890*/  IMAD R2, R185, 0xc00, R5 ;  /* 0x00000c00b9027824 */ /* 0x000fe200078e0205 */
[----:B------:R-:W-:Y:S01]  /*118a0*/  R2UR UR11, R3 ;  /* 0x00000000030b72ca */ /* 0x000fe200000e0000 */
[----:B------:R-:W-:Y:S01]  /*118b0*/  UIADD3 UR5, UR4, 0x2, URZ ;  /* 0x0000000204057890 */ /* 0x000fe2000fffe03f */
[----:B------:R-:W-:Y:S01]  /*118c0*/  IMAD.MOV.U32 R3, RZ, RZ, 0x40000040 ;  /* 0x40000040ff037424 */ /* 0x000fe200078e00ff */
[----:B------:R-:W-:Y:S01]  /*118d0*/  UMOV UR8, UR4 ;  /* 0x0000000400087c82 */ /* 0x000fe20008000000 */
[C---:B------:R-:W-:Y:S01]  /*118e0*/  R2UR UR10, R2.reuse ;  /* 0x00000000020a72ca */ /* 0x040fe200000e0000 */
[----:B------:R-:W-:Y:S01]  /*118f0*/  VIADD R6, R2, 0x2 ;  /* 0x0000000202067836 */ /* 0x000fe20000000000 */
[----:B------:R-:W-:Y:S01]  /*11900*/  UIADD3 UR52, UR4, 0x406, URZ ;  /* 0x0000040604347890 */ /* 0x000fe2000fffe03f */
[----:B------:R-:W-:Y:S01]  /*11910*/  IMAD.U32 R8, RZ, RZ, UR8 ;  /* 0x00000008ff087e24 */ /* 0x000fe2000f8e00ff */
[----:B------:R-:W-:Y:S01]  /*11920*/  UIADD3 UR48, UR4, 0x800, URZ ;  /* 0x0000080004307890 */ /* 0x000fe2000fffe03f */
[----:B------:R-:W-:Y:S01]  /*11930*/  R2UR UR39, R3 ;  /* 0x00000000032772ca */ /* 0x000fe200000e0000 */
[----:B------:R-:W-:Y:S01]  /*11940*/  UIADD3 UR44, UR4, 0x802, URZ ;  /* 0x00000802042c7890 */ /* 0x000fe2000fffe03f */
[----:B------:R-:W-:Y:S01]  /*11950*/  @!P1 PRMT R0, RZ, 0x654, R0 ;  /* 0x00000654ff009816 */ /* 0x000fe20000000000 */
[----:B------:R0:W-:Y:S01]  /*11960*/  STL.64 [R1+0x38], R8 ;  /* 0x0000380801007387 */ /* 0x0001e20000100a00 */
[----:B------:R-:W-:Y:S01]  /*11970*/  UIADD3 UR40, UR4, 0x804, URZ ;  /* 0x0000080404287890 */ /* 0x000fe2000fffe03f */
[----:B------:R-:W-:Y:S01]  /*11980*/  CS2R R150, SRZ ;  /* 0x0000000000967805 */ /* 0x000fe2000001ff00 */
[----:B------:R-:W-:Y:S01]  /*11990*/  UIADD3 UR36, UR4, 0x806, URZ ;  /* 0x0000080604247890 */ /* 0x000fe2000fffe03f */
[----:B------:R-:W-:Y:S01]  /*119a0*/  CS2R R148, SRZ ;  /* 0x0000000000947805 */ /* 0x000fe2000001ff00 */
        /* <DEDUP_REMOVED lines=10> */
[----:B------:R-:W-:-:S02]  /*11a50*/  CS2R R144, SRZ ;  /* 0x0000000000907805 */ /* 0x000fc4000001ff00 */
[----:B------:R-:W-:Y:S02]  /*11a60*/  CS2R R142, SRZ ;  /* 0x00000000008e7805 */ /* 0x000fe4000001ff00 */
[----:B-----5:R-:W-:Y:S02]  /*11a70*/  CS2R R140, SRZ ;  /* 0x00000000008c7805 */ /* 0x020fe4000001ff00 */
[----:B------:R-:W-:Y:S01]  /*11a80*/  CS2R R138, SRZ ;  /* 0x00000000008a7805 */ /* 0x000fe2000001ff00 */
[----:B------:R0:W-:Y:S01]  /*11a90*/  STL.64 [R1+0x30], R8 ;  /* 0x0000300801007387 */ /* 0x0001e20000100a00 */
        /* <DEDUP_REMOVED lines=61> */
[----:B------:R-:W-:Y:S01]  /*11e70*/  IMAD.U32 R9, RZ, RZ, UR9 ;  /* 0x00000009ff097e24 */ /* 0x000fe2000f8e00ff */
[----:B------:R-:W-:-:S04]  /*11e80*/  ULDC UR4, c[0x0][0x9d8] ;  /* 0x0002760000047ab9 */ /* 0x000fc80000000800 */
        /* <DEDUP_REMOVED lines=17> */
[----:B------:R0:W-:Y:S03]  /*11fa0*/  STL.64 [R1], R8 ;  /* 0x0000000801007387 */ /* 0x0001e60000100a00 */
        /* <DEDUP_REMOVED lines=10> */
[----:B------:R-:W-:Y:S02]  /*12050*/  R2UR UR43, R7 ;  /* 0x00000000072b72ca */ /* 0x000fe400000e0000 */
[----:B------:R-:W-:-:S02]  /*12060*/  R2UR UR38, R2 ;  /* 0x00000000022672ca */ /* 0x000fc400000e0000 */
[----:B------:R-:W1:Y:S02]  /*12070*/  LDC R2, c[0x0][0x448] ;  /* 0x00011200ff027b82 */ /* 0x000e640000000800 */
[----:B-1----:R-:W-:Y:S01]  /*12080*/  ISETP.NE.AND P2, PT, R2, 0x1, PT ;  /* 0x000000010200780c */ /* 0x002fe20003f45270 */
[----:B------:R-:W-:-:S12]  /*12090*/  IMAD.IADD R2, R205, 0x1, R200 ;  /* 0x00000001cd027824 */ /* 0x000fd800078e02c8 */
[----:B0-----:R-:W0:Y:S02]  /*120a0*/  @P2 LDC R9, c[0x0][0x44c] ;  /* 0x00011300ff092b82 */ /* 0x001e240000000800 */
[----:B0-----:R-:W-:Y:S01]  /*120b0*/  @P2 IMAD.HI.U32 R9, R2, R9, RZ ;  /* 0x0000000902092227 */ /* 0x001fe200078e00ff */
        /* <DEDUP_REMOVED lines=15> */
[----:B------:R-:W-:Y:S01]  /*121b0*/  ULDC UR42, c[0x0][0x988] ;  /* 0x00026200002a7ab9 */ /* 0x000fe20000000800 */
[----:B------:R-:W-:Y:S01]  /*121c0*/  ULDC UR43, c[0x0][0x988] ;  /* 0x00026200002b7ab9 */ /* 0x000fe20000000800 */
[----:B------:R-:W-:Y:S02]  /*121d0*/  WARPGROUP.DEPBAR.LE gsb0, 0x0 ;  /* 0x00008000000079c5 */ /* 0x000fe40000010000 */
[----:B------:R-:W-:-:S07]  /*121e0*/  WARPGROUP.ARRIVE ;  /* 0x00000000000079c5 */ /* 0x000fce0000000000 */
[----:B------:R-:W-:Y:S01]  /*121f0*/  HGMMA.64x128x16.F32 R24, gdesc[UR36], R24, gsb0 ;  /* 0x01e00000241879f0 */ /* 0x000fe20008000818 */
[----:B------:R-:W-:Y:S01]  /*12200*/  ULDC UR38, c[0x0][0x9d8] ;  /* 0x0002760000267ab9 */ /* 0x000fe20000000800 */
[----:B------:R-:W-:Y:S01]  /*12210*/  ULDC UR39, c[0x0][0x9d8] ;  /* 0x0002760000277ab9 */ /* 0x000fe20000000800 */
        /* <DEDUP_REMOVED lines=14> */
[----:B0-----:R-:W0:Y:S01]  /*12300*/  @P2 LDC R26, c[0x0][0x450] ;  /* 0x00011400ff1a2b82 */ /* 0x001e220000000800 */
        /* <DEDUP_REMOVED lines=23> */
[----:B0-----:R-:W-:Y:S01]  /*12480*/  @P2 SHF.R.U32.HI R2, RZ, R26, R9 ;  /* 0x0000001aff022219 */ /* 0x001fe20000011609 */
[----:B------:R-:W-:Y:S01]  /*12490*/  FMUL.FTZ R4, R24, UR4 ;  /* 0x0000000418047c20 */ /* 0x000fe20008410000 */
[----:B------:R-:W-:Y:S01]  /*124a0*/  MOV R9, 0xffffff80 ;  /* 0xffffff8000097802 */ /* 0x000fe20000000f00 */
[----:B------:R-:W-:Y:S01]  /*124b0*/  FMUL.FTZ R24, R40, UR4 ;  /* 0x0000000428187c20 */ /* 0x000fe20008410000 */
[----:B------:R-:W-:Y:S01]  /*124c0*/  FMUL.FTZ R78, R78, UR4 ;  /* 0x000000044e4e7c20 */ /* 0x000fe20008410000 */
[----:B------:R-:W0:Y:S01]  /*124d0*/  SHFL.IDX PT, R26, R2, 0x1, 0x1c1f ;  /* 0x003c1f00021a7f89 */ /* 0x000e2200000e0000 */
[----:B------:R-:W-:Y:S01]  /*124e0*/  FMUL.FTZ R79, R79, UR4 ;  /* 0x000000044f4f7c20 */ /* 0x000fe20008410000 */
[----:B------:R-:W-:Y:S01]  /*124f0*/  IMAD R9, R146, R9, 0x80 ;  /* 0x0000008092097424 */ /* 0x000fe200078e0209 */
[----:B------:R-:W4:Y:S01]  /*12500*/  MUFU.TANH R35, R35 ;  /* 0x0000002300237308 */ /* 0x000f220000002400 */
[----:B------:R-:W-:Y:S01]  /*12510*/  FMUL.FTZ R82, R82, UR4 ;  /* 0x0000000452527c20 */ /* 0x000fe20008410000 */
[----:B------:R-:W-:Y:S01]  /*12520*/  FMUL.FTZ R83, R83, UR4 ;  /* 0x0000000453537c20 */ /* 0x000fe20008410000 */
[----:B------:R-:W-:-:S02]  /*12530*/  VIADD R21, R9, 0x1 ;  /* 0x0000000109157836 */ /* 0x000fc40000000000 */
[----:B------:R-:W-:Y:S01]  /*12540*/  FMUL.FTZ R11, R36, UR4 ;  /* 0x00000004240b7c20 */ /* 0x000fe20008410000 */
[----:B--2---:R-:W-:Y:S02]  /*12550*/  IMAD.IADD R31, R202, 0x1, R9 ;  /* 0x00000001ca1f7824 */ /* 0x004fe400078e0209 */
[----:B------:R-:W-:Y:S01]  /*12560*/  FMUL.FTZ R86, R86, UR4 ;  /* 0x0000000456567c20 */ /* 0x000fe20008410000 */
[C---:B------:R-:W-:Y:S01]  /*12570*/  IMAD R21, R204.reuse, -0x2, R21 ;  /* 0xfffffffecc157824 */ /* 0x040fe200078e0215 */
[----:B------:R-:W2:Y:S01]  /*12580*/  MUFU.TANH R38, R38 ;  /* 0x0000002600267308 */ /* 0x000ea20000002400 */
[----:B------:R-:W-:Y:S02]  /*12590*/  IMAD R31, R204, -0x2, R31 ;  /* 0xfffffffecc1f7824 */ /* 0x000fe400078e021f */
[----:B------:R-:W-:Y:S01]  /*125a0*/  FMUL.FTZ R87, R87, UR4 ;  /* 0x0000000457577c20 */ /* 0x000fe20008410000 */
[----:B------:R-:W2:Y:S01]  /*125b0*/  SHFL.IDX PT, R2, R2, RZ, 0x1c1f ;  /* 0x001c1fff02027589 */ /* 0x000ea200000e0000 */
[----:B------:R-:W-:Y:S01]  /*125c0*/  IADD3 R108, -R201, R21, R202 ;  /* 0x00000015c96c7210 */ /* 0x000fe20007ffe1ca */
[----:B------:R-:W-:Y:S01]  /*125d0*/  FMUL.FTZ R3, R25, UR4 ;  /* 0x0000000419037c20 */ /* 0x000fe20008410000 */
[----:B------:R-:W-:Y:S01]  /*125e0*/  FMUL.FTZ R7, R29, UR4 ;  /* 0x000000041d077c20 */ /* 0x000fe20008410000 */
[----:B------:R-:W-:Y:S01]  /*125f0*/  FMUL.FTZ R12, R33, UR4 ;  /* 0x00000004210c7c20 */ /* 0x000fe20008410000 */
[----:B------:R-:W2:Y:S01]  /*12600*/  MUFU.TANH R39, R39 ;  /* 0x0000002700277308 */ /* 0x000ea20000002400 */
[----:B------:R-:W-:Y:S01]  /*12610*/  FMUL.FTZ R15, R37, UR4 ;  /* 0x00000004250f7c20 */ /* 0x000fe20008410000 */
[----:B------:R-:W-:Y:S01]  /*12620*/  FMUL.FTZ R14, R53, UR4 ;  /* 0x00000004350e7c20 */ /* 0x000fe20008410000 */
[----:B------:R-:W-:Y:S01]  /*12630*/  FMUL.FTZ R53, R64, UR4 ;  /* 0x0000000440357c20 */ /* 0x000fe20008410000 */
[----:B------:R-:W-:Y:S01]  /*12640*/  FMUL.FTZ R25, R41, UR4 ;  /* 0x0000000429197c20 */ /* 0x000fe20008410000 */
[----:B0-----:R-:W-:Y:S01]  /*12650*/  VIADDMNMX R9, R26, R108, R31, PT ;  /* 0x0000006c1a097246 */ /* 0x001fe2000380011f */
[----:B------:R-:W-:Y:S01]  /*12660*/  FMUL.FTZ R37, R72, UR4 ;  /* 0x0000000448257c20 */ /* 0x000fe20008410000 */
[----:B------:R-:W-:Y:S01]  /*12670*/  FMUL.FTZ R29, R45, UR4 ;  /* 0x000000042d1d7c20 */ /* 0x000fe20008410000 */
[----:B------:R-:W0:Y:S01]  /*12680*/  MUFU.TANH R42, R42 ;  /* 0x0000002a002a7308 */ /* 0x000e220000002400 */
[----:B------:R-:W-:Y:S01]  /*12690*/  ISETP.GT.AND P3, PT, R9, RZ, PT ;  /* 0x000000ff0900720c */ /* 0x000fe20003f64270 */
[----:B------:R-:W-:Y:S01]  /*126a0*/  FMUL.FTZ R33, R49, UR4 ;  /* 0x0000000431217c20 */ /* 0x000fe20008410000 */
[----:B------:R-:W-:Y:S01]  /*126b0*/  ISETP.GT.AND P4, PT, R9, 0x1, PT ;  /* 0x000000010900780c */ /* 0x000fe20003f84270 */
[----:B------:R-:W-:Y:S01]  /*126c0*/  FMUL.FTZ R13, R57, UR4 ;  /* 0x00000004390d7c20 */ /* 0x000fe20008410000 */
[----:B------:R-:W-:Y:S01]  /*126d0*/  ISETP.GT.AND P5, PT, R9, 0x8, PT ;  /* 0x000000080900780c */ /* 0x000fe20003fa4270 */
[----:B------:R-:W-:Y:S01]  /*126e0*/  FMUL.FTZ R45, R61, UR4 ;  /* 0x000000043d2d7c20 */ /* 0x000fe20008410000 */
[----:B-1----:R-:W-:Y:S01]  /*126f0*/  FSEL R114, R114, -INF , P3 ;  /* 0xff80000072727808 */ /* 0x002fe20001800000 */
[----:B------:R-:W1:Y:S01]  /*12700*/  MUFU.TANH R43, R43 ;  /* 0x0000002b002b7308 */ /* 0x000e620000002400 */
[----:B---3--:R-:W-:Y:S01]  /*12710*/  FSEL R112, R27, -INF , P4 ;  /* 0xff8000001b707808 */ /* 0x008fe20002000000 */
[----:B------:R-:W-:Y:S01]  /*12720*/  FMUL.FTZ R57, R65, UR4 ;  /* 0x0000000441397c20 */ /* 0x000fe20008410000 */
[----:B------:R-:W-:Y:S01]  /*12730*/  ISETP.GT.AND P3, PT, R9, 0x9, PT ;  /* 0x000000090900780c */ /* 0x000fe20003f64270 */
[----:B------:R-:W-:Y:S01]  /*12740*/  FMUL.FTZ R49, R69, UR4 ;  /* 0x0000000445317c20 */ /* 0x000fe20008410000 */
[----:B----4-:R-:W-:Y:S01]  /*12750*/  FSEL R110, R30, -INF , P5 ;  /* 0xff8000001e6e7808 */ /* 0x010fe20002800000 */
[----:B------:R-:W-:Y:S01]  /*12760*/  FMUL.FTZ R41, R81, UR4 ;  /* 0x0000000451297c20 */ /* 0x000fe20008410000 */
[----:B------:R-:W-:Y:S01]  /*12770*/  FMNMX.FTZ R21, R114, R112, !PT ;  /* 0x0000007072157209 */ /* 0x000fe20007810000 */
[----:B------:R-:W3:Y:S01]  /*12780*/  MUFU.TANH R46, R46 ;  /* 0x0000002e002e7308 */ /* 0x000ee20000002400 */
[----:B------:R-:W-:Y:S01]  /*12790*/  ISETP.GT.AND P4, PT, R9, 0x10, PT ;  /* 0x000000100900780c */ /* 0x000fe20003f84270 */
[----:B------:R-:W-:Y:S01]  /*127a0*/  FMUL.FTZ R61, R85, UR4 ;  /* 0x00000004553d7c20 */ /* 0x000fe20008410000 */
[----:B------:R-:W-:Y:S01]  /*127b0*/  FSEL R106, R106, -INF , P3 ;  /* 0xff8000006a6a7808 */ /* 0x000fe20001800000 */
[----:B------:R4:W-:Y:S01]  /*127c0*/  @!P1 SYNCS.ARRIVE.TRANS64.RED.A1T0 RZ, [R0+URZ], RZ ;  /* 0x000000ff00ff99a7 */ /* 0x0009e2000810043f */
[----:B------:R-:W-:-:S02]  /*127d0*/  FMNMX.FTZ R21, R110, R21, !PT ;  /* 0x000000156e157209 */ /* 0x000fc40007810000 */
[C---:B------:R-:W-:Y:S01]  /*127e0*/  ISETP.GT.AND P3, PT, R9.reuse, 0x11, PT ;  /* 0x000000110900780c */ /* 0x040fe20003f64270 */
[----:B------:R-:W4:Y:S01]  /*127f0*/  MUFU.TANH R47, R47 ;  /* 0x0000002f002f7308 */ /* 0x000f220000002400 */
[----:B------:R-:W-:Y:S02]  /*12800*/  FSEL R104, R34, -INF , P4 ;  /* 0xff80000022687808 */ /* 0x000fe40002000000 */
[----:B------:R-:W-:Y:S02]  /*12810*/  FMNMX.FTZ R21, R106, R21, !PT ;  /* 0x000000156a157209 */ /* 0x000fe40007810000 */
[----:B------:R-:W-:Y:S02]  /*12820*/  ISETP.GT.AND P4, PT, R9, 0x18, PT ;  /* 0x000000180900780c */ /* 0x000fe40003f84270 */
[----:B------:R-:W-:Y:S01]  /*12830*/  FSEL R102, R35, -INF , P3 ;  /* 0xff80000023667808 */ /* 0x000fe20001800000 */
[----:B------:R-:W4:Y:S01]  /*12840*/  MUFU.TANH R50, R50 ;  /* 0x0000003200327308 */ /* 0x000f220000002400 */
[----:B------:R-:W-:Y:S01]  /*12850*/  FMNMX.FTZ R21, R104, R21, !PT ;  /* 0x0000001568157209 */ /* 0x000fe20007810000 */
[----:B------:R-:W-:Y:S01]  /*12860*/  FMUL.FTZ R35, R60, UR4 ;  /* 0x000000043c237c20 */ /* 0x000fe20008410000 */
[----:B------:R-:W-:-:S02]  /*12870*/  ISETP.GT.AND P3, PT, R9, 0x19, PT ;  /* 0x000000190900780c */ /* 0x000fc40003f64270 */
[----:B--2---:R-:W-:Y:S02]  /*12880*/  FSEL R100, R38, -INF , P4 ;  /* 0xff80000026647808 */ /* 0x004fe40002000000 */
[----:B------:R-:W-:Y:S01]  /*12890*/  FMNMX.FTZ R21, R102, R21, !PT ;  /* 0x0000001566157209 */ /* 0x000fe20007810000 */
[----:B------:R-:W2:Y:S01]  /*128a0*/  MUFU.TANH R51, R51 ;  /* 0x0000003300337308 */ /* 0x000ea20000002400 */
[----:B------:R-:W-:Y:S02]  /*128b0*/  ISETP.GT.AND P4, PT, R9, 0x20, PT ;  /* 0x000000200900780c */ /* 0x000fe40003f84270 */
[----:B------:R-:W-:Y:S01]  /*128c0*/  FSEL R98, R39, -INF , P3 ;  /* 0xff80000027627808 */ /* 0x000fe20001800000 */
[----:B------:R-:W-:Y:S01]  /*128d0*/  FMUL.FTZ R39, R80, UR4 ;  /* 0x0000000450277c20 */ /* 0x000fe20008410000 */
[----:B------:R-:W-:Y:S02]  /*128e0*/  FMNMX.FTZ R21, R100, R21, !PT ;  /* 0x0000001564157209 */ /* 0x000fe40007810000 */
[----:B------:R-:W-:Y:S01]  /*128f0*/  ISETP.GT.AND P3, PT, R9, 0x21, PT ;  /* 0x000000210900780c */ /* 0x000fe20003f64270 */
[----:B------:R-:W2:Y:S01]  /*12900*/  MUFU.TANH R54, R54 ;  /* 0x0000003600367308 */ /* 0x000ea20000002400 */
[----:B0-----:R-:W-:-:S02]  /*12910*/  FSEL R96, R42, -INF , P4 ;  /* 0xff8000002a607808 */ /* 0x001fc40002000000 */
[----:B------:R-:W-:Y:S02]  /*12920*/  FMNMX.FTZ R21, R98, R21, !PT ;  /* 0x0000001562157209 */ /* 0x000fe40007810000 */
[----:B------:R-:W-:Y:S02]  /*12930*/  ISETP.GT.AND P4, PT, R9, 0x28, PT ;  /* 0x000000280900780c */ /* 0x000fe40003f84270 */
[----:B-1----:R-:W-:Y:S01]  /*12940*/  FSEL R94, R43, -INF , P3 ;  /* 0xff8000002b5e7808 */ /* 0x002fe20001800000 */
[----:B------:R-:W-:Y:S01]  /*12950*/  MUFU.TANH R55, R55 ;  /* 0x0000003700377308 */ /* 0x000fe20000002400 */
[----:B------:R-:W-:Y:S01]  /*12960*/  FMNMX.FTZ R21, R96, R21, !PT ;  /* 0x0000001560157209 */ /* 0x000fe20007810000 */
[----:B------:R-:W-:Y:S01]  /*12970*/  FMUL.FTZ R43, R77, UR4 ;  /* 0x000000044d2b7c20 */ /* 0x000fe20008410000 */
[----:B------:R-:W-:Y:S02]  /*12980*/  ISETP.GT.AND P3, PT, R9, 0x29, PT ;  /* 0x000000290900780c */ /* 0x000fe40003f64270 */
[----:B---3--:R-:W-:-:S02]  /*12990*/  FSEL R92, R46, -INF , P4 ;  /* 0xff8000002e5c7808 */ /* 0x008fc40002000000 */
[----:B------:R-:W-:Y:S01]  /*129a0*/  FMNMX.FTZ R21, R94, R21, !PT ;  /* 0x000000155e157209 */ /* 0x000fe20007810000 */
[----:B------:R-:W0:Y:S01]  /*129b0*/  MUFU.TANH R58, R58 ;  /* 0x0000003a003a7308 */ /* 0x000e220000002400 */
[----:B------:R-:W-:Y:S02]  /*129c0*/  ISETP.GT.AND P4, PT, R9, 0x30, PT ;  /* 0x000000300900780c */ /* 0x000fe40003f84270 */
[----:B----4-:R-:W-:Y:S01]  /*129d0*/  FSEL R90, R47, -INF , P3 ;  /* 0xff8000002f5a7808 */ /* 0x010fe20001800000 */
[----:B------:R-:W-:Y:S01]  /*129e0*/  FMUL.FTZ R47, R68, UR4 ;  /* 0x00000004442f7c20 */ /* 0x000fe20008410000 */
[----:B------:R-:W-:Y:S01]  /*129f0*/  FMNMX.FTZ R27, R92, R21, !PT ;  /* 0x000000155c1b7209 */ /* 0x000fe20007810000 */
[----:B------:R-:W-:Y:S01]  /*12a00*/  FMUL.FTZ R21, R74, UR4 ;  /* 0x000000044a157c20 */ /* 0x000fe20008410000 */
[----:B------:R-:W-:Y:S01]  /*12a10*/  ISETP.GT.AND P3, PT, R9, 0x31, PT ;  /* 0x000000310900780c */ /* 0x000fe20003f64270 */
[----:B------:R-:W-:Y:S01]  /*12a20*/  MUFU.TANH R59, R59 ;  /* 0x0000003b003b7308 */ /* 0x000fe20000002400 */
[----:B------:R-:W-:-:S02]  /*12a30*/  FSEL R88, R50, -INF , P4 ;  /* 0xff80000032587808 */ /* 0x000fc40002000000 */
[----:B------:R-:W-:Y:S02]  /*12a40*/  FMNMX.FTZ R27, R90, R27, !PT ;  /* 0x0000001b5a1b7209 */ /* 0x000fe40007810000 */
[----:B------:R-:W-:Y:S02]  /*12a50*/  ISETP.GT.AND P4, PT, R9, 0x38, PT ;  /* 0x000000380900780c */ /* 0x000fe40003f84270 */
[----:B--2---:R-:W-:Y:S01]  /*12a60*/  FSEL R74, R51, -INF , P3 ;  /* 0xff800000334a7808 */ /* 0x004fe20001800000 */
[----:B------:R-:W1:Y:S01]  /*12a70*/  MUFU.TANH R26, R62 ;  /* 0x0000003e001a7308 */ /* 0x000e620000002400 */
[----:B------:R-:W-:Y:S01]  /*12a80*/  FMNMX.FTZ R27, R88, R27, !PT ;  /* 0x0000001b581b7209 */ /* 0x000fe20007810000 */
[----:B------:R-:W-:Y:S01]  /*12a90*/  FMUL.FTZ R51, R76, UR4 ;  /* 0x000000044c337c20 */ /* 0x000fe20008410000 */
        /* <DEDUP_REMOVED lines=15> */
[----:B0-----:R-:W-:Y:S01]  /*12b90*/  FSEL R66, R55, -INF , P3 ;  /* 0xff80000037427808 */ /* 0x001fe20001800000 */
[----:B------:R-:W-:Y:S01]  /*12ba0*/  FMUL.FTZ R55, R73, UR4 ;  /* 0x0000000449377c20 */ /* 0x000fe20008410000 */
[----:B------:R-:W-:Y:S02]  /*12bb0*/  ISETP.GT.AND P3, PT, R9, 0x41, PT ;  /* 0x000000410900780c */ /* 0x000fe40003f64270 */
[----:B------:R-:W-:Y:S02]  /*12bc0*/  FMNMX.FTZ R27, R66, R27, !PT ;  /* 0x0000001b421b7209 */ /* 0x000fe40007810000 */
[----:B------:R-:W-:Y:S01]  /*12bd0*/  FSEL R58, R59, -INF , P3 ;  /* 0xff8000003b3a7808 */ /* 0x000fe20001800000 */
[----:B------:R-:W0:Y:S01]  /*12be0*/  MUFU.TANH R52, R71 ;  /* 0x0000004700347308 */ /* 0x000e220000002400 */
[----:B------:R-:W-:Y:S01]  /*12bf0*/  FMNMX.FTZ R27, R62, R27, !PT ;  /* 0x0000001b3e1b7209 */ /* 0x000fe20007810000 */
[----:B------:R-:W-:Y:S01]  /*12c00*/  FMUL.FTZ R59, R84, UR4 ;  /* 0x00000004543b7c20 */ /* 0x000fe20008410000 */
[----:B------:R-:W-:-:S02]  /*12c10*/  ISETP.GT.AND P3, PT, R9, 0x49, PT ;  /* 0x000000490900780c */ /* 0x000fc40003f64270 */
[----:B------:R-:W-:Y:S02]  /*12c20*/  FMNMX.FTZ R27, R58, R27, !PT ;  /* 0x0000001b3a1b7209 */ /* 0x000fe40007810000 */
[----:B---3--:R-:W-:Y:S01]  /*12c30*/  FSEL R56, R56, -INF , P3 ;  /* 0xff80000038387808 */ /* 0x008fe20001800000 */
[----:B------:R-:W3:Y:S01]  /*12c40*/  MUFU.TANH R21, R21 ;  /* 0x0000001500157308 */ /* 0x000ee20000002400 */
[----:B------:R-:W-:Y:S02]  /*12c50*/  FMNMX.FTZ R27, R46, R27, !PT ;  /* 0x0000001b2e1b7209 */ /* 0x000fe40007810000 */
[C---:B------:R-:W-:Y:S02]  /*12c60*/  ISETP.GT.AND P3, PT, R9.reuse, 0x51, PT ;  /* 0x000000510900780c */ /* 0x040fe40003f64270 */
[----:B--2---:R-:W-:Y:S02]  /*12c70*/  FSEL R48, R48, -INF , P4 ;  /* 0xff80000030307808 */ /* 0x004fe40002000000 */
[----:B------:R-:W-:Y:S01]  /*12c80*/  FMNMX.FTZ R27, R56, R27, !PT ;  /* 0x0000001b381b7209 */ /* 0x000fe20007810000 */
[----:B------:R-:W2:Y:S01]  /*12c90*/  MUFU.TANH R40, R75 ;  /* 0x0000004b00287308 */ /* 0x000ea20000002400 */
[----:B------:R-:W-:-:S02]  /*12ca0*/  ISETP.GT.AND P4, PT, R9, 0x58, PT ;  /* 0x000000580900780c */ /* 0x000fc40003f84270 */
[----:B-1----:R-:W-:Y:S02]  /*12cb0*/  FSEL R54, R67, -INF , P3 ;  /* 0xff80000043367808 */ /* 0x002fe40001800000 */
[----:B------:R-:W-:Y:S02]  /*12cc0*/  FMNMX.FTZ R27, R48, R27, !PT ;  /* 0x0000001b301b7209 */ /* 0x000fe40007810000 */
[C---:B------:R-:W-:Y:S01]  /*12cd0*/  ISETP.GT.AND P3, PT, R9.reuse, 0x59, PT ;  /* 0x000000590900780c */ /* 0x040fe20003f64270 */
[----:B------:R-:W1:Y:S01]  /*12ce0*/  MUFU.TANH R42, R78 ;  /* 0x0000004e002a7308 */ /* 0x000e620000002400 */
[----:B------:R-:W-:Y:S02]  /*12cf0*/  FSEL R44, R44, -INF , P4 ;  /* 0xff8000002c2c7808 */ /* 0x000fe40002000000 */
[----:B------:R-:W-:Y:S02]  /*12d00*/  FMNMX.FTZ R27, R54, R27, !PT ;  /* 0x0000001b361b7209 */ /* 0x000fe40007810000 */
[----:B------:R-:W-:-:S02]  /*12d10*/  ISETP.GT.AND P4, PT, R9, 0x60, PT ;  /* 0x000000600900780c */ /* 0x000fc40003f84270 */
[----:B0-----:R-:W-:Y:S01]  /*12d20*/  FSEL R52, R52, -INF , P3 ;  /* 0xff80000034347808 */ /* 0x001fe20001800000 */
[----:B------:R-:W0:Y:S01]  /*12d30*/  MUFU.TANH R38, R79 ;  /* 0x0000004f00267308 */ /* 0x000e220000002400 */
[----:B------:R-:W-:Y:S02]  /*12d40*/  FMNMX.FTZ R27, R44, R27, !PT ;  /* 0x0000001b2c1b7209 */ /* 0x000fe40007810000 */
[----:B------:R-:W-:Y:S02]  /*12d50*/  ISETP.GT.AND P3, PT, R9, 0x61, PT ;  /* 0x000000610900780c */ /* 0x000fe40003f64270 */
[----:B---3--:R-:W-:Y:S02]  /*12d60*/  FSEL R50, R21, -INF , P4 ;  /* 0xff80000015327808 */ /* 0x008fe40002000000 */
[----:B------:R-:W-:Y:S01]  /*12d70*/  FMNMX.FTZ R27, R52, R27, !PT ;  /* 0x0000001b341b7209 */ /* 0x000fe20007810000 */
[----:B------:R-:W3:Y:S01]  /*12d80*/  MUFU.TANH R26, R82 ;  /* 0x00000052001a7308 */ /* 0x000ee20000002400 */
[----:B------:R-:W-:-:S02]  /*12d90*/  ISETP.GT.AND P4, PT, R9, 0x68, PT ;  /* 0x000000680900780c */ /* 0x000fc40003f84270 */
[----:B--2---:R-:W-:Y:S02]  /*12da0*/  FSEL R40, R40, -INF , P3 ;  /* 0xff80000028287808 */ /* 0x004fe40001800000 */
[----:B------:R-:W-:Y:S02]  /*12db0*/  FMNMX.FTZ R27, R50, R27, !PT ;  /* 0x0000001b321b7209 */ /* 0x000fe40007810000 */
[C---:B------:R-:W-:Y:S01]  /*12dc0*/  ISETP.GT.AND P3, PT, R9.reuse, 0x69, PT ;  /* 0x000000690900780c */ /* 0x040fe20003f64270 */
[----:B------:R-:W2:Y:S01]  /*12dd0*/  MUFU.TANH R36, R83 ;  /* 0x0000005300247308 */ /* 0x000ea20000002400 */
[----:B-1----:R-:W-:Y:S02]  /*12de0*/  FSEL R42, R42, -INF , P4 ;  /* 0xff8000002a2a7808 */ /* 0x002fe40002000000 */
[----:B------:R-:W-:Y:S02]  /*12df0*/  FMNMX.FTZ R27, R40, R27, !PT ;  /* 0x0000001b281b7209 */ /* 0x000fe40007810000 */
[----:B------:R-:W-:-:S02]  /*12e00*/  ISETP.GT.AND P4, PT, R9, 0x70, PT ;  /* 0x000000700900780c */ /* 0x000fc40003f84270 */
[----:B0-----:R-:W-:Y:S01]  /*12e10*/  FSEL R38, R38, -INF , P3 ;  /* 0xff80000026267808 */ /* 0x001fe20001800000 */
[----:B------:R-:W0:Y:S01]  /*12e20*/  MUFU.TANH R34, R86 ;  /* 0x0000005600227308 */ /* 0x000e220000002400 */
[----:B------:R-:W-:Y:S02]  /*12e30*/  FMNMX.FTZ R27, R42, R27, !PT ;  /* 0x0000001b2a1b7209 */ /* 0x000fe40007810000 */
[C---:B------:R-:W-:Y:S02]  /*12e40*/  ISETP.GT.AND P3, PT, R9.reuse, 0x71, PT ;  /* 0x000000710900780c */ /* 0x040fe40003f64270 */
[----:B---3--:R-:W-:Y:S02]  /*12e50*/  FSEL R26, R26, -INF , P4 ;  /* 0xff8000001a1a7808 */ /* 0x008fe40002000000 */
[----:B------:R-:W-:Y:S01]  /*12e60*/  FMNMX.FTZ R27, R38, R27, !PT ;  /* 0x0000001b261b7209 */ /* 0x000fe20007810000 */
[----:B------:R-:W1:Y:S01]  /*12e70*/  MUFU.TANH R30, R87 ;  /* 0x00000057001e7308 */ /* 0x000e620000002400 */
[----:B------:R-:W-:-:S02]  /*12e80*/  ISETP.GT.AND P4, PT, R9, 0x78, PT ;  /* 0x000000780900780c */ /* 0x000fc40003f84270 */
[----:B--2---:R-:W-:Y:S02]  /*12e90*/  FSEL R36, R36, -INF , P3 ;  /* 0xff80000024247808 */ /* 0x004fe40001800000 */
[----:B------:R-:W-:Y:S02]  /*12ea0*/  FMNMX.FTZ R27, R26, R27, !PT ;  /* 0x0000001b1a1b7209 */ /* 0x000fe40007810000 */
[----:B------:R-:W-:Y:S01]  /*12eb0*/  ISETP.GT.AND P3, PT, R9, 0x79, PT ;  /* 0x000000790900780c */ /* 0x000fe20003f64270 */
[----:B------:R-:W-:Y:S01]  /*12ec0*/  MUFU.TANH R4, R4 ;  /* 0x0000000400047308 */ /* 0x000fe20000002400 */
[----:B0-----:R-:W-:Y:S02]  /*12ed0*/  FSEL R34, R34, -INF , P4 ;  /* 0xff80000022227808 */ /* 0x001fe40002000000 */
[----:B------:R-:W-:Y:S02]  /*12ee0*/  FMNMX.FTZ R27, R36, R27, !PT ;  /* 0x0000001b241b7209 */ /* 0x000fe40007810000 */
[----:B------:R-:W-:-:S02]  /*12ef0*/  MOV R9, UR5 ;  /* 0x0000000500097c02 */ /* 0x000fc40008000f00 */
[----:B------:R-:W-:Y:S01]  /*12f00*/  FMNMX.FTZ R27, R34, R27, !PT ;  /* 0x0000001b221b7209 */ /* 0x000fe20007810000 */
[----:B------:R-:W0:Y:S01]  /*12f10*/  MUFU.TANH R3, R3 ;  /* 0x0000000300037308 */ /* 0x000e220000002400 */
[----:B-1----:R-:W-:Y:S02]  /*12f20*/  FSEL R30, R30, -INF , P3 ;  /* 0xff8000001e1e7808 */ /* 0x002fe40001800000 */
[----:B------:R-:W-:Y:S02]  /*12f30*/  ISETP.GT.AND P4, PT, R31, 0x1, PT ;  /* 0x000000011f00780c */ /* 0x000fe40003f84270 */
[----:B------:R-:W-:-:S03]  /*12f40*/  FMNMX.FTZ R27, R30, R27, !PT ;  /* 0x0000001b1e1b7209 */ /* 0x000fc60007810000 */
[----:B------:R-:W1:Y:S02]  /*12f50*/  MUFU.TANH R6, R6 ;  /* 0x0000000600067308 */ /* 0x000e640000002400 */
[----:B------:R-:W2:Y:S06]  /*12f60*/  SHFL.BFLY PT, R60, R27, 0x2, 0x1f ;  /* 0x0c401f001b3c7f89 */ /* 0x000eac00000e0000 */
[----:B------:R-:W-:Y:S01]  /*12f70*/  MUFU.TANH R7, R7 ;  /* 0x0000000700077308 */ /* 0x000fe20000002400 */
[----:B0-----:R-:W-:Y:S02]  /*12f80*/  FSEL R3, R3, -INF , P4 ;  /* 0xff80000003037808 */ /* 0x001fe40002000000 */
[----:B------:R-:W-:-:S05]  /*12f90*/  ISETP.GT.AND P4, PT, R31, 0x10, PT ;  /* 0x000000101f00780c */ /* 0x000fca0003f84270 */
[----:B------:R-:W0:Y:S01]  /*12fa0*/  MUFU.TANH R8, R8 ;  /* 0x0000000800087308 */ /* 0x000e220000002400 */
[----:B-1----:R-:W-:-:S07]  /*12fb0*/  FSEL R64, R6, -INF , P5 ;  /* 0xff80000006407808 */ /* 0x002fce0002800000 */
[----:B------:R-:W-:Y:S01]  /*12fc0*/  MUFU.TANH R12, R12 ;  /* 0x0000000c000c7308 */ /* 0x000fe20000002400 */
[----:B--2---:R-:W-:-:S05]  /*12fd0*/  FMNMX.FTZ R60, R27, R60, !PT ;  /* 0x0000003c1b3c7209 */ /* 0x004fca0007810000 */
[----:B------:R-:W1:Y:S02]  /*12fe0*/  SHFL.BFLY PT, R21, R60, 0x1, 0x1f ;  /* 0x0c201f003c157f89 */ /* 0x000e6400000e0000 */
[----:B------:R-:W2:Y:S01]  /*12ff0*/  MUFU.TANH R11, R11 ;  /* 0x0000000b000b7308 */ /* 0x000ea20000002400 */
[----:B0-----:R-:W-:Y:S02]  /*13000*/  FSEL R72, R8, -INF , P4 ;  /* 0xff80000008487808 */ /* 0x001fe40002000000 */
[----:B------:R-:W-:-:S05]  /*13010*/  ISETP.GT.AND P4, PT, R31, 0x18, PT ;  /* 0x000000181f00780c */ /* 0x000fca0003f84270 */
[----:B------:R-:W-:Y:S08]  /*13020*/  MUFU.TANH R15, R15 ;  /* 0x0000000f000f7308 */ /* 0x000ff00000002400 */
[----:B------:R-:W0:Y:S01]  /*13030*/  MUFU.TANH R24, R24 ;  /* 0x0000001800187308 */ /* 0x000e220000002400 */
[----:B--2---:R-:W-:Y:S02]  /*13040*/  FSEL R76, R11, -INF , P4 ;  /* 0xff8000000b4c7808 */ /* 0x004fe40002000000 */
[----:B------:R-:W-:-:S02]  /*13050*/  ISETP.GT.AND P4, PT, R31, 0x20, PT ;  /* 0x000000201f00780c */ /* 0x000fc40003f84270 */
[----:B-1----:R-:W-:-:S03]  /*13060*/  FMNMX.FTZ R21, R60, R21, !PT ;  /* 0x000000153c157209 */ /* 0x002fc60007810000 */
[----:B------:R-:W1:Y:S01]  /*13070*/  MUFU.TANH R25, R25 ;  /* 0x0000001900197308 */ /* 0x000e620000002400 */
[C---:B------:R-:W-:Y:S01]  /*13080*/  FSETP.NEU.FTZ.AND P3, PT, R21.reuse, -INF , PT ;  /* 0xff8000001500780b */ /* 0x040fe20003f7d000 */
[----:B------:R-:W-:-:S06]  /*13090*/  FMUL.FTZ R27, R21, R9 ;  /* 0x00000009151b7220 */ /* 0x000fcc0000410000 */
[----:B------:R-:W2:Y:S01]  /*130a0*/  MUFU.TANH R28, R28 ;  /* 0x0000001c001c7308 */ /* 0x000ea20000002400 */
[----:B------:R-:W-:Y:S02]  /*130b0*/  FSEL R27, R27, RZ, P3 ;  /* 0x000000ff1b1b7208 */ /* 0x000fe40001800000 */
[C---:B------:R-:W-:Y:S02]  /*130c0*/  ISETP.GT.AND P3, PT, R31.reuse, RZ, PT ;  /* 0x000000ff1f00720c */ /* 0x040fe40003f64270 */
[----:B0-----:R-:W-:Y:S01]  /*130d0*/  FSEL R24, R24, -INF , P4 ;  /* 0xff80000018187808 */ /* 0x001fe20002000000 */
[-CC-:B------:R-:W-:Y:S01]  /*130e0*/  FFMA.FTZ R175, R92, R9.reuse, -R27.reuse ;  /* 0x000000095caf7223 */ /* 0x180fe2000001081b */
[----:B------:R-:W-:Y:S01]  /*130f0*/  FSEL R60, R4, -INF , P3 ;  /* 0xff800000043c7808 */ /* 0x000fe20001800000 */
[----:B------:R-:W0:Y:S01]  /*13100*/  MUFU.TANH R29, R29 ;  /* 0x0000001d001d7308 */ /* 0x000e220000002400 */
[----:B------:R-:W-:Y:S01]  /*13110*/  ISETP.GT.AND P3, PT, R31, 0x9, PT ;  /* 0x000000091f00780c */ /* 0x000fe20003f64270 */
[--C-:B------:R-:W-:Y:S01]  /*13120*/  FFMA.FTZ R173, R96, R9, -R27.reuse ;  /* 0x0000000960ad7223 */ /* 0x100fe2000001081b */
[----:B------:R-:W-:Y:S01]  /*13130*/  FMNMX.FTZ R63, R60, R3, !PT ;  /* 0x000000033c3f7209 */ /* 0x000fe20007810000 */
[-CC-:B------:R-:W-:Y:S01]  /*13140*/  FFMA.FTZ R8, R98, R9.reuse, -R27.reuse ;  /* 0x0000000962087223 */ /* 0x180fe2000001081b */
[----:B------:R-:W-:Y:S01]  /*13150*/  FSEL R68, R7, -INF , P3 ;  /* 0xff80000007447808 */ /* 0x000fe20001800000 */
[--C-:B------:R-:W-:Y:S01]  /*13160*/  FFMA.FTZ R7, R94, R9, -R27.reuse ;  /* 0x000000095e077223 */ /* 0x100fe2000001081b */
[----:B------:R-:W-:Y:S01]  /*13170*/  FMNMX.FTZ R63, R64, R63, !PT ;  /* 0x0000003f403f7209 */ /* 0x000fe20007810000 */
[----:B------:R-:W3:Y:S01]  /*13180*/  MUFU.TANH R32, R32 ;  /* 0x0000002000207308 */ /* 0x000ee20000002400 */
[C---:B------:R-:W-:Y:S01]  /*13190*/  ISETP.GT.AND P3, PT, R31.reuse, 0x11, PT ;  /* 0x000000111f00780c */ /* 0x040fe20003f64270 */
[--C-:B------:R-:W-:Y:S01]  /*131a0*/  FFMA.FTZ R169, R88, R9, -R27.reuse ;  /* 0x0000000958a97223 */ /* 0x100fe2000001081b */
[----:B------:R-:W-:Y:S01]  /*131b0*/  FMNMX.FTZ R63, R68, R63, !PT ;  /* 0x0000003f443f7209 */ /* 0x000fe20007810000 */
[-CC-:B------:R-:W-:Y:S01]  /*131c0*/  FFMA.FTZ R179, R100, R9.reuse, -R27.reuse ;  /* 0x0000000964b37223 */ /* 0x180fe2000001081b */
[----:B------:R-:W-:Y:S01]  /*131d0*/  FSEL R12, R12, -INF , P3 ;  /* 0xff8000000c0c7808 */ /* 0x000fe20001800000 */
[--C-:B------:R-:W-:Y:S01]  /*131e0*/  FFMA.FTZ R6, R102, R9, -R27.reuse ;  /* 0x0000000966067223 */ /* 0x100fe2000001081b */
[----:B------:R-:W-:Y:S01]  /*131f0*/  FMNMX.FTZ R63, R72, R63, !PT ;  /* 0x0000003f483f7209 */ /* 0x000fe20007810000 */
[----:B------:R-:W4:Y:S01]  /*13200*/  MUFU.TANH R33, R33 ;  /* 0x0000002100217308 */ /* 0x000f220000002400 */
[----:B------:R-:W-:Y:S01]  /*13210*/  ISETP.GT.AND P3, PT, R31, 0x19, PT ;  /* 0x000000191f00780c */ /* 0x000fe20003f64270 */
[--C-:B------:R-:W-:Y:S01]  /*13220*/  FFMA.FTZ R177, R104, R9, -R27.reuse ;  /* 0x0000000968b17223 */ /* 0x100fe2000001081b */
[----:B------:R-:W-:Y:S01]  /*13230*/  FMNMX.FTZ R63, R12, R63, !PT ;  /* 0x0000003f0c3f7209 */ /* 0x000fe20007810000 */
[-CC-:B------:R-:W-:Y:S01]  /*13240*/  FFMA.FTZ R171, R70, R9.reuse, -R27.reuse ;  /* 0x0000000946ab7223 */ /* 0x180fe2000001081b */
[----:B------:R-:W-:Y:S01]  /*13250*/  FSEL R78, R15, -INF , P3 ;  /* 0xff8000000f4e7808 */ /* 0x000fe20001800000 */
[--C-:B------:R-:W-:Y:S01]  /*13260*/  FFMA.FTZ R4, R106, R9, -R27.reuse ;  /* 0x000000096a047223 */ /* 0x100fe2000001081b */
[----:B------:R-:W-:Y:S01]  /*13270*/  FMNMX.FTZ R63, R76, R63, !PT ;  /* 0x0000003f4c3f7209 */ /* 0x000fe20007810000 */
[----:B------:R-:W4:Y:S01]  /*13280*/  MUFU.TANH R20, R20 ;  /* 0x0000001400147308 */ /* 0x000f220000002400 */
[C---:B------:R-:W-:Y:S01]  /*13290*/  ISETP.GT.AND P3, PT, R31.reuse, 0x21, PT ;  /* 0x000000211f00780c */ /* 0x040fe20003f64270 */
[--C-:B------:R-:W-:Y:S01]  /*132a0*/  FFMA.FTZ R183, R110, R9, -R27.reuse ;  /* 0x000000096eb77223 */ /* 0x100fe2000001081b */
[----:B------:R-:W-:Y:S01]  /*132b0*/  FMNMX.FTZ R63, R78, R63, !PT ;  /* 0x0000003f4e3f7209 */ /* 0x000fe20007810000 */
[-CC-:B------:R-:W-:Y:S01]  /*132c0*/  FFMA.FTZ R112, R112, R9.reuse, -R27.reuse ;  /* 0x0000000970707223 */ /* 0x180fe2000001081b */
[----:B------:R-:W-:Y:S01]  /*132d0*/  ISETP.GT.AND P4, PT, R31, 0x28, PT ;  /* 0x000000281f00780c */ /* 0x000fe20003f84270 */
[--C-:B------:R-:W-:Y:S01]  /*132e0*/  FFMA.FTZ R165, R62, R9, -R27.reuse ;  /* 0x000000093ea57223 */ /* 0x100fe2000001081b */
[----:B-1----:R-:W-:Y:S01]  /*132f0*/  FSEL R80, R25, -INF , P3 ;  /* 0xff80000019507808 */ /* 0x002fe20001800000 */
[----:B------:R-:W1:Y:S01]  /*13300*/  MUFU.TANH R14, R14 ;  /* 0x0000000e000e7308 */ /* 0x000e620000002400 */
[----:B------:R-:W-:Y:S01]  /*13310*/  FMNMX.FTZ R63, R24, R63, !PT ;  /* 0x0000003f183f7209 */ /* 0x000fe20007810000 */
[-CC-:B------:R-:W-:Y:S01]  /*13320*/  FFMA.FTZ R181, R114, R9.reuse, -R27.reuse ;  /* 0x0000000972b57223 */ /* 0x180fe2000001081b */
[C---:B------:R-:W-:Y:S01]  /*13330*/  ISETP.GT.AND P3, PT, R31.reuse, 0x29, PT ;  /* 0x000000291f00780c */ /* 0x040fe20003f64270 */
[-CC-:B------:R-:W-:Y:S01]  /*13340*/  FFMA.FTZ R167, R46, R9.reuse, -R27.reuse ;  /* 0x000000092ea77223 */ /* 0x180fe2000001081b */
[----:B--2---:R-:W-:Y:S01]  /*13350*/  FSEL R28, R28, -INF , P4 ;  /* 0xff8000001c1c7808 */ /* 0x004fe20002000000 */
[--C-:B------:R-:W-:Y:S01]  /*13360*/  FFMA.FTZ R46, R56, R9, -R27.reuse ;  /* 0x00000009382e7223 */ /* 0x100fe2000001081b */
[----:B------:R-:W-:Y:S01]  /*13370*/  FMNMX.FTZ R63, R80, R63, !PT ;  /* 0x0000003f503f7209 */ /* 0x000fe20007810000 */
[----:B------:R-:W2:Y:S01]  /*13380*/  MUFU.TANH R10, R10 ;  /* 0x0000000a000a7308 */ /* 0x000ea20000002400 */
[----:B------:R-:W-:Y:S01]  /*13390*/  ISETP.GT.AND P4, PT, R31, 0x30, PT ;  /* 0x000000301f00780c */ /* 0x000fe20003f84270 */
[-CC-:B------:R-:W-:Y:S01]  /*133a0*/  FFMA.FTZ R161, R48, R9.reuse, -R27.reuse ;  /* 0x0000000930a17223 */ /* 0x180fe2000001081b */
[----:B0-----:R-:W-:Y:S01]  /*133b0*/  FSEL R82, R29, -INF , P3 ;  /* 0xff8000001d527808 */ /* 0x001fe20001800000 */
[--C-:B------:R-:W-:Y:S01]  /*133c0*/  FFMA.FTZ R163, R44, R9, -R27.reuse ;  /* 0x000000092ca37223 */ /* 0x100fe2000001081b */
[----:B------:R-:W-:Y:S01]  /*133d0*/  FMNMX.FTZ R63, R28, R63, !PT ;  /* 0x0000003f1c3f7209 */ /* 0x000fe20007810000 */
[-CC-:B------:R-:W-:Y:S01]  /*133e0*/  FFMA.FTZ R153, R26, R9.reuse, -R27.reuse ;  /* 0x000000091a997223 */ /* 0x180fe2000001081b */
[C---:B------:R-:W-:Y:S01]  /*133f0*/  ISETP.GT.AND P3, PT, R31.reuse, 0x31, PT ;  /* 0x000000311f00780c */ /* 0x040fe20003f64270 */
[----:B------:R-:W0:Y:S01]  /*13400*/  MUFU.TANH R13, R13 ;  /* 0x0000000d000d7308 */ /* 0x000e220000002400 */
[----:B---3--:R-:W-:Y:S01]  /*13410*/  FSEL R32, R32, -INF , P4 ;  /* 0xff80000020207808 */ /* 0x008fe20002000000 */
[--C-:B------:R-:W-:Y:S01]  /*13420*/  FFMA.FTZ R74, R74, R9, -R27.reuse ;  /* 0x000000094a4a7223 */ /* 0x100fe2000001081b */
[----:B------:R-:W-:Y:S01]  /*13430*/  FMNMX.FTZ R63, R82, R63, !PT ;  /* 0x0000003f523f7209 */ /* 0x000fe20007810000 */
[-CC-:B------:R-:W-:Y:S01]  /*13440*/  FFMA.FTZ R66, R66, R9.reuse, -R27.reuse ;  /* 0x0000000942427223 */ /* 0x180fe2000001081b */
[----:B------:R-:W-:Y:S01]  /*13450*/  ISETP.GT.AND P4, PT, R31, 0x38, PT ;  /* 0x000000381f00780c */ /* 0x000fe20003f84270 */
[--C-:B------:R-:W-:Y:S01]  /*13460*/  FFMA.FTZ R58, R58, R9, -R27.reuse ;  /* 0x000000093a3a7223 */ /* 0x100fe2000001081b */
[----:B----4-:R-:W-:Y:S01]  /*13470*/  FSEL R84, R33, -INF , P3 ;  /* 0xff80000021547808 */ /* 0x010fe20001800000 */
[----:B------:R-:W3:Y:S01]  /*13480*/  MUFU.TANH R35, R35 ;  /* 0x0000002300237308 */ /* 0x000ee20000002400 */
[----:B------:R-:W-:Y:S01]  /*13490*/  FMNMX.FTZ R63, R32, R63, !PT ;  /* 0x0000003f203f7209 */ /* 0x000fe20007810000 */
[-CC-:B------:R-:W-:Y:S01]  /*134a0*/  FFMA.FTZ R48, R54, R9.reuse, -R27.reuse ;  /* 0x0000000936307223 */ /* 0x180fe2000001081b */
[C---:B------:R-:W-:Y:S01]  /*134b0*/  ISETP.GT.AND P3, PT, R31.reuse, 0x39, PT ;  /* 0x000000391f00780c */ /* 0x040fe20003f64270 */
[-CC-:B------:R-:W-:Y:S01]  /*134c0*/  FFMA.FTZ R44, R52, R9.reuse, -R27.reuse ;  /* 0x00000009342c7223 */ /* 0x180fe2000001081b */
[----:B------:R-:W-:Y:S01]  /*134d0*/  FSEL R20, R20, -INF , P4 ;  /* 0xff80000014147808 */ /* 0x000fe20002000000 */
[--C-:B------:R-:W-:Y:S01]  /*134e0*/  FFMA.FTZ R157, R50, R9, -R27.reuse ;  /* 0x00000009329d7223 */ /* 0x100fe2000001081b */
[----:B------:R-:W-:Y:S01]  /*134f0*/  FMNMX.FTZ R63, R84, R63, !PT ;  /* 0x0000003f543f7209 */ /* 0x000fe20007810000 */
[----:B------:R-:W4:Y:S01]  /*13500*/  MUFU.TANH R45, R45 ;  /* 0x0000002d002d7308 */ /* 0x000f220000002400 */
[C---:B------:R-:W-:Y:S01]  /*13510*/  ISETP.GT.AND P4, PT, R31.reuse, 0x40, PT ;  /* 0x000000401f00780c */ /* 0x040fe20003f84270 */
[-CC-:B------:R-:W-:Y:S01]  /*13520*/  FFMA.FTZ R40, R40, R9.reuse, -R27.reuse ;  /* 0x0000000928287223 */ /* 0x180fe2000001081b */
[----:B-1----:R-:W-:Y:S01]  /*13530*/  FSEL R86, R14, -INF , P3 ;  /* 0xff8000000e567808 */ /* 0x002fe20001800000 */
[--C-:B------:R-:W-:Y:S01]  /*13540*/  FFMA.FTZ R159, R42, R9, -R27.reuse ;  /* 0x000000092a9f7223 */ /* 0x100fe2000001081b */
[----:B------:R-:W-:Y:S01]  /*13550*/  FMNMX.FTZ R63, R20, R63, !PT ;  /* 0x0000003f143f7209 */ /* 0x000fe20007810000 */
[-CC-:B------:R-:W-:Y:S01]  /*13560*/  FFMA.FTZ R38, R38, R9.reuse, -R27.reuse ;  /* 0x0000000926267223 */ /* 0x180fe2000001081b */
[C---:B------:R-:W-:Y:S01]  /*13570*/  ISETP.GT.AND P3, PT, R31.reuse, 0x41, PT ;  /* 0x000000411f00780c */ /* 0x040fe20003f64270 */
[----:B------:R-:W1:Y:S01]  /*13580*/  MUFU.TANH R53, R53 ;  /* 0x0000003500357308 */ /* 0x000e620000002400 */
[----:B--2---:R-:W-:Y:S01]  /*13590*/  FSEL R94, R10, -INF , P4 ;  /* 0xff8000000a5e7808 */ /* 0x004fe20002000000 */
[--C-:B------:R-:W-:Y:S01]  /*135a0*/  FFMA.FTZ R10, R90, R9, -R27.reuse ;  /* 0x000000095a0a7223 */ /* 0x100fe2000001081b */
[----:B------:R-:W-:Y:S01]  /*135b0*/  FMNMX.FTZ R63, R86, R63, !PT ;  /* 0x0000003f563f7209 */ /* 0x000fe20007810000 */
[-CC-:B------:R-:W-:Y:S01]  /*135c0*/  FFMA.FTZ R26, R36, R9.reuse, -R27.reuse ;  /* 0x00000009241a7223 */ /* 0x180fe2000001081b */
[----:B------:R-:W-:Y:S01]  /*135d0*/  ISETP.GT.AND P4, PT, R31, 0x48, PT ;  /* 0x000000481f00780c */ /* 0x000fe20003f84270 */
[--C-:B------:R-:W-:Y:S01]  /*135e0*/  FFMA.FTZ R155, R34, R9, -R27.reuse ;  /* 0x00000009229b7223 */ /* 0x100fe2000001081b */
[----:B0-----:R-:W-:Y:S01]  /*135f0*/  FSEL R92, R13, -INF , P3 ;  /* 0xff8000000d5c7808 */ /* 0x001fe20001800000 */
[----:B------:R-:W0:Y:S01]  /*13600*/  MUFU.TANH R57, R57 ;  /* 0x0000003900397308 */ /* 0x000e220000002400 */
[----:B------:R-:W-:Y:S01]  /*13610*/  FMNMX.FTZ R63, R94, R63, !PT ;  /* 0x0000003f5e3f7209 */ /* 0x000fe20007810000 */
[----:B------:R-:W-:Y:S01]  /*13620*/  FFMA.FTZ R30, R30, R9, -R27 ;  /* 0x000000091e1e7223 */ /* 0x000fe2000001081b */
[----:B------:R-:W-:-:S02]  /*13630*/  ISETP.GT.AND P3, PT, R31, 0x49, PT ;  /* 0x000000491f00780c */ /* 0x000fc40003f64270 */
[----:B---3--:R-:W-:Y:S02]  /*13640*/  FSEL R96, R35, -INF , P4 ;  /* 0xff80000023607808 */ /* 0x008fe40002000000 */
[----:B------:R-:W-:Y:S01]  /*13650*/  FMNMX.FTZ R63, R92, R63, !PT ;  /* 0x0000003f5c3f7209 */ /* 0x000fe20007810000 */
[----:B------:R-:W2:Y:S01]  /*13660*/  MUFU.TANH R47, R47 ;  /* 0x0000002f002f7308 */ /* 0x000ea20000002400 */
[----:B------:R-:W-:Y:S02]  /*13670*/  ISETP.GT.AND P4, PT, R31, 0x50, PT ;  /* 0x000000501f00780c */ /* 0x000fe40003f84270 */
[----:B----4-:R-:W-:Y:S02]  /*13680*/  FSEL R90, R45, -INF , P3 ;  /* 0xff8000002d5a7808 */ /* 0x010fe40001800000 */
[----:B------:R-:W-:Y:S02]  /*13690*/  FMNMX.FTZ R63, R96, R63, !PT ;  /* 0x0000003f603f7209 */ /* 0x000fe40007810000 */
[----:B------:R-:W-:Y:S01]  /*136a0*/  ISETP.GT.AND P3, PT, R31, 0x51, PT ;  /* 0x000000511f00780c */ /* 0x000fe20003f64270 */
[----:B------:R-:W3:Y:S01]  /*136b0*/  MUFU.TANH R49, R49 ;  /* 0x0000003100317308 */ /* 0x000ee20000002400 */
[----:B-1----:R-:W-:-:S02]  /*136c0*/  FSEL R98, R53, -INF , P4 ;  /* 0xff80000035627808 */ /* 0x002fc40002000000 */
[----:B------:R-:W-:Y:S02]  /*136d0*/  FMNMX.FTZ R63, R90, R63, !PT ;  /* 0x0000003f5a3f7209 */ /* 0x000fe40007810000 */
[----:B------:R-:W-:Y:S02]  /*136e0*/  ISETP.GT.AND P4, PT, R31, 0x58, PT ;  /* 0x000000581f00780c */ /* 0x000fe40003f84270 */
[----:B0-----:R-:W-:Y:S01]  /*136f0*/  FSEL R88, R57, -INF , P3 ;  /* 0xff80000039587808 */ /* 0x001fe20001800000 */
[----:B------:R-:W0:Y:S01]  /*13700*/  MUFU.TANH R37, R37 ;  /* 0x0000002500257308 */ /* 0x000e220000002400 */
[----:B------:R-:W-:Y:S02]  /*13710*/  FMNMX.FTZ R63, R98, R63, !PT ;  /* 0x0000003f623f7209 */ /* 0x000fe40007810000 */
[----:B------:R-:W-:Y:S02]  /*13720*/  ISETP.GT.AND P3, PT, R31, 0x59, PT ;  /* 0x000000591f00780c */ /* 0x000fe40003f64270 */
[----:B--2---:R-:W-:-:S02]  /*13730*/  FSEL R100, R47, -INF , P4 ;  /* 0xff8000002f647808 */ /* 0x004fc40002000000 */
[----:B------:R-:W-:Y:S01]  /*13740*/  FMNMX.FTZ R63, R88, R63, !PT ;  /* 0x0000003f583f7209 */ /* 0x000fe20007810000 */
[----:B------:R-:W1:Y:S01]  /*13750*/  MUFU.TANH R55, R55 ;  /* 0x0000003700377308 */ /* 0x000e620000002400 */
[----:B------:R-:W-:Y:S02]  /*13760*/  ISETP.GT.AND P4, PT, R31, 0x60, PT ;  /* 0x000000601f00780c */ /* 0x000fe40003f84270 */
[----:B---3--:R-:W-:Y:S02]  /*13770*/  FSEL R102, R49, -INF , P3 ;  /* 0xff80000031667808 */ /* 0x008fe40001800000 */
[----:B------:R-:W-:Y:S02]  /*13780*/  FMNMX.FTZ R63, R100, R63, !PT ;  /* 0x0000003f643f7209 */ /* 0x000fe40007810000 */
[----:B------:R-:W-:Y:S01]  /*13790*/  ISETP.GT.AND P3, PT, R31, 0x61, PT ;  /* 0x000000611f00780c */ /* 0x000fe20003f64270 */
[----:B------:R-:W2:Y:S01]  /*137a0*/  MUFU.TANH R51, R51 ;  /* 0x0000003300337308 */ /* 0x000ea20000002400 */
[----:B0-----:R-:W-:-:S02]  /*137b0*/  FSEL R104, R37, -INF , P4 ;  /* 0xff80000025687808 */ /* 0x001fc40002000000 */
[----:B------:R-:W-:Y:S02]  /*137c0*/  FMNMX.FTZ R63, R102, R63, !PT ;  /* 0x0000003f663f7209 */ /* 0x000fe40007810000 */
[----:B------:R-:W-:Y:S02]  /*137d0*/  ISETP.GT.AND P4, PT, R31, 0x68, PT ;  /* 0x000000681f00780c */ /* 0x000fe40003f84270 */
[----:B------:R-:W-:Y:S01]  /*137e0*/  FMNMX.FTZ R63, R104, R63, !PT ;  /* 0x0000003f683f7209 */ /* 0x000fe20007810000 */
[----:B------:R-:W0:Y:S01]  /*137f0*/  MUFU.TANH R43, R43 ;  /* 0x0000002b002b7308 */ /* 0x000e220000002400 */
[----:B-1----:R-:W-:Y:S02]  /*13800*/  FSEL R70, R55, -INF , P3 ;  /* 0xff80000037467808 */ /* 0x002fe40001800000 */
[----:B------:R-:W-:Y:S02]  /*13810*/  ISETP.GT.AND P3, PT, R31, 0x69, PT ;  /* 0x000000691f00780c */ /* 0x000fe40003f64270 */
[----:B------:R-:W-:-:S03]  /*13820*/  FMNMX.FTZ R63, R70, R63, !PT ;  /* 0x0000003f463f7209 */ /* 0x000fc60007810000 */
[----:B------:R-:W1:Y:S01]  /*13830*/  MUFU.TANH R39, R39 ;  /* 0x0000002700277308 */ /* 0x000e620000002400 */
[----:B--2---:R-:W-:Y:S02]  /*13840*/  FSEL R106, R51, -INF , P4 ;  /* 0xff800000336a7808 */ /* 0x004fe40002000000 */
[----:B------:R-:W-:Y:S02]  /*13850*/  ISETP.GT.AND P4, PT, R31, 0x70, PT ;  /* 0x000000701f00780c */ /* 0x000fe40003f84270 */
[----:B------:R-:W-:-:S03]  /*13860*/  FMNMX.FTZ R63, R106, R63, !PT ;  /* 0x0000003f6a3f7209 */ /* 0x000fc60007810000 */
[----:B------:R-:W2:Y:S01]  /*13870*/  MUFU.TANH R41, R41 ;  /* 0x0000002900297308 */ /* 0x000ea20000002400 */
[----:B0-----:R-:W-:Y:S02]  /*13880*/  FSEL R108, R43, -INF , P3 ;  /* 0xff8000002b6c7808 */ /* 0x001fe40001800000 */
[----:B------:R-:W-:Y:S01]  /*13890*/  ISETP.GT.AND P3, PT, R31, 0x71, PT ;  /* 0x000000711f00780c */ /* 0x000fe20003f64270 */
[----:B------:R-:W0:Y:S01]  /*138a0*/  @P2 LDC R43, c[0x0][0x450] ;  /* 0x00011400ff2b2b82 */ /* 0x000e220000000800 */
[----:B------:R-:W-:-:S03]  /*138b0*/  FMNMX.FTZ R63, R108, R63, !PT ;  /* 0x0000003f6c3f7209 */ /* 0x000fc60007810000 */
[----:B------:R-:W3:Y:S01]  /*138c0*/  MUFU.TANH R59, R59 ;  /* 0x0000003b003b7308 */ /* 0x000ee20000002400 */
[----:B-1----:R-:W-:Y:S02]  /*138d0*/  FSEL R110, R39, -INF , P4 ;  /* 0xff800000276e7808 */ /* 0x002fe40002000000 */
[----:B------:R-:W-:Y:S02]  /*138e0*/  ISETP.GT.AND P4, PT, R31, 0x78, PT ;  /* 0x000000781f00780c */ /* 0x000fe40003f84270 */
[----:B------:R-:W-:-:S03]  /*138f0*/  FMNMX.FTZ R63, R110, R63, !PT ;  /* 0x0000003f6e3f7209 */ /* 0x000fc60007810000 */
[----:B------:R-:W1:Y:S01]  /*13900*/  MUFU.TANH R61, R61 ;  /* 0x0000003d003d7308 */ /* 0x000e620000002400 */
[----:B--2---:R-:W-:Y:S02]  /*13910*/  FSEL R62, R41, -INF , P3 ;  /* 0xff800000293e7808 */ /* 0x004fe40001800000 */
[----:B------:R-:W-:Y:S01]  /*13920*/  ISETP.GT.AND P3, PT, R31, 0x79, PT ;  /* 0x000000791f00780c */ /* 0x000fe20003f64270 */
[----:B------:R-:W2:Y:S01]  /*13930*/  @P2 LDC R41, c[0x0][0x44c] ;  /* 0x00011300ff292b82 */ /* 0x000ea20000000800 */
[----:B------:R-:W-:-:S03]  /*13940*/  FMNMX.FTZ R63, R62, R63, !PT ;  /* 0x0000003f3e3f7209 */ /* 0x000fc60007810000 */
[----:B------:R3:W-:Y:S08]  /*13950*/  MUFU.EX2 R2, R112 ;  /* 0x0000007000027308 */ /* 0x0007f00000000800 */
[----:B------:R-:W4:Y:S01]  /*13960*/  MUFU.EX2 R181, R181 ;  /* 0x000000b500b57308 */ /* 0x000f220000000800 */
[----:B---3--:R-:W-:Y:S02]  /*13970*/  FSEL R112, R59, -INF , P4 ;  /* 0xff8000003b707808 */ /* 0x008fe40002000000 */
[----:B-1----:R-:W-:-:S02]  /*13980*/  FSEL R114, R61, -INF , P3 ;  /* 0xff8000003d727808 */ /* 0x002fc40001800000 */
[----:B------:R-:W-:-:S03]  /*13990*/  FMNMX.FTZ R63, R112, R63, !PT ;  /* 0x0000003f703f7209 */ /* 0x000fc60007810000 */
[----:B------:R1:W-:Y:S01]  /*139a0*/  MUFU.EX2 R14, R7 ;  /* 0x00000007000e7308 */ /* 0x0003e20000000800 */
[----:B------:R-:W-:-:S05]  /*139b0*/  FMNMX.FTZ R63, R114, R63, !PT ;  /* 0x0000003f723f7209 */ /* 0x000fca0007810000 */
[----:B------:R-:W3:Y:S02]  /*139c0*/  SHFL.BFLY PT, R56, R63, 0x2, 0x1f ;  /* 0x0c401f003f387f89 */ /* 0x000ee400000e0000 */
[----:B------:R-:W0:Y:S08]  /*139d0*/  MUFU.EX2 R183, R183 ;  /* 0x000000b700b77308 */ /* 0x000e300000000800 */
[----:B------:R-:W2:Y:S08]  /*139e0*/  MUFU.EX2 R4, R4 ;  /* 0x0000000400047308 */ /* 0x000eb00000000800 */
[----:B------:R-:W2:Y:S01]  /*139f0*/  MUFU.EX2 R177, R177 ;  /* 0x000000b100b17308 */ /* 0x000ea20000000800 */
[----:B---3--:R-:W-:-:S07]  /*13a00*/  FMNMX.FTZ R56, R63, R56, !PT ;  /* 0x000000383f387209 */ /* 0x008fce0007810000 */
[----:B------:R-:W3:Y:S01]  /*13a10*/  MUFU.EX2 R6, R6 ;  /* 0x0000000600067308 */ /* 0x000ee20000000800 */
[----:B------:R-:W1:Y:S07]  /*13a20*/  SHFL.BFLY PT, R213, R56, 0x1, 0x1f ;  /* 0x0c201f0038d57f89 */ /* 0x000e6e00000e0000 */
[----:B------:R-:W3:Y:S08]  /*13a30*/  MUFU.EX2 R179, R179 ;  /* 0x000000b300b37308 */ /* 0x000ef00000000800 */
[----:B------:R-:W3:Y:S08]  /*13a40*/  MUFU.EX2 R8, R8 ;  /* 0x0000000800087308 */ /* 0x000ef00000000800 */
[----:B------:R-:W-:Y:S01]  /*13a50*/  MUFU.EX2 R173, R173 ;  /* 0x000000ad00ad7308 */ /* 0x000fe20000000800 */
[----:B-1----:R-:W-:-:S04]  /*13a60*/  FMNMX.FTZ R213, R56, R213, !PT ;  /* 0x000000d538d57209 */ /* 0x002fc80007810000 */
        /* <DEDUP_REMOVED lines=9> */
[----:B----4-:R-:W-:Y:S01]  /*13b00*/  FADD.FTZ R12, R181, R2 ;  /* 0x00000002b50c7221 */ /* 0x010fe20000010000 */
[-CC-:B------:R-:W-:Y:S01]  /*13b10*/  FFMA.FTZ R13, R68, R9.reuse, -R7.reuse ;  /* 0x00000009440d7223 */ /* 0x180fe20000010807 */
[-CC-:B------:R-:W-:Y:S01]  /*13b20*/  FFMA.FTZ R176, R72, R9.reuse, -R7.reuse ;  /* 0x0000000948b07223 */ /* 0x180fe20000010807 */
[----:B------:R-:W-:Y:S01]  /*13b30*/  MUFU.EX2 R180, R180 ;  /* 0x000000b400b47308 */ /* 0x000fe20000000800 */
[----:B0-----:R-:W-:Y:S01]  /*13b40*/  FADD.FTZ R3, R183, R12 ;  /* 0x0000000cb7037221 */ /* 0x001fe20000010000 */
[-CC-:B------:R-:W-:Y:S01]  /*13b50*/  FFMA.FTZ R178, R76, R9.reuse, -R7.reuse ;  /* 0x000000094cb27223 */ /* 0x180fe20000010807 */
[-CC-:B------:R-:W-:Y:S01]  /*13b60*/  FFMA.FTZ R25, R78, R9.reuse, -R7.reuse ;  /* 0x000000094e197223 */ /* 0x180fe20000010807 */
[-C--:B------:R-:W-:Y:S01]  /*13b70*/  FFMA.FTZ R172, R24, R9.reuse, -R7 ;  /* 0x0000000918ac7223 */ /* 0x080fe20000010807 */
[----:B--2---:R-:W-:Y:S01]  /*13b80*/  FADD.FTZ R12, R4, R3 ;  /* 0x00000003040c7221 */ /* 0x004fe20000010000 */
[-CC-:B------:R-:W-:Y:S01]  /*13b90*/  FFMA.FTZ R170, R20, R9.reuse, -R7.reuse ;  /* 0x0000000914aa7223 */ /* 0x180fe20000010807 */
[-CC-:B------:R-:W-:Y:S01]  /*13ba0*/  FFMA.FTZ R27, R80, R9.reuse, -R7.reuse ;  /* 0x00000009501b7223 */ /* 0x180fe20000010807 */
[----:B------:R-:W0:Y:S01]  /*13bb0*/  MUFU.EX2 R11, R11 ;  /* 0x0000000b000b7308 */ /* 0x000e220000000800 */
[----:B------:R-:W-:Y:S01]  /*13bc0*/  FADD.FTZ R3, R177, R12 ;  /* 0x0000000cb1037221 */ /* 0x000fe20000010000 */
[-CC-:B------:R-:W-:Y:S01]  /*13bd0*/  FFMA.FTZ R174, R28, R9.reuse, -R7.reuse ;  /* 0x000000091cae7223 */ /* 0x180fe20000010807 */
[-CC-:B------:R-:W-:Y:S01]  /*13be0*/  FFMA.FTZ R29, R82, R9.reuse, -R7.reuse ;  /* 0x00000009521d7223 */ /* 0x180fe20000010807 */
[-C--:B------:R-:W-:Y:S01]  /*13bf0*/  FFMA.FTZ R168, R32, R9.reuse, -R7 ;  /* 0x0000000920a87223 */ /* 0x080fe20000010807 */
[----:B---3--:R-:W-:Y:S01]  /*13c00*/  FADD.FTZ R12, R6, R3 ;  /* 0x00000003060c7221 */ /* 0x008fe20000010000 */
[--C-:B------:R-:W-:Y:S01]  /*13c10*/  FFMA.FTZ R31, R84, R9, -R7.reuse ;  /* 0x00000009541f7223 */ /* 0x100fe20000010807 */
[----:B------:R-:W-:Y:S01]  /*13c20*/  @P2 IMAD.HI.U32 R24, R200, R41, RZ ;  /* 0x00000029c8182227 */ /* 0x000fe200078e00ff */
[----:B------:R-:W1:Y:S03]  /*13c30*/  MUFU.EX2 R182, R182 ;  /* 0x000000b600b67308 */ /* 0x000e660000000800 */
[----:B------:R-:W-:Y:S01]  /*13c40*/  FADD.FTZ R37, R179, R12 ;  /* 0x0000000cb3257221 */ /* 0x000fe20000010000 */
[-CC-:B------:R-:W-:Y:S01]  /*13c50*/  FFMA.FTZ R33, R86, R9.reuse, -R7.reuse ;  /* 0x0000000956217223 */ /* 0x180fe20000010807 */
[-CC-:B------:R-:W-:Y:S01]  /*13c60*/  FFMA.FTZ R164, R94, R9.reuse, -R7.reuse ;  /* 0x000000095ea47223 */ /* 0x180fe20000010807 */
[-C--:B------:R-:W-:Y:S01]  /*13c70*/  FFMA.FTZ R35, R92, R9.reuse, -R7 ;  /* 0x000000095c237223 */ /* 0x080fe20000010807 */
[----:B------:R-:W-:Y:S01]  /*13c80*/  FADD.FTZ R20, R8, R37 ;  /* 0x0000002508147221 */ /* 0x000fe20000010000 */
[-CC-:B------:R-:W-:Y:S01]  /*13c90*/  FFMA.FTZ R166, R96, R9.reuse, -R7.reuse ;  /* 0x0000000960a67223 */ /* 0x180fe20000010807 */
[----:B------:R-:W-:Y:S01]  /*13ca0*/  FFMA.FTZ R37, R90, R9, -R7 ;  /* 0x000000095a257223 */ /* 0x000fe20000010807 */
[----:B------:R-:W2:Y:S01]  /*13cb0*/  MUFU.EX2 R13, R13 ;  /* 0x0000000d000d7308 */ /* 0x000ea20000000800 */
[----:B0-----:R-:W-:Y:S01]  /*13cc0*/  FADD.FTZ R3, R180, R11 ;  /* 0x0000000bb4037221 */ /* 0x001fe20000010000 */
[----:B------:R-:W-:Y:S01]  /*13cd0*/  FADD.FTZ R39, R173, R20 ;  /* 0x00000014ad277221 */ /* 0x000fe20000010000 */
[----:B------:R-:W-:Y:S01]  /*13ce0*/  IMAD.MOV.U32 R20, RZ, RZ, R200 ;  /* 0x000000ffff147224 */ /* 0x000fe200078e00c8 */
[----:B------:R-:W-:Y:S01]  /*13cf0*/  @P2 SHF.R.U32.HI R20, RZ, R43, R24 ;  /* 0x0000002bff142219 */ /* 0x000fe20000011618 */
[-CC-:B------:R-:W-:Y:S01]  /*13d00*/  FFMA.FTZ R160, R98, R9.reuse, -R7.reuse ;  /* 0x0000000962a07223 */ /* 0x180fe20000010807 */
[-CC-:B------:R-:W-:Y:S01]  /*13d10*/  FFMA.FTZ R100, R100, R9.reuse, -R7.reuse ;  /* 0x0000000964647223 */ /* 0x180fe20000010807 */
[-C--:B------:R-:W-:Y:S01]  /*13d20*/  FFMA.FTZ R102, R102, R9.reuse, -R7 ;  /* 0x0000000966667223 */ /* 0x080fe20000010807 */
[----:B------:R-:W0:Y:S01]  /*13d30*/  MUFU.EX2 R176, R176 ;  /* 0x000000b000b07308 */ /* 0x000e220000000800 */
[----:B-1----:R-:W-:Y:S01]  /*13d40*/  FADD.FTZ R12, R182, R3 ;  /* 0x00000003b60c7221 */ /* 0x002fe20000010000 */
[----:B------:R-:W-:Y:S01]  /*13d50*/  IADD3 R20, R20, R202, -R201 ;  /* 0x000000ca14147210 */ /* 0x000fe20007ffe8c9 */
[--C-:B------:R-:W-:Y:S01]  /*13d60*/  FFMA.FTZ R104, R104, R9, -R7.reuse ;  /* 0x0000000968687223 */ /* 0x100fe20000010807 */
[----:B------:R-:W-:Y:S01]  /*13d70*/  F2FP.F16.F32.PACK_AB R181, R2, R181 ;  /* 0x000000b502b5723e */ /* 0x000fe200000000ff */
[-CC-:B------:R-:W-:Y:S01]  /*13d80*/  FFMA.FTZ R70, R70, R9.reuse, -R7.reuse ;  /* 0x0000000946467223 */ /* 0x180fe20000010807 */
[----:B------:R-:W-:Y:S01]  /*13d90*/  SHF.R.S32.HI R47, RZ, 0x1f, R20 ;  /* 0x0000001fff2f7819 */ /* 0x000fe20000011414 */
[-C--:B------:R-:W-:Y:S01]  /*13da0*/  FFMA.FTZ R106, R106, R9.reuse, -R7 ;  /* 0x000000096a6a7223 */ /* 0x080fe20000010807 */
[----:B------:R-:W1:Y:S01]  /*13db0*/  MUFU.EX2 R15, R15 ;  /* 0x0000000f000f7308 */ /* 0x000e620000000800 */
[----:B--2---:R-:W-:Y:S01]  /*13dc0*/  FADD.FTZ R3, R13, R12 ;  /* 0x0000000c0d037221 */ /* 0x004fe20000010000 */
[----:B------:R-:W-:Y:S01]  /*13dd0*/  FADD.FTZ R12, R14, R39 ;  /* 0x000000270e0c7221 */ /* 0x000fe20000010000 */
[-CC-:B------:R-:W-:Y:S01]  /*13de0*/  FFMA.FTZ R108, R108, R9.reuse, -R7.reuse ;  /* 0x000000096c6c7223 */ /* 0x180fe20000010807 */
[-CC-:B------:R-:W-:Y:S01]  /*13df0*/  FFMA.FTZ R110, R110, R9.reuse, -R7.reuse ;  /* 0x000000096e6e7223 */ /* 0x180fe20000010807 */
[-CC-:B------:R-:W-:Y:S01]  /*13e00*/  FFMA.FTZ R62, R62, R9.reuse, -R7.reuse ;  /* 0x000000093e3e7223 */ /* 0x180fe20000010807 */
[----:B------:R-:W-:Y:S01]  /*13e10*/  FADD.FTZ R39, R175, R12 ;  /* 0x0000000caf277221 */ /* 0x000fe20000010000 */
[-C--:B------:R-:W-:Y:S01]  /*13e20*/  FFMA.FTZ R112, R112, R9.reuse, -R7 ;  /* 0x0000000970707223 */ /* 0x080fe20000010807 */
[----:B------:R-:W2:Y:S01]  /*13e30*/  MUFU.EX2 R178, R178 ;  /* 0x000000b200b27308 */ /* 0x000ea20000000800 */
[----:B0-----:R-:W-:Y:S01]  /*13e40*/  FADD.FTZ R0, R176, R3 ;  /* 0x00000003b0007221 */ /* 0x001fe20000010000 */
[----:B------:R-:W-:Y:S01]  /*13e50*/  FADD.FTZ R12, R10, R39 ;  /* 0x000000270a0c7221 */ /* 0x000fe20000010000 */
[-CC-:B------:R-:W-:Y:S01]  /*13e60*/  FFMA.FTZ R39, R88, R9.reuse, -R7.reuse ;  /* 0x0000000958277223 */ /* 0x180fe20000010807 */
[----:B------:R-:W-:Y:S01]  /*13e70*/  FFMA.FTZ R114, R114, R9, -R7 ;  /* 0x0000000972727223 */ /* 0x000fe20000010807 */
[----:B------:R-:W-:-:S02]  /*13e80*/  LEA.HI R7, R47, R20, RZ, 0x7 ;  /* 0x000000142f077211 */ /* 0x000fc400078f38ff */
[----:B------:R-:W-:Y:S02]  /*13e90*/  CS2R R98, SRZ ;  /* 0x0000000000627805 */ /* 0x000fe4000001ff00 */
[----:B------:R-:W-:Y:S01]  /*13ea0*/  F2FP.F16.F32.PACK_AB R182, R13, R182 ;  /* 0x000000b60db6723e */ /* 0x000fe200000000ff */
[----:B------:R-:W0:Y:S01]  /*13eb0*/  MUFU.EX2 R25, R25 ;  /* 0x0000001900197308 */ /* 0x000e220000000800 */
[----:B-1----:R-:W-:Y:S01]  /*13ec0*/  FADD.FTZ R3, R15, R0 ;  /* 0x000000000f037221 */ /* 0x002fe20000010000 */
[----:B------:R-:W-:Y:S02]  /*13ed0*/  F2FP.F16.F32.PACK_AB R177, R6, R177 ;  /* 0x000000b106b1723e */ /* 0x000fe400000000ff */
[----:B------:R-:W-:Y:S02]  /*13ee0*/  CS2R R96, SRZ ;  /* 0x0000000000607805 */ /* 0x000fe4000001ff00 */
[----:B------:R-:W-:Y:S02]  /*13ef0*/  SHF.R.S32.HI R6, RZ, 0x7, R7 ;  /* 0x00000007ff067819 */ /* 0x000fe40000011407 */
[----:B------:R-:W-:-:S02]  /*13f00*/  CS2R R94, SRZ ;  /* 0x00000000005e7805 */ /* 0x000fc4000001ff00 */
[----:B------:R-:W-:Y:S02]  /*13f10*/  F2FP.F16.F32.PACK_AB R183, R4, R183 ;  /* 0x000000b704b7723e */ /* 0x000fe400000000ff */
[----:B------:R-:W-:Y:S01]  /*13f20*/  CS2R R92, SRZ ;  /* 0x00000000005c7805 */ /* 0x000fe2000001ff00 */
[----:B------:R-:W1:Y:S01]  /*13f30*/  MUFU.EX2 R169, R169 ;  /* 0x000000a900a97308 */ /* 0x000e620000000800 */
[----:B--2---:R-:W-:Y:S01]  /*13f40*/  FADD.FTZ R0, R178, R3 ;  /* 0x00000003b2007221 */ /* 0x004fe20000010000 */
[----:B------:R-:W-:Y:S02]  /*13f50*/  F2FP.F16.F32.PACK_AB R180, R11, R180 ;  /* 0x000000b40bb4723e */ /* 0x000fe400000000ff */
[----:B------:R-:W-:Y:S02]  /*13f60*/  CS2R R90, SRZ ;  /* 0x00000000005a7805 */ /* 0x000fe4000001ff00 */
[----:B------:R-:W-:Y:S02]  /*13f70*/  VIMNMX R6, RZ, R6, !PT ;  /* 0x00000006ff067248 */ /* 0x000fe40007fe0100 */
[----:B------:R-:W-:-:S02]  /*13f80*/  CS2R R88, SRZ ;  /* 0x0000000000587805 */ /* 0x000fc4000001ff00 */
        /* <DEDUP_REMOVED lines=79> */
[----:B------:R2:W3:Y:S01]  /*14480*/  MUFU.EX2 R41, R102 ;  /* 0x0000006600297308 */ /* 0x0004e20000000800 */
[----:B0-----:R-:W-:-:S07]  /*14490*/  FADD.FTZ R0, R100, R3 ;  /* 0x0000000364007221 */ /* 0x001fce0000010000 */
[----:B------:R-:W0:Y:S01]  /*144a0*/  MUFU.EX2 R153, R153 ;  /* 0x0000009900997308 */ /* 0x000e220000000800 */
[C---:B-1----:R-:W-:Y:S01]  /*144b0*/  FADD.FTZ R2, R38.reuse, R47 ;  /* 0x0000002f26027221 */ /* 0x042fe20000010000 */
[----:B------:R-:W-:Y:S02]  /*144c0*/  F2FP.F16.F32.PACK_AB R159, R38, R159 ;  /* 0x0000009f269f723e */ /* 0x000fe400000000ff */
[----:B--2---:R-:W-:-:S04]  /*144d0*/  CS2R R102, SRZ ;  /* 0x0000000000667805 */ /* 0x004fc8000001ff00 */
        /* <DEDUP_REMOVED lines=11> */
[----:B------:R2:W3:Y:S01]  /*14590*/  MUFU.EX2 R45, R108 ;  /* 0x0000006c002d7308 */ /* 0x0004e20000000800 */
[C---:B0-----:R-:W-:Y:S01]  /*145a0*/  FADD.FTZ R49, R43.reuse, R0 ;  /* 0x000000002b317221 */ /* 0x041fe20000010000 */
[----:B------:R-:W-:Y:S02]  /*145b0*/  F2FP.F16.F32.PACK_AB R156, R43, R104 ;  /* 0x000000682b9c723e */ /* 0x000fe400000000ff */
[----:B------:R-:W-:-:S04]  /*145c0*/  CS2R R104, SRZ ;  /* 0x0000000000687805 */ /* 0x000fc8000001ff00 */
[----:B------:R-:W0:Y:S01]  /*145d0*/  MUFU.EX2 R110, R110 ;  /* 0x0000006e006e7308 */ /* 0x000e220000000800 */
[----:B-1----:R-:W-:Y:S01]  /*145e0*/  FADD.FTZ R0, R106, R49 ;  /* 0x000000316a007221 */ /* 0x002fe20000010000 */
[----:B--2---:R-:W-:-:S06]  /*145f0*/  CS2R R108, SRZ ;  /* 0x00000000006c7805 */ /* 0x004fcc000001ff00 */
[----:B------:R-:W1:Y:S01]  /*14600*/  MUFU.EX2 R47, R62 ;  /* 0x0000003e002f7308 */ /* 0x000e620000000800 */
[C---:B---3--:R-:W-:Y:S01]  /*14610*/  FADD.FTZ R13, R45.reuse, R0 ;  /* 0x000000002d0d7221 */ /* 0x048fe20000010000 */
        /* <DEDUP_REMOVED lines=8> */
[----:B------:R-:W-:-:S04]  /*146a0*/  CS2R R110, SRZ ;  /* 0x00000000006e7805 */ /* 0x000fc8000001ff00 */
[----:B------:R1:W3:Y:S01]  /*146b0*/  MUFU.EX2 R11, R114 ;  /* 0x00000072000b7308 */ /* 0x0002e20000000800 */
[----:B--2---:R-:W-:Y:S01]  /*146c0*/  FADD.FTZ R4, R112, R13 ;  /* 0x0000000d70047221 */ /* 0x004fe20000010000 */
[----:B------:R-:W-:Y:S02]  /*146d0*/  IADD3 R13, R146, -0x2, RZ ;  /* 0xfffffffe920d7810 */ /* 0x000fe40007ffe0ff */
[----:B------:R-:W-:Y:S02]  /*146e0*/  CS2R R146, SRZ ;  /* 0x0000000000927805 */ /* 0x000fe4000001ff00 */
[----:B------:R-:W-:Y:S02]  /*146f0*/  ISETP.GE.AND P3, PT, R13, R6, PT ;  /* 0x000000060d00720c */ /* 0x000fe40003f66270 */
[----:B------:R-:W2:Y:S01]  /*14700*/  MUFU.EX2 R30, R30 ;  /* 0x0000001e001e7308 */ /* 0x000ea20000000800 */
[----:B0-----:R-:W-:Y:S01]  /*14710*/  FADD.FTZ R3, R155, R2 ;  /* 0x000000029b037221 */ /* 0x001fe20000010000 */
[----:B------:R-:W-:Y:S01]  /*14720*/  IMAD.MOV.U32 R2, RZ, RZ, 0x3f800000 ;  /* 0x3f800000ff027424 */ /* 0x000fe200078e00ff */
[----:B-1----:R-:W-:-:S02]  /*14730*/  CS2R R114, SRZ ;  /* 0x0000000000727805 */ /* 0x002fc4000001ff00 */
[C---:B---3--:R-:W-:Y:S01]  /*14740*/  F2FP.F16.F32.PACK_AB R154, R11.reuse, R112 ;  /* 0x000000700b9a723e */ /* 0x048fe200000000ff */
[----:B------:R-:W-:Y:S01]  /*14750*/  FADD.FTZ R4, R11, R4 ;  /* 0x000000040b047221 */ /* 0x000fe20000010000 */
[----:B------:R-:W-:Y:S01]  /*14760*/  CS2R R112, SRZ ;  /* 0x0000000000707805 */ /* 0x000fe2000001ff00 */
[C---:B--2---:R-:W-:Y:S01]  /*14770*/  FADD.FTZ R3, R30.reuse, R3 ;  /* 0x000000031e037221 */ /* 0x044fe20000010000 */
[----:B------:R-:W-:Y:S02]  /*14780*/  F2FP.F16.F32.PACK_AB R155, R30, R155 ;  /* 0x0000009b1e9b723e */ /* 0x000fe400000000ff */
[----:B------:R-:W-:Y:S05]  /*14790*/  @!P3 BRA `(.L_x_2875) ;  /* 0x0000003400acb947 */ /* 0x000fea0003800000 */
[----:B------:R-:W-:Y:S01]  /*147a0*/  BSSY B1, `(.L_x_2875) ;  /* 0x000036a000017945 */ /* 0x000fe20003800000 */
[----:B------:R-:W-:Y:S01]  /*147b0*/  MOV R7, R21 ;  /* 0x0000001500077202 */ /* 0x000fe20000000f00 */
[----:B------:R-:W-:Y:S01]  /*147c0*/  IMAD.MOV.U32 R12, RZ, RZ, R213 ;  /* 0x000000ffff0c7224 */ /* 0x000fe200078e00d5 */
[----:B------:R-:W-:Y:S01]  /*147d0*/  MOV R20, R185 ;  /* 0x000000b900147202 */ /* 0x000fe20000000f00 */
[----:B------:R-:W-:Y:S02]  /*147e0*/  IMAD.MOV.U32 R15, RZ, RZ, R188 ;  /* 0x000000ffff0f7224 */ /* 0x000fe400078e00bc */
[----:B------:R-:W-:Y:S02]  /*147f0*/  IMAD.MOV.U32 R0, RZ, RZ, 0x3f800000 ;  /* 0x3f800000ff007424 */ /* 0x000fe400078e00ff */
[----:B------:R-:W-:-:S07]  /*14800*/  IMAD.MOV.U32 R151, RZ, RZ, RZ ;  /* 0x000000ffff977224 */ /* 0x000fce00078e00ff */
.L_x_2886:
[----:B------:R-:W-:-:S04]  /*14810*/  IADD3 R8, R20, 0x1, RZ ;  /* 0x0000000114087810 */ /* 0x000fc80007ffe0ff */
[----:B------:R-:W-:-:S04]  /*14820*/  ISETP.NE.AND P3, PT, R8, 0x2, PT ;  /* 0x000000020800780c */ /* 0x000fc80003f65270 */
[----:B------:R-:W-:Y:S02]  /*14830*/  SEL R188, RZ, 0x1, P3 ;  /* 0x00000001ffbc7807 */ /* 0x000fe40001800000 */
[----:B------:R-:W-:Y:S02]  /*14840*/  SEL R185, R8, RZ, P3 ;  /* 0x000000ff08b97207 */ /* 0x000fe40001800000 */
[----:B------:R-:W-:Y:S01]  /*14850*/  LOP3.LUT R188, R15, R188, RZ, 0x3c, !PT ;  /* 0x000000bc0fbc7212 */ /* 0x000fe200078e3cff */
[----:B------:R-:W-:Y:S06]  /*14860*/  @!P0 BRA `(.L_x_2876) ;  /* 0x0000000000048947 */ /* 0x000fec0003800000 */
[----:B------:R-:W-:Y:S01]  /*14870*/  BPT.TRAP 0x1 ;  /* 0x000000040000795c */ /* 0x000fe20000300000 */
.L_x_2876:
[----:B------:R-:W-:Y:S01]  /*14880*/  IMAD R14, R185, 0x8, R16 ;  /* 0x00000008b90e7824 */ /* 0x000fe200078e0210 */
[----:B------:R-:W-:-:S04]  /*14890*/  SHF.L.U32 R11, R188, 0x1f, RZ ;  /* 0x0000001fbc0b7819 */ /* 0x000fc800000006ff */
[----:B------:R0:W1:Y:S01]  /*148a0*/  SYNCS.PHASECHK.TRANS64.TRYWAIT P3, [R14+URZ+0x34830], R11 ;  /* 0x0348300b0e0075a7 */ /* 0x000062000806017f */
[----:B------:R-:W-:Y:S05]  /*148b0*/  @!P0 BRA `(.L_x_2877) ;  /* 0x0000000000048947 */ /* 0x000fea0003800000 */
[----:B------:R-:W-:Y:S01]  /*148c0*/  BPT.TRAP 0x1 ;  /* 0x000000040000795c */ /* 0x000fe20000300000 */
.L_x_2877:
[----:B------:R-:W-:Y:S01]  /*148d0*/  BSSY B2, `(.L_x_2878) ;  /* 0x0000006000027945 */ /* 0x000fe20003800000 */
[----:B------:R-:W-:Y:S02]  /*148e0*/  IMAD R8, R185, 0xc00, R5 ;  /* 0x00000c00b9087824 */ /* 0x000fe400078e0205 */
[----:B------:R-:W-:Y:S01]  /*148f0*/  IMAD.MOV.U32 R9, RZ, RZ, 0x40000040 ;  /* 0x40000040ff097424 */ /* 0x000fe200078e00ff */
[----:B-1----:R-:W-:Y:S06]  /*14900*/  @P3 BRA `(.L_x_2879) ;  /* 0x0000000000083947 */ /* 0x002fec0003800000 */
[----:B------:R-:W1:Y:S02]  /*14910*/  SYNCS.PHASECHK.TRANS64.TRYWAIT P3, [R14+URZ+0x34830], R11 ;  /* 0x0348300b0e0075a7 */ /* 0x000e64000806017f */
[----:B-1----:R-:W-:Y:S05]  /*14920*/  @!P3 BRA `(.L_x_2880) ;  /* 0x0000011400d8b947 */ /* 0x002fea0003800000 */
.L_x_2879:
[----:B------:R-:W-:Y:S05]  /*14930*/  BSYNC B2 ;  /* 0x0000000000027941 */ /* 0x000fea0003800000 */
.L_x_2878:
[----:B------:R-:W2:Y:S04]  /*14940*/  LDL.64 R24, [R1+0x38] ;  /* 0x0000380001187983 */ /* 0x000ea80000100a00 */
[----:B------:R3:W-:Y:S04]  /*14950*/  STL.64 [R1+0x70], R12 ;  /* 0x0000700c01007387 */ /* 0x0007e80000100a00 */
[----:B---3--:R-:W3:Y:S04]  /*14960*/  LDL.64 R12, [R1+0x30] ;  /* 0x00003000010c7983 */ /* 0x008ee80000100a00 */
[----:B------:R4:W-:Y:S04]  /*14970*/  STL.64 [R1+0x68], R6 ;  /* 0x0000680601007387 */ /* 0x0009e80000100a00 */
[----:B----4-:R-:W4:Y:S01]  /*14980*/  LDL.64 R6, [R1+0x28] ;  /* 0x0000280001067983 */ /* 0x010f220000100a00 */
[----:B------:R-:W-:-:S02]  /*14990*/  R2UR UR6, R8 ;  /* 0x00000000080672ca */ /* 0x000fc400000e0000 */
[----:B------:R-:W-:Y:S01]  /*149a0*/  R2UR UR7, R9 ;  /* 0x00000000090772ca */ /* 0x000fe200000e0000 */
[----:B------:R0:W-:Y:S04]  /*149b0*/  STL.64 [R1+0x60], R4 ;  /* 0x0000600401007387 */ /* 0x0001e80000100a00 */
[----:B0-----:R-:W4:Y:S01]  /*149c0*/  LDL.64 R4, [R1+0x18] ;  /* 0x0000180001047983 */ /* 0x001f220000100a00 */
[----:B-1----:R-:W-:Y:S01]  /*149d0*/  IMAD.MOV.U32 R11, RZ, RZ, 0x40000040 ;  /* 0x40000040ff0b7424 */ /* 0x002fe200078e00ff */
[----:B------:R-:W-:Y:S02]  /*149e0*/  IADD3 R10, R8, 0x2, RZ ;  /* 0x00000002080a7810 */ /* 0x000fe40007ffe0ff */
[----:B--2---:R-:W-:Y:S02]  /*149f0*/  R2UR UR4, R24 ;  /* 0x00000000180472ca */ /* 0x004fe400000e0000 */
[----:B------:R-:W-:-:S02]  /*14a00*/  R2UR UR5, R25 ;  /* 0x00000000190572ca */ /* 0x000fc400000e0000 */
[----:B------:R-:W-:-:S11]  /*14a10*/  WARPGROUP.ARRIVE ;  /* 0x00000000000079c5 */ /* 0x000fd60000000000 */
[----:B------:R-:W-:Y:S01]  /*14a20*/  HGMMA.64x128x16.F32 R24, gdesc[UR4], RZ, !UPT, gsb0 ;  /* 0x01e00000041879f0 */ /* 0x000fe2000c0008ff */
[----:B------:R-:W-:Y:S02]  /*14a30*/  R2UR UR6, R10 ;  /* 0x000000000a0672ca */ /* 0x000fe400000e0000 */
[----:B------:R-:W-:Y:S02]  /*14a40*/  R2UR UR7, R11 ;  /* 0x000000000b0772ca */ /* 0x000fe400000e0000 */
[----:B---3--:R-:W-:Y:S02]  /*14a50*/  R2UR UR4, R12 ;  /* 0x000000000c0472ca */ /* 0x008fe400000e0000 */
[----:B------:R-:W-:Y:S02]  /*14a60*/  R2UR UR5, R13 ;  /* 0x000000000d0572ca */ /* 0x000fe400000e0000 */
[----:B------:R-:W2:Y:S01]  /*14a70*/  LDL.64 R12, [R1+0x10] ;  /* 0x00001000010c7983 */ /* 0x000ea20000100a00 */
[----:B------:R-:W-:Y:S01]  /*14a80*/  VIADD R10, R8, 0x4 ;  /* 0x00000004080a7836 */ /* 0x000fe20000000000 */
[----:B------:R-:W-:Y:S01]  /*14a90*/  MOV R11, 0x40000040 ;  /* 0x40000040000b7802 */ /* 0x000fe20000000f00 */
[----:B------:R-:W-:-:S02]  /*14aa0*/  WARPGROUP.DEPBAR.LE gsb0, 0x0 ;  /* 0x00008000000079c5 */ /* 0x000fc40000010000 */
[----:B------:R-:W-:-:S06]  /*14ab0*/  WARPGROUP.ARRIVE ;  /* 0x00000000000079c5 */ /* 0x000fcc0000000000 */
[----:B------:R-:W-:Y:S01]  /*14ac0*/  HGMMA.64x128x16.F32 R24, gdesc[UR4], R24, gsb0 ;  /* 0x01e00000041879f0 */ /* 0x000fe20008000818 */
[----:B------:R-:W-:Y:S02]  /*14ad0*/  R2UR UR6, R10 ;  /* 0x000000000a0672ca */ /* 0x000fe400000e0000 */
[----:B------:R-:W-:Y:S02]  /*14ae0*/  R2UR UR7, R11 ;  /* 0x000000000b0772ca */ /* 0x000fe400000e0000 */
[----:B----4-:R-:W-:Y:S02]  /*14af0*/  R2UR UR4, R6 ;  /* 0x00000000060472ca */ /* 0x010fe400000e0000 */
[----:B------:R-:W-:Y:S02]  /*14b00*/  R2UR UR5, R7 ;  /* 0x00000000070572ca */ /* 0x000fe400000e0000 */
[----:B------:R-:W3:Y:S01]  /*14b10*/  LDL.64 R6, [R1+0x8] ;  /* 0x0000080001067983 */ /* 0x000ee20000100a00 */
[----:B------:R-:W-:-:S02]  /*14b20*/  VIADD R10, R8, 0x6 ;  /* 0x00000006080a7836 */ /* 0x000fc40000000000 */
[----:B------:R-:W-:Y:S01]  /*14b30*/  IMAD.MOV.U32 R11, RZ, RZ, 0x40000040 ;  /* 0x40000040ff0b7424 */ /* 0x000fe200078e00ff */
[----:B------:R-:W-:Y:S02]  /*14b40*/  WARPGROUP.DEPBAR.LE gsb0, 0x0 ;  /* 0x00008000000079c5 */ /* 0x000fe40000010000 */
[----:B------:R-:W-:-:S06]  /*14b50*/  WARPGROUP.ARRIVE ;  /* 0x00000000000079c5 */ /* 0x000fcc0000000000 */
[----:B------:R-:W-:Y:S01]  /*14b60*/  HGMMA.64x128x16.F32 R24, gdesc[UR4], R24, gsb0 ;  /* 0x01e00000041879f0 */ /* 0x000fe20008000818 */
[----:B------:R-:W-:Y:S02]  /*14b70*/  R2UR UR6, R10 ;  /* 0x000000000a0672ca */ /* 0x000fe400000e0000 */
[----:B------:R-:W-:Y:S02]  /*14b80*/  R2UR UR7, R11 ;  /* 0x000000000b0772ca */ /* 0x000fe400000e0000 */
[----:B------:R-:W-:Y:S02]  /*14b90*/  R2UR UR4, R4 ;  /* 0x00000000040472ca */ /* 0x000fe400000e0000 */
[----:B------:R-:W-:Y:S02]  /*14ba0*/  R2UR UR5, R5 ;  /* 0x00000000050572ca */ /* 0x000fe400000e0000 */
[----:B------:R-:W4:Y:S01]  /*14bb0*/  LDL.64 R4, [R1] ;  /* 0x0000000001047983 */ /* 0x000f220000100a00 */
[----:B------:R-:W-:Y:S01]  /*14bc0*/  IMAD.MOV.U32 R11, RZ, RZ, 0x40000040 ;  /* 0x40000040ff0b7424 */ /* 0x000fe200078e00ff */
[----:B------:R-:W-:Y:S01]  /*14bd0*/  IADD3 R10, R8, 0x400, RZ ;  /* 0x00000400080a7810 */ /* 0x000fe20007ffe0ff */
[----:B------:R-:W-:-:S02]  /*14be0*/  WARPGROUP.DEPBAR.LE gsb0, 0x0 ;  /* 0x00008000000079c5 */ /* 0x000fc40000010000 */
[----:B------:R-:W-:-:S06]  /*14bf0*/  WARPGROUP.ARRIVE ;  /* 0x00000000000079c5 */ /* 0x000fcc0000000000 */
[----:B------:R-:W-:Y:S01]  /*14c00*/  HGMMA.64x128x16.F32 R24, gdesc[UR4], R24, gsb0 ;  /* 0x01e00000041879f0 */ /* 0x000fe20008000818 */
[----:B------:R-:W-:Y:S02]  /*14c10*/  R2UR UR6, R10 ;  /* 0x000000000a0672ca */ /* 0x000fe400000e0000 */
[----:B------:R-:W-:Y:S02]  /*14c20*/  R2UR UR7, R11 ;  /* 0x000000000b0772ca */ /* 0x000fe400000e0000 */
[----:B--2---:R-:W-:Y:S02]  /*14c30*/  R2UR UR4, R12 ;  /* 0x000000000c0472ca */ /* 0x004fe400000e0000 */
[----:B------:R-:W-:Y:S01]  /*14c40*/  R2UR UR5, R13 ;  /* 0x000000000d0572ca */ /* 0x000fe200000e0000 */
[----:B------:R-:W-:Y:S01]  /*14c50*/  VIADD R10, R8, 0x402 ;  /* 0x00000402080a7836 */ /* 0x000fe20000000000 */
[----:B------:R-:W-:Y:S01]  /*14c60*/  MOV R11, 0x40000040 ;  /* 0x40000040000b7802 */ /* 0x000fe20000000f00 */
[----:B------:R0:W5:Y:S01]  /*14c70*/  LDL.LU.64 R12, [R1+0x70] ;  /* 0x00007000010c7983 */ /* 0x0001620000300a00 */
[----:B------:R-:W-:-:S02]  /*14c80*/  WARPGROUP.DEPBAR.LE gsb0, 0x0 ;  /* 0x00008000000079c5 */ /* 0x000fc40000010000 */
[----:B------:R-:W-:-:S07]  /*14c90*/  WARPGROUP.ARRIVE ;  /* 0x00000000000079c5 */ /* 0x000fce0000000000 */
[----:B------:R-:W-:Y:S01]  /*14ca0*/  HGMMA.64x128x16.F32 R24, gdesc[UR4], R24, gsb0 ;  /* 0x01e00000041879f0 */ /* 0x000fe20008000818 */
[----:B------:R-:W-:Y:S02]  /*14cb0*/  R2UR UR6, R10 ;  /* 0x000000000a0672ca */ /* 0x000fe400000e0000 */
[----:B------:R-:W-:Y:S02]  /*14cc0*/  R2UR UR7, R11 ;  /* 0x000000000b0772ca */ /* 0x000fe400000e0000 */
[----:B---3--:R-:W-:Y:S02]  /*14cd0*/  R2UR UR4, R6 ;  /* 0x00000000060472ca */ /* 0x008fe400000e0000 */
[----:B------:R-:W-:Y:S01]  /*14ce0*/  R2UR UR5, R7 ;  /* 0x00000000070572ca */ /* 0x000fe200000e0000 */
[----:B------:R-:W-:Y:S01]  /*14cf0*/  VIADD R10, R8, 0x404 ;  /* 0x00000404080a7836 */ /* 0x000fe20000000000 */
[----:B------:R0:W5:Y:S01]  /*14d00*/  LDL.LU.64 R6, [R1+0x68] ;  /* 0x0000680001067983 */ /* 0x0001620000300a00 */
[----:B------:R-:W-:Y:S01]  /*14d10*/  IMAD.MOV.U32 R11, RZ, RZ, 0x40000040 ;  /* 0x40000040ff0b7424 */ /* 0x000fe200078e00ff */
[----:B------:R-:W-:-:S02]  /*14d20*/  WARPGROUP.DEPBAR.LE gsb0, 0x0 ;  /* 0x00008000000079c5 */ /* 0x000fc40000010000 */
[----:B------:R-:W-:-:S07]  /*14d30*/  WARPGROUP.ARRIVE ;  /* 0x00000000000079c5 */ /* 0x000fce0000000000 */
[----:B------:R-:W-:Y:S01]  /*14d40*/  HGMMA.64x128x16.F32 R24, gdesc[UR4], R24, gsb0 ;  /* 0x01e00000041879f0 */ /* 0x000fe20008000818 */
[----:B------:R-:W-:Y:S02]  /*14d50*/  R2UR UR6, R10 ;  /* 0x000000000a0672ca */ /* 0x000fe400000e0000 */
[----:B------:R-:W-:Y:S02]  /*14d60*/  R2UR UR7, R11 ;  /* 0x000000000b0772ca */ /* 0x000fe400000e0000 */
[----:B----4-:R-:W-:Y:S02]  /*14d70*/  R2UR UR4, R4 ;  /* 0x00000000040472ca */ /* 0x010fe400000e0000 */
[----:B------:R-:W-:Y:S01]  /*14d80*/  R2UR UR5, R5 ;  /* 0x00000000050572ca */ /* 0x000fe200000e0000 */
[----:B------:R-:W-:Y:S01]  /*14d90*/  IMAD.MOV.U32 R11, RZ, RZ, 0x40000040 ;  /* 0x40000040ff0b7424 */ /* 0x000fe200078e00ff */
[----:B------:R-:W-:Y:S01]  /*14da0*/  IADD3 R10, R8, 0x406, RZ ;  /* 0x00000406080a7810 */ /* 0x000fe20007ffe0ff */
[----:B------:R0:W5:Y:S01]  /*14db0*/  LDL.LU.64 R4, [R1+0x60] ;  /* 0x0000600001047983 */ /* 0x0001620000300a00 */
[----:B------:R-:W-:-:S02]  /*14dc0*/  WARPGROUP.DEPBAR.LE gsb0, 0x0 ;  /* 0x00008000000079c5 */ /* 0x000fc40000010000 */
[----:B------:R-:W-:-:S07]  /*14dd0*/  WARPGROUP.ARRIVE ;  /* 0x00000000000079c5 */ /* 0x000fce0000000000 */
[----:B------:R-:W-:Y:S01]  /*14de0*/  HGMMA.64x128x16.F32 R24, gdesc[UR4], R24, gsb0 ;  /* 0x01e00000041879f0 */ /* 0x000fe20008000818 */
        /* <DEDUP_REMOVED lines=8> */
[----:B------:R-:W-:Y:S01]  /*14e70*/  HGMMA.64x128x16.F32 R24, gdesc[UR4], R24, gsb0 ;  /* 0x01e00000041879f0 */ /* 0x000fe20008000818 */
        /* <DEDUP_REMOVED lines=8> */
[----:B------:R-:W-:Y:S01]  /*14f00*/  HGMMA.64x128x16.F32 R24, gdesc[UR4], R24, gsb0 ;  /* 0x01e00000041879f0 */ /* 0x000fe20008000818 */
        /* <DEDUP_REMOVED lines=92> */
.L_x_2881:
[----:B------:R-:W-:Y:S01]  /*154d0*/  SHF.L.U32 R0, R15, 0x1f, RZ ;  /* 0x0000001f0f007819 */ /* 0x000fe200000006ff */
[----:B------:R-:W-:-:S04]  /*154e0*/  IMAD R15, R20, 0x8, R16 ;  /* 0x00000008140f7824 */ /* 0x000fc800078e0210 */
[----:B------:R0:W1:Y:S01]  /*154f0*/  SYNCS.PHASECHK.TRANS64.TRYWAIT P3, [R15+URZ+0x34850], R0 ;  /* 0x034850000f0075a7 */ /* 0x000062000806017f */
[----:B------:R-:W-:Y:S05]  /*15500*/  @!P0 BRA `(.L_x_2882) ;  /* 0x0000000000048947 */ /* 0x000fea0003800000 */
[----:B------:R-:W-:Y:S01]  /*15510*/  BPT.TRAP 0x1 ;  /* 0x000000040000795c */ /* 0x000fe20000300000 */
.L_x_2882:
[----:B------:R-:W-:Y:S04]  /*15520*/  BSSY B2, `(.L_x_2883) ;  /* 0x0000004000027945 */ /* 0x000fe80003800000 */
[----:B-1----:R-:W-:Y:S05]  /*15530*/  @P3 BRA `(.L_x_2884) ;  /* 0x0000000000083947 */ /* 0x002fea0003800000 */
[----:B------:R-:W1:Y:S02]  /*15540*/  SYNCS.PHASECHK.TRANS64.TRYWAIT P3, [R15+URZ+0x34850], R0 ;  /* 0x034850000f0075a7 */ /* 0x000e64000806017f */
[----:B-1----:R-:W-:Y:S05]  /*15550*/  @!P3 BRA `(.L_x_2885) ;  /* 0x0000010800e0b947 */ /* 0x002fea0003800000 */
.L_x_2884:
[----:B------:R-:W-:Y:S05]  /*15560*/  BSYNC B2 ;  /* 0x0000000000027941 */ /* 0x000fea0003800000 */
.L_x_2883:
[----:B01----:R-:W-:Y:S01]  /*15570*/  VIADD R0, R16, 0x400 ;  /* 0x0000040010007836 */ /* 0x003fe20000000000 */
[----:B------:R-:W-:Y:S01]  /*15580*/  WARPGROUP.ARRIVE ;  /* 0x00000000000079c5 */ /* 0x000fe20000000000 */
[----:B------:R-:W-:Y:S01]  /*15590*/  IMAD.MOV.U32 R9, RZ, RZ, 0x40000040 ;  /* 0x40000040ff097424 */ /* 0x000fe200078e00ff */
[----:B------:R-:W-:Y:S01]  /*155a0*/  MOV R11, 0x40000040 ;  /* 0x40000040000b7802 */ /* 0x000fe20000000f00 */
[----:B------:R-:W-:Y:S01]  /*155b0*/  FMUL.FTZ R21, R30, UR39 ;  /* 0x000000271e157c20 */ /* 0x000fe20008410000 */
[----:B------:R-:W-:Y:S01]  /*155c0*/  SHF.R.U32.HI R0, RZ, 0x4, R0 ;  /* 0x00000004ff007819 */ /* 0x000fe20000011600 */
[----:B------:R-:W-:Y:S01]  /*155d0*/  FMUL.FTZ R30, R33, UR39 ;  /* 0x00000027211e7c20 */ /* 0x000fe20008410000 */
[----:B------:R-:W-:Y:S01]  /*155e0*/  R2UR UR7, R9 ;  /* 0x00000000090772ca */ /* 0x000fe200000e0000 */
[----:B------:R-:W-:Y:S01]  /*155f0*/  FMUL.FTZ R9, R25, UR39 ;  /* 0x0000002719097c20 */ /* 0x000fe20008410000 */
[----:B------:R-:W-:Y:S01]  /*15600*/  LOP3.LUT R0, R0, 0x3fff, RZ, 0xc0, !PT ;  /* 0x00003fff00007812 */ /* 0x000fe200078ec0ff */
[----:B------:R-:W-:Y:S01]  /*15610*/  FMUL.FTZ R25, R31, UR39 ;  /* 0x000000271f197c20 */ /* 0x000fe20008410000 */
[----:B------:R-:W-:Y:S01]  /*15620*/  FMUL.FTZ R31, R38, UR39 ;  /* 0x00000027261f7c20 */ /* 0x000fe20008410000 */
[----:B------:R-:W-:Y:S01]  /*15630*/  FMUL.FTZ R38, R41, UR39 ;  /* 0x0000002729267c20 */ /* 0x000fe20008410000 */
[----:B------:R-:W-:Y:S01]  /*15640*/  LOP3.LUT R0, R0, 0x4000000, RZ, 0xfc, !PT ;  /* 0x0400000000007812 */ /* 0x000fe200078efcff */
[----:B------:R-:W-:Y:S01]  /*15650*/  FMUL.FTZ R41, R47, UR39 ;  /* 0x000000272f297c20 */ /* 0x000fe20008410000 */
[----:B------:R-:W-:Y:S01]  /*15660*/  FMUL.FTZ R47, R55, UR39 ;  /* 0x00000027372f7c20 */ /* 0x000fe20008410000 */
[----:B------:R-:W-:Y:S01]  /*15670*/  FMUL.FTZ R33, R39, UR39 ;  /* 0x0000002727217c20 */ /* 0x000fe20008410000 */
[----:B------:R-:W-:Y:S01]  /*15680*/  LEA R8, R20, R0, 0xb ;  /* 0x0000000014087211 */ /* 0x000fe200078e58ff */
[----:B------:R-:W-:Y:S01]  /*15690*/  FMUL.FTZ R0, R24, UR39 ;  /* 0x0000002718007c20 */ /* 0x000fe20008410000 */
[----:B------:R-:W-:Y:S01]  /*156a0*/  FMUL.FTZ R24, R28, UR39 ;  /* 0x000000271c187c20 */ /* 0x000fe20008410000 */
[----:B------:R-:W-:Y:S01]  /*156b0*/  FMUL.FTZ R28, R34, UR39 ;  /* 0x00000027221c7c20 */ /* 0x000fe20008410000 */
[C---:B------:R-:W-:Y:S01]  /*156c0*/  R2UR UR6, R8.reuse ;  /* 0x00000000080672ca */ /* 0x040fe200000e0000 */
[----:B------:R-:W-:-:S02]  /*156d0*/  VIADD R10, R8, 0x80 ;  /* 0x00000080080a7836 */ /* 0x000fc40000000000 */
[----:B------:R-:W-:Y:S01]  /*156e0*/  FMUL.FTZ R34, R37, UR39 ;  /* 0x0000002725227c20 */ /* 0x000fe20008410000 */
[----:B------:R-:W-:Y:S01]  /*156f0*/  FMUL.FTZ R37, R43, UR39 ;  /* 0x000000272b257c20 */ /* 0x000fe20008410000 */
[----:B------:R-:W-:Y:S01]  /*15700*/  FMUL.FTZ R43, R50, UR39 ;  /* 0x00000027322b7c20 */ /* 0x000fe20008410000 */
[----:B------:R-:W-:Y:S01]  /*15710*/  IADD3 R50, R205, R200, RZ ;  /* 0x000000c8cd327210 */ /* 0x000fe20007ffe0ff */
[----:B------:R-:W-:Y:S01]  /*15720*/  FMUL.FTZ R39, R46, UR39 ;  /* 0x000000272e277c20 */ /* 0x000fe20008410000 */
[----:B------:R-:W-:Y:S01]  /*15730*/  FMUL.FTZ R46, R48, UR39 ;  /* 0x00000027302e7c20 */ /* 0x000fe20008410000 */
[----:B------:R-:W-:Y:S01]  /*15740*/  FMUL.FTZ R48, R49, UR39 ;  /* 0x0000002731307c20 */ /* 0x000fe20008410000 */
[----:B------:R-:W-:Y:S01]  /*15750*/  FMUL.FTZ R49, R52, UR39 ;  /* 0x0000002734317c20 */ /* 0x000fe20008410000 */
[----:B------:R-:W-:Y:S01]  /*15760*/  MOV R52, 0xffffff80 ;  /* 0xffffff8000347802 */ /* 0x000fe20000000f00 */
[----:B------:R-:W0:Y:S01]  /*15770*/  MUFU.TANH R0, R0 ;  /* 0x0000000000007308 */ /* 0x000e220000002400 */
[----:B------:R-:W-:Y:S01]  /*15780*/  FMUL.FTZ R2, R26, UR39 ;  /* 0x000000271a027c20 */ /* 0x000fe20008410000 */
[----:B------:R-:W-:Y:S01]  /*15790*/  HGMMA.64x128x16.F32 R88, R180, gdesc[UR4].tnspB, R88, gsb0 ;  /* 0x41e00004b4587df0 */ /* 0x000fe20008000858 */
[----:B------:R-:W-:Y:S01]  /*157a0*/  R2UR UR6, R10 ;  /* 0x000000000a0672ca */ /* 0x000fe200000e0000 */
[----:B------:R-:W-:Y:S01]  /*157b0*/  VIADD R10, R8, 0x100 ;  /* 0x00000100080a7836 */ /* 0x000fe20000000000 */
[----:B------:R-:W-:Y:S01]  /*157c0*/  R2UR UR7, R11 ;  /* 0x000000000b0772ca */ /* 0x000fe200000e0000 */
[----:B------:R-:W-:-:S02]  /*157d0*/  IMAD.MOV.U32 R11, RZ, RZ, 0x40000040 ;  /* 0x40000040ff0b7424 */ /* 0x000fc400078e00ff */
[----:B------:R-:W-:Y:S01]  /*157e0*/  FMUL.FTZ R26, R29, UR39 ;  /* 0x000000271d1a7c20 */ /* 0x000fe20008410000 */
[----:B-----5:R-:W-:Y:S01]  /*157f0*/  IMAD R52, R13, R52, 0x1 ;  /* 0x000000010d347424 */ /* 0x020fe200078e0234 */
[----:B------:R-:W-:Y:S01]  /*15800*/  MUFU.TANH R9, R9 ;  /* 0x0000000900097308 */ /* 0x000fe20000002400 */
[----:B------:R-:W-:Y:S01]  /*15810*/  FMUL.FTZ R20, R27, UR39 ;  /* 0x000000271b147c20 */ /* 0x000fe20008410000 */
[----:B------:R-:W-:Y:S01]  /*15820*/  FMUL.FTZ R27, R32, UR39 ;  /* 0x00000027201b7c20 */ /* 0x000fe20008410000 */
[----:B------:R-:W-:Y:S02]  /*15830*/  IMAD R52, R204, -0x2, R52 ;  /* 0xfffffffecc347824 */ /* 0x000fe400078e0234 */
[----:B------:R-:W-:Y:S01]  /*15840*/  FMUL.FTZ R32, R36, UR39 ;  /* 0x0000002724207c20 */ /* 0x000fe20008410000 */
[----:B------:R-:W-:Y:S01]  /*15850*/  FMUL.FTZ R36, R40, UR39 ;  /* 0x0000002728247c20 */ /* 0x000fe20008410000 */
[----:B------:R-:W-:Y:S01]  /*15860*/  FMUL.FTZ R40, R44, UR39 ;  /* 0x000000272c287c20 */ /* 0x000fe20008410000 */
[----:B------:R-:W-:Y:S01]  /*15870*/  FMUL.FTZ R29, R35, UR39 ;  /* 0x00000027231d7c20 */ /* 0x000fe20008410000 */
[----:B------:R-:W-:Y:S01]  /*15880*/  IADD3 R52, -R201, R52, R202 ;  /* 0x00000034c9347210 */ /* 0x000fe20007ffe1ca */
        /* <DEDUP_REMOVED lines=38> */
[----:B------:R-:W-:Y:S01]  /*15af0*/  @!P1 IADD3 R14, R14, 0x34840, RZ ;  /* 0x000348400e0e9810 */ /* 0x000fe20007ffe0ff */
[----:B------:R-:W-:Y:S01]  /*15b00*/  @!P1 VIADD R15, R15, 0x34860 ;  /* 0x000348600f0f9836 */ /* 0x000fe20000000000 */
[----:B------:R-:W-:Y:S02]  /*15b10*/  MUFU.TANH R34, R34 ;  /* 0x0000002200227308 */ /* 0x000fe40000002400 */
[----:B------:R-:W-:-:S02]  /*15b20*/  @!P1 PRMT R14, RZ, 0x654, R14 ;  /* 0x00000654ff0e9816 */ /* 0x000fc4000000000e */
[----:B------:R-:W-:-:S04]  /*15b30*/  @!P1 PRMT R15, RZ, 0x654, R15 ;  /* 0x00000654ff0f9816 */ /* 0x000fc8000000000f */
[----:B------:R-:W4:Y:S08]  /*15b40*/  MUFU.TANH R36, R36 ;  /* 0x0000002400247308 */ /* 0x000f300000002400 */
[----:B------:R-:W-:Y:S08]  /*15b50*/  MUFU.TANH R38, R38 ;  /* 0x0000002600267308 */ /* 0x000ff00000002400 */
[----:B------:R-:W4:Y:S08]  /*15b60*/  MUFU.TANH R40, R40 ;  /* 0x0000002800287308 */ /* 0x000f300000002400 */
[----:B------:R-:W-:Y:S08]  /*15b70*/  MUFU.TANH R42, R42 ;  /* 0x0000002a002a7308 */ /* 0x000ff00000002400 */
[----:B------:R-:W4:Y:S08]  /*15b80*/  MUFU.TANH R46, R46 ;  /* 0x0000002e002e7308 */ /* 0x000f300000002400 */
[----:B------:R-:W-:Y:S08]  /*15b90*/  MUFU.TANH R48, R48 ;  /* 0x0000003000307308 */ /* 0x000ff00000002400 */
[----:B------:R-:W4:Y:S08]  /*15ba0*/  MUFU.TANH R49, R49 ;  /* 0x0000003100317308 */ /* 0x000f300000002400 */
[----:B------:R-:W4:Y:S08]  /*15bb0*/  MUFU.TANH R51, R51 ;  /* 0x0000003300337308 */ /* 0x000f300000002400 */
[----:B------:R-:W-:Y:S08]  /*15bc0*/  MUFU.TANH R59, R59 ;  /* 0x0000003b003b7308 */ /* 0x000ff00000002400 */
[----:B------:R-:W-:Y:S01]  /*15bd0*/  MUFU.TANH R60, R60 ;  /* 0x0000003c003c7308 */ /* 0x000fe20000002400 */
[----:B------:R-:W-:-:S02]  /*15be0*/  WARPGROUP.DEPBAR.LE gsb0, 0x0 ;  /* 0x00008000000079c5 */ /* 0x000fc40000010000 */
[----:B------:R-:W-:-:S05]  /*15bf0*/  WARPGROUP.ARRIVE ;  /* 0x00000000000079c5 */ /* 0x000fca0000000000 */
[----:B------:R-:W-:Y:S01]  /*15c00*/  MUFU.TANH R61, R61 ;  /* 0x0000003d003d7308 */ /* 0x000fe20000002400 */
[----:B------:R-:W-:Y:S01]  /*15c10*/  HGMMA.64x128x16.F32 R88, R176, gdesc[UR4].tnspB, R88, gsb0 ;  /* 0x41e00004b0587df0 */ /* 0x000fe20008000858 */
[----:B------:R-:W-:Y:S02]  /*15c20*/  R2UR UR7, R11 ;  /* 0x000000000b0772ca */ /* 0x000fe400000e0000 */
[----:B------:R-:W0:Y:S01]  /*15c30*/  @P2 LDC R11, c[0x0][0x44c] ;  /* 0x00011300ff0b2b82 */ /* 0x000e220000000800 */
[----:B------:R-:W-:-:S03]  /*15c40*/  R2UR UR6, R10 ;  /* 0x000000000a0672ca */ /* 0x000fc600000e0000 */
[----:B------:R-:W-:Y:S04]  /*15c50*/  MUFU.TANH R64, R64 ;  /* 0x0000004000407308 */ /* 0x000fe80000002400 */
[----:B------:R-:W1:Y:S04]  /*15c60*/  @P2 LDC R10, c[0x0][0x450] ;  /* 0x00011400ff0a2b82 */ /* 0x000e680000000800 */
[----:B------:R-:W-:Y:S08]  /*15c70*/  MUFU.TANH R65, R65 ;  /* 0x0000004100417308 */ /* 0x000ff00000002400 */
[----:B------:R-:W-:Y:S01]  /*15c80*/  MUFU.TANH R68, R68 ;  /* 0x0000004400447308 */ /* 0x000fe20000002400 */
[----:B0-----:R-:W-:-:S07]  /*15c90*/  @P2 IMAD.HI.U32 R11, R50, R11, RZ ;  /* 0x0000000b320b2227 */ /* 0x001fce00078e00ff */
[----:B------:R-:W-:Y:S01]  /*15ca0*/  MUFU.TANH R69, R69 ;  /* 0x0000004500457308 */ /* 0x000fe20000002400 */
[----:B-1----:R-:W-:Y:S01]  /*15cb0*/  @P2 SHF.R.U32.HI R50, RZ, R10, R11 ;  /* 0x0000000aff322219 */ /* 0x002fe2000001160b */
[----:B------:R-:W-:-:S06]  /*15cc0*/  VIADD R10, R8, 0x180 ;  /* 0x00000180080a7836 */ /* 0x000fcc0000000000 */
[----:B------:R-:W-:Y:S01]  /*15cd0*/  MUFU.TANH R72, R72 ;  /* 0x0000004800487308 */ /* 0x000fe20000002400 */
[----:B------:R-:W-:Y:S01]  /*15ce0*/  IMAD.MOV.U32 R11, RZ, RZ, 0x40000040 ;  /* 0x40000040ff0b7424 */ /* 0x000fe200078e00ff */
[----:B------:R-:W0:Y:S06]  /*15cf0*/  SHFL.IDX PT, R55, R50, RZ, 0x1c1f ;  /* 0x001c1fff32377589 */ /* 0x000e2c00000e0000 */
[----:B------:R-:W-:Y:S08]  /*15d00*/  MUFU.TANH R73, R73 ;  /* 0x0000004900497308 */ /* 0x000ff00000002400 */
[----:B------:R-:W-:Y:S08]  /*15d10*/  MUFU.TANH R76, R76 ;  /* 0x0000004c004c7308 */ /* 0x000ff00000002400 */
[----:B------:R-:W-:Y:S01]  /*15d20*/  MUFU.TANH R77, R77 ;  /* 0x0000004d004d7308 */ /* 0x000fe20000002400 */
[----:B0-----:R-:W-:-:S05]  /*15d30*/  IMAD.IADD R55, R52, 0x1, R55 ;  /* 0x0000000134377824 */ /* 0x001fca00078e0237 */
[C---:B------:R-:W-:Y:S02]  /*15d40*/  ISETP.GT.AND P3, PT, R55.reuse, RZ, PT ;  /* 0x000000ff3700720c */ /* 0x040fe40003f64270 */
[----:B------:R-:W-:Y:S01]  /*15d50*/  MUFU.TANH R80, R80 ;  /* 0x0000005000507308 */ /* 0x000fe20000002400 */
[C---:B------:R-:W-:Y:S02]  /*15d60*/  ISETP.GT.AND P4, PT, R55.reuse, 0x1, PT ;  /* 0x000000013700780c */ /* 0x040fe40003f84270 */
[----:B------:R-:W-:Y:S02]  /*15d70*/  FSEL R0, R0, -INF , P3 ;  /* 0xff80000000007808 */ /* 0x000fe40001800000 */
[----:B------:R-:W-:-:S03]  /*15d80*/  ISETP.GT.AND P3, PT, R55, 0x8, PT ;  /* 0x000000083700780c */ /* 0x000fc60003f64270 */
[----:B------:R-:W-:Y:S01]  /*15d90*/  MUFU.TANH R2, R2 ;  /* 0x0000000200027308 */ /* 0x000fe20000002400 */
[----:B------:R-:W-:Y:S02]  /*15da0*/  FSEL R24, R24, -INF , P3 ;  /* 0xff80000018187808 */ /* 0x000fe40001800000 */
[----:B------:R-:W-:-:S04]  /*15db0*/  ISETP.GT.AND P3, PT, R55, 0x10, PT ;  /* 0x000000103700780c */ /* 0x000fc80003f64270 */
[----:B--2---:R-:W-:Y:S01]  /*15dc0*/  FSEL R27, R27, -INF , P3 ;  /* 0xff8000001b1b7808 */ /* 0x004fe20001800000 */
[----:B------:R-:W-:Y:S01]  /*15dd0*/  MUFU.TANH R20, R20 ;  /* 0x0000001400147308 */ /* 0x000fe20000002400 */
[----:B------:R-:W-:-:S04]  /*15de0*/  ISETP.GT.AND P3, PT, R55, 0x18, PT ;  /* 0x000000183700780c */ /* 0x000fc80003f64270 */
[----:B---3--:R-:W-:Y:S02]  /*15df0*/  FSEL R32, R32, -INF , P3 ;  /* 0xff80000020207808 */ /* 0x008fe40001800000 */
[C---:B------:R-:W-:Y:S01]  /*15e00*/  ISETP.GT.AND P3, PT, R55.reuse, 0x20, PT ;  /* 0x000000203700780c */ /* 0x040fe20003f64270 */
[----:B------:R-:W-:Y:S03]  /*15e10*/  MUFU.TANH R21, R21 ;  /* 0x0000001500157308 */ /* 0x000fe60000002400 */
[----:B----4-:R-:W-:Y:S02]  /*15e20*/  FSEL R36, R36, -INF , P3 ;  /* 0xff80000024247808 */ /* 0x010fe40001800000 */
[----:B------:R-:W-:-:S03]  /*15e30*/  ISETP.GT.AND P3, PT, R55, 0x28, PT ;  /* 0x000000283700780c */ /* 0x000fc60003f64270 */
[----:B------:R-:W-:Y:S01]  /*15e40*/  MUFU.TANH R25, R25 ;  /* 0x0000001900197308 */ /* 0x000fe20000002400 */
[----:B------:R-:W-:Y:S02]  /*15e50*/  FSEL R40, R40, -INF , P3 ;  /* 0xff80000028287808 */ /* 0x000fe40001800000 */
[----:B------:R-:W-:-:S04]  /*15e60*/  ISETP.GT.AND P3, PT, R55, 0x30, PT ;  /* 0x000000303700780c */ /* 0x000fc80003f64270 */
[----:B------:R-:W-:Y:S01]  /*15e70*/  FSEL R46, R46, -INF , P3 ;  /* 0xff8000002e2e7808 */ /* 0x000fe20001800000 */
[----:B------:R-:W-:Y:S01]  /*15e80*/  MUFU.TANH R28, R28 ;  /* 0x0000001c001c7308 */ /* 0x000fe20000002400 */
[----:B------:R-:W-:-:S04]  /*15e90*/  ISETP.GT.AND P3, PT, R55, 0x38, PT ;  /* 0x000000383700780c */ /* 0x000fc80003f64270 */
[----:B------:R-:W-:Y:S02]  /*15ea0*/  FSEL R49, R49, -INF , P3 ;  /* 0xff80000031317808 */ /* 0x000fe40001800000 */
[----:B------:R-:W-:Y:S01]  /*15eb0*/  ISETP.GT.AND P3, PT, R55, 0x40, PT ;  /* 0x000000403700780c */ /* 0x000fe20003f64270 */
[----:B------:R-:W-:Y:S08]  /*15ec0*/  MUFU.TANH R29, R29 ;  /* 0x0000001d001d7308 */ /* 0x000ff00000002400 */
[----:B------:R-:W-:Y:S08]  /*15ed0*/  MUFU.TANH R31, R31 ;  /* 0x0000001f001f7308 */ /* 0x000ff00000002400 */
[----:B------:R-:W-:Y:S01]  /*15ee0*/  MUFU.TANH R33, R33 ;  /* 0x0000002100217308 */ /* 0x000fe20000002400 */
[----:B------:R-:W-:-:S02]  /*15ef0*/  WARPGROUP.DEPBAR.LE gsb0, 0x0 ;  /* 0x00008000000079c5 */ /* 0x000fc40000010000 */
[----:B------:R-:W-:-:S05]  /*15f00*/  WARPGROUP.ARRIVE ;  /* 0x00000000000079c5 */ /* 0x000fca0000000000 */
[----:B------:R-:W-:Y:S01]  /*15f10*/  MUFU.TANH R35, R35 ;  /* 0x0000002300237308 */ /* 0x000fe20000002400 */
[----:B------:R-:W-:Y:S01]  /*15f20*/  HGMMA.64x128x16.F32 R88, R172, gdesc[UR4].tnspB, R88, gsb0 ;  /* 0x41e00004ac587df0 */ /* 0x000fe20008000858 */
[----:B------:R-:W-:Y:S01]  /*15f30*/  R2UR UR6, R10 ;  /* 0x000000000a0672ca */ /* 0x000fe200000e0000 */
[----:B------:R-:W-:Y:S01]  /*15f40*/  FMUL.FTZ R10, R56, UR39 ;  /* 0x00000027380a7c20 */ /* 0x000fe20008410000 */
[----:B------:R-:W-:-:S04]  /*15f50*/  FSEL R56, R9, -INF , P4 ;  /* 0xff80000009387808 */ /* 0x000fc80002000000 */
[----:B------:R-:W-:Y:S01]  /*15f60*/  MUFU.TANH R37, R37 ;  /* 0x0000002500257308 */ /* 0x000fe20000002400 */
[----:B------:R-:W-:Y:S02]  /*15f70*/  FMNMX.FTZ R9, R0, R12, !PT ;  /* 0x0000000c00097209 */ /* 0x000fe40007810000 */
[C---:B------:R-:W-:Y:S02]  /*15f80*/  ISETP.GT.AND P4, PT, R55.reuse, 0x9, PT ;  /* 0x000000093700780c */ /* 0x040fe40003f84270 */
[----:B------:R-:W-:Y:S02]  /*15f90*/  FMNMX.FTZ R9, R56, R9, !PT ;  /* 0x0000000938097209 */ /* 0x000fe40007810000 */
[----:B------:R-:W-:Y:S01]  /*15fa0*/  FSEL R26, R26, -INF , P4 ;  /* 0xff8000001a1a7808 */ /* 0x000fe20002000000 */
[----:B------:R-:W0:Y:S01]  /*15fb0*/  MUFU.TANH R10, R10 ;  /* 0x0000000a000a7308 */ /* 0x000e220000002400 */
[----:B------:R-:W-:Y:S02]  /*15fc0*/  FMNMX.FTZ R9, R24, R9, !PT ;  /* 0x0000000918097209 */ /* 0x000fe40007810000 */
[----:B------:R-:W-:-:S02]  /*15fd0*/  ISETP.GT.AND P4, PT, R55, 0x11, PT ;  /* 0x000000113700780c */ /* 0x000fc40003f84270 */
[----:B------:R-:W-:Y:S02]  /*15fe0*/  FMNMX.FTZ R9, R26, R9, !PT ;  /* 0x000000091a097209 */ /* 0x000fe40007810000 */
[----:B------:R-:W-:Y:S01]  /*15ff0*/  FSEL R30, R30, -INF , P4 ;  /* 0xff8000001e1e7808 */ /* 0x000fe20002000000 */
[----:B------:R-:W-:Y:S01]  /*16000*/  MUFU.TANH R39, R39 ;  /* 0x0000002700277308 */ /* 0x000fe20000002400 */
[----:B------:R-:W-:Y:S02]  /*16010*/  FMNMX.FTZ R9, R27, R9, !PT ;  /* 0x000000091b097209 */ /* 0x000fe40007810000 */
[----:B------:R-:W-:Y:S02]  /*16020*/  ISETP.GT.AND P4, PT, R55, 0x19, PT ;  /* 0x000000193700780c */ /* 0x000fe40003f84270 */
[----:B------:R-:W-:Y:S02]  /*16030*/  FMNMX.FTZ R9, R30, R9, !PT ;  /* 0x000000091e097209 */ /* 0x000fe40007810000 */
[----:B------:R-:W-:Y:S01]  /*16040*/  FSEL R34, R34, -INF , P4 ;  /* 0xff80000022227808 */ /* 0x000fe20002000000 */
[----:B------:R-:W-:Y:S01]  /*16050*/  MUFU.TANH R41, R41 ;  /* 0x0000002900297308 */ /* 0x000fe20000002400 */
[----:B------:R-:W-:-:S02]  /*16060*/  FMNMX.FTZ R9, R32, R9, !PT ;  /* 0x0000000920097209 */ /* 0x000fc40007810000 */
[C---:B------:R-:W-:Y:S02]  /*16070*/  ISETP.GT.AND P4, PT, R55.reuse, 0x21, PT ;  /* 0x000000213700780c */ /* 0x040fe40003f84270 */
[----:B------:R-:W-:Y:S02]  /*16080*/  FMNMX.FTZ R9, R34, R9, !PT ;  /* 0x0000000922097209 */ /* 0x000fe40007810000 */
[----:B------:R-:W-:Y:S01]  /*16090*/  FSEL R38, R38, -INF , P4 ;  /* 0xff80000026267808 */ /* 0x000fe20002000000 */
[----:B------:R-:W-:Y:S01]  /*160a0*/  MUFU.TANH R43, R43 ;  /* 0x0000002b002b7308 */ /* 0x000fe20000002400 */
[----:B------:R-:W-:Y:S02]  /*160b0*/  FMNMX.FTZ R9, R36, R9, !PT ;  /* 0x0000000924097209 */ /* 0x000fe40007810000 */
[----:B------:R-:W-:Y:S02]  /*160c0*/  ISETP.GT.AND P4, PT, R55, 0x29, PT ;  /* 0x000000293700780c */ /* 0x000fe40003f84270 */
[----:B------:R-:W-:-:S02]  /*160d0*/  FMNMX.FTZ R9, R38, R9, !PT ;  /* 0x0000000926097209 */ /* 0x000fc40007810000 */
[----:B------:R-:W-:Y:S01]  /*160e0*/  R2UR UR7, R11 ;  /* 0x000000000b0772ca */ /* 0x000fe200000e0000 */
[----:B------:R-:W-:Y:S01]  /*160f0*/  FMUL.FTZ R11, R57, UR39 ;  /* 0x00000027390b7c20 */ /* 0x000fe20008410000 */
[----:B------:R-:W-:Y:S01]  /*16100*/  FSEL R42, R42, -INF , P4 ;  /* 0xff8000002a2a7808 */ /* 0x000fe20002000000 */
[----:B------:R-:W-:Y:S01]  /*16110*/  MUFU.TANH R44, R44 ;  /* 0x0000002c002c7308 */ /* 0x000fe20000002400 */
[----:B------:R-:W-:Y:S02]  /*16120*/  FMNMX.FTZ R9, R40, R9, !PT ;  /* 0x0000000928097209 */ /* 0x000fe40007810000 */
[----:B------:R-:W-:Y:S02]  /*16130*/  ISETP.GT.AND P4, PT, R55, 0x31, PT ;  /* 0x000000313700780c */ /* 0x000fe40003f84270 */
[----:B------:R-:W-:Y:S02]  /*16140*/  FMNMX.FTZ R9, R42, R9, !PT ;  /* 0x000000092a097209 */ /* 0x000fe40007810000 */
[----:B------:R-:W-:Y:S01]  /*16150*/  FSEL R48, R48, -INF , P4 ;  /* 0xff80000030307808 */ /* 0x000fe20002000000 */
[----:B------:R-:W1:Y:S01]  /*16160*/  MUFU.TANH R11, R11 ;  /* 0x0000000b000b7308 */ /* 0x000e620000002400 */
[----:B------:R-:W-:-:S02]  /*16170*/  FMNMX.FTZ R9, R46, R9, !PT ;  /* 0x000000092e097209 */ /* 0x000fc40007810000 */
[----:B------:R-:W-:Y:S02]  /*16180*/  ISETP.GT.AND P4, PT, R55, 0x39, PT ;  /* 0x000000393700780c */ /* 0x000fe40003f84270 */
[----:B------:R-:W-:Y:S02]  /*16190*/  FMNMX.FTZ R9, R48, R9, !PT ;  /* 0x0000000930097209 */ /* 0x000fe40007810000 */
[----:B------:R-:W-:Y:S01]  /*161a0*/  FSEL R51, R51, -INF , P4 ;  /* 0xff80000033337808 */ /* 0x000fe20002000000 */
[----:B------:R-:W-:Y:S01]  /*161b0*/  MUFU.TANH R45, R45 ;  /* 0x0000002d002d7308 */ /* 0x000fe20000002400 */
[----:B------:R-:W-:Y:S02]  /*161c0*/  FMNMX.FTZ R9, R49, R9, !PT ;  /* 0x0000000931097209 */ /* 0x000fe40007810000 */
[----:B------:R-:W-:Y:S02]  /*161d0*/  ISETP.GT.AND P4, PT, R55, 0x41, PT ;  /* 0x000000413700780c */ /* 0x000fe40003f84270 */
[----:B0-----:R-:W-:-:S02]  /*161e0*/  FSEL R57, R10, -INF , P3 ;  /* 0xff8000000a397808 */ /* 0x001fc40001800000 */
[----:B------:R-:W-:Y:S01]  /*161f0*/  FMNMX.FTZ R9, R51, R9, !PT ;  /* 0x0000000933097209 */ /* 0x000fe20007810000 */
[----:B------:R-:W-:Y:S01]  /*16200*/  MUFU.TANH R47, R47 ;  /* 0x0000002f002f7308 */ /* 0x000fe20000002400 */
[----:B------:R-:W-:Y:S02]  /*16210*/  ISETP.GT.AND P3, PT, R55, 0x48, PT ;  /* 0x000000483700780c */ /* 0x000fe40003f64270 */
[----:B-1----:R-:W-:Y:S02]  /*16220*/  FSEL R58, R11, -INF , P4 ;  /* 0xff8000000b3a7808 */ /* 0x002fe40002000000 */
[----:B------:R-:W-:Y:S02]  /*16230*/  FMNMX.FTZ R9, R57, R9, !PT ;  /* 0x0000000939097209 */ /* 0x000fe40007810000 */
[----:B------:R-:W-:Y:S01]  /*16240*/  ISETP.GT.AND P4, PT, R55, 0x49, PT ;  /* 0x000000493700780c */ /* 0x000fe20003f84270 */
[----:B------:R-:W-:Y:S01]  /*16250*/  MUFU.TANH R53, R53 ;  /* 0x0000003500357308 */ /* 0x000fe20000002400 */
[----:B------:R-:W-:-:S02]  /*16260*/  FSEL R59, R59, -INF , P3 ;  /* 0xff8000003b3b7808 */ /* 0x000fc40001800000 */
[----:B------:R-:W-:Y:S02]  /*16270*/  FMNMX.FTZ R9, R58, R9, !PT ;  /* 0x000000093a097209 */ /* 0x000fe40007810000 */
[----:B------:R-:W-:Y:S02]  /*16280*/  ISETP.GT.AND P3, PT, R55, 0x50, PT ;  /* 0x000000503700780c */ /* 0x000fe40003f64270 */
[----:B------:R-:W-:Y:S01]  /*16290*/  FSEL R60, R60, -INF , P4 ;  /* 0xff8000003c3c7808 */ /* 0x000fe20002000000 */
[----:B------:R-:W-:Y:S01]  /*162a0*/  MUFU.TANH R54, R54 ;  /* 0x0000003600367308 */ /* 0x000fe20000002400 */
[----:B------:R-:W-:Y:S02]  /*162b0*/  FMNMX.FTZ R9, R59, R9, !PT ;  /* 0x000000093b097209 */ /* 0x000fe40007810000 */
[----:B------:R-:W-:Y:S02]  /*162c0*/  ISETP.GT.AND P4, PT, R55, 0x51, PT ;  /* 0x000000513700780c */ /* 0x000fe40003f84270 */
[----:B------:R-:W-:-:S02]  /*162d0*/  FSEL R61, R61, -INF , P3 ;  /* 0xff8000003d3d7808 */ /* 0x000fc40001800000 */
[----:B------:R-:W-:Y:S01]  /*162e0*/  FMNMX.FTZ R9, R60, R9, !PT ;  /* 0x000000093c097209 */ /* 0x000fe20007810000 */
[----:B------:R-:W-:Y:S01]  /*162f0*/  MUFU.TANH R62, R62 ;  /* 0x0000003e003e7308 */ /* 0x000fe20000002400 */
[----:B------:R-:W-:Y:S02]  /*16300*/  ISETP.GT.AND P3, PT, R55, 0x58, PT ;  /* 0x000000583700780c */ /* 0x000fe40003f64270 */
[----:B------:R-:W-:Y:S02]  /*16310*/  FSEL R64, R64, -INF , P4 ;  /* 0xff80000040407808 */ /* 0x000fe40002000000 */
        /* <DEDUP_REMOVED lines=17> */
[----:B------:R0:W1:Y:S01]  /*16430*/  MUFU.TANH R9, R84 ;  /* 0x0000005400097308 */ /* 0x0000620000002400 */
[----:B------:R-:W-:-:S02]  /*16440*/  FSEL R73, R73, -INF , P3 ;  /* 0xff80000049497808 */ /* 0x000fc40001800000 */
[----:B------:R-:W-:Y:S02]  /*16450*/  FMNMX.FTZ R11, R72, R10, !PT ;  /* 0x0000000a480b7209 */ /* 0x000fe40007810000 */
[----:B------:R-:W-:Y:S02]  /*16460*/  ISETP.GT.AND P3, PT, R55, 0x70, PT ;  /* 0x000000703700780c */ /* 0x000fe40003f64270 */
[----:B------:R-:W-:Y:S01]  /*16470*/  FSEL R76, R76, -INF , P4 ;  /* 0xff8000004c4c7808 */ /* 0x000fe20002000000 */
[----:B------:R2:W3:Y:S01]  /*16480*/  MUFU.TANH R10, R85 ;  /* 0x00000055000a7308 */ /* 0x0004e20000002400 */
[----:B------:R-:W-:Y:S01]  /*16490*/  FMNMX.FTZ R11, R73, R11, !PT ;  /* 0x0000000b490b7209 */ /* 0x000fe20007810000 */
[----:B0-----:R-:W-:Y:S01]  /*164a0*/  FMUL.FTZ R84, R86, UR39 ;  /* 0x0000002756547c20 */ /* 0x001fe20008410000 */
[----:B------:R-:W-:Y:S02]  /*164b0*/  ISETP.GT.AND P4, PT, R55, 0x71, PT ;  /* 0x000000713700780c */ /* 0x000fe40003f84270 */
[----:B------:R-:W-:-:S02]  /*164c0*/  FSEL R77, R77, -INF , P3 ;  /* 0xff8000004d4d7808 */ /* 0x000fc40001800000 */
[----:B------:R-:W-:Y:S01]  /*164d0*/  FMNMX.FTZ R11, R76, R11, !PT ;  /* 0x0000000b4c0b7209 */ /* 0x000fe20007810000 */
[----:B------:R-:W-:Y:S02]  /*164e0*/  WARPGROUP.DEPBAR.LE gsb0, 0x0 ;  /* 0x00008000000079c5 */ /* 0x000fe40000010000 */
[----:B------:R-:W-:Y:S01]  /*164f0*/  WARPGROUP.ARRIVE ;  /* 0x00000000000079c5 */ /* 0x000fe20000000000 */
[----:B------:R-:W-:Y:S01]  /*16500*/  ISETP.GT.AND P3, PT, R55, 0x78, PT ;  /* 0x000000783700780c */ /* 0x000fe20003f64270 */
[----:B--2---:R0:W2:Y:S01]  /*16510*/  SHFL.IDX PT, R85, R50, 0x1, 0x1c1f ;  /* 0x003c1f0032557f89 */ /* 0x0040a200000e0000 */
[----:B------:R-:W-:Y:S01]  /*16520*/  FSEL R80, R80, -INF , P4 ;  /* 0xff80000050507808 */ /* 0x000fe20002000000 */
[----:B------:R-:W4:Y:S01]  /*16530*/  MUFU.TANH R70, R70 ;  /* 0x0000004600467308 */ /* 0x000f220000002400 */
[----:B------:R-:W-:Y:S01]  /*16540*/  FMNMX.FTZ R11, R77, R11, !PT ;  /* 0x0000000b4d0b7209 */ /* 0x000fe20007810000 */
[----:B------:R-:W-:Y:S01]  /*16550*/  HGMMA.64x128x16.F32 R88, R168, gdesc[UR4].tnspB, R88, gsb0 ;  /* 0x41e00004a8587df0 */ /* 0x000fe20008000858 */
[----:B------:R-:W-:-:S02]  /*16560*/  ISETP.GT.AND P4, PT, R55, 0x79, PT ;  /* 0x000000793700780c */ /* 0x000fc40003f84270 */
[----:B-1----:R-:W-:Y:S01]  /*16570*/  FSEL R55, R9, -INF , P3 ;  /* 0xff80000009377808 */ /* 0x002fe20001800000 */
[----:B0-----:R-:W-:Y:S01]  /*16580*/  FMUL.FTZ R50, R87, UR39 ;  /* 0x0000002757327c20 */ /* 0x001fe20008410000 */
[----:B------:R-:W-:Y:S01]  /*16590*/  FMNMX.FTZ R11, R80, R11, !PT ;  /* 0x0000000b500b7209 */ /* 0x000fe20007810000 */
[----:B------:R-:W0:Y:S01]  /*165a0*/  MUFU.TANH R71, R71 ;  /* 0x0000004700477308 */ /* 0x000e220000002400 */
[----:B---3--:R-:W-:Y:S02]  /*165b0*/  FSEL R63, R10, -INF , P4 ;  /* 0xff8000000a3f7808 */ /* 0x008fe40002000000 */
[----:B------:R-:W-:Y:S02]  /*165c0*/  FMNMX.FTZ R11, R55, R11, !PT ;  /* 0x0000000b370b7209 */ /* 0x000fe40007810000 */
[----:B------:R-:W-:Y:S02]  /*165d0*/  IADD3 R10, R8, 0x200, RZ ;  /* 0x00000200080a7810 */ /* 0x000fe40007ffe0ff */
[----:B------:R-:W-:Y:S01]  /*165e0*/  FMNMX.FTZ R213, R63, R11, !PT ;  /* 0x0000000b3fd57209 */ /* 0x000fe20007810000 */
[----:B------:R-:W-:Y:S01]  /*165f0*/  IMAD.MOV.U32 R11, RZ, RZ, 0x40000040 ;  /* 0x40000040ff0b7424 */ /* 0x000fe200078e00ff */
[----:B------:R-:W-:Y:S01]  /*16600*/  R2UR UR6, R10 ;  /* 0x000000000a0672ca */ /* 0x000fe200000e0000 */
[----:B------:R-:W-:Y:S01]  /*16610*/  VIADD R10, R8, 0x280 ;  /* 0x00000280080a7836 */ /* 0x000fe20000000000 */
[----:B------:R-:W1:Y:S01]  /*16620*/  MUFU.TANH R74, R74 ;  /* 0x0000004a004a7308 */ /* 0x000e620000002400 */
[----:B------:R-:W3:Y:S01]  /*16630*/  SHFL.BFLY PT, R9, R213, 0x2, 0x1f ;  /* 0x0c401f00d5097f89 */ /* 0x000ee200000e0000 */
[----:B------:R-:W-:Y:S01]  /*16640*/  R2UR UR7, R11 ;  /* 0x000000000b0772ca */ /* 0x000fe200000e0000 */
[----:B------:R-:W-:Y:S01]  /*16650*/  IMAD.MOV.U32 R11, RZ, RZ, 0x40000040 ;  /* 0x40000040ff0b7424 */ /* 0x000fe200078e00ff */
[----:B--2---:R-:W-:-:S02]  /*16660*/  IADD3 R52, R52, R85, RZ ;  /* 0x0000005534347210 */ /* 0x004fc40007ffe0ff */
[----:B------:R-:W-:Y:S02]  /*16670*/  R2UR UR10, R10 ;  /* 0x000000000a0a72ca */ /* 0x000fe400000e0000 */
[C---:B------:R-:W-:Y:S01]  /*16680*/  ISETP.GT.AND P4, PT, R52.reuse, RZ, PT ;  /* 0x000000ff3400720c */ /* 0x040fe20003f84270 */
[----:B------:R-:W2:Y:S01]  /*16690*/  MUFU.TANH R75, R75 ;  /* 0x0000004b004b7308 */ /* 0x000ea20000002400 */
[----:B------:R-:W-:Y:S02]  /*166a0*/  ISETP.GT.AND P5, PT, R52, 0x1, PT ;  /* 0x000000013400780c */ /* 0x000fe40003fa4270 */
[----:B------:R-:W-:Y:S02]  /*166b0*/  FSEL R2, R2, -INF , P4 ;  /* 0xff80000002027808 */ /* 0x000fe40002000000 */
[----:B------:R-:W-:Y:S02]  /*166c0*/  R2UR UR11, R11 ;  /* 0x000000000b0b72ca */ /* 0x000fe400000e0000 */
[----:B------:R-:W-:Y:S01]  /*166d0*/  ISETP.GT.AND P4, PT, R52, 0x8, PT ;  /* 0x000000083400780c */ /* 0x000fe20003f84270 */
[----:B------:R-:W2:Y:S01]  /*166e0*/  MUFU.TANH R78, R78 ;  /* 0x0000004e004e7308 */ /* 0x000ea20000002400 */
[----:B------:R-:W-:-:S02]  /*166f0*/  FSEL R20, R20, -INF , P5 ;  /* 0xff80000014147808 */ /* 0x000fc40002800000 */
[----:B------:R-:W-:Y:S02]  /*16700*/  FMNMX.FTZ R11, R2, R7, !PT ;  /* 0x00000007020b7209 */ /* 0x000fe40007810000 */
[----:B------:R-:W-:Y:S02]  /*16710*/  ISETP.GT.AND P5, PT, R52, 0x9, PT ;  /* 0x000000093400780c */ /* 0x000fe40003fa4270 */
[----:B------:R-:W-:Y:S01]  /*16720*/  FMNMX.FTZ R11, R20, R11, !PT ;  /* 0x0000000b140b7209 */ /* 0x000fe20007810000 */
[----:B------:R-:W2:Y:S01]  /*16730*/  MUFU.TANH R79, R79 ;  /* 0x0000004f004f7308 */ /* 0x000ea20000002400 */
[----:B---3--:R-:W-:Y:S02]  /*16740*/  FMNMX.FTZ R213, R213, R9, !PT ;  /* 0x00000009d5d57209 */ /* 0x008fe40007810000 */
[----:B------:R-:W-:Y:S02]  /*16750*/  FSEL R25, R25, -INF , P5 ;  /* 0xff80000019197808 */ /* 0x000fe40002800000 */
[----:B------:R-:W-:Y:S01]  /*16760*/  ISETP.GT.AND P5, PT, R52, 0x11, PT ;  /* 0x000000113400780c */ /* 0x000fe20003fa4270 */
[----:B------:R-:W3:Y:S02]  /*16770*/  SHFL.BFLY PT, R9, R213, 0x1, 0x1f ;  /* 0x0c201f00d5097f89 */ /* 0x000ee400000e0000 */
[----:B------:R-:W2:Y:S01]  /*16780*/  MUFU.TANH R82, R82 ;  /* 0x0000005200527308 */ /* 0x000ea20000002400 */
[----:B------:R-:W-:-:S02]  /*16790*/  FSEL R29, R29, -INF , P5 ;  /* 0xff8000001d1d7808 */ /* 0x000fc40002800000 */
[----:B------:R-:W-:-:S04]  /*167a0*/  ISETP.GT.AND P5, PT, R52, 0x19, PT ;  /* 0x000000193400780c */ /* 0x000fc80003fa4270 */
[----:B------:R-:W-:Y:S01]  /*167b0*/  FSEL R33, R33, -INF , P5 ;  /* 0xff80000021217808 */ /* 0x000fe20002800000 */
[----:B------:R-:W2:Y:S01]  /*167c0*/  MUFU.TANH R83, R83 ;  /* 0x0000005300537308 */ /* 0x000ea20000002400 */
[----:B------:R-:W-:-:S04]  /*167d0*/  ISETP.GT.AND P5, PT, R52, 0x21, PT ;  /* 0x000000213400780c */ /* 0x000fc80003fa4270 */
[----:B------:R-:W-:Y:S02]  /*167e0*/  FSEL R37, R37, -INF , P5 ;  /* 0xff80000025257808 */ /* 0x000fe40002800000 */
[C---:B------:R-:W-:Y:S01]  /*167f0*/  ISETP.GT.AND P5, PT, R52.reuse, 0x29, PT ;  /* 0x000000293400780c */ /* 0x040fe20003fa4270 */
[----:B------:R-:W2:Y:S03]  /*16800*/  MUFU.TANH R84, R84 ;  /* 0x0000005400547308 */ /* 0x000ea60000002400 */
[----:B------:R-:W-:Y:S02]  /*16810*/  FSEL R41, R41, -INF , P5 ;  /* 0xff80000029297808 */ /* 0x000fe40002800000 */
[----:B------:R-:W-:Y:S02]  /*16820*/  ISETP.GT.AND P5, PT, R52, 0x31, PT ;  /* 0x000000313400780c */ /* 0x000fe40003fa4270 */
[----:B---3--:R-:W-:Y:S01]  /*16830*/  FMNMX.FTZ R213, R213, R9, !PT ;  /* 0x00000009d5d57209 */ /* 0x008fe20007810000 */
[----:B------:R-:W-:Y:S01]  /*16840*/  IMAD.U32 R9, RZ, RZ, UR43 ;  /* 0x0000002bff097e24 */ /* 0x000fe2000f8e00ff */
[----:B------:R-:W-:Y:S01]  /*16850*/  FSEL R44, R44, -INF , P5 ;  /* 0xff8000002c2c7808 */ /* 0x000fe20002800000 */
[----:B------:R-:W3:Y:S01]  /*16860*/  MUFU.TANH R50, R50 ;  /* 0x0000003200327308 */ /* 0x000ee20000002400 */
[C---:B------:R-:W-:Y:S01]  /*16870*/  FSETP.NEU.FTZ.AND P3, PT, R213.reuse, -INF , PT ;  /* 0xff800000d500780b */ /* 0x040fe20003f7d000 */
[----:B------:R-:W-:Y:S01]  /*16880*/  FMUL.FTZ R86, R213, R9 ;  /* 0x00000009d5567220 */ /* 0x000fe20000410000 */
[----:B------:R-:W-:-:S04]  /*16890*/  ISETP.GT.AND P5, PT, R52, 0x39, PT ;  /* 0x000000393400780c */ /* 0x000fc80003fa4270 */
[----:B------:R-:W-:Y:S02]  /*168a0*/  FSEL R86, R86, RZ, P3 ;  /* 0x000000ff56567208 */ /* 0x000fe40001800000 */
[----:B------:R-:W-:Y:S02]  /*168b0*/  FSEL R47, R47, -INF , P5 ;  /* 0xff8000002f2f7808 */ /* 0x000fe40002800000 */
[----:B------:R-:W-:Y:S01]  /*168c0*/  ISETP.GT.AND P5, PT, R52, 0x41, PT ;  /* 0x000000413400780c */ /* 0x000fe20003fa4270 */
[-CC-:B------:R-:W-:Y:S01]  /*168d0*/  FFMA.FTZ R180, R0, R9.reuse, -R86.reuse ;  /* 0x0000000900b47223 */ /* 0x180fe20000010856 */
[----:B------:R-:W-:Y:S01]  /*168e0*/  FSEL R0, R21, -INF , P4 ;  /* 0xff80000015007808 */ /* 0x000fe20002000000 */
[-CC-:B------:R-:W-:Y:S01]  /*168f0*/  FFMA.FTZ R182, R24, R9.reuse, -R86.reuse ;  /* 0x0000000918b67223 */ /* 0x180fe20000010856 */
[----:B------:R-:W-:Y:S01]  /*16900*/  ISETP.GT.AND P4, PT, R52, 0x10, PT ;  /* 0x000000103400780c */ /* 0x000fe20003f84270 */
[--C-:B------:R-:W-:Y:S01]  /*16910*/  FFMA.FTZ R10, R26, R9, -R86.reuse ;  /* 0x000000091a0a7223 */ /* 0x100fe20000010856 */
[----:B------:R-:W-:Y:S01]  /*16920*/  FMNMX.FTZ R24, R0, R11, !PT ;  /* 0x0000000b00187209 */ /* 0x000fe20007810000 */
[-CC-:B------:R-:W-:Y:S01]  /*16930*/  FFMA.FTZ R176, R27, R9.reuse, -R86.reuse ;  /* 0x000000091bb07223 */ /* 0x180fe20000010856 */
[----:B------:R-:W-:Y:S01]  /*16940*/  FSEL R28, R28, -INF , P4 ;  /* 0xff8000001c1c7808 */ /* 0x000fe20002000000 */
[-CC-:B------:R-:W-:Y:S01]  /*16950*/  FFMA.FTZ R56, R56, R9.reuse, -R86.reuse ;  /* 0x0000000938387223 */ /* 0x180fe20000010856 */
[----:B------:R-:W-:Y:S01]  /*16960*/  FMNMX.FTZ R11, R25, R24, !PT ;  /* 0x00000018190b7209 */ /* 0x000fe20007810000 */
[----:B------:R-:W-:Y:S01]  /*16970*/  MUFU.EX2 R180, R180 ;  /* 0x000000b400b47308 */ /* 0x000fe20000000800 */
        /* <DEDUP_REMOVED lines=9> */
[-CC-:B------:R-:W-:Y:S01]  /*16a10*/  FFMA.FTZ R172, R36, R9.reuse, -R86.reuse ;  /* 0x0000000924ac7223 */ /* 0x180fe20000010856 */
        /* <DEDUP_REMOVED lines=17> */
[----:B------:R-:W-:Y:S01]  /*16b30*/  FFMA.FTZ R55, R55, R9, -R86 ;  /* 0x0000000937377223 */ /* 0x000fe20000010856 */
[----:B------:R-:W-:-:S02]  /*16b40*/  FSEL R43, R43, -INF , P4 ;  /* 0xff8000002b2b7808 */ /* 0x000fc40002000000 */
[----:B------:R-:W-:Y:S01]  /*16b50*/  FMNMX.FTZ R26, R41, R26, !PT ;  /* 0x0000001a291a7209 */ /* 0x000fe20007810000 */
[----:B------:R-:W-:Y:S01]  /*16b60*/  MUFU.EX2 R176, R176 ;  /* 0x000000b000b07308 */ /* 0x000fe20000000800 */
[----:B------:R-:W-:Y:S02]  /*16b70*/  ISETP.GT.AND P4, PT, R52, 0x38, PT ;  /* 0x000000383400780c */ /* 0x000fe40003f84270 */
[----:B------:R-:W-:Y:S02]  /*16b80*/  FMNMX.FTZ R21, R43, R26, !PT ;  /* 0x0000001a2b157209 */ /* 0x000fe40007810000 */
[----:B------:R-:W-:Y:S02]  /*16b90*/  FSEL R45, R45, -INF , P4 ;  /* 0xff8000002d2d7808 */ /* 0x000fe40002000000 */
[----:B------:R-:W-:Y:S01]  /*16ba0*/  FMNMX.FTZ R26, R44, R21, !PT ;  /* 0x000000152c1a7209 */ /* 0x000fe20007810000 */
[----:B------:R4:W-:Y:S01]  /*16bb0*/  MUFU.EX2 R11, R30 ;  /* 0x0000001e000b7308 */ /* 0x0009e20000000800 */
[----:B------:R-:W-:-:S02]  /*16bc0*/  ISETP.GT.AND P4, PT, R52, 0x40, PT ;  /* 0x000000403400780c */ /* 0x000fc40003f84270 */
[----:B------:R-:W-:Y:S01]  /*16bd0*/  FMNMX.FTZ R26, R45, R26, !PT ;  /* 0x0000001a2d1a7209 */ /* 0x000fe20007810000 */
[----:B------:R-:W-:Y:S02]  /*16be0*/  WARPGROUP.DEPBAR.LE gsb0, 0x0 ;  /* 0x00008000000079c5 */ /* 0x000fe40000010000 */
[----:B------:R-:W-:Y:S01]  /*16bf0*/  WARPGROUP.ARRIVE ;  /* 0x00000000000079c5 */ /* 0x000fe20000000000 */
[----:B------:R-:W-:Y:S01]  /*16c00*/  FSEL R53, R53, -INF , P4 ;  /* 0xff80000035357808 */ /* 0x000fe20002000000 */
[-CC-:B------:R-:W-:Y:S01]  /*16c10*/  FFMA.FTZ R170, R49, R9.reuse, -R86.reuse ;  /* 0x0000000931aa7223 */ /* 0x180fe20000010856 */
[----:B------:R-:W-:Y:S01]  /*16c20*/  FMNMX.FTZ R26, R47, R26, !PT ;  /* 0x0000001a2f1a7209 */ /* 0x000fe20007810000 */
[-CC-:B------:R-:W-:Y:S01]  /*16c30*/  FFMA.FTZ R49, R60, R9.reuse, -R86.reuse ;  /* 0x000000093c317223 */ /* 0x180fe20000010856 */
[----:B------:R-:W-:Y:S01]  /*16c40*/  ISETP.GT.AND P4, PT, R52, 0x48, PT ;  /* 0x000000483400780c */ /* 0x000fe20003f84270 */
[----:B------:R-:W-:Y:S01]  /*16c50*/  HGMMA.64x128x16.F32 R88, R164, gdesc[UR4].tnspB, R88, gsb0 ;  /* 0x41e00004a4587df0 */ /* 0x000fe20008000858 */
[----:B------:R-:W-:Y:S01]  /*16c60*/  FSEL R54, R54, -INF , P5 ;  /* 0xff80000036367808 */ /* 0x000fe20002800000 */
[----:B------:R-:W-:Y:S01]  /*16c70*/  MUFU.EX2 R178, R178 ;  /* 0x000000b200b27308 */ /* 0x000fe20000000800 */
[----:B------:R-:W-:Y:S01]  /*16c80*/  FMNMX.FTZ R21, R53, R26, !PT ;  /* 0x0000001a35157209 */ /* 0x000fe20007810000 */
[-CC-:B----4-:R-:W-:Y:S01]  /*16c90*/  FFMA.FTZ R30, R38, R9.reuse, -R86.reuse ;  /* 0x00000009261e7223 */ /* 0x190fe20000010856 */
[----:B------:R-:W-:Y:S01]  /*16ca0*/  ISETP.GT.AND P5, PT, R52, 0x49, PT ;  /* 0x000000493400780c */ /* 0x000fe20003fa4270 */
[-CC-:B------:R-:W-:Y:S01]  /*16cb0*/  FFMA.FTZ R168, R46, R9.reuse, -R86.reuse ;  /* 0x000000092ea87223 */ /* 0x180fe20000010856 */
[----:B------:R-:W-:Y:S01]  /*16cc0*/  FSEL R62, R62, -INF , P4 ;  /* 0xff8000003e3e7808 */ /* 0x000fe20002000000 */
[--C-:B------:R-:W-:Y:S01]  /*16cd0*/  FFMA.FTZ R38, R58, R9, -R86.reuse ;  /* 0x000000093a267223 */ /* 0x100fe20000010856 */
[----:B------:R-:W-:Y:S01]  /*16ce0*/  FMNMX.FTZ R21, R54, R21, !PT ;  /* 0x0000001536157209 */ /* 0x000fe20007810000 */
[----:B------:R4:W-:Y:S01]  /*16cf0*/  MUFU.EX2 R24, R34 ;  /* 0x0000002200187308 */ /* 0x0009e20000000800 */
[----:B------:R-:W-:Y:S01]  /*16d00*/  ISETP.GT.AND P4, PT, R52, 0x50, PT ;  /* 0x000000503400780c */ /* 0x000fe20003f84270 */
[-CC-:B------:R-:W-:Y:S01]  /*16d10*/  FFMA.FTZ R46, R72, R9.reuse, -R86.reuse ;  /* 0x00000009482e7223 */ /* 0x180fe20000010856 */
[----:B------:R-:W-:Y:S01]  /*16d20*/  FSEL R81, R81, -INF , P5 ;  /* 0xff80000051517808 */ /* 0x000fe20002800000 */
[----:B------:R-:W-:Y:S01]  /*16d30*/  FFMA.FTZ R58, R63, R9, -R86 ;  /* 0x000000093f3a7223 */ /* 0x000fe20000010856 */
[----:B------:R-:W-:-:S02]  /*16d40*/  FMNMX.FTZ R26, R62, R21, !PT ;  /* 0x000000153e1a7209 */ /* 0x000fc40007810000 */
[----:B------:R-:W-:Y:S01]  /*16d50*/  ISETP.GT.AND P5, PT, R52, 0x51, PT ;  /* 0x000000513400780c */ /* 0x000fe20003fa4270 */
[----:B------:R-:W-:Y:S01]  /*16d60*/  MUFU.EX2 R172, R172 ;  /* 0x000000ac00ac7308 */ /* 0x000fe20000000800 */
[----:B------:R-:W-:Y:S01]  /*16d70*/  FSEL R66, R66, -INF , P4 ;  /* 0xff80000042427808 */ /* 0x000fe20002000000 */
[-CC-:B----4-:R-:W-:Y:S01]  /*16d80*/  FFMA.FTZ R34, R48, R9.reuse, -R86.reuse ;  /* 0x0000000930227223 */ /* 0x190fe20000010856 */
[----:B------:R-:W-:Y:S01]  /*16d90*/  FMNMX.FTZ R21, R81, R26, !PT ;  /* 0x0000001a51157209 */ /* 0x000fe20007810000 */
[----:B------:R-:W-:Y:S01]  /*16da0*/  FFMA.FTZ R48, R64, R9, -R86 ;  /* 0x0000000940307223 */ /* 0x000fe20000010856 */
        /* <DEDUP_REMOVED lines=11> */
[----:B------:R-:W-:Y:S01]  /*16e60*/  ISETP.GT.AND P5, PT, R52, 0x61, PT ;  /* 0x000000613400780c */ /* 0x000fe20003fa4270 */
[----:B------:R-:W-:Y:S01]  /*16e70*/  MUFU.EX2 R32, R32 ;  /* 0x0000002000207308 */ /* 0x000fe20000000800 */
[----:B-1----:R-:W-:Y:S02]  /*16e80*/  FSEL R74, R74, -INF , P4 ;  /* 0xff8000004a4a7808 */ /* 0x002fe40002000000 */
[----:B------:R-:W-:Y:S02]  /*16e90*/  FMNMX.FTZ R21, R71, R26, !PT ;  /* 0x0000001a47157209 */ /* 0x000fe40007810000 */
[----:B------:R-:W-:Y:S02]  /*16ea0*/  ISETP.GT.AND P4, PT, R52, 0x68, PT ;  /* 0x000000683400780c */ /* 0x000fe40003f84270 */
[----:B--2---:R-:W-:Y:S01]  /*16eb0*/  FSEL R75, R75, -INF , P5 ;  /* 0xff8000004b4b7808 */ /* 0x004fe20002800000 */
[----:B------:R-:W-:Y:S01]  /*16ec0*/  MUFU.EX2 R168, R168 ;  /* 0x000000a800a87308 */ /* 0x000fe20000000800 */
[----:B------:R-:W-:-:S02]  /*16ed0*/  FMNMX.FTZ R26, R74, R21, !PT ;  /* 0x000000154a1a7209 */ /* 0x000fc40007810000 */
[----:B------:R-:W-:Y:S02]  /*16ee0*/  ISETP.GT.AND P5, PT, R52, 0x69, PT ;  /* 0x000000693400780c */ /* 0x000fe40003fa4270 */
        /* <DEDUP_REMOVED lines=14> */
[----:B------:R-:W-:Y:S01]  /*16fd0*/  ISETP.GT.AND P5, PT, R52, 0x79, PT ;  /* 0x000000793400780c */ /* 0x000fe20003fa4270 */
[-CC-:B------:R-:W-:Y:S01]  /*16fe0*/  FFMA.FTZ R52, R77, R9.reuse, -R86.reuse ;  /* 0x000000094d347223 */ /* 0x180fe20000010856 */
[----:B------:R-:W-:Y:S02]  /*16ff0*/  FSEL R84, R84, -INF , P4 ;  /* 0xff80000054547808 */ /* 0x000fe40002000000 */
[----:B------:R-:W-:Y:S01]  /*17000*/  FMNMX.FTZ R21, R83, R26, !PT ;  /* 0x0000001a53157209 */ /* 0x000fe20007810000 */
[----:B------:R-:W-:Y:S01]  /*17010*/  MUFU.EX2 R38, R38 ;  /* 0x0000002600267308 */ /* 0x000fe20000000800 */
[----:B---3--:R-:W-:Y:S01]  /*17020*/  FSEL R85, R50, -INF , P5 ;  /* 0xff80000032557808 */ /* 0x008fe20002800000 */
[----:B------:R-:W-:Y:S01]  /*17030*/  FFMA.FTZ R50, R73, R9, -R86 ;  /* 0x0000000949327223 */ /* 0x000fe20000010856 */
[----:B------:R-:W-:Y:S02]  /*17040*/  FMNMX.FTZ R26, R84, R21, !PT ;  /* 0x00000015541a7209 */ /* 0x000fe40007810000 */
[----:B------:R-:W-:-:S02]  /*17050*/  MOV R27, 0x40000040 ;  /* 0x40000040001b7802 */ /* 0x000fc40000000f00 */
[----:B------:R-:W-:Y:S01]  /*17060*/  FMNMX.FTZ R21, R85, R26, !PT ;  /* 0x0000001a55157209 */ /* 0x000fe20007810000 */
[----:B------:R-:W-:Y:S01]  /*17070*/  MUFU.EX2 R49, R49 ;  /* 0x0000003100317308 */ /* 0x000fe20000000800 */
[----:B------:R-:W-:Y:S02]  /*17080*/  R2UR UR7, R27 ;  /* 0x000000001b0772ca */ /* 0x000fe400000e0000 */
[----:B------:R-:W-:Y:S01]  /*17090*/  FSEL R27, R213, RZ, P3 ;  /* 0x000000ffd51b7208 */ /* 0x000fe20001800000 */
[----:B------:R-:W0:Y:S01]  /*170a0*/  SHFL.BFLY PT, R26, R21, 0x2, 0x1f ;  /* 0x0c401f00151a7f89 */ /* 0x000e2200000e0000 */
[C---:B------:R-:W-:Y:S01]  /*170b0*/  ISETP.GT.AND P3, PT, R13.reuse, R6, PT ;  /* 0x000000060d00720c */ /* 0x040fe20003f64270 */
[----:B------:R-:W-:Y:S02]  /*170c0*/  VIADD R13, R13, 0xffffffff ;  /* 0xffffffff0d0d7836 */ /* 0x000fe40000000000 */
[----:B------:R-:W-:Y:S08]  /*170d0*/  MUFU.EX2 R48, R48 ;  /* 0x0000003000307308 */ /* 0x000ff00000000800 */
[----:B------:R-:W-:Y:S08]  /*170e0*/  MUFU.EX2 R42, R42 ;  /* 0x0000002a002a7308 */ /* 0x000ff00000000800 */
[----:B------:R-:W-:Y:S01]  /*170f0*/  MUFU.EX2 R40, R40 ;  /* 0x0000002800287308 */ /* 0x000fe20000000800 */
[----:B0-----:R-:W-:-:S07]  /*17100*/  FMNMX.FTZ R26, R21, R26, !PT ;  /* 0x0000001a151a7209 */ /* 0x001fce0007810000 */
[----:B------:R-:W-:Y:S01]  /*17110*/  MUFU.EX2 R46, R46 ;  /* 0x0000002e002e7308 */ /* 0x000fe20000000800 */
[----:B------:R-:W0:Y:S07]  /*17120*/  SHFL.BFLY PT, R21, R26, 0x1, 0x1f ;  /* 0x0c201f001a157f89 */ /* 0x000e2e00000e0000 */
[----:B------:R-:W-:Y:S08]  /*17130*/  MUFU.EX2 R50, R50 ;  /* 0x0000003200327308 */ /* 0x000ff00000000800 */
[----:B------:R-:W-:Y:S01]  /*17140*/  MUFU.EX2 R51, R51 ;  /* 0x0000003300337308 */ /* 0x000fe20000000800 */
[----:B------:R-:W-:-:S02]  /*17150*/  WARPGROUP.DEPBAR.LE gsb0, 0x0 ;  /* 0x00008000000079c5 */ /* 0x000fc40000010000 */
[----:B------:R-:W-:Y:S01]  /*17160*/  WARPGROUP.ARRIVE ;  /* 0x00000000000079c5 */ /* 0x000fe20000000000 */
[-CC-:B------:R-:W-:Y:S01]  /*17170*/  FFMA.FTZ R166, R59, R9.reuse, -R86.reuse ;  /* 0x000000093ba67223 */ /* 0x180fe20000010856 */
[--C-:B------:R-:W-:Y:S01]  /*17180*/  FFMA.FTZ R164, R57, R9, -R86.reuse ;  /* 0x0000000939a47223 */ /* 0x100fe20000010856 */
[----:B0-----:R-:W-:Y:S01]  /*17190*/  FMNMX.FTZ R21, R26, R21, !PT ;  /* 0x000000151a157209 */ /* 0x001fe20007810000 */
[----:B------:R-:W-:Y:S02]  /*171a0*/  VIADD R26, R8, 0x300 ;  /* 0x00000300081a7836 */ /* 0x000fe40000000000 */
[-C--:B------:R-:W-:Y:S01]  /*171b0*/  FFMA.FTZ R57, R80, R9.reuse, -R86 ;  /* 0x0000000950397223 */ /* 0x080fe20000010856 */
[----:B------:R-:W-:Y:S01]  /*171c0*/  HGMMA.64x128x16.F32 R88, R160, gdesc[UR8].tnspB, R88, gsb0 ;  /* 0x41e00008a0587df0 */ /* 0x000fe20008000858 */
[C---:B------:R-:W-:Y:S01]  /*171d0*/  FSETP.NEU.FTZ.AND P4, PT, R21.reuse, -INF , PT ;  /* 0xff8000001500780b */ /* 0x040fe20003f9d000 */
[C---:B------:R-:W-:Y:S01]  /*171e0*/  FMUL.FTZ R60, R21.reuse, R9 ;  /* 0x00000009153c7220 */ /* 0x040fe20000410000 */
[----:B------:R-:W-:Y:S01]  /*171f0*/  R2UR UR6, R26 ;  /* 0x000000001a0672ca */ /* 0x000fe200000e0000 */
[----:B------:R-:W-:Y:S01]  /*17200*/  MUFU.EX2 R164, R164 ;  /* 0x000000a400a47308 */ /* 0x000fe20000000800 */
[----:B------:R-:W-:-:S02]  /*17210*/  FSEL R26, R21, RZ, P4 ;  /* 0x000000ff151a7208 */ /* 0x000fc40002000000 */
[----:B------:R-:W-:-:S05]  /*17220*/  FSEL R60, R60, RZ, P4 ;  /* 0x000000ff3c3c7208 */ /* 0x000fca0002000000 */
[-C--:B------:R-:W-:Y:S01]  /*17230*/  FFMA.FTZ R183, R0, R9.reuse, -R60 ;  /* 0x0000000900b77223 */ /* 0x080fe2000001083c */
[----:B------:R-:W-:Y:S01]  /*17240*/  FADD.FTZ R0, -R27, R12 ;  /* 0x0000000c1b007221 */ /* 0x000fe20000010100 */
[-CC-:B------:R-:W-:Y:S01]  /*17250*/  FFMA.FTZ R181, R2, R9.reuse, -R60.reuse ;  /* 0x0000000902b57223 */ /* 0x180fe2000001083c */
[----:B------:R-:W-:Y:S02]  /*17260*/  IMAD.MOV.U32 R27, RZ, RZ, 0x40000040 ;  /* 0x40000040ff1b7424 */ /* 0x000fe400078e00ff */
[-CC-:B------:R-:W-:Y:S01]  /*17270*/  FFMA.FTZ R20, R20, R9.reuse, -R60.reuse ;  /* 0x0000000914147223 */ /* 0x180fe2000001083c */
[-C--:B------:R-:W-:Y:S01]  /*17280*/  FMUL.FTZ R2, R0, R9.reuse ;  /* 0x0000000900027220 */ /* 0x080fe20000410000 */
[----:B------:R-:W-:Y:S01]  /*17290*/  FADD.FTZ R0, -R26, R7 ;  /* 0x000000071a007221 */ /* 0x000fe20000010100 */
[----:B------:R-:W-:Y:S01]  /*172a0*/  VIADD R26, R8, 0x380 ;  /* 0x00000380081a7836 */ /* 0x000fe20000000000 */
[----:B------:R-:W-:Y:S01]  /*172b0*/  MUFU.EX2 R181, R181 ;  /* 0x000000b500b57308 */ /* 0x000fe20000000800 */
[-CC-:B------:R-:W-:Y:S01]  /*172c0*/  FFMA.FTZ R59, R25, R9.reuse, -R60.reuse ;  /* 0x00000009193b7223 */ /* 0x180fe2000001083c */
[-C--:B------:R-:W-:Y:S01]  /*172d0*/  FMUL.FTZ R0, R0, R9.reuse ;  /* 0x0000000900007220 */ /* 0x080fe20000410000 */
        /* <DEDUP_REMOVED lines=24> */
[----:B------:R-:W-:-:S05]  /*17460*/  FFMA.FTZ R84, R84, R9, -R60 ;  /* 0x0000000954547223 */ /* 0x000fca000001083c */
[----:B------:R-:W2:Y:S01]  /*17470*/  MUFU.EX2 R183, R183 ;  /* 0x000000b700b77308 */ /* 0x000ea20000000800 */
[----:B0-----:R-:W-:-:S07]  /*17480*/  FFMA.FTZ R3, R0, R3, R181 ;  /* 0x0000000300037223 */ /* 0x001fce00000100b5 */
[----:B------:R-:W0:Y:S01]  /*17490*/  MUFU.EX2 R59, R59 ;  /* 0x0000003b003b7308 */ /* 0x000e220000000800 */
[C---:B-1----:R-:W-:Y:S01]  /*174a0*/  FADD.FTZ R8, R20.reuse, R3 ;  /* 0x0000000314087221 */ /* 0x042fe20000010000 */
[----:B------:R-:W-:-:S06]  /*174b0*/  F2FP.F16.F32.PACK_AB R181, R20, R181 ;  /* 0x000000b514b5723e */ /* 0x000fcc00000000ff */
[----:B------:R-:W-:Y:S01]  /*174c0*/  MUFU.EX2 R177, R177 ;  /* 0x000000b100b17308 */ /* 0x000fe20000000800 */
[----:B--2---:R-:W-:-:S07]  /*174d0*/  FADD.FTZ R8, R183, R8 ;  /* 0x00000008b7087221 */ /* 0x004fce0000010000 */
        /* <DEDUP_REMOVED lines=16> */
[-C--:B------:R-:W-:Y:S01]  /*175e0*/  FFMA.FTZ R163, R70, R9.reuse, -R60 ;  /* 0x0000000946a37223 */ /* 0x080fe2000001083c */
[----:B------:R-:W-:Y:S01]  /*175f0*/  HGMMA.64x128x16.F32 R88, R156, gdesc[UR4].tnspB, R88, gsb0 ;  /* 0x41e000049c587df0 */ /* 0x000fe20008000858 */
[----:B------:R-:W-:Y:S02]  /*17600*/  R2UR UR6, R26 ;  /* 0x000000001a0672ca */ /* 0x000fe400000e0000 */
[----:B------:R-:W-:Y:S01]  /*17610*/  R2UR UR7, R27 ;  /* 0x000000001b0772ca */ /* 0x000fe200000e0000 */
[----:B------:R-:W-:Y:S01]  /*17620*/  FFMA.FTZ R27, R2, R4, R180 ;  /* 0x00000004021b7223 */ /* 0x000fe200000100b4 */
[----:B------:R-:W-:Y:S01]  /*17630*/  FFMA.FTZ R4, R81, R9, -R60 ;  /* 0x0000000951047223 */ /* 0x000fe2000001083c */
[----:B------:R-:W-:Y:S01]  /*17640*/  MUFU.EX2 R12, R47 ;  /* 0x0000002f000c7308 */ /* 0x000fe20000000800 */
[C---:B------:R-:W-:Y:S01]  /*17650*/  F2FP.F16.F32.PACK_AB R180, R56.reuse, R180 ;  /* 0x000000b438b4723e */ /* 0x040fe200000000ff */
[----:B------:R-:W-:-:S04]  /*17660*/  FADD.FTZ R27, R56, R27 ;  /* 0x0000001b381b7221 */ /* 0x000fc80000010000 */
[----:B------:R-:W-:Y:S01]  /*17670*/  FADD.FTZ R27, R182, R27 ;  /* 0x0000001bb61b7221 */ /* 0x000fe20000010000 */
[C---:B------:R-:W-:Y:S01]  /*17680*/  F2FP.F16.F32.PACK_AB R182, R10.reuse, R182 ;  /* 0x000000b60ab6723e */ /* 0x040fe200000000ff */
[----:B------:R-:W-:Y:S02]  /*17690*/  MUFU.EX2 R165, R165 ;  /* 0x000000a500a57308 */ /* 0x000fe40000000800 */
[----:B------:R-:W-:-:S04]  /*176a0*/  FADD.FTZ R27, R10, R27 ;  /* 0x0000001b0a1b7221 */ /* 0x000fc80000010000 */
[----:B------:R-:W-:Y:S01]  /*176b0*/  FADD.FTZ R26, R176, R27 ;  /* 0x0000001bb01a7221 */ /* 0x000fe20000010000 */
[C---:B------:R-:W-:Y:S01]  /*176c0*/  F2FP.F16.F32.PACK_AB R176, R11.reuse, R176 ;  /* 0x000000b00bb0723e */ /* 0x040fe200000000ff */
[----:B------:R-:W-:Y:S02]  /*176d0*/  MUFU.EX2 R7, R7 ;  /* 0x0000000700077308 */ /* 0x000fe40000000800 */
[----:B------:R-:W-:-:S04]  /*176e0*/  FADD.FTZ R3, R11, R26 ;  /* 0x0000001a0b037221 */ /* 0x000fc80000010000 */
[----:B------:R-:W-:Y:S01]  /*176f0*/  FADD.FTZ R3, R178, R3 ;  /* 0x00000003b2037221 */ /* 0x000fe20000010000 */
[C---:B------:R-:W-:Y:S01]  /*17700*/  F2FP.F16.F32.PACK_AB R178, R24.reuse, R178 ;  /* 0x000000b218b2723e */ /* 0x040fe200000000ff */
[----:B------:R-:W0:Y:S02]  /*17710*/  MUFU.EX2 R166, R166 ;  /* 0x000000a600a67308 */ /* 0x000e240000000800 */
        /* <DEDUP_REMOVED lines=21> */
[----:B0-----:R-:W-:Y:S01]  /*17870*/  FADD.FTZ R20, R166, R3 ;  /* 0x00000003a6147221 */ /* 0x001fe20000010000 */
[----:B------:R-:W-:Y:S01]  /*17880*/  F2FP.F16.F32.PACK_AB R166, R49, R166 ;  /* 0x000000a631a6723e */ /* 0x000fe200000000ff */
[----:B------:R-:W-:Y:S08]  /*17890*/  MUFU.EX2 R163, R163 ;  /* 0x000000a300a37308 */ /* 0x000ff00000000800 */
[----:B------:R-:W-:Y:S08]  /*178a0*/  MUFU.EX2 R74, R74 ;  /* 0x0000004a004a7308 */ /* 0x000ff00000000800 */
[----:B------:R-:W0:Y:S08]  /*178b0*/  MUFU.EX2 R75, R75 ;  /* 0x0000004b004b7308 */ /* 0x000e300000000800 */
[----:B------:R-:W-:Y:S08]  /*178c0*/  MUFU.EX2 R78, R78 ;  /* 0x0000004e004e7308 */ /* 0x000ff00000000800 */
[----:B------:R-:W1:Y:S08]  /*178d0*/  MUFU.EX2 R79, R79 ;  /* 0x0000004f004f7308 */ /* 0x000e700000000800 */
[----:B------:R-:W-:Y:S08]  /*178e0*/  MUFU.EX2 R52, R52 ;  /* 0x0000003400347308 */ /* 0x000ff00000000800 */
[----:B------:R-:W2:Y:S08]  /*178f0*/  MUFU.EX2 R57, R57 ;  /* 0x0000003900397308 */ /* 0x000eb00000000800 */
[----:B------:R-:W-:Y:S01]  /*17900*/  MUFU.EX2 R83, R83 ;  /* 0x0000005300537308 */ /* 0x000fe20000000800 */
[----:B------:R-:W-:-:S02]  /*17910*/  WARPGROUP.DEPBAR.LE gsb0, 0x0 ;  /* 0x00008000000079c5 */ /* 0x000fc40000010000 */
[----:B------:R-:W-:-:S05]  /*17920*/  WARPGROUP.ARRIVE ;  /* 0x00000000000079c5 */ /* 0x000fca0000000000 */
[----:B------:R-:W-:Y:S01]  /*17930*/  MUFU.EX2 R55, R55 ;  /* 0x0000003700377308 */ /* 0x000fe20000000800 */
[----:B------:R-:W-:Y:S02]  /*17940*/  F2FP.F16.F32.PACK_AB R156, R46, R40 ;  /* 0x000000282e9c723e */ /* 0x000fe400000000ff */
[----:B0-----:R-:W-:Y:S01]  /*17950*/  F2FP.F16.F32.PACK_AB R157, R75, R74 ;  /* 0x0000004a4b9d723e */ /* 0x001fe200000000ff */
[----:B------:R-:W-:Y:S01]  /*17960*/  HGMMA.64x128x16.F32 R88, R152, gdesc[UR4].tnspB, R88, gsb0 ;  /* 0x41e0000498587df0 */ /* 0x000fe20008000858 */
[----:B------:R-:W-:-:S03]  /*17970*/  F2FP.F16.F32.PACK_AB R158, R51, R50 ;  /* 0x00000032339e723e */ /* 0x000fc600000000ff */
[----:B------:R-:W0:Y:S01]  /*17980*/  MUFU.EX2 R58, R58 ;  /* 0x0000003a003a7308 */ /* 0x000e220000000800 */
[----:B-1----:R-:W-:Y:S01]  /*17990*/  F2FP.F16.F32.PACK_AB R159, R79, R78 ;  /* 0x0000004e4f9f723e */ /* 0x002fe200000000ff */
[----:B------:R-:W-:Y:S02]  /*179a0*/  WARPGROUP.DEPBAR.LE gsb0, 0x0 ;  /* 0x00008000000079c5 */ /* 0x000fe40000010000 */
[----:B------:R1:W-:Y:S04]  /*179b0*/  @!P1 SYNCS.ARRIVE.TRANS64.RED.A1T0 RZ, [R14+URZ], RZ ;  /* 0x000000ff0eff99a7 */ /* 0x0003e8000810043f */
[----:B------:R-:W-:Y:S01]  /*179c0*/  MUFU.EX2 R153, R82 ;  /* 0x0000005200997308 */ /* 0x000fe20000000800 */
[----:B--2---:R-:W-:Y:S02]  /*179d0*/  F2FP.F16.F32.PACK_AB R152, R57, R52 ;  /* 0x000000343998723e */ /* 0x004fe400000000ff */
[----:B0-----:R-:W-:Y:S01]  /*179e0*/  F2FP.F16.F32.PACK_AB R154, R58, R55 ;  /* 0x000000373a9a723e */ /* 0x001fe200000000ff */
[----:B-1----:R-:W-:Y:S01]  /*179f0*/  FADD.FTZ R14, R59, R8 ;  /* 0x000000083b0e7221 */ /* 0x002fe20000010000 */
[----:B------:R0:W-:Y:S01]  /*17a00*/  @!P1 SYNCS.ARRIVE.TRANS64.RED.A1T0 RZ, [R15+URZ], RZ ;  /* 0x000000ff0fff99a7 */ /* 0x0001e2000810043f */
[----:B------:R-:W-:-:S02]  /*17a10*/  FFMA.FTZ R8, R67, R9, -R60 ;  /* 0x0000000943087223 */ /* 0x000fc4000001083c */
[----:B------:R-:W-:Y:S01]  /*17a20*/  MUFU.EX2 R155, R84 ;  /* 0x00000054009b7308 */ /* 0x000fe20000000800 */
[----:B------:R-:W-:Y:S01]  /*17a30*/  FADD.FTZ R14, R177, R14 ;  /* 0x0000000eb10e7221 */ /* 0x000fe20000010000 */
[----:B------:R-:W-:-:S03]  /*17a40*/  F2FP.F16.F32.PACK_AB R177, R25, R177 ;  /* 0x000000b119b1723e */ /* 0x000fc600000000ff */
[----:B------:R-:W-:Y:S01]  /*17a50*/  FADD.FTZ R26, R25, R14 ;  /* 0x0000000e191a7221 */ /* 0x000fe20000010000 */
[-CC-:B------:R-:W-:Y:S01]  /*17a60*/  FFMA.FTZ R14, R71, R9.reuse, -R60.reuse ;  /* 0x00000009470e7223 */ /* 0x180fe2000001083c */
[----:B------:R-:W-:Y:S01]  /*17a70*/  FFMA.FTZ R60, R85, R9, -R60 ;  /* 0x00000009553c7223 */ /* 0x000fe2000001083c */
[----:B------:R-:W1:Y:S01]  /*17a80*/  MUFU.EX2 R8, R8 ;  /* 0x0000000800087308 */ /* 0x000e620000000800 */
[----:B------:R-:W-:Y:S01]  /*17a90*/  FADD.FTZ R26, R179, R26 ;  /* 0x0000001ab31a7221 */ /* 0x000fe20000010000 */
[----:B------:R-:W-:-:S03]  /*17aa0*/  F2FP.F16.F32.PACK_AB R179, R29, R179 ;  /* 0x000000b31db3723e */ /* 0x000fc600000000ff */
[----:B------:R-:W-:-:S03]  /*17ab0*/  FADD.FTZ R26, R29, R26 ;  /* 0x0000001a1d1a7221 */ /* 0x000fc60000010000 */
[----:B------:R-:W2:Y:S01]  /*17ac0*/  MUFU.EX2 R14, R14 ;  /* 0x0000000e000e7308 */ /* 0x000ea20000000800 */
[----:B------:R-:W-:Y:S01]  /*17ad0*/  FADD.FTZ R26, R173, R26 ;  /* 0x0000001aad1a7221 */ /* 0x000fe20000010000 */
[----:B------:R-:W-:-:S03]  /*17ae0*/  F2FP.F16.F32.PACK_AB R173, R33, R173 ;  /* 0x000000ad21ad723e */ /* 0x000fc600000000ff */
[----:B------:R-:W-:-:S03]  /*17af0*/  FADD.FTZ R26, R33, R26 ;  /* 0x0000001a211a7221 */ /* 0x000fc60000010000 */
[----:B------:R-:W3:Y:S01]  /*17b00*/  MUFU.EX2 R60, R60 ;  /* 0x0000003c003c7308 */ /* 0x000ee20000000800 */
[----:B0-----:R-:W-:Y:S01]  /*17b10*/  FADD.FTZ R15, R175, R26 ;  /* 0x0000001aaf0f7221 */ /* 0x001fe20000010000 */
[----:B------:R-:W-:-:S03]  /*17b20*/  F2FP.F16.F32.PACK_AB R175, R28, R175 ;  /* 0x000000af1caf723e */ /* 0x000fc600000000ff */
[----:B------:R-:W-:Y:S01]  /*17b30*/  FADD.FTZ R26, R28, R15 ;  /* 0x0000000f1c1a7221 */ /* 0x000fe20000010000 */
[----:B------:R-:W-:-:S03]  /*17b40*/  MOV R15, R188 ;  /* 0x000000bc000f7202 */ /* 0x000fc60000000f00 */
[----:B------:R-:W-:Y:S01]  /*17b50*/  FADD.FTZ R26, R169, R26 ;  /* 0x0000001aa91a7221 */ /* 0x000fe20000010000 */
[----:B------:R-:W-:-:S03]  /*17b60*/  F2FP.F16.F32.PACK_AB R169, R31, R169 ;  /* 0x000000a91fa9723e */ /* 0x000fc600000000ff */
[----:B------:R-:W-:-:S04]  /*17b70*/  FADD.FTZ R26, R31, R26 ;  /* 0x0000001a1f1a7221 */ /* 0x000fc80000010000 */
[----:B------:R-:W-:Y:S01]  /*17b80*/  FADD.FTZ R11, R171, R26 ;  /* 0x0000001aab0b7221 */ /* 0x000fe20000010000 */
[----:B------:R-:W-:-:S03]  /*17b90*/  F2FP.F16.F32.PACK_AB R171, R12, R171 ;  /* 0x000000ab0cab723e */ /* 0x000fc600000000ff */
[----:B------:R-:W-:Y:S01]  /*17ba0*/  FADD.FTZ R10, R12, R11 ;  /* 0x0000000b0c0a7221 */ /* 0x000fe20000010000 */
[----:B------:R-:W-:Y:S01]  /*17bb0*/  FADD.FTZ R11, R49, R20 ;  /* 0x00000014310b7221 */ /* 0x000fe20000010000 */
[----:B------:R-:W-:Y:S01]  /*17bc0*/  IMAD.MOV.U32 R20, RZ, RZ, R185 ;  /* 0x000000ffff147224 */ /* 0x000fe200078e00b9 */
[----:B------:R-:W-:Y:S01]  /*17bd0*/  MOV R12, R213 ;  /* 0x000000d5000c7202 */ /* 0x000fe20000000f00 */
[----:B------:R-:W-:Y:S01]  /*17be0*/  FADD.FTZ R10, R165, R10 ;  /* 0x0000000aa50a7221 */ /* 0x000fe20000010000 */
[----:B------:R-:W-:Y:S01]  /*17bf0*/  FADD.FTZ R11, R160, R11 ;  /* 0x0000000ba00b7221 */ /* 0x000fe20000010000 */
[C---:B------:R-:W-:Y:S02]  /*17c00*/  F2FP.F16.F32.PACK_AB R165, R7.reuse, R165 ;  /* 0x000000a507a5723e */ /* 0x040fe400000000ff */
[----:B------:R-:W-:Y:S01]  /*17c10*/  FADD.FTZ R10, R7, R10 ;  /* 0x0000000a070a7221 */ /* 0x000fe20000010000 */
[C---:B------:R-:W-:Y:S01]  /*17c20*/  FADD.FTZ R11, R48.reuse, R11 ;  /* 0x0000000b300b7221 */ /* 0x040fe20000010000 */
[----:B------:R-:W-:Y:S01]  /*17c30*/  F2FP.F16.F32.PACK_AB R160, R48, R160 ;  /* 0x000000a030a0723e */ /* 0x000fe200000000ff */
[----:B------:R-:W-:-:S02]  /*17c40*/  IMAD.MOV.U32 R7, RZ, RZ, R21 ;  /* 0x000000ffff077224 */ /* 0x000fc400078e0015 */
        /* <DEDUP_REMOVED lines=8> */
[----:B-1----:R-:W-:-:S02]  /*17cd0*/  F2FP.F16.F32.PACK_AB R161, R8, R161 ;  /* 0x000000a108a1723e */ /* 0x002fc400000000ff */
[----:B------:R-:W-:Y:S01]  /*17ce0*/  FADD.FTZ R10, R8, R3 ;  /* 0x00000003080a7221 */ /* 0x000fe20000010000 */
[----:B------:R-:W-:-:S03]  /*17cf0*/  FADD.FTZ R11, R46, R11 ;  /* 0x0000000b2e0b7221 */ /* 0x000fc60000010000 */
[----:B------:R-:W-:Y:S01]  /*17d00*/  FADD.FTZ R3, R163, R10 ;  /* 0x0000000aa3037221 */ /* 0x000fe20000010000 */
[----:B--2---:R-:W-:-:S03]  /*17d10*/  F2FP.F16.F32.PACK_AB R163, R14, R163 ;  /* 0x000000a30ea3723e */ /* 0x004fc600000000ff */
[----:B------:R-:W-:-:S04]  /*17d20*/  FADD.FTZ R3, R14, R3 ;  /* 0x000000030e037221 */ /* 0x000fc80000010000 */
[----:B------:R-:W-:-:S04]  /*17d30*/  FADD.FTZ R4, R74, R3 ;  /* 0x000000034a047221 */ /* 0x000fc80000010000 */
        /* <DEDUP_REMOVED lines=13> */
[C---:B---3--:R-:W-:Y:S02]  /*17e10*/  F2FP.F16.F32.PACK_AB R155, R60.reuse, R155 ;  /* 0x0000009b3c9b723e */ /* 0x048fe400000000ff */
[----:B------:R-:W-:Y:S01]  /*17e20*/  FADD.FTZ R3, R60, R8 ;  /* 0x000000083c037221 */ /* 0x000fe20000010000 */
[----:B------:R-:W-:Y:S06]  /*17e30*/  @P3 BRA `(.L_x_2886) ;  /* 0xffffffc800743947 */ /* 0x000fec000383ffff */
[----:B------:R-:W-:Y:S05]  /*17e40*/  BSYNC B1 ;  /* 0x0000000000017941 */ /* 0x000fea0003800000 */
.L_x_2875:
[----:B------:R-:W-:Y:S05]  /*17e50*/  BSYNC B0 ;  /* 0x0000000000007941 */ /* 0x000fea0003800000 */
.L_x_2874:
[----:B------:R-:W-:Y:S01]  /*17e60*/  ISETP.GE.AND P2, PT, R13, RZ, PT ;  /* 0x000000ff0d00720c */ /* 0x000fe20003f46270 */
[----:B------:R-:W-:-:S12]  /*17e70*/  BSSY B0, `(.L_x_2887) ;  /* 0x00002d6000007945 */ /* 0x000fd80003800000 */
[----:B------:R-:W-:Y:S05]  /*17e80*/  @!P2 BRA `(.L_x_2888) ;  /* 0x0000002c0050a947 */ /* 0x000fea0003800000 */
[----:B------:R-:W-:Y:S01]  /*17e90*/  IMAD.MOV.U32 R11, RZ, RZ, R21 ;  /* 0x000000ffff0b7224 */ /* 0x000fe200078e0015 */
[----:B------:R-:W-:Y:S01]  /*17ea0*/  MOV R14, R188 ;  /* 0x000000bc000e7202 */ /* 0x000fe20000000f00 */
[----:B------:R-:W-:Y:S02]  /*17eb0*/  IMAD.MOV.U32 R10, RZ, RZ, R213 ;  /* 0x000000ffff0a7224 */ /* 0x000fe400078e00d5 */
[----:B------:R-:W-:-:S07]  /*17ec0*/  IMAD.MOV.U32 R15, RZ, RZ, R185 ;  /* 0x000000ffff0f7224 */ /* 0x000fce00078e00b9 */
.L_x_2899:
[----:B------:R-:W-:-:S05]  /*17ed0*/  VIADD R12, R15, 0x1 ;  /* 0x000000010f0c7836 */ /* 0x000fca0000000000 */
[----:B------:R-:W-:-:S04]  /*17ee0*/  ISETP.NE.AND P2, PT, R12, 0x2, PT ;  /* 0x000000020c00780c */ /* 0x000fc80003f45270 */
[----:B------:R-:W-:Y:S02]  /*17ef0*/  SEL R7, RZ, 0x1, P2 ;  /* 0x00000001ff077807 */ /* 0x000fe40001000000 */
[----:B------:R-:W-:Y:S02]  /*17f00*/  SEL R12, R12, RZ, P2 ;  /* 0x000000ff0c0c7207 */ /* 0x000fe40001000000 */
[----:B------:R-:W-:Y:S02]  /*17f10*/  LOP3.LUT R188, R14, R7, RZ, 0x3c, !PT ;  /* 0x000000070ebc7212 */ /* 0x000fe400078e3cff */
[----:B------:R-:W-:Y:S01]  /*17f20*/  MOV R185, R12 ;  /* 0x0000000c00b97202 */ /* 0x000fe20000000f00 */
[----:B------:R-:W-:Y:S06]  /*17f30*/  @!P0 BRA `(.L_x_2889) ;  /* 0x0000000000048947 */ /* 0x000fec0003800000 */
[----:B------:R-:W-:Y:S01]  /*17f40*/  BPT.TRAP 0x1 ;  /* 0x000000040000795c */ /* 0x000fe20000300000 */
.L_x_2889:
[----:B------:R-:W-:Y:S01]  /*17f50*/  IMAD R8, R185, 0x8, R16 ;  /* 0x00000008b9087824 */ /* 0x000fe200078e0210 */
[----:B------:R-:W-:-:S04]  /*17f60*/  SHF.L.U32 R9, R188, 0x1f, RZ ;  /* 0x0000001fbc097819 */ /* 0x000fc800000006ff */
[----:B------:R0:W1:Y:S01]  /*17f70*/  SYNCS.PHASECHK.TRANS64.TRYWAIT P2, [R8+URZ+0x34830], R9 ;  /* 0x03483009080075a7 */ /* 0x000062000804017f */
[----:B------:R-:W-:Y:S05]  /*17f80*/  @!P0 BRA `(.L_x_2890) ;  /* 0x0000000000048947 */ /* 0x000fea0003800000 */
[----:B------:R-:W-:Y:S01]  /*17f90*/  BPT.TRAP 0x1 ;  /* 0x000000040000795c */ /* 0x000fe20000300000 */
.L_x_2890:
[----:B------:R-:W-:Y:S01]  /*17fa0*/  BSSY B1, `(.L_x_2891) ;  /* 0x0000006000017945 */ /* 0x000fe20003800000 */
[----:B------:R-:W-:Y:S02]  /*17fb0*/  IMAD R6, R185, 0xc00, R5 ;  /* 0x00000c00b9067824 */ /* 0x000fe400078e0205 */
[----:B------:R-:W-:Y:S01]  /*17fc0*/  IMAD.MOV.U32 R7, RZ, RZ, 0x40000040 ;  /* 0x40000040ff077424 */ /* 0x000fe200078e00ff */
[----:B-1----:R-:W-:Y:S06]  /*17fd0*/  @P2 BRA `(.L_x_2892) ;  /* 0x0000000000082947 */ /* 0x002fec0003800000 */
[----:B------:R-:W1:Y:S02]  /*17fe0*/  SYNCS.PHASECHK.TRANS64.TRYWAIT P2, [R8+URZ+0x34830], R9 ;  /* 0x03483009080075a7 */ /* 0x000e64000804017f */
[----:B-1----:R-:W-:Y:S05]  /*17ff0*/  @!P2 BRA `(.L_x_2893) ;  /* 0x000000e0004ca947 */ /* 0x002fea0003800000 */
.L_x_2892:
[----:B------:R-:W-:Y:S05]  /*18000*/  BSYNC B1 ;  /* 0x0000000000017941 */ /* 0x000fea0003800000 */
.L_x_2891:
[----:B------:R-:W2:Y:S04]  /*18010*/  LDL.64 R20, [R1+0x38] ;  /* 0x0000380001147983 */ /* 0x000ea80000100a00 */
[----:B------:R3:W-:Y:S04]  /*18020*/  STL.64 [R1+0x68], R10 ;  /* 0x0000680a01007387 */ /* 0x0007e80000100a00 */
[----:B---3--:R-:W3:Y:S04]  /*18030*/  LDL.64 R10, [R1+0x30] ;  /* 0x00003000010a7983 */ /* 0x008ee80000100a00 */
[----:B------:R4:W-:Y:S04]  /*18040*/  STL.64 [R1+0x60], R4 ;  /* 0x0000600401007387 */ /* 0x0009e80000100a00 */
[----:B----4-:R-:W4:Y:S01]  /*18050*/  LDL.64 R4, [R1+0x28] ;  /* 0x0000280001047983 */ /* 0x010f220000100a00 */
[----:B------:R-:W-:-:S02]  /*18060*/  R2UR UR6, R6 ;  /* 0x00000000060672ca */ /* 0x000fc400000e0000 */
[----:B------:R-:W-:Y:S01]  /*18070*/  R2UR UR7, R7 ;  /* 0x00000000070772ca */ /* 0x000fe200000e0000 */
[----:B------:R-:W-:Y:S01]  /*18080*/  WARPGROUP.ARRIVE ;  /* 0x00000000000079c5 */ /* 0x000fe20000000000 */
[----:B01----:R-:W-:Y:S01]  /*18090*/  IMAD.MOV.U32 R9, RZ, RZ, 0x40000040 ;  /* 0x40000040ff097424 */ /* 0x003fe200078e00ff */
[----:B------:R-:W-:Y:S02]  /*180a0*/  IADD3 R8, R6, 0x2, RZ ;  /* 0x0000000206087810 */ /* 0x000fe40007ffe0ff */
[----:B--2---:R-:W-:Y:S02]  /*180b0*/  R2UR UR4, R20 ;  /* 0x00000000140472ca */ /* 0x004fe400000e0000 */
[----:B------:R-:W-:Y:S02]  /*180c0*/  R2UR UR5, R21 ;  /* 0x00000000150572ca */ /* 0x000fe400000e0000 */
[----:B------:R-:W2:Y:S11]  /*180d0*/  LDL.64 R20, [R1+0x18] ;  /* 0x0000180001147983 */ /* 0x000eb60000100a00 */
[----:B------:R-:W-:Y:S01]  /*180e0*/  HGMMA.64x128x16.F32 R24, gdesc[UR4], RZ, !UPT, gsb0 ;  /* 0x01e00000041879f0 */ /* 0x000fe2000c0008ff */
[----:B------:R-:W-:-:S02]  /*180f0*/  R2UR UR6, R8 ;  /* 0x00000000080672ca */ /* 0x000fc400000e0000 */
[----:B------:R-:W-:Y:S02]  /*18100*/  R2UR UR7, R9 ;  /* 0x00000000090772ca */ /* 0x000fe400000e0000 */
[----:B---3--:R-:W-:Y:S02]  /*18110*/  R2UR UR4, R10 ;  /* 0x000000000a0472ca */ /* 0x008fe400000e0000 */
[----:B------:R-:W-:Y:S02]  /*18120*/  R2UR UR5, R11 ;  /* 0x000000000b0572ca */ /* 0x000fe400000e0000 */
[----:B------:R-:W3:Y:S01]  /*18130*/  LDL.64 R10, [R1+0x10] ;  /* 0x00001000010a7983 */ /* 0x000ee20000100a00 */
[----:B------:R-:W-:Y:S01]  /*18140*/  VIADD R8, R6, 0x4 ;  /* 0x0000000406087836 */ /* 0x000fe20000000000 */
[----:B------:R-:W-:Y:S01]  /*18150*/  MOV R9, 0x40000040 ;  /* 0x4000004000097802 */ /* 0x000fe20000000f00 */
[----:B------:R-:W-:Y:S02]  /*18160*/  WARPGROUP.DEPBAR.LE gsb0, 0x0 ;  /* 0x00008000000079c5 */ /* 0x000fe40000010000 */
[----:B------:R-:W-:-:S06]  /*18170*/  WARPGROUP.ARRIVE ;  /* 0x00000000000079c5 */ /* 0x000fcc0000000000 */
[----:B------:R-:W-:Y:S01]  /*18180*/  HGMMA.64x128x16.F32 R24, gdesc[UR4], R24, gsb0 ;  /* 0x01e00000041879f0 */ /* 0x000fe20008000818 */
[----:B------:R-:W-:Y:S02]  /*18190*/  R2UR UR6, R8 ;  /* 0x00000000080672ca */ /* 0x000fe400000e0000 */
[----:B------:R-:W-:Y:S02]  /*181a0*/  R2UR UR7, R9 ;  /* 0x00000000090772ca */ /* 0x000fe400000e0000 */
[----:B----4-:R-:W-:Y:S02]  /*181b0*/  R2UR UR4, R4 ;  /* 0x00000000040472ca */ /* 0x010fe400000e0000 */
[----:B------:R-:W-:Y:S02]  /*181c0*/  R2UR UR5, R5 ;  /* 0x00000000050572ca */ /* 0x000fe400000e0000 */
[----:B------:R-:W4:Y:S01]  /*181d0*/  LDL.64 R4, [R1+0x8] ;  /* 0x0000080001047983 */ /* 0x000f220000100a00 */
[----:B------:R-:W-:-:S02]  /*181e0*/  VIADD R8, R6, 0x6 ;  /* 0x0000000606087836 */ /* 0x000fc40000000000 */
[----:B------:R-:W-:Y:S01]  /*181f0*/  IMAD.MOV.U32 R9, RZ, RZ, 0x40000040 ;  /* 0x40000040ff097424 */ /* 0x000fe200078e00ff */
[----:B------:R-:W-:Y:S02]  /*18200*/  WARPGROUP.DEPBAR.LE gsb0, 0x0 ;  /* 0x00008000000079c5 */ /* 0x000fe40000010000 */
[----:B------:R-:W-:-:S06]  /*18210*/  WARPGROUP.ARRIVE ;  /* 0x00000000000079c5 */ /* 0x000fcc0000000000 */
[----:B------:R-:W-:Y:S01]  /*18220*/  HGMMA.64x128x16.F32 R24, gdesc[UR4], R24, gsb0 ;  /* 0x01e00000041879f0 */ /* 0x000fe20008000818 */
[----:B------:R-:W-:Y:S02]  /*18230*/  R2UR UR6, R8 ;  /* 0x00000000080672ca */ /* 0x000fe400000e0000 */
[----:B------:R-:W-:Y:S02]  /*18240*/  R2UR UR7, R9 ;  /* 0x00000000090772ca */ /* 0x000fe400000e0000 */
[----:B--2---:R-:W-:Y:S02]  /*18250*/  R2UR UR4, R20 ;  /* 0x00000000140472ca */ /* 0x004fe400000e0000 */
[----:B------:R-:W-:Y:S02]  /*18260*/  R2UR UR5, R21 ;  /* 0x00000000150572ca */ /* 0x000fe400000e0000 */
[----:B------:R-:W2:Y:S01]  /*18270*/  LDL.64 R20, [R1] ;  /* 0x0000000001147983 */ /* 0x000ea20000100a00 */
[----:B------:R-:W-:Y:S01]  /*18280*/  IMAD.MOV.U32 R9, RZ, RZ, 0x40000040 ;  /* 0x40000040ff097424 */ /* 0x000fe200078e00ff */
[----:B------:R-:W-:Y:S01]  /*18290*/  IADD3 R8, R6, 0x400, RZ ;  /* 0x0000040006087810 */ /* 0x000fe20007ffe0ff */
[----:B------:R-:W-:-:S02]  /*182a0*/  WARPGROUP.DEPBAR.LE gsb0, 0x0 ;  /* 0x00008000000079c5 */ /* 0x000fc40000010000 */
[----:B------:R-:W-:-:S06]  /*182b0*/  WARPGROUP.ARRIVE ;  /* 0x00000000000079c5 */ /* 0x000fcc0000000000 */
[----:B------:R-:W-:Y:S01]  /*182c0*/  HGMMA.64x128x16.F32 R24, gdesc[UR4], R24, gsb0 ;  /* 0x01e00000041879f0 */ /* 0x000fe20008000818 */
[----:B------:R-:W-:Y:S02]  /*182d0*/  R2UR UR6, R8 ;  /* 0x00000000080672ca */ /* 0x000fe400000e0000 */
[----:B------:R-:W-:Y:S02]  /*182e0*/  R2UR UR7, R9 ;  /* 0x00000000090772ca */ /* 0x000fe400000e0000 */
[----:B---3--:R-:W-:Y:S02]  /*182f0*/  R2UR UR4, R10 ;  /* 0x000000000a0472ca */ /* 0x008fe400000e0000 */
        /* <DEDUP_REMOVED lines=9> */
[----:B----4-:R-:W-:Y:S02]  /*18390*/  R2UR UR4, R4 ;  /* 0x00000000040472ca */ /* 0x010fe400000e0000 */
        /* <DEDUP_REMOVED lines=9> */
[----:B--2---:R-:W-:Y:S02]  /*18430*/  R2UR UR4, R20 ;  /* 0x00000000140472ca */ /* 0x004fe400000e0000 */
[----:B------:R-:W-:Y:S01]  /*18440*/  R2UR UR5, R21 ;  /* 0x00000000150572ca */ /* 0x000fe200000e0000 */
[----:B------:R-:W-:Y:S01]  /*18450*/  IMAD.MOV.U32 R9, RZ, RZ, 0x40000040 ;  /* 0x40000040ff097424 */ /* 0x000fe200078e00ff */
[----:B------:R-:W-:Y:S01]  /*18460*/  IADD3 R8, R6, 0x406, RZ ;  /* 0x0000040606087810 */ /* 0x000fe20007ffe0ff */
[----:B------:R-:W-:-:S02]  /*18470*/  WARPGROUP.DEPBAR.LE gsb0, 0x0 ;  /* 0x00008000000079c5 */ /* 0x000fc40000010000 */
[----:B------:R-:W-:-:S08]  /*18480*/  WARPGROUP.ARRIVE ;  /* 0x00000000000079c5 */ /* 0x000fd00000000000 */
        /* <DEDUP_REMOVED lines=111> */
.L_x_2894:
[----:B------:R-:W-:Y:S01]  /*18b80*/  SHF.L.U32 R0, R14, 0x1f, RZ ;  /* 0x0000001f0e007819 */ /* 0x000fe200000006ff */
[----:B------:R-:W-:-:S04]  /*18b90*/  IMAD R14, R15, 0x8, R16 ;  /* 0x000000080f0e7824 */ /* 0x000fc800078e0210 */
[----:B------:R0:W1:Y:S01]  /*18ba0*/  SYNCS.PHASECHK.TRANS64.TRYWAIT P2, [R14+URZ+0x34850], R0 ;  /* 0x034850000e0075a7 */ /* 0x000062000804017f */
[----:B------:R-:W-:Y:S05]  /*18bb0*/  @!P0 BRA `(.L_x_2895) ;  /* 0x0000000000048947 */ /* 0x000fea0003800000 */
[----:B------:R-:W-:Y:S01]  /*18bc0*/  BPT.TRAP 0x1 ;  /* 0x000000040000795c */ /* 0x000fe20000300000 */
.L_x_2895:
[----:B------:R-:W-:Y:S04]  /*18bd0*/  BSSY B1, `(.L_x_2896) ;  /* 0x0000004000017945 */ /* 0x000fe80003800000 */
[----:B-1----:R-:W-:Y:S05]  /*18be0*/  @P2 BRA `(.L_x_2897) ;  /* 0x0000000000082947 */ /* 0x002fea0003800000 */
[----:B------:R-:W1:Y:S02]  /*18bf0*/  SYNCS.PHASECHK.TRANS64.TRYWAIT P2, [R14+URZ+0x34850], R0 ;  /* 0x034850000e0075a7 */ /* 0x000e64000804017f */
[----:B-1----:R-:W-:Y:S05]  /*18c00*/  @!P2 BRA `(.L_x_2898) ;  /* 0x000000d4005ca947 */ /* 0x002fea0003800000 */
.L_x_2897:
[----:B------:R-:W-:Y:S05]  /*18c10*/  BSYNC B1 ;  /* 0x0000000000017941 */ /* 0x000fea0003800000 */
.L_x_2896:
        /* <DEDUP_REMOVED lines=19> */
[----:B------:R-:W-:Y:S01]  /*18d50*/  MUFU.TANH R21, R21 ;  /* 0x0000001500157308 */ /* 0x000fe20000002400 */
[----:B------:R-:W-:Y:S01]  /*18d60*/  FMUL.FTZ R15, R27, UR38 ;  /* 0x000000261b0f7c20 */ /* 0x000fe20008410000 */
[C---:B------:R-:W-:Y:S01]  /*18d70*/  R2UR UR6, R6.reuse ;  /* 0x00000000060672ca */ /* 0x040fe200000e0000 */
[----:B------:R-:W-:-:S02]  /*18d80*/  VIADD R8, R6, 0x80 ;  /* 0x0000008006087836 */ /* 0x000fc40000000000 */
        /* <DEDUP_REMOVED lines=13> */
[----:B------:R-:W1:Y:S01]  /*18e60*/  MUFU.TANH R26, R26 ;  /* 0x0000001a001a7308 */ /* 0x000e620000002400 */
[----:B------:R-:W-:Y:S01]  /*18e70*/  R2UR UR7, R9 ;  /* 0x00000000090772ca */ /* 0x000fe200000e0000 */
[----:B------:R-:W-:-:S02]  /*18e80*/  VIADD R8, R6, 0x100 ;  /* 0x0000010006087836 */ /* 0x000fc40000000000 */
[----:B------:R-:W-:Y:S01]  /*18e90*/  FMUL.FTZ R46, R48, UR38 ;  /* 0x00000026302e7c20 */ /* 0x000fe20008410000 */
[----:B------:R-:W-:Y:S02]  /*18ea0*/  IMAD.MOV.U32 R9, RZ, RZ, 0x40000040 ;  /* 0x40000040ff097424 */ /* 0x000fe400078e00ff */
[----:B------:R-:W-:Y:S01]  /*18eb0*/  FMUL.FTZ R48, R49, UR38 ;  /* 0x0000002631307c20 */ /* 0x000fe20008410000 */
[----:B------:R-:W-:Y:S01]  /*18ec0*/  FMUL.FTZ R45, R50, UR38 ;  /* 0x00000026322d7c20 */ /* 0x000fe20008410000 */
[----:B------:R-:W-:Y:S01]  /*18ed0*/  FMUL.FTZ R50, R52, UR38 ;  /* 0x0000002634327c20 */ /* 0x000fe20008410000 */
[----:B------:R-:W2:Y:S01]  /*18ee0*/  MUFU.TANH R28, R28 ;  /* 0x0000001c001c7308 */ /* 0x000ea20000002400 */
[----:B0----5:R-:W-:Y:S01]  /*18ef0*/  FMNMX.FTZ R2, R0, R10, !PT ;  /* 0x0000000a00027209 */ /* 0x021fe20007810000 */
[----:B------:R-:W-:Y:S01]  /*18f00*/  FMUL.FTZ R44, R47, UR38 ;  /* 0x000000262f2c7c20 */ /* 0x000fe20008410000 */
[----:B------:R-:W-:Y:S01]  /*18f10*/  FMUL.FTZ R47, R51, UR38 ;  /* 0x00000026332f7c20 */ /* 0x000fe20008410000 */
[----:B------:R-:W-:Y:S01]  /*18f20*/  FMUL.FTZ R51, R53, UR38 ;  /* 0x0000002635337c20 */ /* 0x000fe20008410000 */
[----:B------:R-:W-:Y:S01]  /*18f30*/  FMNMX.FTZ R2, R20, R2, !PT ;  /* 0x0000000214027209 */ /* 0x000fe20007810000 */
[----:B------:R-:W-:Y:S01]  /*18f40*/  FMUL.FTZ R49, R54, UR38 ;  /* 0x0000002636317c20 */ /* 0x000fe20008410000 */
[----:B------:R-:W-:Y:S01]  /*18f50*/  FMUL.FTZ R54, R56, UR38 ;  /* 0x0000002638367c20 */ /* 0x000fe20008410000 */
[----:B------:R-:W0:Y:S01]  /*18f60*/  MUFU.TANH R29, R29 ;  /* 0x0000001d001d7308 */ /* 0x000e220000002400 */
[----:B------:R-:W-:Y:S01]  /*18f70*/  FMNMX.FTZ R2, R21, R2, !PT ;  /* 0x0000000215027209 */ /* 0x000fe20007810000 */
[----:B------:R-:W-:Y:S01]  /*18f80*/  FMUL.FTZ R52, R55, UR38 ;  /* 0x0000002637347c20 */ /* 0x000fe20008410000 */
[----:B------:R-:W-:Y:S01]  /*18f90*/  FMUL.FTZ R55, R57, UR38 ;  /* 0x0000002639377c20 */ /* 0x000fe20008410000 */
[----:B------:R-:W-:Y:S01]  /*18fa0*/  FMUL.FTZ R57, R60, UR38 ;  /* 0x000000263c397c20 */ /* 0x000fe20008410000 */
[----:B-1----:R-:W-:Y:S01]  /*18fb0*/  FMNMX.FTZ R2, R26, R2, !PT ;  /* 0x000000021a027209 */ /* 0x002fe20007810000 */
        /* <DEDUP_REMOVED lines=27> */
[----:B------:R-:W-:-:S02]  /*19170*/  IMAD.MOV.U32 R39, RZ, RZ, 0x40000040 ;  /* 0x40000040ff277424 */ /* 0x000fc400078e00ff */
        /* <DEDUP_REMOVED lines=12> */
[----:B------:R-:W-:Y:S01]  /*19240*/  @!P1 VIADD R14, R14, 0x34860 ;  /* 0x000348600e0e9836 */ /* 0x000fe20000000000 */
[C---:B------:R-:W-:Y:S01]  /*19250*/  ISETP.GT.AND P2, PT, R13.reuse, RZ, PT ;  /* 0x000000ff0d00720c */ /* 0x040fe20003f44270 */
[----:B------:R-:W4:Y:S01]  /*19260*/  MUFU.TANH R43, R43 ;  /* 0x0000002b002b7308 */ /* 0x000f220000002400 */
[----:B------:R-:W-:-:S02]  /*19270*/  VIADD R13, R13, 0xffffffff ;  /* 0xffffffff0d0d7836 */ /* 0x000fc40000000000 */
[----:B------:R-:W-:-:S05]  /*19280*/  @!P1 PRMT R14, RZ, 0x654, R14 ;  /* 0x00000654ff0e9816 */ /* 0x000fca000000000e */
[----:B------:R-:W4:Y:S08]  /*19290*/  MUFU.TANH R46, R46 ;  /* 0x0000002e002e7308 */ /* 0x000f300000002400 */
[----:B------:R-:W4:Y:S08]  /*192a0*/  MUFU.TANH R48, R48 ;  /* 0x0000003000307308 */ /* 0x000f300000002400 */
[----:B------:R-:W4:Y:S08]  /*192b0*/  MUFU.TANH R50, R50 ;  /* 0x0000003200327308 */ /* 0x000f300000002400 */
[----:B------:R-:W4:Y:S08]  /*192c0*/  MUFU.TANH R51, R51 ;  /* 0x0000003300337308 */ /* 0x000f300000002400 */
[----:B------:R-:W4:Y:S08]  /*192d0*/  MUFU.TANH R54, R54 ;  /* 0x0000003600367308 */ /* 0x000f300000002400 */
[----:B------:R-:W4:Y:S08]  /*192e0*/  MUFU.TANH R55, R55 ;  /* 0x0000003700377308 */ /* 0x000f300000002400 */
[----:B------:R-:W4:Y:S08]  /*192f0*/  MUFU.TANH R57, R57 ;  /* 0x0000003900397308 */ /* 0x000f300000002400 */
[----:B------:R-:W4:Y:S08]  /*19300*/  MUFU.TANH R59, R59 ;  /* 0x0000003b003b7308 */ /* 0x000f300000002400 */
[----:B------:R-:W4:Y:S01]  /*19310*/  MUFU.TANH R60, R60 ;  /* 0x0000003c003c7308 */ /* 0x000f220000002400 */
[----:B------:R-:W-:-:S02]  /*19320*/  WARPGROUP.DEPBAR.LE gsb0, 0x0 ;  /* 0x00008000000079c5 */ /* 0x000fc40000010000 */
[----:B------:R-:W-:-:S05]  /*19330*/  WARPGROUP.ARRIVE ;  /* 0x00000000000079c5 */ /* 0x000fca0000000000 */
[----:B------:R-:W4:Y:S01]  /*19340*/  MUFU.TANH R61, R61 ;  /* 0x0000003d003d7308 */ /* 0x000f220000002400 */
[----:B------:R-:W-:Y:S01]  /*19350*/  HGMMA.64x128x16.F32 R88, R176, gdesc[UR4].tnspB, R88, gsb0 ;  /* 0x41e00004b0587df0 */ /* 0x000fe20008000858 */
[----:B------:R-:W-:Y:S02]  /*19360*/  R2UR UR6, R8 ;  /* 0x00000000080672ca */ /* 0x000fe400000e0000 */
[----:B------:R-:W-:-:S04]  /*19370*/  R2UR UR7, R9 ;  /* 0x00000000090772ca */ /* 0x000fc800000e0000 */
[----:B------:R-:W4:Y:S01]  /*19380*/  MUFU.TANH R62, R62 ;  /* 0x0000003e003e7308 */ /* 0x000f220000002400 */
[----:B-1----:R-:W-:Y:S02]  /*19390*/  FMNMX.FTZ R9, R32, R2, !PT ;  /* 0x0000000220097209 */ /* 0x002fe40007810000 */
[----:B------:R-:W-:Y:S02]  /*193a0*/  IADD3 R8, R6, 0x180, RZ ;  /* 0x0000018006087810 */ /* 0x000fe40007ffe0ff */
[----:B--2---:R-:W-:-:S03]  /*193b0*/  FMNMX.FTZ R9, R34, R9, !PT ;  /* 0x0000000922097209 */ /* 0x004fc60007810000 */
[----:B------:R-:W1:Y:S01]  /*193c0*/  MUFU.TANH R64, R64 ;  /* 0x0000004000407308 */ /* 0x000e620000002400 */
[----:B0-----:R-:W-:-:S04]  /*193d0*/  FMNMX.FTZ R2, R36, R9, !PT ;  /* 0x0000000924027209 */ /* 0x001fc80007810000 */
[----:B---3--:R-:W-:-:S03]  /*193e0*/  FMNMX.FTZ R9, R37, R2, !PT ;  /* 0x0000000225097209 */ /* 0x008fc60007810000 */
[----:B------:R-:W0:Y:S01]  /*193f0*/  MUFU.TANH R65, R65 ;  /* 0x0000004100417308 */ /* 0x000e220000002400 */
[----:B----4-:R-:W-:-:S04]  /*19400*/  FMNMX.FTZ R2, R42, R9, !PT ;  /* 0x000000092a027209 */ /* 0x010fc80007810000 */
[----:B------:R-:W-:-:S03]  /*19410*/  FMNMX.FTZ R9, R43, R2, !PT ;  /* 0x000000022b097209 */ /* 0x000fc60007810000 */
[----:B------:R-:W2:Y:S01]  /*19420*/  MUFU.TANH R68, R68 ;  /* 0x0000004400447308 */ /* 0x000ea20000002400 */
[----:B------:R-:W-:-:S04]  /*19430*/  FMNMX.FTZ R9, R46, R9, !PT ;  /* 0x000000092e097209 */ /* 0x000fc80007810000 */
[----:B------:R-:W-:-:S03]  /*19440*/  FMNMX.FTZ R9, R48, R9, !PT ;  /* 0x0000000930097209 */ /* 0x000fc60007810000 */
[----:B------:R-:W3:Y:S01]  /*19450*/  MUFU.TANH R69, R69 ;  /* 0x0000004500457308 */ /* 0x000ee20000002400 */
[----:B------:R-:W-:-:S04]  /*19460*/  FMNMX.FTZ R2, R50, R9, !PT ;  /* 0x0000000932027209 */ /* 0x000fc80007810000 */
[----:B------:R-:W-:-:S03]  /*19470*/  FMNMX.FTZ R9, R51, R2, !PT ;  /* 0x0000000233097209 */ /* 0x000fc60007810000 */
[----:B------:R-:W4:Y:S01]  /*19480*/  MUFU.TANH R72, R72 ;  /* 0x0000004800487308 */ /* 0x000f220000002400 */
        /* <DEDUP_REMOVED lines=10> */
[----:B-1----:R-:W-:-:S03]  /*19530*/  FMNMX.FTZ R2, R64, R9, !PT ;  /* 0x0000000940027209 */ /* 0x002fc60007810000 */
[----:B------:R-:W1:Y:S01]  /*19540*/  MUFU.TANH R77, R77 ;  /* 0x0000004d004d7308 */ /* 0x000e620000002400 */
[----:B0-----:R-:W-:-:S04]  /*19550*/  FMNMX.FTZ R9, R65, R2, !PT ;  /* 0x0000000241097209 */ /* 0x001fc80007810000 */
[----:B--2---:R-:W-:Y:S01]  /*19560*/  FMNMX.FTZ R2, R68, R9, !PT ;  /* 0x0000000944027209 */ /* 0x004fe20007810000 */
[----:B------:R-:W-:Y:S02]  /*19570*/  IMAD.MOV.U32 R9, RZ, RZ, 0x40000040 ;  /* 0x40000040ff097424 */ /* 0x000fe400078e00ff */
[----:B------:R-:W0:Y:S01]  /*19580*/  MUFU.TANH R7, R7 ;  /* 0x0000000700077308 */ /* 0x000e220000002400 */
[----:B---3--:R-:W-:-:S04]  /*19590*/  FMNMX.FTZ R2, R69, R2, !PT ;  /* 0x0000000245027209 */ /* 0x008fc80007810000 */
[----:B----4-:R-:W-:-:S03]  /*195a0*/  FMNMX.FTZ R2, R72, R2, !PT ;  /* 0x0000000248027209 */ /* 0x010fc60007810000 */
[----:B------:R-:W2:Y:S08]  /*195b0*/  MUFU.TANH R15, R15 ;  /* 0x0000000f000f7308 */ /* 0x000eb00000002400 */
[----:B------:R-:W3:Y:S08]  /*195c0*/  MUFU.TANH R24, R24 ;  /* 0x0000001800187308 */ /* 0x000ef00000002400 */
        /* <DEDUP_REMOVED lines=10> */
[----:B------:R-:W-:Y:S02]  /*19670*/  R2UR UR7, R9 ;  /* 0x00000000090772ca */ /* 0x000fe400000e0000 */
[----:B------:R-:W-:Y:S02]  /*19680*/  FMNMX.FTZ R9, R73, R2, !PT ;  /* 0x0000000249097209 */ /* 0x000fe40007810000 */
[----:B------:R-:W-:Y:S02]  /*19690*/  MUFU.TANH R8, R63 ;  /* 0x0000003f00087308 */ /* 0x000fe40000002400 */
[----:B------:R-:W-:-:S04]  /*196a0*/  FMNMX.FTZ R9, R80, R9, !PT ;  /* 0x0000000950097209 */ /* 0x000fc80007810000 */
[----:B------:R-:W-:Y:S02]  /*196b0*/  FMNMX.FTZ R2, R76, R9, !PT ;  /* 0x000000094c027209 */ /* 0x000fe40007810000 */
[----:B------:R0:W-:Y:S02]  /*196c0*/  MUFU.TANH R63, R38 ;  /* 0x00000026003f7308 */ /* 0x0001e40000002400 */
[----:B-1----:R-:W-:-:S05]  /*196d0*/  FMNMX.FTZ R9, R77, R2, !PT ;  /* 0x000000024d097209 */ /* 0x002fca0007810000 */
[----:B------:R-:W1:Y:S01]  /*196e0*/  SHFL.BFLY PT, R2, R9, 0x2, 0x1f ;  /* 0x0c401f0009027f89 */ /* 0x000e6200000e0000 */
[----:B0-----:R-:W-:Y:S01]  /*196f0*/  IADD3 R38, R6, 0x200, RZ ;  /* 0x0000020006267810 */ /* 0x001fe20007ffe0ff */
[----:B------:R-:W0:Y:S08]  /*19700*/  MUFU.TANH R40, R40 ;  /* 0x0000002800287308 */ /* 0x000e300000002400 */
[----:B------:R-:W0:Y:S08]  /*19710*/  MUFU.TANH R41, R41 ;  /* 0x0000002900297308 */ /* 0x000e300000002400 */
[----:B------:R-:W0:Y:S01]  /*19720*/  MUFU.TANH R44, R44 ;  /* 0x0000002c002c7308 */ /* 0x000e220000002400 */
[----:B-1----:R-:W-:Y:S01]  /*19730*/  FMNMX.FTZ R2, R9, R2, !PT ;  /* 0x0000000209027209 */ /* 0x002fe20007810000 */
[----:B------:R-:W-:-:S06]  /*19740*/  IMAD.U32 R9, RZ, RZ, UR42 ;  /* 0x0000002aff097e24 */ /* 0x000fcc000f8e00ff */
[----:B------:R-:W1:Y:S01]  /*19750*/  MUFU.TANH R45, R45 ;  /* 0x0000002d002d7308 */ /* 0x000e620000002400 */
[----:B------:R-:W2:Y:S07]  /*19760*/  SHFL.BFLY PT, R213, R2, 0x1, 0x1f ;  /* 0x0c201f0002d57f89 */ /* 0x000eae00000e0000 */
[----:B------:R-:W1:Y:S08]  /*19770*/  MUFU.TANH R47, R47 ;  /* 0x0000002f002f7308 */ /* 0x000e700000002400 */
[----:B------:R-:W1:Y:S08]  /*19780*/  MUFU.TANH R49, R49 ;  /* 0x0000003100317308 */ /* 0x000e700000002400 */
[----:B------:R-:W1:Y:S01]  /*19790*/  MUFU.TANH R52, R52 ;  /* 0x0000003400347308 */ /* 0x000e620000002400 */
[----:B--2---:R-:W-:-:S05]  /*197a0*/  FMNMX.FTZ R213, R2, R213, !PT ;  /* 0x000000d502d57209 */ /* 0x004fca0007810000 */
[C---:B------:R-:W-:Y:S01]  /*197b0*/  FADD.FTZ R2, -R213.reuse, R10 ;  /* 0x0000000ad5027221 */ /* 0x040fe20000010100 */
[-C--:B------:R-:W-:Y:S01]  /*197c0*/  FMUL.FTZ R10, R213, R9.reuse ;  /* 0x00000009d50a7220 */ /* 0x080fe20000410000 */
[----:B------:R-:W2:Y:S02]  /*197d0*/  MUFU.TANH R53, R53 ;  /* 0x0000003500357308 */ /* 0x000ea40000002400 */
[-C--:B------:R-:W-:Y:S01]  /*197e0*/  FMUL.FTZ R2, R2, R9.reuse ;  /* 0x0000000902027220 */ /* 0x080fe20000410000 */
[--C-:B------:R-:W-:Y:S01]  /*197f0*/  FFMA.FTZ R180, R0, R9, -R10.reuse ;  /* 0x0000000900b47223 */ /* 0x100fe2000001080a */
[----:B------:R-:W-:Y:S01]  /*19800*/  FMNMX.FTZ R0, R7, R11, !PT ;  /* 0x0000000b07007209 */ /* 0x000fe20007810000 */
[-CC-:B------:R-:W-:Y:S01]  /*19810*/  FFMA.FTZ R182, R21, R9.reuse, -R10.reuse ;  /* 0x0000000915b67223 */ /* 0x180fe2000001080a */
[-CC-:B------:R-:W-:Y:S01]  /*19820*/  FFMA.FTZ R84, R20, R9.reuse, -R10.reuse ;  /* 0x0000000914547223 */ /* 0x180fe2000001080a */
[----:B------:R-:W-:Y:S01]  /*19830*/  VIADD R20, R6, 0x280 ;  /* 0x0000028006147836 */ /* 0x000fe20000000000 */
[----:B------:R-:W-:Y:S01]  /*19840*/  FMNMX.FTZ R21, R15, R0, !PT ;  /* 0x000000000f157209 */ /* 0x000fe20007810000 */
[----:B------:R-:W2:Y:S01]  /*19850*/  MUFU.TANH R56, R56 ;  /* 0x0000003800387308 */ /* 0x000ea20000002400 */
[--C-:B------:R-:W-:Y:S01]  /*19860*/  FFMA.FTZ R176, R28, R9, -R10.reuse ;  /* 0x000000091cb07223 */ /* 0x100fe2000001080a */
[----:B------:R-:W-:Y:S01]  /*19870*/  VIADD R28, R6, 0x300 ;  /* 0x00000300061c7836 */ /* 0x000fe20000000000 */
[----:B---3--:R-:W-:Y:S01]  /*19880*/  FMNMX.FTZ R0, R24, R21, !PT ;  /* 0x0000001518007209 */ /* 0x008fe20007810000 */
[-CC-:B------:R-:W-:Y:S01]  /*19890*/  FFMA.FTZ R26, R26, R9.reuse, -R10.reuse ;  /* 0x000000091a1a7223 */ /* 0x180fe2000001080a */
[----:B------:R-:W-:Y:S01]  /*198a0*/  IADD3 R6, R6, 0x380, RZ ;  /* 0x0000038006067810 */ /* 0x000fe20007ffe0ff */
[-CC-:B------:R-:W-:Y:S01]  /*198b0*/  FFMA.FTZ R178, R32, R9.reuse, -R10.reuse ;  /* 0x0000000920b27223 */ /* 0x180fe2000001080a */
[----:B----4-:R-:W-:Y:S01]  /*198c0*/  FMNMX.FTZ R0, R25, R0, !PT ;  /* 0x0000000019007209 */ /* 0x010fe20007810000 */
[----:B------:R-:W3:Y:S01]  /*198d0*/  MUFU.TANH R58, R58 ;  /* 0x0000003a003a7308 */ /* 0x000ee20000002400 */
[-CC-:B------:R-:W-:Y:S01]  /*198e0*/  FFMA.FTZ R32, R43, R9.reuse, -R10.reuse ;  /* 0x000000092b207223 */ /* 0x180fe2000001080a */
[----:B------:R-:W-:Y:S01]  /*198f0*/  FFMA.FTZ R43, R64, R9, -R10 ;  /* 0x00000009402b7223 */ /* 0x000fe2000001080a */
[----:B------:R-:W-:-:S04]  /*19900*/  FMNMX.FTZ R21, R27, R0, !PT ;  /* 0x000000001b157209 */ /* 0x000fc80007810000 */
[----:B------:R-:W-:Y:S01]  /*19910*/  FMNMX.FTZ R0, R30, R21, !PT ;  /* 0x000000151e007209 */ /* 0x000fe20007810000 */
[----:B------:R-:W4:Y:S03]  /*19920*/  MUFU.TANH R66, R66 ;  /* 0x0000004200427308 */ /* 0x000f260000002400 */
[----:B------:R-:W-:-:S04]  /*19930*/  FMNMX.FTZ R0, R31, R0, !PT ;  /* 0x000000001f007209 */ /* 0x000fc80007810000 */
[----:B------:R-:W-:Y:S01]  /*19940*/  FMNMX.FTZ R0, R33, R0, !PT ;  /* 0x0000000021007209 */ /* 0x000fe20007810000 */
[----:B------:R-:W4:Y:S03]  /*19950*/  MUFU.TANH R67, R67 ;  /* 0x0000004300437308 */ /* 0x000f260000002400 */
[----:B------:R-:W-:-:S04]  /*19960*/  FMNMX.FTZ R21, R35, R0, !PT ;  /* 0x0000000023157209 */ /* 0x000fc80007810000 */
[----:B0-----:R-:W-:Y:S01]  /*19970*/  FMNMX.FTZ R0, R40, R21, !PT ;  /* 0x0000001528007209 */ /* 0x001fe20007810000 */
[----:B------:R-:W0:Y:S03]  /*19980*/  MUFU.TANH R70, R70 ;  /* 0x0000004600467308 */ /* 0x000e260000002400 */
[----:B------:R-:W-:-:S04]  /*19990*/  FMNMX.FTZ R21, R41, R0, !PT ;  /* 0x0000000029157209 */ /* 0x000fc80007810000 */
[----:B------:R-:W-:Y:S01]  /*199a0*/  FMNMX.FTZ R0, R44, R21, !PT ;  /* 0x000000152c007209 */ /* 0x000fe20007810000 */
[----:B------:R-:W0:Y:S03]  /*199b0*/  MUFU.TANH R71, R71 ;  /* 0x0000004700477308 */ /* 0x000e260000002400 */
[----:B-1----:R-:W-:-:S04]  /*199c0*/  FMNMX.FTZ R0, R45, R0, !PT ;  /* 0x000000002d007209 */ /* 0x002fc80007810000 */
[----:B------:R-:W-:Y:S01]  /*199d0*/  FMNMX.FTZ R0, R47, R0, !PT ;  /* 0x000000002f007209 */ /* 0x000fe20007810000 */
[----:B------:R-:W1:Y:S01]  /*199e0*/  MUFU.TANH R74, R74 ;  /* 0x0000004a004a7308 */ /* 0x000e620000002400 */
[----:B------:R-:W-:Y:S02]  /*199f0*/  WARPGROUP.DEPBAR.LE gsb0, 0x0 ;  /* 0x00008000000079c5 */ /* 0x000fe40000010000 */
[----:B------:R-:W-:Y:S01]  /*19a00*/  WARPGROUP.ARRIVE ;  /* 0x00000000000079c5 */ /* 0x000fe20000000000 */
[----:B------:R-:W-:Y:S01]  /*19a10*/  FMNMX.FTZ R21, R49, R0, !PT ;  /* 0x0000000031157209 */ /* 0x000fe20007810000 */
[----:B------:R-:W-:-:S03]  /*19a20*/  FFMA.FTZ R172, R36, R9, -R10 ;  /* 0x0000000924ac7223 */ /* 0x000fc6000001080a */
[----:B------:R-:W1:Y:S01]  /*19a30*/  MUFU.TANH R75, R75 ;  /* 0x0000004b004b7308 */ /* 0x000e620000002400 */
[--C-:B------:R-:W-:Y:S01]  /*19a40*/  FFMA.FTZ R174, R42, R9, -R10.reuse ;  /* 0x000000092aae7223 */ /* 0x100fe2000001080a */
[----:B------:R-:W-:Y:S01]  /*19a50*/  FMNMX.FTZ R0, R52, R21, !PT ;  /* 0x0000001534007209 */ /* 0x000fe20007810000 */
[----:B------:R-:W-:Y:S01]  /*19a60*/  HGMMA.64x128x16.F32 R88, R168, gdesc[UR4].tnspB, R88, gsb0 ;  /* 0x41e00004a8587df0 */ /* 0x000fe20008000858 */
[----:B------:R-:W-:Y:S01]  /*19a70*/  R2UR UR6, R38 ;  /* 0x00000000260672ca */ /* 0x000fe200000e0000 */
[-CC-:B------:R-:W-:Y:S01]  /*19a80*/  FFMA.FTZ R38, R29, R9.reuse, -R10.reuse ;  /* 0x000000091d267223 */ /* 0x180fe2000001080a */
[----:B------:R-:W-:Y:S01]  /*19a90*/  R2UR UR7, R39 ;  /* 0x00000000270772ca */ /* 0x000fe200000e0000 */
[-CC-:B------:R-:W-:Y:S01]  /*19aa0*/  FFMA.FTZ R39, R34, R9.reuse, -R10.reuse ;  /* 0x0000000922277223 */ /* 0x180fe2000001080a */
[----:B--2---:R-:W-:Y:S01]  /*19ab0*/  FMNMX.FTZ R21, R53, R0, !PT ;  /* 0x0000000035157209 */ /* 0x004fe20007810000 */
[----:B------:R-:W2:Y:S01]  /*19ac0*/  MUFU.TANH R78, R78 ;  /* 0x0000004e004e7308 */ /* 0x000ea20000002400 */
[-CC-:B------:R-:W-:Y:S01]  /*19ad0*/  FFMA.FTZ R34, R37, R9.reuse, -R10.reuse ;  /* 0x0000000925227223 */ /* 0x180fe2000001080a */
[--C-:B------:R-:W-:Y:S01]  /*19ae0*/  FFMA.FTZ R36, R48, R9, -R10.reuse ;  /* 0x0000000930247223 */ /* 0x100fe2000001080a */
[----:B------:R-:W-:Y:S01]  /*19af0*/  FMNMX.FTZ R21, R56, R21, !PT ;  /* 0x0000001538157209 */ /* 0x000fe20007810000 */
[-CC-:B------:R-:W-:Y:S01]  /*19b00*/  FFMA.FTZ R42, R55, R9.reuse, -R10.reuse ;  /* 0x00000009372a7223 */ /* 0x180fe2000001080a */
[-CC-:B------:R-:W-:Y:S01]  /*19b10*/  FFMA.FTZ R48, R61, R9.reuse, -R10.reuse ;  /* 0x000000093d307223 */ /* 0x180fe2000001080a */
[--C-:B------:R-:W-:Y:S01]  /*19b20*/  FFMA.FTZ R37, R65, R9, -R10.reuse ;  /* 0x0000000941257223 */ /* 0x100fe2000001080a */
[----:B---3--:R-:W-:Y:S01]  /*19b30*/  FMNMX.FTZ R21, R58, R21, !PT ;  /* 0x000000153a157209 */ /* 0x008fe20007810000 */
[----:B------:R-:W3:Y:S01]  /*19b40*/  MUFU.TANH R79, R79 ;  /* 0x0000004f004f7308 */ /* 0x000ee20000002400 */
[----:B------:R-:W-:-:S02]  /*19b50*/  FFMA.FTZ R55, R73, R9, -R10 ;  /* 0x0000000949377223 */ /* 0x000fc4000001080a */
[----:B------:R-:W-:-:S04]  /*19b60*/  FMNMX.FTZ R0, R8, R21, !PT ;  /* 0x0000001508007209 */ /* 0x000fc80007810000 */
[----:B------:R-:W-:Y:S01]  /*19b70*/  FMNMX.FTZ R21, R63, R0, !PT ;  /* 0x000000003f157209 */ /* 0x000fe20007810000 */
[----:B------:R-:W3:Y:S03]  /*19b80*/  MUFU.TANH R81, R81 ;  /* 0x0000005100517308 */ /* 0x000ee60000002400 */
[----:B----4-:R-:W-:Y:S02]  /*19b90*/  FMNMX.FTZ R0, R66, R21, !PT ;  /* 0x0000001542007209 */ /* 0x010fe40007810000 */
[----:B------:R-:W-:Y:S02]  /*19ba0*/  MOV R21, 0x40000040 ;  /* 0x4000004000157802 */ /* 0x000fe40000000f00 */
[----:B------:R-:W-:Y:S01]  /*19bb0*/  FMNMX.FTZ R29, R67, R0, !PT ;  /* 0x00000000431d7209 */ /* 0x000fe20007810000 */
[----:B------:R-:W4:Y:S03]  /*19bc0*/  MUFU.TANH R82, R82 ;  /* 0x0000005200527308 */ /* 0x000f260000002400 */
[----:B0-----:R-:W-:Y:S01]  /*19bd0*/  FMNMX.FTZ R0, R70, R29, !PT ;  /* 0x0000001d46007209 */ /* 0x001fe20007810000 */
[----:B------:R-:W-:-:S04]  /*19be0*/  IMAD.MOV.U32 R29, RZ, RZ, 0x40000040 ;  /* 0x40000040ff1d7424 */ /* 0x000fc800078e00ff */
[----:B------:R-:W0:Y:S08]  /*19bf0*/  MUFU.TANH R83, R83 ;  /* 0x0000005300537308 */ /* 0x000e300000002400 */
[----:B------:R-:W-:Y:S08]  /*19c00*/  MUFU.EX2 R2, R2 ;  /* 0x0000000200027308 */ /* 0x000ff00000000800 */
[----:B------:R-:W0:Y:S08]  /*19c10*/  MUFU.EX2 R180, R180 ;  /* 0x000000b400b47308 */ /* 0x000e300000000800 */
[----:B------:R-:W0:Y:S08]  /*19c20*/  MUFU.EX2 R84, R84 ;  /* 0x0000005400547308 */ /* 0x000e300000000800 */
[----:B------:R-:W0:Y:S08]  /*19c30*/  MUFU.EX2 R182, R182 ;  /* 0x000000b600b67308 */ /* 0x000e300000000800 */
[----:B------:R-:W0:Y:S08]  /*19c40*/  MUFU.EX2 R26, R26 ;  /* 0x0000001a001a7308 */ /* 0x000e300000000800 */
        /* <DEDUP_REMOVED lines=16> */
[-CC-:B------:R-:W-:Y:S01]  /*19d50*/  FFMA.FTZ R20, R51, R9.reuse, -R10.reuse ;  /* 0x0000000933147223 */ /* 0x180fe2000001080a */
[----:B------:R-:W-:Y:S01]  /*19d60*/  R2UR UR7, R21 ;  /* 0x00000000150772ca */ /* 0x000fe200000e0000 */
[----:B------:R-:W-:Y:S01]  /*19d70*/  MUFU.EX2 R168, R168 ;  /* 0x000000a800a87308 */ /* 0x000fe20000000800 */
[----:B------:R-:W-:Y:S01]  /*19d80*/  FMNMX.FTZ R21, R71, R0, !PT ;  /* 0x0000000047157209 */ /* 0x000fe20007810000 */
[-CC-:B------:R-:W-:Y:S01]  /*19d90*/  FFMA.FTZ R51, R69, R9.reuse, -R10.reuse ;  /* 0x0000000945337223 */ /* 0x180fe2000001080a */
[----:B------:R-:W-:-:S02]  /*19da0*/  FFMA.FTZ R59, R76, R9, -R10 ;  /* 0x000000094c3b7223 */ /* 0x000fc4000001080a */
[----:B-1----:R-:W-:-:S03]  /*19db0*/  FMNMX.FTZ R0, R74, R21, !PT ;  /* 0x000000154a007209 */ /* 0x002fc60007810000 */
[----:B------:R-:W-:Y:S01]  /*19dc0*/  MUFU.EX2 R36, R36 ;  /* 0x0000002400247308 */ /* 0x000fe20000000800 */
[----:B------:R-:W-:-:S04]  /*19dd0*/  FMNMX.FTZ R21, R75, R0, !PT ;  /* 0x000000004b157209 */ /* 0x000fc80007810000 */
[----:B--2---:R-:W-:-:S03]  /*19de0*/  FMNMX.FTZ R0, R78, R21, !PT ;  /* 0x000000154e007209 */ /* 0x004fc60007810000 */
[----:B------:R-:W-:Y:S01]  /*19df0*/  MUFU.EX2 R170, R170 ;  /* 0x000000aa00aa7308 */ /* 0x000fe20000000800 */
[----:B---3--:R-:W-:-:S04]  /*19e00*/  FMNMX.FTZ R0, R79, R0, !PT ;  /* 0x000000004f007209 */ /* 0x008fc80007810000 */
[----:B------:R-:W-:-:S03]  /*19e10*/  FMNMX.FTZ R21, R81, R0, !PT ;  /* 0x0000000051157209 */ /* 0x000fc60007810000 */
[----:B------:R-:W-:Y:S01]  /*19e20*/  MUFU.EX2 R20, R20 ;  /* 0x0000001400147308 */ /* 0x000fe20000000800 */
[----:B----4-:R-:W-:-:S04]  /*19e30*/  FMNMX.FTZ R0, R82, R21, !PT ;  /* 0x0000001552007209 */ /* 0x010fc80007810000 */
[----:B0-----:R-:W-:-:S03]  /*19e40*/  FMNMX.FTZ R0, R83, R0, !PT ;  /* 0x0000000053007209 */ /* 0x001fc60007810000 */
        /* <DEDUP_REMOVED lines=10> */
[----:B0-----:R-:W-:-:S07]  /*19ef0*/  FMNMX.FTZ R21, R21, R0, !PT ;  /* 0x0000000015157209 */ /* 0x001fce0007810000 */
[----:B------:R-:W-:Y:S01]  /*19f00*/  MUFU.EX2 R55, R55 ;  /* 0x0000003700377308 */ /* 0x000fe20000000800 */
[----:B------:R-:W-:-:S04]  /*19f10*/  FADD.FTZ R0, -R21, R11 ;  /* 0x0000000b15007221 */ /* 0x000fc80000010100 */
[----:B------:R-:W-:-:S03]  /*19f20*/  FMUL.FTZ R0, R0, R9 ;  /* 0x0000000900007220 */ /* 0x000fc60000410000 */
[----:B------:R-:W-:Y:S08]  /*19f30*/  MUFU.EX2 R59, R59 ;  /* 0x0000003b003b7308 */ /* 0x000ff00000000800 */
[----:B------:R-:W-:Y:S01]  /*19f40*/  MUFU.EX2 R0, R0 ;  /* 0x0000000000007308 */ /* 0x000fe20000000800 */
[----:B------:R-:W-:Y:S02]  /*19f50*/  WARPGROUP.DEPBAR.LE gsb0, 0x0 ;  /* 0x00008000000079c5 */ /* 0x000fe40000010000 */
[----:B------:R-:W-:Y:S01]  /*19f60*/  WARPGROUP.ARRIVE ;  /* 0x00000000000079c5 */ /* 0x000fe20000000000 */
[-CC-:B------:R-:W-:Y:S01]  /*19f70*/  FFMA.FTZ R164, R54, R9.reuse, -R10.reuse ;  /* 0x0000000936a47223 */ /* 0x180fe2000001080a */
[-CC-:B------:R-:W-:Y:S01]  /*19f80*/  FFMA.FTZ R166, R57, R9.reuse, -R10.reuse ;  /* 0x0000000939a67223 */ /* 0x180fe2000001080a */
[-CC-:B------:R-:W-:Y:S01]  /*19f90*/  FFMA.FTZ R54, R72, R9.reuse, -R10.reuse ;  /* 0x0000000948367223 */ /* 0x180fe2000001080a */
[----:B------:R-:W-:-:S02]  /*19fa0*/  FFMA.FTZ R57, R80, R9, -R10 ;  /* 0x0000000950397223 */ /* 0x000fc4000001080a */
[----:B------:R-:W-:Y:S01]  /*19fb0*/  HGMMA.64x128x16.F32 R88, R160, gdesc[UR4].tnspB, R88, gsb0 ;  /* 0x41e00004a0587df0 */ /* 0x000fe20008000858 */
[----:B------:R-:W-:Y:S01]  /*19fc0*/  R2UR UR6, R28 ;  /* 0x000000001c0672ca */ /* 0x000fe200000e0000 */
[-C--:B------:R-:W-:Y:S01]  /*19fd0*/  FMUL.FTZ R28, R21, R9.reuse ;  /* 0x00000009151c7220 */ /* 0x080fe20000410000 */
[----:B------:R-:W-:Y:S01]  /*19fe0*/  R2UR UR7, R29 ;  /* 0x000000001d0772ca */ /* 0x000fe200000e0000 */
[----:B------:R-:W-:Y:S02]  /*19ff0*/  MUFU.EX2 R164, R164 ;  /* 0x000000a400a47308 */ /* 0x000fe40000000800 */
[-CC-:B------:R-:W-:Y:S01]  /*1a000*/  FFMA.FTZ R181, R7, R9.reuse, -R28.reuse ;  /* 0x0000000907b57223 */ /* 0x180fe2000001081c */
[----:B------:R-:W-:Y:S02]  /*1a010*/  IMAD.MOV.U32 R7, RZ, RZ, 0x40000040 ;  /* 0x40000040ff077424 */ /* 0x000fe400078e00ff */
[-CC-:B------:R-:W-:Y:S01]  /*1a020*/  FFMA.FTZ R11, R15, R9.reuse, -R28.reuse ;  /* 0x000000090f0b7223 */ /* 0x180fe2000001081c */
[-CC-:B------:R-:W-:Y:S01]  /*1a030*/  FFMA.FTZ R183, R24, R9.reuse, -R28.reuse ;  /* 0x0000000918b77223 */ /* 0x180fe2000001081c */
[-CC-:B------:R-:W-:Y:S01]  /*1a040*/  FFMA.FTZ R15, R25, R9.reuse, -R28.reuse ;  /* 0x00000009190f7223 */ /* 0x180fe2000001081c */
[-CC-:B------:R-:W-:Y:S01]  /*1a050*/  FFMA.FTZ R177, R27, R9.reuse, -R28.reuse ;  /* 0x000000091bb17223 */ /* 0x180fe2000001081c */
[----:B------:R-:W0:Y:S01]  /*1a060*/  MUFU.EX2 R181, R181 ;  /* 0x000000b500b57308 */ /* 0x000e220000000800 */
[-CC-:B------:R-:W-:Y:S01]  /*1a070*/  FFMA.FTZ R24, R30, R9.reuse, -R28.reuse ;  /* 0x000000091e187223 */ /* 0x180fe2000001081c */
[-C--:B------:R-:W-:Y:S01]  /*1a080*/  FFMA.FTZ R25, R33, R9.reuse, -R28 ;  /* 0x0000000921197223 */ /* 0x080fe2000001081c */
[----:B------:R-:W-:Y:S01]  /*1a090*/  FFMA.FTZ R33, R2, R4, R180 ;  /* 0x0000000402217223 */ /* 0x000fe200000100b4 */
[-CC-:B------:R-:W-:Y:S01]  /*1a0a0*/  FFMA.FTZ R179, R31, R9.reuse, -R28.reuse ;  /* 0x000000091fb37223 */ /* 0x180fe2000001081c */
[-CC-:B------:R-:W-:Y:S01]  /*1a0b0*/  FFMA.FTZ R173, R35, R9.reuse, -R28.reuse ;  /* 0x0000000923ad7223 */ /* 0x180fe2000001081c */
[-CC-:B------:R-:W-:Y:S01]  /*1a0c0*/  FFMA.FTZ R27, R40, R9.reuse, -R28.reuse ;  /* 0x00000009281b7223 */ /* 0x180fe2000001081c */
[----:B------:R-:W-:Y:S01]  /*1a0d0*/  FADD.FTZ R33, R84, R33 ;  /* 0x0000002154217221 */ /* 0x000fe20000010000 */
[----:B------:R-:W1:Y:S01]  /*1a0e0*/  MUFU.EX2 R11, R11 ;  /* 0x0000000b000b7308 */ /* 0x000e620000000800 */
[-CC-:B------:R-:W-:Y:S01]  /*1a0f0*/  FFMA.FTZ R175, R41, R9.reuse, -R28.reuse ;  /* 0x0000000929af7223 */ /* 0x180fe2000001081c */
[-CC-:B------:R-:W-:Y:S01]  /*1a100*/  FFMA.FTZ R29, R44, R9.reuse, -R28.reuse ;  /* 0x000000092c1d7223 */ /* 0x180fe2000001081c */
[----:B------:R-:W-:Y:S01]  /*1a110*/  FADD.FTZ R33, R182, R33 ;  /* 0x00000021b6217221 */ /* 0x000fe20000010000 */
[-CC-:B------:R-:W-:Y:S01]  /*1a120*/  FFMA.FTZ R169, R45, R9.reuse, -R28.reuse ;  /* 0x000000092da97223 */ /* 0x180fe2000001081c */
[-CC-:B------:R-:W-:Y:S01]  /*1a130*/  FFMA.FTZ R30, R47, R9.reuse, -R28.reuse ;  /* 0x000000092f1e7223 */ /* 0x180fe2000001081c */
[--C-:B------:R-:W-:Y:S01]  /*1a140*/  FFMA.FTZ R171, R49, R9, -R28.reuse ;  /* 0x0000000931ab7223 */ /* 0x100fe2000001081c */
[----:B------:R-:W-:Y:S01]  /*1a150*/  FADD.FTZ R33, R26, R33 ;  /* 0x000000211a217221 */ /* 0x000fe20000010000 */
[----:B------:R-:W2:Y:S01]  /*1a160*/  MUFU.EX2 R183, R183 ;  /* 0x000000b700b77308 */ /* 0x000ea20000000800 */
[----:B0-----:R-:W-:Y:S01]  /*1a170*/  FFMA.FTZ R4, R0, R3, R181 ;  /* 0x0000000300047223 */ /* 0x001fe200000100b5 */
[-CC-:B------:R-:W-:Y:S01]  /*1a180*/  FFMA.FTZ R31, R52, R9.reuse, -R28.reuse ;  /* 0x00000009341f7223 */ /* 0x180fe2000001081c */
[----:B------:R-:W-:Y:S01]  /*1a190*/  FADD.FTZ R33, R176, R33 ;  /* 0x00000021b0217221 */ /* 0x000fe20000010000 */
[-CC-:B------:R-:W-:Y:S01]  /*1a1a0*/  FFMA.FTZ R165, R53, R9.reuse, -R28.reuse ;  /* 0x0000000935a57223 */ /* 0x180fe2000001081c */
[-CC-:B------:R-:W-:Y:S01]  /*1a1b0*/  FFMA.FTZ R56, R56, R9.reuse, -R28.reuse ;  /* 0x0000000938387223 */ /* 0x180fe2000001081c */
[-CC-:B------:R-:W-:Y:S01]  /*1a1c0*/  FFMA.FTZ R167, R58, R9.reuse, -R28.reuse ;  /* 0x000000093aa77223 */ /* 0x180fe2000001081c */
[----:B------:R-:W-:Y:S01]  /*1a1d0*/  FADD.FTZ R33, R38, R33 ;  /* 0x0000002126217221 */ /* 0x000fe20000010000 */
[----:B------:R-:W0:Y:S01]  /*1a1e0*/  MUFU.EX2 R15, R15 ;  /* 0x0000000f000f7308 */ /* 0x000e220000000800 */
[-CC-:B------:R-:W-:Y:S01]  /*1a1f0*/  FFMA.FTZ R71, R71, R9.reuse, -R28.reuse ;  /* 0x0000000947477223 */ /* 0x180fe2000001081c */
[-CC-:B------:R-:W-:Y:S01]  /*1a200*/  FFMA.FTZ R74, R74, R9.reuse, -R28.reuse ;  /* 0x000000094a4a7223 */ /* 0x180fe2000001081c */
[----:B------:R-:W-:Y:S01]  /*1a210*/  FADD.FTZ R40, R178, R33 ;  /* 0x00000021b2287221 */ /* 0x000fe20000010000 */
[-CC-:B------:R-:W-:Y:S01]  /*1a220*/  FFMA.FTZ R75, R75, R9.reuse, -R28.reuse ;  /* 0x000000094b4b7223 */ /* 0x180fe2000001081c */
[-CC-:B------:R-:W-:Y:S01]  /*1a230*/  FFMA.FTZ R78, R78, R9.reuse, -R28.reuse ;  /* 0x000000094e4e7223 */ /* 0x180fe2000001081c */
[-CC-:B------:R-:W-:Y:S01]  /*1a240*/  FFMA.FTZ R79, R79, R9.reuse, -R28.reuse ;  /* 0x000000094f4f7223 */ /* 0x180fe2000001081c */
[-CC-:B------:R-:W-:Y:S01]  /*1a250*/  FFMA.FTZ R81, R81, R9.reuse, -R28.reuse ;  /* 0x0000000951517223 */ /* 0x180fe2000001081c */
[----:B------:R-:W3:Y:S01]  /*1a260*/  MUFU.EX2 R177, R177 ;  /* 0x000000b100b17308 */ /* 0x000ee20000000800 */
[----:B------:R-:W-:Y:S01]  /*1a270*/  FFMA.FTZ R82, R82, R9, -R28 ;  /* 0x0000000952527223 */ /* 0x000fe2000001081c */
[----:B-1----:R-:W-:-:S02]  /*1a280*/  F2FP.F16.F32.PACK_AB R181, R11, R181 ;  /* 0x000000b50bb5723e */ /* 0x002fc400000000ff */
[----:B------:R-:W-:Y:S02]  /*1a290*/  F2FP.F16.F32.PACK_AB R180, R84, R180 ;  /* 0x000000b454b4723e */ /* 0x000fe400000000ff */
[----:B------:R-:W-:Y:S02]  /*1a2a0*/  F2FP.F16.F32.PACK_AB R182, R26, R182 ;  /* 0x000000b61ab6723e */ /* 0x000fe400000000ff */
[----:B------:R-:W1:Y:S01]  /*1a2b0*/  MUFU.EX2 R24, R24 ;  /* 0x0000001800187308 */ /* 0x000e620000000800 */
[----:B------:R-:W-:Y:S02]  /*1a2c0*/  F2FP.F16.F32.PACK_AB R176, R38, R176 ;  /* 0x000000b026b0723e */ /* 0x000fe400000000ff */
[----:B------:R-:W-:-:S05]  /*1a2d0*/  F2FP.F16.F32.PACK_AB R178, R39, R178 ;  /* 0x000000b227b2723e */ /* 0x000fca00000000ff */
        /* <DEDUP_REMOVED lines=19> */
[----:B------:R-:W-:Y:S01]  /*1a410*/  R2UR UR6, R6 ;  /* 0x00000000060672ca */ /* 0x000fe200000e0000 */
[----:B------:R-:W-:Y:S01]  /*1a420*/  @!P1 IMAD R6, R12, 0x8, R16 ;  /* 0x000000080c069824 */ /* 0x000fe200078e0210 */
[----:B------:R-:W-:Y:S01]  /*1a430*/  R2UR UR7, R7 ;  /* 0x00000000070772ca */ /* 0x000fe200000e0000 */
[----:B------:R-:W-:Y:S01]  /*1a440*/  FADD.FTZ R12, R11, R4 ;  /* 0x000000040b0c7221 */ /* 0x000fe20000010000 */
[-C--:B------:R-:W-:Y:S01]  /*1a450*/  FFMA.FTZ R4, R8, R9.reuse, -R28 ;  /* 0x0000000908047223 */ /* 0x080fe2000001081c */
[----:B------:R-:W-:Y:S01]  /*1a460*/  MUFU.EX2 R167, R167 ;  /* 0x000000a700a77308 */ /* 0x000fe20000000800 */
[----:B------:R-:W-:Y:S01]  /*1a470*/  @!P1 IADD3 R6, R6, 0x34840, RZ ;  /* 0x0003484006069810 */ /* 0x000fe20007ffe0ff */
[----:B--2---:R-:W-:Y:S01]  /*1a480*/  FADD.FTZ R12, R183, R12 ;  /* 0x0000000cb70c7221 */ /* 0x004fe20000010000 */
[-C--:B------:R-:W-:Y:S01]  /*1a490*/  FFMA.FTZ R8, R66, R9.reuse, -R28 ;  /* 0x0000000942087223 */ /* 0x080fe2000001081c */
[----:B------:R-:W-:Y:S01]  /*1a4a0*/  FFMA.FTZ R10, R77, R9, -R10 ;  /* 0x000000094d0a7223 */ /* 0x000fe2000001080a */
[----:B------:R-:W-:Y:S01]  /*1a4b0*/  @!P1 PRMT R7, RZ, 0x654, R6 ;  /* 0x00000654ff079816 */ /* 0x000fe20000000006 */
[C---:B0-----:R-:W-:Y:S01]  /*1a4c0*/  FADD.FTZ R12, R15.reuse, R12 ;  /* 0x0000000c0f0c7221 */ /* 0x041fe20000010000 */
[----:B------:R-:W-:Y:S01]  /*1a4d0*/  F2FP.F16.F32.PACK_AB R183, R15, R183 ;  /* 0x000000b70fb7723e */ /* 0x000fe200000000ff */
[----:B------:R-:W-:Y:S01]  /*1a4e0*/  MUFU.EX2 R6, R56 ;  /* 0x0000003800067308 */ /* 0x000fe20000000800 */
[----:B------:R-:W-:-:S02]  /*1a4f0*/  IMAD.MOV.U32 R15, RZ, RZ, R185 ;  /* 0x000000ffff0f7224 */ /* 0x000fc400078e00b9 */
[----:B---3--:R-:W-:Y:S01]  /*1a500*/  FADD.FTZ R3, R177, R12 ;  /* 0x0000000cb1037221 */ /* 0x008fe20000010000 */
[--C-:B------:R-:W-:Y:S01]  /*1a510*/  FFMA.FTZ R12, R70, R9, -R28.reuse ;  /* 0x00000009460c7223 */ /* 0x100fe2000001081c */
[----:B-1----:R-:W-:Y:S01]  /*1a520*/  F2FP.F16.F32.PACK_AB R177, R24, R177 ;  /* 0x000000b118b1723e */ /* 0x002fe200000000ff */
[----:B------:R-:W-:Y:S01]  /*1a530*/  FFMA.FTZ R28, R83, R9, -R28 ;  /* 0x00000009531c7223 */ /* 0x000fe2000001081c */
[----:B------:R-:W-:Y:S01]  /*1a540*/  IMAD.MOV.U32 R11, RZ, RZ, R21 ;  /* 0x000000ffff0b7224 */ /* 0x000fe200078e0015 */
        /* <DEDUP_REMOVED lines=10> */
[----:B------:R-:W1:Y:S08]  /*1a5f0*/  MUFU.EX2 R54, R54 ;  /* 0x0000003600367308 */ /* 0x000e700000000800 */
[----:B------:R-:W2:Y:S08]  /*1a600*/  MUFU.EX2 R78, R78 ;  /* 0x0000004e004e7308 */ /* 0x000eb00000000800 */
[----:B------:R-:W-:Y:S08]  /*1a610*/  MUFU.EX2 R57, R57 ;  /* 0x0000003900397308 */ /* 0x000ff00000000800 */
[----:B------:R-:W-:Y:S08]  /*1a620*/  MUFU.EX2 R81, R81 ;  /* 0x0000005100517308 */ /* 0x000ff00000000800 */
[----:B------:R-:W-:Y:S01]  /*1a630*/  MUFU.EX2 R82, R82 ;  /* 0x0000005200527308 */ /* 0x000fe20000000800 */
[----:B------:R-:W-:-:S02]  /*1a640*/  WARPGROUP.DEPBAR.LE gsb0, 0x0 ;  /* 0x00008000000079c5 */ /* 0x000fc40000010000 */
[----:B------:R-:W-:-:S05]  /*1a650*/  WARPGROUP.ARRIVE ;  /* 0x00000000000079c5 */ /* 0x000fca0000000000 */
[----:B------:R-:W3:Y:S01]  /*1a660*/  MUFU.EX2 R10, R10 ;  /* 0x0000000a000a7308 */ /* 0x000ee20000000800 */
[----:B------:R-:W-:Y:S02]  /*1a670*/  F2FP.F16.F32.PACK_AB R156, R46, R37 ;  /* 0x000000252e9c723e */ /* 0x000fe400000000ff */
[----:B0-----:R-:W-:Y:S01]  /*1a680*/  F2FP.F16.F32.PACK_AB R157, R74, R71 ;  /* 0x000000474a9d723e */ /* 0x001fe200000000ff */
[----:B------:R-:W-:Y:S01]  /*1a690*/  HGMMA.64x128x16.F32 R88, R152, gdesc[UR4].tnspB, R88, gsb0 ;  /* 0x41e0000498587df0 */ /* 0x000fe20008000858 */
[----:B-1----:R-:W-:-:S03]  /*1a6a0*/  F2FP.F16.F32.PACK_AB R158, R54, R51 ;  /* 0x00000033369e723e */ /* 0x002fc600000000ff */
[----:B------:R-:W0:Y:S01]  /*1a6b0*/  MUFU.EX2 R28, R28 ;  /* 0x0000001c001c7308 */ /* 0x000e220000000800 */
[----:B--2---:R-:W-:Y:S01]  /*1a6c0*/  F2FP.F16.F32.PACK_AB R159, R78, R75 ;  /* 0x0000004b4e9f723e */ /* 0x004fe200000000ff */
[----:B------:R-:W-:Y:S02]  /*1a6d0*/  WARPGROUP.DEPBAR.LE gsb0, 0x0 ;  /* 0x00008000000079c5 */ /* 0x000fe40000010000 */
[----:B------:R-:W-:Y:S01]  /*1a6e0*/  @!P1 SYNCS.ARRIVE.TRANS64.RED.A1T0 RZ, [R7+URZ], RZ ;  /* 0x000000ff07ff99a7 */ /* 0x000fe2000810043f */
[----:B---3--:R-:W-:Y:S02]  /*1a6f0*/  F2FP.F16.F32.PACK_AB R154, R10, R59 ;  /* 0x0000003b0a9a723e */ /* 0x008fe400000000ff */
[----:B------:R-:W-:Y:S02]  /*1a700*/  F2FP.F16.F32.PACK_AB R152, R57, R55 ;  /* 0x000000373998723e */ /* 0x000fe400000000ff */
[----:B0-----:R-:W-:Y:S01]  /*1a710*/  F2FP.F16.F32.PACK_AB R155, R28, R82 ;  /* 0x000000521c9b723e */ /* 0x001fe200000000ff */
[----:B------:R0:W-:Y:S02]  /*1a720*/  @!P1 SYNCS.ARRIVE.TRANS64.RED.A1T0 RZ, [R14+URZ], RZ ;  /* 0x000000ff0eff99a7 */ /* 0x0001e4000810043f */
[----:B0-----:R-:W-:Y:S01]  /*1a730*/  FADD.FTZ R14, R24, R3 ;  /* 0x00000003180e7221 */ /* 0x001fe20000010000 */
[----:B------:R-:W-:Y:S01]  /*1a740*/  FADD.FTZ R3, R39, R40 ;  /* 0x0000002827037221 */ /* 0x000fe20000010000 */
[----:B------:R-:W0:Y:S02]  /*1a750*/  MUFU.EX2 R24, R79 ;  /* 0x0000004f00187308 */ /* 0x000e240000000800 */
        /* <DEDUP_REMOVED lines=49> */
[C---:B------:R-:W-:Y:S02]  /*1aa70*/  F2FP.F16.F32.PACK_AB R163, R12.reuse, R163 ;  /* 0x000000a30ca3723e */ /* 0x040fe400000000ff */
[----:B0-----:R-:W-:Y:S01]  /*1aa80*/  F2FP.F16.F32.PACK_AB R153, R81, R24 ;  /* 0x000000185199723e */ /* 0x001fe200000000ff */
[----:B------:R-:W-:Y:S01]  /*1aa90*/  FADD.FTZ R6, R12, R3 ;  /* 0x000000030c067221 */ /* 0x000fe20000010000 */
[----:B------:R-:W-:Y:S01]  /*1aaa0*/  FADD.FTZ R3, R37, R20 ;  /* 0x0000001425037221 */ /* 0x000fe20000010000 */
[----:B------:R-:W-:Y:S02]  /*1aab0*/  MOV R14, R188 ;  /* 0x000000bc000e7202 */ /* 0x000fe40000000f00 */
        /* <DEDUP_REMOVED lines=17> */
.L_x_2888:
[----:B------:R-:W-:Y:S05]  /*1abd0*/  BSYNC B0 ;  /* 0x0000000000007941 */ /* 0x000fea0003800000 */
.L_x_2887:
        /* <DEDUP_REMOVED lines=67> */
.L_x_2900:
[----:B------:R-:W-:Y:S01]  /*1b010*/  IMAD R11, R185, 0x8, R16 ;  /* 0x00000008b90b7824 */ /* 0x000fe200078e0210 */
[----:B------:R-:W-:-:S04]  /*1b020*/  SHF.L.U32 R2, R188, 0x1f, RZ ;  /* 0x0000001fbc027819 */ /* 0x000fc800000006ff */
[----:B------:R0:W1:Y:S01]  /*1b030*/  SYNCS.PHASECHK.TRANS64.TRYWAIT P2, [R11+URZ+0x34850], R2 ;  /* 0x034850020b0075a7 */ /* 0x000062000804017f */
[----:B------:R-:W-:Y:S05]  /*1b040*/  @!P0 BRA `(.L_x_2901) ;  /* 0x0000000000048947 */ /* 0x000fea0003800000 */
[----:B------:R-:W-:Y:S01]  /*1b050*/  BPT.TRAP 0x1 ;  /* 0x000000040000795c */ /* 0x000fe20000300000 */
.L_x_2901:
[----:B------:R-:W-:Y:S01]  /*1b060*/  VIADD R16, R16, 0x400 ;  /* 0x0000040010107836 */ /* 0x000fe20000000000 */
[----:B------:R-:W-:Y:S04]  /*1b070*/  BSSY B0, `(.L_x_2902) ;  /* 0x0000008000007945 */ /* 0x000fe80003800000 */
[----:B------:R-:W-:-:S04]  /*1b080*/  SHF.R.U32.HI R16, RZ, 0x4, R16 ;  /* 0x00000004ff107819 */ /* 0x000fc80000011610 */
[----:B------:R-:W-:-:S04]  /*1b090*/  LOP3.LUT R16, R16, 0x3fff, RZ, 0xc0, !PT ;  /* 0x00003fff10107812 */ /* 0x000fc800078ec0ff */
[----:B------:R-:W-:-:S04]  /*1b0a0*/  LOP3.LUT R0, R16, 0x4000000, RZ, 0xfc, !PT ;  /* 0x0400000010007812 */ /* 0x000fc800078efcff */
[----:B------:R-:W-:Y:S01]  /*1b0b0*/  LEA R0, R185, R0, 0xb ;  /* 0x00000000b9007211 */ /* 0x000fe200078e58ff */
[----:B-1----:R-:W-:Y:S06]  /*1b0c0*/  @P2 BRA `(.L_x_2903) ;  /* 0x0000000000082947 */ /* 0x002fec0003800000 */
[----:B------:R-:W1:Y:S02]  /*1b0d0*/  SYNCS.PHASECHK.TRANS64.TRYWAIT P0, [R11+URZ+0x34850], R2 ;  /* 0x034850020b0075a7 */ /* 0x000e64000800017f */
[----:B-1----:R-:W-:Y:S05]  /*1b0e0*/  @!P0 BRA `(.L_x_2904) ;  /* 0x000000b000388947 */ /* 0x002fea0003800000 */
.L_x_2903:
[----:B------:R-:W-:Y:S05]  /*1b0f0*/  BSYNC B0 ;  /* 0x0000000000007941 */ /* 0x000fea0003800000 */
.L_x_2902:
[----:B------:R-:W-:Y:S01]  /*1b100*/  IMAD.MOV.U32 R6, RZ, RZ, R0 ;  /* 0x000000ffff067224 */ /* 0x000fe200078e0000 */
[----:B------:R-:W-:Y:S01]  /*1b110*/  WARPGROUP.ARRIVE ;  /* 0x00000000000079c5 */ /* 0x000fe20000000000 */
[----:B------:R-:W-:Y:S01]  /*1b120*/  IMAD.MOV.U32 R7, RZ, RZ, 0x40000040 ;  /* 0x40000040ff077424 */ /* 0x000fe200078e00ff */
[----:B------:R-:W2:Y:S01]  /*1b130*/  SHFL.BFLY PT, R5, R4, 0x2, 0x1f ;  /* 0x0c401f0004057f89 */ /* 0x000ea200000e0000 */
[----:B------:R-:W-:Y:S01]  /*1b140*/  VIADD R185, R185, 0x1 ;  /* 0x00000001b9b97836 */ /* 0x000fe20000000000 */
[----:B------:R-:W-:Y:S01]  /*1b150*/  R2UR UR6, R6 ;  /* 0x00000000060672ca */ /* 0x000fe200000e0000 */
[----:B------:R-:W-:Y:S01]  /*1b160*/  @!P1 VIADD R8, R11, 0x34860 ;  /* 0x000348600b089836 */ /* 0x000fe20000000000 */
[----:B------:R-:W-:Y:S01]  /*1b170*/  R2UR UR7, R7 ;  /* 0x00000000070772ca */ /* 0x000fe200000e0000 */
[----:B------:R-:W-:Y:S01]  /*1b180*/  IMAD.MOV.U32 R7, RZ, RZ, 0x40000040 ;  /* 0x40000040ff077424 */ /* 0x000fe200078e00ff */
[----:B------:R-:W-:Y:S01]  /*1b190*/  IADD3 R6, R0, 0x80, RZ ;  /* 0x0000008000067810 */ /* 0x000fe20007ffe0ff */
[----:B------:R-:W-:Y:S01]  /*1b1a0*/  IMAD.MOV.U32 R88, RZ, RZ, -0x800000 ;  /* 0xff800000ff587424 */ /* 0x000fe200078e00ff */
[----:B------:R-:W-:Y:S01]  /*1b1b0*/  ISETP.NE.AND P0, PT, R185, 0x2, PT ;  /* 0x00000002b900780c */ /* 0x000fe20003f05270 */
[----:B------:R-:W-:Y:S01]  /*1b1c0*/  VIADD R212, R212, 0x1 ;  /* 0x00000001d4d47836 */ /* 0x000fe20000000000 */
[----:B------:R-:W-:-:S02]  /*1b1d0*/  @!P1 PRMT R8, RZ, 0x654, R8 ;  /* 0x00000654ff089816 */ /* 0x000fc40000000008 */
[----:B------:R-:W-:-:S05]  /*1b1e0*/  SEL R185, R185, RZ, P0 ;  /* 0x000000ffb9b97207 */ /* 0x000fca0000000000 */
[----:B------:R-:W-:Y:S01]  /*1b1f0*/  HGMMA.64x128x16.F32 R24, R180, gdesc[UR4].tnspB, R24, gsb0 ;  /* 0x41e00004b4187df0 */ /* 0x000fe20008000818 */
[----:B------:R-:W-:Y:S01]  /*1b200*/  R2UR UR6, R6 ;  /* 0x00000000060672ca */ /* 0x000fe200000e0000 */
[----:B------:R-:W-:Y:S01]  /*1b210*/  VIADD R6, R0, 0x100 ;  /* 0x0000010000067836 */ /* 0x000fe20000000000 */
[----:B------:R-:W-:Y:S02]  /*1b220*/  R2UR UR7, R7 ;  /* 0x00000000070772ca */ /* 0x000fe400000e0000 */
[----:B------:R-:W-:Y:S01]  /*1b230*/  MOV R7, 0x40000040 ;  /* 0x4000004000077802 */ /* 0x000fe20000000f00 */
[----:B--2---:R-:W-:Y:S01]  /*1b240*/  FADD.FTZ R5, R5, R4 ;  /* 0x0000000405057221 */ /* 0x004fe20000010000 */
[----:B------:R-:W-:Y:S02]  /*1b250*/  WARPGROUP.DEPBAR.LE gsb0, 0x0 ;  /* 0x00008000000079c5 */ /* 0x000fe40000010000 */
[----:B------:R-:W-:-:S07]  /*1b260*/  WARPGROUP.ARRIVE ;  /* 0x00000000000079c5 */ /* 0x000fce0000000000 */
        /* <DEDUP_REMOVED lines=32> */
[----:B------:R-:W-:Y:S02]  /*1b470*/  IADD3 R6, R0, 0x380, RZ ;  /* 0x0000038000067810 */ /* 0x000fe40007ffe0ff */
[----:B------:R-:W0:Y:S02]  /*1b480*/  SHFL.BFLY PT, R0, R3, 0x2, 0x1f ;  /* 0x0c401f0003007f89 */ /* 0x000e2400000e0000 */
[----:B01----:R-:W-:Y:S01]  /*1b490*/  FADD.FTZ R2, R0, R3 ;  /* 0x0000000300027221 */ /* 0x003fe20000010000 */
[----:B------:R-:W-:Y:S01]  /*1b4a0*/  MOV R3, RZ ;  /* 0x000000ff00037202 */ /* 0x000fe20000000f00 */
[----:B------:R-:W0:Y:S02]  /*1b4b0*/  SHFL.BFLY PT, R0, R5, 0x1, 0x1f ;  /* 0x0c201f0005007f89 */ /* 0x000e2400000e0000 */
[----:B0-----:R-:W-:Y:S01]  /*1b4c0*/  FADD.FTZ R10, R5, R0 ;  /* 0x00000000050a7221 */ /* 0x001fe20000010000 */
[----:B------:R-:W-:Y:S01]  /*1b4d0*/  SEL R5, RZ, 0x1, P0 ;  /* 0x00000001ff057807 */ /* 0x000fe20000000000 */
[----:B------:R-:W-:-:S03]  /*1b4e0*/  IMAD.MOV.U32 R0, RZ, RZ, -0x800000 ;  /* 0xff800000ff007424 */ /* 0x000fc600078e00ff */
[----:B------:R-:W-:Y:S02]  /*1b4f0*/  FSETP.NE.FTZ.AND P2, PT, R10, RZ, PT ;  /* 0x000000ff0a00720b */ /* 0x000fe40003f55000 */
[----:B------:R-:W-:-:S11]  /*1b500*/  LOP3.LUT R188, R188, R5, RZ, 0x3c, !PT ;  /* 0x00000005bcbc7212 */ /* 0x000fd600078e3cff */
        /* <DEDUP_REMOVED lines=13> */
[----:B------:R-:W-:-:S12]  /*1b5e0*/  @P2 FFMA.FTZ R88, R2, R213, R5 ;  /* 0x000000d502582223 */ /* 0x000fd80000010005 */
        /* <DEDUP_REMOVED lines=9> */
[-C--:B------:R-:W-:Y:S01]  /*1b680*/  FMUL.FTZ R89, R32, R3.reuse ;  /* 0x0000000320597220 */ /* 0x080fe20000410000 */
[-C--:B------:R-:W-:Y:S01]  /*1b690*/  FMUL.FTZ R92, R33, R3.reuse ;  /* 0x00000003215c7220 */ /* 0x080fe20000410000 */
[-C--:B------:R-:W-:Y:S01]  /*1b6a0*/  FMUL.FTZ R33, R36, R3.reuse ;  /* 0x0000000324217220 */ /* 0x080fe20000410000 */
[-C--:B------:R-:W-:Y:S01]  /*1b6b0*/  FMUL.FTZ R32, R64, R3.reuse ;  /* 0x0000000340207220 */ /* 0x080fe20000410000 */
[-C--:B-1----:R-:W-:Y:S01]  /*1b6c0*/  FMUL.FTZ R95, R34, R6.reuse ;  /* 0x00000006225f7220 */ /* 0x082fe20000410000 */
        /* <DEDUP_REMOVED lines=31> */
[----:B------:R-:W-:Y:S01]  /*1b8c0*/  PLOP3.LUT P1, PT, PT, PT, PT, 0x8, 0x0 ;  /* 0x000000000000781c */ /* 0x000fe20003f2e170 */
        /* <DEDUP_REMOVED lines=29> */
.L_x_2811:
[----:B------:R-:W0:Y:S08]  /*1baa0*/  S2UR UR5, SR_CgaCtaId ;  /* 0x00000000000579c3 */ /* 0x000e300000008800 */
[----:B------:R-:W-:Y:S06]  /*1bab0*/  BAR.SYNC.DEFER_BLOCKING 0x5, 0x180 ;  /* 0x0146000000007b1d */ /* 0x000fec0000010000 */
[----:B------:R-:W-:Y:S01]  /*1bac0*/  UMOV UR4, 0x400 ;  /* 0x0000040000047882 */ /* 0x000fe20000000000 */
[----:B------:R-:W-:Y:S01]  /*1bad0*/  BSSY B0, `(.L_x_2905) ;  /* 0x00001f2000007945 */ /* 0x000fe20003800000 */
[----:B0-----:R-:W-:-:S06]  /*1bae0*/  ULEA UR4, UR5, UR4, 0x18 ;  /* 0x0000000405047291 */ /* 0x001fcc000f8ec03f */
[----:B------:R-:W-:-:S05]  /*1baf0*/  MOV R16, UR4 ;  /* 0x0000000400107c02 */ /* 0x000fca0008000f00 */
        /* <DEDUP_REMOVED lines=16> */
[----:B------:R-:W-:Y:S02]  /*1bc00*/  SHF.R.U64 R15, R15, 0x3, RZ ;  /* 0x000000030f0f7819 */ /* 0x000fe400000012ff */
[C---:B------:R-:W-:Y:S01]  /*1bc10*/  IADD3 R75, P5, R8.reuse, 0x40, RZ ;  /* 0x00000040084b7810 */ /* 0x040fe20007fbe0ff */
[--C-:B------:R-:W-:Y:S01]  /*1bc20*/  IMAD.X R5, RZ, RZ, R9.reuse, P6 ;  /* 0x000000ffff057224 */ /* 0x100fe200030e0609 */
[C---:B------:R-:W-:Y:S02]  /*1bc30*/  IADD3 R79, P4, R8.reuse, 0x60, RZ ;  /* 0x00000060084f7810 */ /* 0x040fe40007f9e0ff */
[C---:B------:R-:W-:Y:S01]  /*1bc40*/  IADD3 R101, P3, R8.reuse, 0x4000, RZ ;  /* 0x0000400008657810 */ /* 0x040fe20007f7e0ff */
[----:B------:R-:W-:Y:S01]  /*1bc50*/  IMAD.X R7, RZ, RZ, R9, P5 ;  /* 0x000000ffff077224 */ /* 0x000fe200028e0609 */
[----:B------:R-:W-:-:S02]  /*1bc60*/  IADD3 R103, P2, R8, 0x4020, RZ ;  /* 0x0000402008677810 */ /* 0x000fc40007f5e0ff */
[C---:B------:R-:W-:Y:S02]  /*1bc70*/  IADD3 R105, P1, R8.reuse, 0x4040, RZ ;  /* 0x0000404008697810 */ /* 0x040fe40007f3e0ff */
[----:B------:R-:W-:Y:S01]  /*1bc80*/  IADD3 R107, P0, R8, 0x4060, RZ ;  /* 0x00004060086b7810 */ /* 0x000fe20007f1e0ff */
[--C-:B------:R-:W-:Y:S01]  /*1bc90*/  IMAD.X R29, RZ, RZ, R9.reuse, P2 ;  /* 0x000000ffff1d7224 */ /* 0x100fe200010e0609 */
[----:B------:R-:W-:Y:S01]  /*1bca0*/  LOP3.LUT R8, R15, R8, RZ, 0x3c, !PT ;  /* 0x000000080f087212 */ /* 0x000fe200078e3cff */
[--C-:B------:R-:W-:Y:S01]  /*1bcb0*/  IMAD.X R15, RZ, RZ, R9.reuse, P3 ;  /* 0x000000ffff0f7224 */ /* 0x100fe200018e0609 */
[----:B------:R-:W-:Y:S01]  /*1bcc0*/  LOP3.LUT R4, R71, 0x380, RZ, 0xc0, !PT ;  /* 0x0000038047047812 */ /* 0x000fe200078ec0ff */
[----:B------:R-:W-:Y:S01]  /*1bcd0*/  IMAD.X R21, RZ, RZ, R9, P0 ;  /* 0x000000ffff157224 */ /* 0x000fe200000e0609 */
[----:B------:R-:W-:Y:S02]  /*1bce0*/  LOP3.LUT R6, R75, 0x380, RZ, 0xc0, !PT ;  /* 0x000003804b067812 */ /* 0x000fe400078ec0ff */
[----:B------:R-:W-:-:S02]  /*1bcf0*/  MOV R94, R8 ;  /* 0x00000008005e7202 */ /* 0x000fc40000000f00 */
[----:B------:R-:W-:Y:S02]  /*1bd00*/  F2FP.F16.F32.PACK_AB R8, R20, R11 ;  /* 0x0000000b1408723e */ /* 0x000fe400000000ff */
[----:B------:R-:W-:Y:S02]  /*1bd10*/  LOP3.LUT R20, R103, 0x380, RZ, 0xc0, !PT ;  /* 0x0000038067147812 */ /* 0x000fe400078ec0ff */
[----:B------:R-:W-:Y:S02]  /*1bd20*/  LOP3.LUT R12, R79, 0x380, RZ, 0xc0, !PT ;  /* 0x000003804f0c7812 */ /* 0x000fe400078ec0ff */
[----:B------:R-:W-:Y:S02]  /*1bd30*/  LOP3.LUT R38, R107, 0x380, RZ, 0xc0, !PT ;  /* 0x000003806b267812 */ /* 0x000fe400078ec0ff */
[----:B------:R-:W-:Y:S02]  /*1bd40*/  SHF.R.U64 R4, R4, 0x3, RZ ;  /* 0x0000000304047819 */ /* 0x000fe400000012ff */
[----:B------:R-:W-:-:S02]  /*1bd50*/  SHF.R.U64 R6, R6, 0x3, RZ ;  /* 0x0000000306067819 */ /* 0x000fc400000012ff */
[----:B------:R-:W-:Y:S02]  /*1bd60*/  LOP3.LUT R14, R101, 0x380, RZ, 0xc0, !PT ;  /* 0x00000380650e7812 */ /* 0x000fe400078ec0ff */
[----:B------:R-:W-:Y:S02]  /*1bd70*/  SHF.R.U64 R20, R20, 0x3, RZ ;  /* 0x0000000314147819 */ /* 0x000fe400000012ff */
[-C--:B------:R-:W-:Y:S02]  /*1bd80*/  IADD3.X R13, RZ, R9.reuse, RZ, P4, !PT ;  /* 0x00000009ff0d7210 */ /* 0x080fe400027fe4ff */
[----:B------:R-:W-:Y:S02]  /*1bd90*/  IADD3.X R31, RZ, R9, RZ, P1, !PT ;  /* 0x00000009ff1f7210 */ /* 0x000fe40000ffe4ff */
[----:B------:R-:W-:Y:S02]  /*1bda0*/  SHF.R.U64 R12, R12, 0x3, RZ ;  /* 0x000000030c0c7819 */ /* 0x000fe400000012ff */
[----:B-1----:R-:W-:-:S02]  /*1bdb0*/  LOP3.LUT R24, R105, 0x380, RZ, 0xc0, !PT ;  /* 0x0000038069187812 */ /* 0x002fc400078ec0ff */
[----:B------:R-:W-:Y:S02]  /*1bdc0*/  SHF.R.U64 R38, R38, 0x3, RZ ;  /* 0x0000000326267819 */ /* 0x000fe400000012ff */
[----:B------:R-:W-:Y:S02]  /*1bdd0*/  LOP3.LUT R4, R4, R71, RZ, 0x3c, !PT ;  /* 0x0000004704047212 */ /* 0x000fe400078e3cff */
[----:B------:R-:W-:Y:S02]  /*1bde0*/  LOP3.LUT R6, R6, R75, RZ, 0x3c, !PT ;  /* 0x0000004b06067212 */ /* 0x000fe400078e3cff */
[----:B------:R-:W-:Y:S02]  /*1bdf0*/  F2FP.F16.F32.PACK_AB R9, R72, R99 ;  /* 0x000000634809723e */ /* 0x000fe400000000ff */
[----:B------:R-:W-:Y:S01]  /*1be00*/  F2FP.F16.F32.PACK_AB R11, R28, R97 ;  /* 0x000000611c0b723e */ /* 0x000fe200000000ff */
[----:B------:R-:W-:Y:S01]  /*1be10*/  BAR.SYNC.DEFER_BLOCKING 0x1, 0x100 ;  /* 0x0044000000007b1d */ /* 0x000fe20000010000 */
[----:B------:R-:W-:-:S02]  /*1be20*/  SHF.R.U64 R14, R14, 0x3, RZ ;  /* 0x000000030e0e7819 */ /* 0x000fc400000012ff */
[----:B------:R-:W-:Y:S02]  /*1be30*/  LOP3.LUT R28, R20, R103, RZ, 0x3c, !PT ;  /* 0x00000067141c7212 */ /* 0x000fe400078e3cff */
[----:B------:R-:W-:Y:S02]  /*1be40*/  LOP3.LUT R12, R12, R79, RZ, 0x3c, !PT ;  /* 0x0000004f0c0c7212 */ /* 0x000fe400078e3cff */
[----:B------:R-:W-:Y:S02]  /*1be50*/  SHF.R.U64 R24, R24, 0x3, RZ ;  /* 0x0000000318187819 */ /* 0x000fe400000012ff */
[----:B------:R-:W-:Y:S02]  /*1be60*/  LOP3.LUT R20, R38, R107, RZ, 0x3c, !PT ;  /* 0x0000006b26147212 */ /* 0x000fe400078e3cff */
[----:B------:R-:W-:Y:S02]  /*1be70*/  MOV R79, R4 ;  /* 0x00000004004f7202 */ /* 0x000fe40000000f00 */
[----:B------:R-:W-:-:S02]  /*1be80*/  MOV R38, R6 ;  /* 0x0000000600267202 */ /* 0x000fc40000000f00 */
[----:B------:R-:W-:Y:S02]  /*1be90*/  F2FP.F16.F32.PACK_AB R4, R92, R89 ;  /* 0x000000595c04723e */ /* 0x000fe400000000ff */
[----:B------:R-:W-:Y:S02]  /*1bea0*/  F2FP.F16.F32.PACK_AB R5, R64, R95 ;  /* 0x0000005f4005723e */ /* 0x000fe400000000ff */
[----:B------:R-:W-:Y:S02]  /*1beb0*/  F2FP.F16.F32.PACK_AB R6, R90, R33 ;  /* 0x000000215a06723e */ /* 0x000fe400000000ff */
[----:B------:R-:W-:Y:S02]  /*1bec0*/  F2FP.F16.F32.PACK_AB R7, R34, R93 ;  /* 0x0000005d2207723e */ /* 0x000fe400000000ff */
[----:B------:R-:W-:Y:S01]  /*1bed0*/  LOP3.LUT R14, R14, R101, RZ, 0x3c, !PT ;  /* 0x000000650e0e7212 */ /* 0x000fe200078e3cff */
[----:B------:R1:W-:Y:S01]  /*1bee0*/  STSM.16.M88.4 [R94], R8 ;  /* 0x000000085e007844 */ /* 0x0003e20000000200 */
[----:B------:R-:W-:-:S02]  /*1bef0*/  LOP3.LUT R30, R24, R105, RZ, 0x3c, !PT ;  /* 0x00000069181e7212 */ /* 0x000fc400078e3cff */
[----:B------:R-:W-:Y:S01]  /*1bf00*/  MOV R75, R12 ;  /* 0x0000000c004b7202 */ /* 0x000fe20000000f00 */
[----:B------:R2:W-:Y:S01]  /*1bf10*/  STSM.16.M88.4 [R79], R4 ;  /* 0x000000044f007844 */ /* 0x0005e20000000200 */
[----:B------:R-:W-:Y:S02]  /*1bf20*/  MOV R72, R14 ;  /* 0x0000000e00487202 */ /* 0x000fe40000000f00 */
[----:B------:R-:W-:Y:S02]  /*1bf30*/  MOV R71, R28 ;  /* 0x0000001c00477202 */ /* 0x000fe40000000f00 */
[----:B------:R-:W-:Y:S02]  /*1bf40*/  MOV R24, R30 ;  /* 0x0000001e00187202 */ /* 0x000fe40000000f00 */
[----:B------:R-:W-:Y:S02]  /*1bf50*/  F2FP.F16.F32.PACK_AB R12, R49, R48 ;  /* 0x00000030310c723e */ /* 0x000fe400000000ff */
[----:B------:R-:W-:-:S02]  /*1bf60*/  F2FP.F16.F32.PACK_AB R13, R51, R50 ;  /* 0x00000032330d723e */ /* 0x000fc400000000ff */
[----:B------:R-:W-:Y:S02]  /*1bf70*/  F2FP.F16.F32.PACK_AB R14, R53, R52 ;  /* 0x00000034350e723e */ /* 0x000fe400000000ff */
[----:B-1----:R-:W-:Y:S01]  /*1bf80*/  F2FP.F16.F32.PACK_AB R8, R41, R40 ;  /* 0x000000282908723e */ /* 0x002fe200000000ff */
[----:B------:R-:W1:Y:S01]  /*1bf90*/  LDC R53, c[0x0][0xbe8] ;  /* 0x0002fa00ff357b82 */ /* 0x000e620000000800 */
[----:B------:R-:W-:Y:S02]  /*1bfa0*/  F2FP.F16.F32.PACK_AB R9, R43, R42 ;  /* 0x0000002a2b09723e */ /* 0x000fe400000000ff */
[----:B------:R-:W-:Y:S02]  /*1bfb0*/  F2FP.F16.F32.PACK_AB R10, R45, R44 ;  /* 0x0000002c2d0a723e */ /* 0x000fe400000000ff */
[----:B------:R-:W-:Y:S02]  /*1bfc0*/  F2FP.F16.F32.PACK_AB R11, R47, R46 ;  /* 0x0000002e2f0b723e */ /* 0x000fe400000000ff */
[----:B------:R-:W-:-:S02]  /*1bfd0*/  F2FP.F16.F32.PACK_AB R15, R55, R54 ;  /* 0x00000036370f723e */ /* 0x000fc400000000ff */
[----:B------:R-:W-:Y:S01]  /*1bfe0*/  F2FP.F16.F32.PACK_AB R28, R57, R56 ;  /* 0x00000038391c723e */ /* 0x000fe200000000ff */
[----:B------:R3:W-:Y:S01]  /*1bff0*/  STSM.16.M88.4 [R38], R8 ;  /* 0x0000000826007844 */ /* 0x0007e20000000200 */
[----:B------:R-:W-:Y:S02]  /*1c000*/  F2FP.F16.F32.PACK_AB R29, R59, R58 ;  /* 0x0000003a3b1d723e */ /* 0x000fe400000000ff */
[----:B------:R-:W-:Y:S01]  /*1c010*/  F2FP.F16.F32.PACK_AB R30, R61, R60 ;  /* 0x0000003c3d1e723e */ /* 0x000fe200000000ff */
[----:B------:R-:W-:Y:S01]  /*1c020*/  STSM.16.M88.4 [R75], R12 ;  /* 0x0000000c4b007844 */ /* 0x000fe20000000200 */
[----:B------:R-:W-:Y:S02]  /*1c030*/  F2FP.F16.F32.PACK_AB R31, R63, R62 ;  /* 0x0000003e3f1f723e */ /* 0x000fe400000000ff */
[----:B------:R-:W-:Y:S02]  /*1c040*/  ISETP.NE.U32.AND P0, PT, RZ, UR4, PT ;  /* 0x00000004ff007c0c */ /* 0x000fe4000bf05070 */
[----:B------:R-:W-:Y:S01]  /*1c050*/  F2FP.F16.F32.PACK_AB R33, R67, R66 ;  /* 0x000000424321723e */ /* 0x000fe200000000ff */
[----:B------:R-:W-:Y:S01]  /*1c060*/  STSM.16.M88.4 [R72], R28 ;  /* 0x0000001c48007844 */ /* 0x000fe20000000200 */
[----:B------:R-:W-:-:S02]  /*1c070*/  F2FP.F16.F32.PACK_AB R34, R69, R68 ;  /* 0x000000444522723e */ /* 0x000fc400000000ff */
[----:B------:R-:W-:Y:S01]  /*1c080*/  MOV R21, R20 ;  /* 0x0000001400157202 */ /* 0x000fe20000000f00 */
[----:B------:R-:W-:Y:S01]  /*1c090*/  IMAD.MOV.U32 R20, RZ, RZ, RZ ;  /* 0x000000ffff147224 */ /* 0x000fe200078e00ff */
[----:B--2---:R-:W-:Y:S01]  /*1c0a0*/  F2FP.F16.F32.PACK_AB R4, R81, R80 ;  /* 0x000000505104723e */ /* 0x004fe200000000ff */
[----:B------:R-:W-:Y:S01]  /*1c0b0*/  STSM.16.M88.4 [R71], R32 ;  /* 0x0000002047007844 */ /* 0x000fe20000000200 */
[----:B---3--:R-:W-:Y:S02]  /*1c0c0*/  IADD3 R10, P1, R209, UR4, RZ ;  /* 0x00000004d10a7c10 */ /* 0x008fe4000ff3e0ff */
[----:B------:R-:W-:Y:S02]  /*1c0d0*/  F2FP.F16.F32.PACK_AB R38, R77, R76 ;  /* 0x0000004c4d26723e */ /* 0x000fe400000000ff */
[----:B------:R-:W-:Y:S02]  /*1c0e0*/  F2FP.F16.F32.PACK_AB R5, R83, R82 ;  /* 0x000000525305723e */ /* 0x000fe400000000ff */
[----:B------:R-:W-:Y:S01]  /*1c0f0*/  F2FP.F16.F32.PACK_AB R6, R85, R84 ;  /* 0x000000545506723e */ /* 0x000fe200000000ff */
[----:B------:R-:W-:Y:S01]  /*1c100*/  STSM.16.M88.4 [R24], R36 ;  /* 0x0000002418007844 */ /* 0x000fe20000000200 */
[----:B------:R-:W-:-:S02]  /*1c110*/  F2FP.F16.F32.PACK_AB R7, R87, R86 ;  /* 0x000000565707723e */ /* 0x000fc400000000ff */
[----:B------:R-:W-:Y:S02]  /*1c120*/  ISETP.NE.AND.EX P0, PT, RZ, UR5, PT, P0 ;  /* 0x00000005ff007c0c */ /* 0x000fe4000bf05300 */
[----:B------:R-:W-:Y:S01]  /*1c130*/  IADD3.X R11, R210, UR5, RZ, P1, !PT ;  /* 0x00000005d20b7c10 */ /* 0x000fe20008ffe4ff */
[----:B------:R-:W-:Y:S01]  /*1c140*/  ULDC.64 UR4, c[0x0][0xc08] ;  /* 0x0003020000047ab9 */ /* 0x000fe20000000a00 */
[----:B------:R2:W-:Y:S01]  /*1c150*/  STSM.16.M88.4 [R21], R4 ;  /* 0x0000000415007844 */ /* 0x0005e20000000200 */
[----:B------:R-:W-:Y:S01]  /*1c160*/  BAR.SYNC.DEFER_BLOCKING 0x1, 0x100 ;  /* 0x0044000000007b1d */ /* 0x000fe20000010000 */
[----:B------:R-:W-:-:S04]  /*1c170*/  ISETP.NE.U32.AND P2, PT, RZ, UR4, PT ;  /* 0x00000004ff007c0c */ /* 0x000fc8000bf45070 */
[----:B------:R-:W-:-:S13]  /*1c180*/  ISETP.NE.AND.EX P2, PT, RZ, UR5, PT, P2 ;  /* 0x00000005ff007c0c */ /* 0x000fda000bf45320 */
[----:B------:R-:W-:Y:S01]  /*1c190*/  @P2 IADD3 R8, P3, R209, UR4, RZ ;  /* 0x00000004d1082c10 */ /* 0x000fe2000ff7e0ff */
[----:B------:R-:W-:Y:S02]  /*1c1a0*/  ULDC UR4, c[0x0][0xa88] ;  /* 0x0002a20000047ab9 */ /* 0x000fe40000000800 */
[----:B--2---:R-:W-:Y:S02]  /*1c1b0*/  MOV R6, UR4 ;  /* 0x0000000400067c02 */ /* 0x004fe40008000f00 */
[----:B------:R-:W-:Y:S01]  /*1c1c0*/  @P2 IADD3.X R9, R210, UR5, RZ, P3, !PT ;  /* 0x00000005d2092c10 */ /* 0x000fe20009ffe4ff */
[----:B------:R2:W5:Y:S01]  /*1c1d0*/  @P0 LDG.E R20, desc[UR60][R10.64] ;  /* 0x0000003c0a140981 */ /* 0x000562000c1e1900 */
[----:B-1----:R-:W-:-:S03]  /*1c1e0*/  ISETP.NE.AND P1, PT, R53, 0x1, PT ;  /* 0x000000013500780c */ /* 0x002fc60003f25270 */
[----:B------:R2:W5:Y:S10]  /*1c1f0*/  @P2 LDG.E R6, desc[UR60][R8.64] ;  /* 0x0000003c08062981 */ /* 0x000574000c1e1900 */
[----:B------:R-:W1:Y:S08]  /*1c200*/  @P1 LDC R12, c[0x0][0xbec] ;  /* 0x0002fb00ff0c1b82 */ /* 0x000e700000000800 */
[----:B------:R-:W3:Y:S01]  /*1c210*/  @P1 LDC R13, c[0x0][0xbf0] ;  /* 0x0002fc00ff0d1b82 */ /* 0x000ee20000000800 */
[----:B--2---:R-:W-:Y:S05]  /*1c220*/  @P2 BRA `(.L_x_2907) ;  /* 0x0000000000102947 */ /* 0x004fea0003800000 */
[----:B------:R-:W-:Y:S05]  /*1c230*/  @!P0 BRA `(.L_x_2907) ;  /* 0x00000000000c8947 */ /* 0x000fea0003800000 */
[----:B------:R-:W2:Y:S04]  /*1c240*/  LDG.E R5, desc[UR60][R10.64] ;  /* 0x0000003c0a057981 */ /* 0x000ea8000c1e1900 */
[----:B-----5:R-:W2:Y:S02]  /*1c250*/  LDG.E R6, desc[UR60][R10.64+0x4] ;  /* 0x0000043c0a067981 */ /* 0x020ea4000c1e1900 */
[----:B--2---:R-:W-:-:S07]  /*1c260*/  IMAD.IADD R6, R6, 0x1, -R5 ;  /* 0x0000000106067824 */ /* 0x004fce00078e0a05 */
.L_x_2907:
[----:B------:R-:W-:Y:S01]  /*1c270*/  SHF.R.S32.HI R24, RZ, 0x1f, R208 ;  /* 0x0000001fff187819 */ /* 0x000fe200000114d0 */
[----:B------:R-:W-:Y:S01]  /*1c280*/  IMAD.IADD R15, R205, 0x1, R200 ;  /* 0x00000001cd0f7824 */ /* 0x000fe200078e02c8 */
[----:B------:R-:W-:Y:S01]  /*1c290*/  ULDC.64 UR4, c[0x0][0xb90] ;  /* 0x0002e40000047ab9 */ /* 0x000fe20000000a00 */
[----:B-----5:R-:W-:Y:S01]  /*1c2a0*/  SHF.R.S32.HI R21, RZ, 0x1f, R20 ;  /* 0x0000001fff157819 */ /* 0x020fe20000011414 */
[----:B------:R-:W-:Y:S01]  /*1c2b0*/  IMAD R9, R216, 0x40, R203 ;  /* 0x00000040d8097824 */ /* 0x000fe200078e02cb */
[----:B------:R-:W-:Y:S01]  /*1c2c0*/  SEL R211, R211, RZ, !P0 ;  /* 0x000000ffd3d37207 */ /* 0x000fe20004000000 */
[----:B------:R-:W-:Y:S01]  /*1c2d0*/  IMAD R5, R24, UR4, RZ ;  /* 0x0000000418057c24 */ /* 0x000fe2000f8e02ff */
[----:B------:R-:W-:Y:S01]  /*1c2e0*/  MOV R7, R15 ;  /* 0x0000000f00077202 */ /* 0x000fe20000000f00 */
[----:B-1----:R-:W-:Y:S01]  /*1c2f0*/  @P1 IMAD.HI.U32 R8, R15, R12, RZ ;  /* 0x0000000c0f081227 */ /* 0x002fe200078e00ff */
[----:B------:R-:W-:Y:S01]  /*1c300*/  SEL R217, R217, RZ, !P0 ;  /* 0x000000ffd9d97207 */ /* 0x000fe20004000000 */
[----:B------:R-:W1:Y:S02]  /*1c310*/  @P1 LDC R57, c[0x0][0xbec] ;  /* 0x0002fb00ff391b82 */ /* 0x000e640000000800 */
[C---:B------:R-:W-:Y:S01]  /*1c320*/  IMAD R11, R208.reuse, UR5, R5 ;  /* 0x00000005d00b7c24 */ /* 0x040fe2000f8e0205 */
[----:B---3--:R-:W-:Y:S01]  /*1c330*/  @P1 SHF.R.U32.HI R7, RZ, R13, R8 ;  /* 0x0000000dff071219 */ /* 0x008fe20000011608 */
[----:B------:R-:W-:Y:S01]  /*1c340*/  IMAD.WIDE.U32 R4, R208, UR4, R20 ;  /* 0x00000004d0047c25 */ /* 0x000fe2000f8e0014 */
[----:B------:R-:W-:-:S02]  /*1c350*/  ULDC.64 UR4, c[0x0][0xb98] ;  /* 0x0002e60000047ab9 */ /* 0x000fc40000000a00 */
[----:B------:R-:W-:Y:S01]  /*1c360*/  IADD3 R10, -R7, RZ, RZ ;  /* 0x000000ff070a7210 */ /* 0x000fe20007ffe1ff */
[----:B------:R-:W-:Y:S01]  /*1c370*/  IMAD.IADD R5, R5, 0x1, R11 ;  /* 0x0000000105057824 */ /* 0x000fe200078e020b */
[----:B------:R-:W-:Y:S01]  /*1c380*/  SHF.R.S32.HI R11, RZ, 0x1f, R7 ;  /* 0x0000001fff0b7819 */ /* 0x000fe20000011407 */
[----:B------:R-:W-:-:S04]  /*1c390*/  IMAD.WIDE R2, R9, 0x2, R2 ;  /* 0x0000000209027825 */ /* 0x000fc800078e0202 */
[----:B------:R-:W-:Y:S01]  /*1c3a0*/  IMAD.WIDE.U32 R4, R211, UR4, R4 ;  /* 0x00000004d3047c25 */ /* 0x000fe2000f8e0004 */
[C---:B------:R-:W-:Y:S02]  /*1c3b0*/  IADD3 R13, P3, R2.reuse, 0x2000, RZ ;  /* 0x00002000020d7810 */ /* 0x040fe40007f7e0ff */
[C---:B------:R-:W-:Y:S01]  /*1c3c0*/  IADD3 R33, P6, R2.reuse, 0x4000, RZ ;  /* 0x0000400002217810 */ /* 0x040fe20007fde0ff */
[----:B------:R-:W-:Y:S01]  /*1c3d0*/  IMAD R8, R217, UR4, RZ ;  /* 0x00000004d9087c24 */ /* 0x000fe2000f8e02ff */
[----:B------:R-:W-:Y:S01]  /*1c3e0*/  IADD3 R4, P2, R7, R4, RZ ;  /* 0x0000000407047210 */ /* 0x000fe20007f5e0ff */
[----:B------:R-:W-:Y:S01]  /*1c3f0*/  IMAD R9, R53, R10, R15 ;  /* 0x0000000a35097224 */ /* 0x000fe200078e020f */
[----:B------:R-:W-:Y:S01]  /*1c400*/  IADD3 R15, P0, R2, 0x1000, RZ ;  /* 0x00001000020f7810 */ /* 0x000fe20007f1e0ff */
[----:B------:R-:W-:Y:S01]  /*1c410*/  IMAD R8, R211, UR5, R8 ;  /* 0x00000005d3087c24 */ /* 0x000fe2000f8e0208 */
[----:B------:R-:W-:Y:S01]  /*1c420*/  ULDC.64 UR4, c[0x0][0xb88] ;  /* 0x0002e20000047ab9 */ /* 0x000fe20000000a00 */
[----:B------:R-:W-:Y:S01]  /*1c430*/  IMAD.IADD R14, R234, 0x1, R200 ;  /* 0x00000001ea0e7824 */ /* 0x000fe200078e02c8 */
[----:B------:R-:W-:Y:S01]  /*1c440*/  SHF.R.S32.HI R7, RZ, 0x1f, R9 ;  /* 0x0000001fff077819 */ /* 0x000fe20000011409 */
[----:B------:R-:W-:Y:S01]  /*1c450*/  IMAD R55, R6, R53, RZ ;  /* 0x0000003506377224 */ /* 0x000fe200078e02ff */
[----:B------:R-:W-:-:S02]  /*1c460*/  IADD3.X R5, R11, R5, R8, P2, !PT ;  /* 0x000000050b057210 */ /* 0x000fc400017fe408 */
[----:B------:R-:W-:Y:S01]  /*1c470*/  IADD3 R29, P2, R2, 0x3000, RZ ;  /* 0x00003000021d7810 */ /* 0x000fe20007f5e0ff */
[----:B------:R-:W-:Y:S01]  /*1c480*/  IMAD R10, R7, UR4, RZ ;  /* 0x00000004070a7c24 */ /* 0x000fe2000f8e02ff */
[----:B------:R-:W-:Y:S01]  /*1c490*/  LOP3.LUT R12, R13, 0x380, RZ, 0xc0, !PT ;  /* 0x000003800d0c7812 */ /* 0x000fe200078ec0ff */
[----:B------:R-:W-:Y:S01]  /*1c4a0*/  IMAD.WIDE.U32 R4, R9, UR4, R4 ;  /* 0x0000000409047c25 */ /* 0x000fe2000f8e0004 */
[----:B------:R-:W-:Y:S02]  /*1c4b0*/  LOP3.LUT R28, R29, 0x380, RZ, 0xc0, !PT ;  /* 0x000003801d1c7812 */ /* 0x000fe400078ec0ff */
[----:B------:R-:W-:Y:S01]  /*1c4c0*/  SHF.R.U64 R12, R12, 0x3, RZ ;  /* 0x000000030c0c7819 */ /* 0x000fe200000012ff */
[----:B------:R-:W-:Y:S01]  /*1c4d0*/  IMAD R7, R9, UR5, R10 ;  /* 0x0000000509077c24 */ /* 0x000fe2000f8e020a */
[----:B------:R-:W-:Y:S01]  /*1c4e0*/  ULDC.64 UR4, c[0x0][0xb50] ;  /* 0x0002d40000047ab9 */ /* 0x000fe20000000a00 */
[----:B------:R-:W-:Y:S02]  /*1c4f0*/  SHF.R.U64 R28, R28, 0x3, RZ ;  /* 0x000000031c1c7819 */ /* 0x000fe400000012ff */
[----:B------:R-:W-:Y:S01]  /*1c500*/  IMAD.IADD R5, R5, 0x1, R7 ;  /* 0x0000000105057824 */ /* 0x000fe200078e0207 */
[----:B------:R-:W-:-:S02]  /*1c510*/  LEA R10, P4, R4, UR4, 0x2 ;  /* 0x00000004040a7c11 */ /* 0x000fc4000f8810ff */
[----:B------:R-:W-:Y:S02]  /*1c520*/  IADD3.X R9, RZ, R3, RZ, P0, !PT ;  /* 0x00000003ff097210 */ /* 0x000fe400007fe4ff */
[----:B------:R-:W-:Y:S01]  /*1c530*/  LEA.HI.X R11, R4, UR5, R5, 0x2, P4 ;  /* 0x00000005040b7c11 */ /* 0x000fe2000a0f1405 */
[----:B------:R-:W-:Y:S01]  /*1c540*/  SHFL.IDX PT, R48, R10, RZ, 0x1c1f ;  /* 0x001c1fff0a307589 */ /* 0x000fe200000e0000 */
[----:B------:R-:W-:Y:S01]  /*1c550*/  LOP3.LUT P0, RZ, R226, 0x3, RZ, 0xc0, !PT ;  /* 0x00000003e2ff7812 */ /* 0x000fe2000780c0ff */
[----:B------:R-:W-:Y:S01]  /*1c560*/  VIADD R4, R14, 0x8 ;  /* 0x000000080e047836 */ /* 0x000fe20000000000 */
[----:B------:R-:W-:Y:S01]  /*1c570*/  LOP3.LUT R28, R28, R29, RZ, 0x3c, !PT ;  /* 0x0000001d1c1c7212 */ /* 0x000fe200078e3cff */
[----:B------:R-:W2:Y:S01]  /*1c580*/  SHFL.IDX PT, R49, R11, RZ, 0x1c1f ;  /* 0x001c1fff0b317589 */ /* 0x000ea200000e0000 */
[----:B------:R-:W-:Y:S01]  /*1c590*/  IADD3.X R29, RZ, R3, RZ, P2, !PT ;  /* 0x00000003ff1d7210 */ /* 0x000fe200017fe4ff */
[----:B------:R-:W-:Y:S01]  /*1c5a0*/  ULDC.64 UR4, c[0x0][0xaa0] ;  /* 0x0002a80000047ab9 */ /* 0x000fe20000000a00 */
[-C--:B------:R-:W-:Y:S01]  /*1c5b0*/  ISETP.GE.OR P2, PT, R14, R55.reuse, P0 ;  /* 0x000000370e00720c */ /* 0x080fe20000746670 */
[----:B------:R-:W-:Y:S01]  /*1c5c0*/  SHFL.IDX PT, R50, R10, 0x1, 0x1c1f ;  /* 0x003c1f000a327f89 */ /* 0x000fe200000e0000 */
[----:B------:R-:W-:-:S02]  /*1c5d0*/  ISETP.GE.OR P0, PT, R4, R55, P0 ;  /* 0x000000370400720c */ /* 0x000fc40000706670 */
[----:B------:R-:W-:Y:S01]  /*1c5e0*/  LOP3.LUT R12, R12, R13, RZ, 0x3c, !PT ;  /* 0x0000000d0c0c7212 */ /* 0x000fe200078e3cff */
[----:B------:R-:W3:Y:S01]  /*1c5f0*/  SHFL.IDX PT, R51, R11, 0x1, 0x1c1f ;  /* 0x003c1f000b337f89 */ /* 0x000ee200000e0000 */
[--C-:B------:R-:W-:Y:S01]  /*1c600*/  IMAD.X R13, RZ, RZ, R3.reuse, P3 ;  /* 0x000000ffff0d7224 */ /* 0x100fe200018e0603 */
[C---:B------:R-:W-:Y:S02]  /*1c610*/  IADD3 R5, P3, R2.reuse, 0x7000, RZ ;  /* 0x0000700002057810 */ /* 0x040fe40007f7e0ff */
[C---:B------:R-:W-:Y:S02]  /*1c620*/  IADD3 R37, P5, R2.reuse, 0x5000, RZ ;  /* 0x0000500002257810 */ /* 0x040fe40007fbe0ff */
[C---:B------:R-:W-:Y:S02]  /*1c630*/  IADD3 R41, P4, R2.reuse, 0x6000, RZ ;  /* 0x0000600002297810 */ /* 0x040fe40007f9e0ff */
[----:B------:R-:W-:Y:S02]  /*1c640*/  LOP3.LUT R7, R2, 0x380, RZ, 0xc0, !PT ;  /* 0x0000038002077812 */ /* 0x000fe400078ec0ff */
[----:B------:R-:W-:Y:S01]  /*1c650*/  LOP3.LUT R32, R33, 0x380, RZ, 0xc0, !PT ;  /* 0x0000038021207812 */ /* 0x000fe200078ec0ff */
[----:B------:R-:W-:Y:S01]  /*1c660*/  IMAD R21, R21, UR4, RZ ;  /* 0x0000000415157c24 */ /* 0x000fe2000f8e02ff */
[----:B------:R-:W-:Y:S01]  /*1c670*/  LOP3.LUT R4, R5, 0x380, RZ, 0xc0, !PT ;  /* 0x0000038005047812 */ /* 0x000fe200078ec0ff */
[----:B------:R-:W-:Y:S01]  /*1c680*/  IMAD.X R45, RZ, RZ, R3, P3 ;  /* 0x000000ffff2d7224 */ /* 0x000fe200018e0603 */
[----:B------:R-:W-:-:S02]  /*1c690*/  LOP3.LUT R36, R37, 0x380, RZ, 0xc0, !PT ;  /* 0x0000038025247812 */ /* 0x000fc400078ec0ff */
[----:B------:R-:W-:Y:S01]  /*1c6a0*/  LOP3.LUT R40, R41, 0x380, RZ, 0xc0, !PT ;  /* 0x0000038029287812 */ /* 0x000fe200078ec0ff */
[----:B--2---:R-:W-:Y:S01]  /*1c6b0*/  @!P2 ST.E desc[UR60][R48.64], R88 ;  /* 0x000000583000a985 */ /* 0x004fe2000c10193c */
[----:B------:R-:W-:Y:S02]  /*1c6c0*/  SHF.R.U64 R7, R7, 0x3, RZ ;  /* 0x0000000307077819 */ /* 0x000fe400000012ff */
[----:B------:R-:W-:Y:S02]  /*1c6d0*/  SHF.R.U64 R4, R4, 0x3, RZ ;  /* 0x0000000304047819 */ /* 0x000fe400000012ff */
[----:B------:R-:W-:Y:S02]  /*1c6e0*/  SHF.R.U64 R32, R32, 0x3, RZ ;  /* 0x0000000320207819 */ /* 0x000fe400000012ff */
[----:B------:R-:W-:Y:S01]  /*1c6f0*/  SHF.R.U64 R36, R36, 0x3, RZ ;  /* 0x0000000324247819 */ /* 0x000fe200000012ff */
[----:B---3--:R2:W-:Y:S01]  /*1c700*/  @!P0 ST.E desc[UR60][R50.64], R0 ;  /* 0x0000000032008985 */ /* 0x0085e2000c10193c */
[----:B------:R-:W-:-:S02]  /*1c710*/  SHF.R.U64 R40, R40, 0x3, RZ ;  /* 0x0000000328287819 */ /* 0x000fc400000012ff */
[----:B------:R-:W-:Y:S01]  /*1c720*/  LOP3.LUT R2, R7, R2, RZ, 0x3c, !PT ;  /* 0x0000000207027212 */ /* 0x000fe200078e3cff */
[----:B------:R-:W-:Y:S01]  /*1c730*/  IMAD R21, R20, UR5, R21 ;  /* 0x0000000514157c24 */ /* 0x000fe2000f8e0215 */
[----:B------:R-:W-:Y:S01]  /*1c740*/  LOP3.LUT R32, R32, R33, RZ, 0x3c, !PT ;  /* 0x0000002120207212 */ /* 0x000fe200078e3cff */
[--C-:B------:R-:W-:Y:S01]  /*1c750*/  IMAD.X R33, RZ, RZ, R3.reuse, P6 ;  /* 0x000000ffff217224 */ /* 0x100fe200030e0603 */
[----:B------:R-:W-:Y:S01]  /*1c760*/  LOP3.LUT R36, R36, R37, RZ, 0x3c, !PT ;  /* 0x0000002524247212 */ /* 0x000fe200078e3cff */
[----:B------:R-:W-:Y:S01]  /*1c770*/  IMAD.X R37, RZ, RZ, R3, P5 ;  /* 0x000000ffff257224 */ /* 0x000fe200028e0603 */
[----:B------:R-:W-:Y:S01]  /*1c780*/  LOP3.LUT R40, R40, R41, RZ, 0x3c, !PT ;  /* 0x0000002928287212 */ /* 0x000fe200078e3cff */
[----:B------:R-:W5:Y:S01]  /*1c790*/  LD.E.128 R28, desc[UR60][R28.64] ;  /* 0x0000003c1c1c7980 */ /* 0x000f62000c101d00 */
[----:B------:R-:W-:Y:S01]  /*1c7a0*/  LOP3.LUT R44, R4, R5, RZ, 0x3c, !PT ;  /* 0x00000005042c7212 */ /* 0x000fe200078e3cff */
[----:B--2---:R-:W2:Y:S01]  /*1c7b0*/  @P1 LDC R51, c[0x0][0xbf0] ;  /* 0x0002fc00ff331b82 */ /* 0x004ea20000000800 */
[----:B------:R-:W-:Y:S01]  /*1c7c0*/  IADD3.X R41, RZ, R3, RZ, P4, !PT ;  /* 0x00000003ff297210 */ /* 0x000fe200027fe4ff */
[----:B------:R3:W5:Y:S01]  /*1c7d0*/  LD.E.128 R4, desc[UR60][R2.64] ;  /* 0x0000003c02047980 */ /* 0x000762000c101d00 */
[----:B------:R-:W-:-:S03]  /*1c7e0*/  LOP3.LUT R8, R15, 0x380, RZ, 0xc0, !PT ;  /* 0x000003800f087812 */ /* 0x000fc600078ec0ff */
[----:B------:R-:W5:Y:S01]  /*1c7f0*/  LD.E.128 R32, desc[UR60][R32.64] ;  /* 0x0000003c20207980 */ /* 0x000f62000c101d00 */
[----:B------:R-:W-:-:S03]  /*1c800*/  SHF.R.U64 R8, R8, 0x3, RZ ;  /* 0x0000000308087819 */ /* 0x000fc600000012ff */
[----:B------:R-:W5:Y:S01]  /*1c810*/  LD.E.128 R36, desc[UR60][R36.64] ;  /* 0x0000003c24247980 */ /* 0x000f62000c101d00 */
[----:B------:R-:W-:Y:S01]  /*1c820*/  LOP3.LUT R8, R8, R15, RZ, 0x3c, !PT ;  /* 0x0000000f08087212 */ /* 0x000fe200078e3cff */
[----:B---3--:R-:W-:Y:S01]  /*1c830*/  IMAD.WIDE.U32 R2, R20, UR4, RZ ;  /* 0x0000000414027c25 */ /* 0x008fe2000f8e00ff */
[----:B------:R-:W-:Y:S01]  /*1c840*/  ULDC.64 UR4, c[0x0][0xae8] ;  /* 0x0002ba0000047ab9 */ /* 0x000fe20000000a00 */
[----:B------:R-:W5:Y:S02]  /*1c850*/  LD.E.128 R12, desc[UR60][R12.64] ;  /* 0x0000003c0c0c7980 */ /* 0x000f64000c101d00 */
[----:B------:R-:W-:Y:S01]  /*1c860*/  IMAD.IADD R3, R3, 0x1, R21 ;  /* 0x0000000103037824 */ /* 0x000fe200078e0215 */
[----:B------:R-:W-:Y:S01]  /*1c870*/  LEA R21, R207, R216, 0x5 ;  /* 0x000000d8cf157211 */ /* 0x000fe200078e28ff */
[----:B------:R-:W-:Y:S01]  /*1c880*/  IMAD R49, R24, UR4, RZ ;  /* 0x0000000418317c24 */ /* 0x000fe2000f8e02ff */
[----:B------:R-:W5:Y:S03]  /*1c890*/  LD.E.128 R8, desc[UR60][R8.64] ;  /* 0x0000003c08087980 */ /* 0x000f66000c101d00 */
[----:B------:R-:W-:Y:S01]  /*1c8a0*/  IMAD.IADD R24, R200, 0x1, R21 ;  /* 0x00000001c8187824 */ /* 0x000fe200078e0215 */
[----:B------:R-:W5:Y:S01]  /*1c8b0*/  LD.E.128 R40, desc[UR60][R40.64] ;  /* 0x0000003c28287980 */ /* 0x000f62000c101d00 */
[----:B------:R-:W-:-:S02]  /*1c8c0*/  IMAD R49, R208, UR5, R49 ;  /* 0x00000005d0317c24 */ /* 0x000fc4000f8e0231 */
[----:B-1----:R-:W-:Y:S01]  /*1c8d0*/  @P1 IMAD.HI.U32 R0, R24, R57, RZ ;  /* 0x0000003918001227 */ /* 0x002fe200078e00ff */
[----:B------:R-:W-:Y:S01]  /*1c8e0*/  MOV R21, R24 ;  /* 0x0000001800157202 */ /* 0x000fe20000000f00 */
[----:B------:R-:W5:Y:S02]  /*1c8f0*/  LD.E.128 R44, desc[UR60][R44.64] ;  /* 0x0000003c2c2c7980 */ /* 0x000f64000c101d00 */
[----:B------:R-:W-:Y:S01]  /*1c900*/  IMAD.WIDE.U32 R2, R208, UR4, R2 ;  /* 0x00000004d0027c25 */ /* 0x000fe2000f8e0002 */
[----:B------:R-:W-:Y:S01]  /*1c910*/  ULDC.64 UR4, c[0x0][0xaf0] ;  /* 0x0002bc0000047ab9 */ /* 0x000fe20000000a00 */
[----:B--2---:R-:W-:Y:S01]  /*1c920*/  @P1 SHF.R.U32.HI R21, RZ, R51, R0 ;  /* 0x00000033ff151219 */ /* 0x004fe20000011600 */
[----:B------:R-:W-:Y:S01]  /*1c930*/  @!PT LDS RZ, [RZ] ;  /* 0x00000000fffff984 */ /* 0x000fe20000000800 */
[----:B------:R-:W-:Y:S01]  /*1c940*/  @!PT LDS RZ, [RZ] ;  /* 0x00000000fffff984 */ /* 0x000fe20000000800 */
[----:B------:R-:W-:Y:S01]  /*1c950*/  @!PT LDS RZ, [RZ] ;  /* 0x00000000fffff984 */ /* 0x000fe20000000800 */
[----:B------:R-:W-:Y:S01]  /*1c960*/  @!PT LDS RZ, [RZ] ;  /* 0x00000000fffff984 */ /* 0x000fe20000000800 */
[----:B------:R1:W-:Y:S06]  /*1c970*/  MEMBAR.ALL.CTA ;  /* 0x0000000000007992 */ /* 0x0003ec0000008000 */
[----:B-1----:R-:W1:Y:S01]  /*1c980*/  FENCE.VIEW.ASYNC.S ;  /* 0x00000000000073c6 */ /* 0x002e620000000000 */
[----:B------:R-:W-:-:S02]  /*1c990*/  IMAD.IADD R3, R3, 0x1, R49 ;  /* 0x0000000103037824 */ /* 0x000fc400078e0231 */
        /* <DEDUP_REMOVED lines=9> */
[C---:B------:R-:W-:Y:S01]  /*1ca30*/  IMAD R51, R21.reuse, UR5, R0 ;  /* 0x0000000515337c24 */ /* 0x040fe2000f8e0200 */
[----:B------:R-:W-:Y:S01]  /*1ca40*/  IADD3 R200, R216, R200, RZ ;  /* 0x000000c8d8c87210 */ /* 0x000fe20007ffe0ff */
[----:B------:R-:W-:Y:S01]  /*1ca50*/  IMAD.WIDE.U32 R2, R21, UR4, R2 ;  /* 0x0000000415027c25 */ /* 0x000fe2000f8e0002 */
[----:B------:R-:W-:Y:S01]  /*1ca60*/  SHF.R.S32.HI R0, RZ, 0x1f, R49 ;  /* 0x0000001fff007819 */ /* 0x000fe20000011431 */
[----:B------:R-:W-:-:S02]  /*1ca70*/  ULDC.64 UR4, c[0x0][0xad8] ;  /* 0x0002b60000047ab9 */ /* 0x000fc40000000a00 */
[----:B------:R-:W-:Y:S02]  /*1ca80*/  IMAD.IADD R3, R3, 0x1, R51 ;  /* 0x0000000103037824 */ /* 0x000fe400078e0233 */
[----:B------:R-:W-:Y:S02]  /*1ca90*/  IMAD R20, R0, UR4, RZ ;  /* 0x0000000400147c24 */ /* 0x000fe4000f8e02ff */
[C---:B------:R-:W-:Y:S02]  /*1caa0*/  VIADD R0, R200.reuse, 0x20 ;  /* 0x00000020c8007836 */ /* 0x040fe40000000000 */
[C---:B------:R-:W-:Y:S02]  /*1cab0*/  IMAD R21, R49.reuse, UR5, R20 ;  /* 0x0000000531157c24 */ /* 0x040fe4000f8e0214 */
[----:B------:R-:W-:Y:S01]  /*1cac0*/  IMAD.WIDE.U32 R2, R49, UR4, R2 ;  /* 0x0000000431027c25 */ /* 0x000fe2000f8e0002 */
[-C--:B------:R-:W-:Y:S01]  /*1cad0*/  ISETP.GE.AND P2, PT, R200, R55.reuse, PT ;  /* 0x00000037c800720c */ /* 0x080fe20003f46270 */
[----:B------:R-:W-:Y:S01]  /*1cae0*/  ULDC.64 UR4, c[0x0][0xa80] ;  /* 0x0002a00000047ab9 */ /* 0x000fe20000000a00 */
[----:B------:R-:W-:Y:S01]  /*1caf0*/  ISETP.GE.AND P0, PT, R0, R55, PT ;  /* 0x000000370000720c */ /* 0x000fe20003f06270 */
[----:B------:R-:W-:Y:S01]  /*1cb00*/  IMAD.IADD R3, R3, 0x1, R21 ;  /* 0x0000000103037824 */ /* 0x000fe200078e0215 */
[----:B------:R-:W-:-:S02]  /*1cb10*/  IADD3 R0, R16, 0x34820, RZ ;  /* 0x0003482010007810 */ /* 0x000fc40007ffe0ff */
[----:B------:R-:W-:Y:S01]  /*1cb20*/  LEA R24, P3, R2, UR4, 0x1 ;  /* 0x0000000402187c11 */ /* 0x000fe2000f8608ff */
[----:B------:R-:W-:Y:S01]  /*1cb30*/  VIADD R20, R200, 0x40 ;  /* 0x00000040c8147836 */ /* 0x000fe20000000000 */
        /* <DEDUP_REMOVED lines=8> */
[----:B------:R-:W-:Y:S02]  /*1cbc0*/  ULDC UR4, c[0x0][0xac8] ;  /* 0x0002b20000047ab9 */ /* 0x000fe40000000800 */
        /* <DEDUP_REMOVED lines=8> */
.L_x_2909:
[----:B------:R-:W-:Y:S05]  /*1cc50*/  BSYNC B1 ;  /* 0x0000000000017941 */ /* 0x000fea0003800000 */
.L_x_2908:
[----:B-1----:R1:W0:Y:S01]  /*1cc60*/  SHFL.IDX PT, R0, R48, 0x1, 0x181f ;  /* 0x00381f0030007f89 */ /* 0x00222200000e0000 */
[----:B------:R-:W-:Y:S03]  /*1cc70*/  BSSY B1, `(.L_x_2910) ;  /* 0x000000c000017945 */ /* 0x000fe60003800000 */
[----:B----45:R1:W4:Y:S01]  /*1cc80*/  SHFL.IDX PT, R4, R24, 0x1, 0x181f ;  /* 0x00381f0018047f89 */ /* 0x03032200000e0000 */
        /* <DEDUP_REMOVED lines=10> */
.L_x_2911:
[----:B------:R-:W-:Y:S05]  /*1cd30*/  BSYNC B1 ;  /* 0x0000000000017941 */ /* 0x000fea0003800000 */
.L_x_2910:
[----:B0-----:R0:W0:Y:S01]  /*1cd40*/  SHFL.IDX PT, R0, R48, 0x2, 0x181f ;  /* 0x00581f0030007f89 */ /* 0x00102200000e0000 */
[----:B------:R-:W-:Y:S03]  /*1cd50*/  BSSY B1, `(.L_x_2912) ;  /* 0x000000c000017945 */ /* 0x000fe60003800000 */
[----:B----4-:R4:W0:Y:S01]  /*1cd60*/  SHFL.IDX PT, R4, R24, 0x2, 0x181f ;  /* 0x00581f0018047f89 */ /* 0x01082200000e0000 */
        /* <DEDUP_REMOVED lines=10> */
.L_x_2913:
[----:B------:R-:W-:Y:S05]  /*1ce10*/  BSYNC B1 ;  /* 0x0000000000017941 */ /* 0x000fea0003800000 */
.L_x_2912:
[----:B0-----:R-:W-:Y:S01]  /*1ce20*/  IADD3 R0, R200, 0x60, RZ ;  /* 0x00000060c8007810 */ /* 0x001fe20007ffe0ff */
[----:B-12---:R-:W0:Y:S03]  /*1ce30*/  SHFL.IDX PT, R48, R48, 0x3, 0x181f ;  /* 0x00781f0030307f89 */ /* 0x006e2600000e0000 */
[----:B------:R-:W-:Y:S01]  /*1ce40*/  ISETP.GE.AND P0, PT, R0, R55, PT ;  /* 0x000000370000720c */ /* 0x000fe20003f06270 */
[----:B----4-:R-:W1:-:S12]  /*1ce50*/  SHFL.IDX PT, R24, R24, 0x3, 0x181f ;  /* 0x00781f0018187f89 */ /* 0x010e5800000e0000 */
[----:B------:R-:W-:Y:S05]  /*1ce60*/  @P0 BRA `(.L_x_2914) ;  /* 0x0000000800e00947 */ /* 0x000fea0003800000 */
[----:B------:R-:W-:Y:S02]  /*1ce70*/  ULDC UR4, c[0x0][0xac8] ;  /* 0x0002b20000047ab9 */ /* 0x000fe40000000800 */
[----:B------:R-:W-:-:S13]  /*1ce80*/  ISETP.GE.AND P1, PT, R203, UR4, PT ;  /* 0x00000004cb007c0c */ /* 0x000fda000bf26270 */
[----:B-1----:R-:W-:-:S04]  /*1ce90*/  @!P1 LEA R2, P0, R203, R24, 0x1 ;  /* 0x00000018cb029211 */ /* 0x002fc800078008ff */
[----:B0-----:R-:W-:Y:S02]  /*1cea0*/  @!P1 LEA.HI.X R3, R203, R48, R237, 0x1, P0 ;  /* 0x00000030cb039211 */ /* 0x001fe400000f0ced */
[----:B------:R-:W-:-:S03]  /*1ceb0*/  ISETP.GE.AND P0, PT, R206, UR4, PT ;  /* 0x00000004ce007c0c */ /* 0x000fc6000bf06270 */
[----:B------:R2:W-:Y:S10]  /*1cec0*/  @!P1 ST.E.128 desc[UR60][R2.64], R28 ;  /* 0x0000001c02009985 */ /* 0x0005f4000c101d3c */
[----:B------:R-:W-:Y:S05]  /*1ced0*/  @P0 BRA `(.L_x_2914) ;  /* 0x0000000800c40947 */ /* 0x000fea0003800000 */
[----:B--2---:R-:W-:-:S04]  /*1cee0*/  LEA R2, P0, R206, R24, 0x1 ;  /* 0x00000018ce027211 */ /* 0x004fc800078008ff */
[----:B------:R-:W-:-:S05]  /*1cef0*/  LEA.HI.X R3, R206, R48, R236, 0x1, P0 ;  /* 0x00000030ce037211 */ /* 0x000fca00000f0cec */
[----:B------:R4:W-:Y:S01]  /*1cf00*/  ST.E.128 desc[UR60][R2.64], R44 ;  /* 0x0000002c02007985 */ /* 0x0009e2000c101d3c */
[----:B------:R-:W-:Y:S05]  /*1cf10*/  BRA `(.L_x_2914) ;  /* 0x0000000800b47947 */ /* 0x000fea0003800000 */
.L_x_2906:
        /* <DEDUP_REMOVED lines=13> */
[----:B------:R-:W-:Y:S01]  /*1cff0*/  IMAD.U32 R0, RZ, RZ, UR4 ;  /* 0x00000004ff007e24 */ /* 0x000fe2000f8e00ff */
[----:B------:R-:W-:-:S05]  /*1d000*/  @P1 IADD3.X R5, R210, UR5, RZ, P2, !PT ;  /* 0x00000005d2051c10 */ /* 0x000fca00097fe4ff */
[----:B------:R3:W5:Y:S01]  /*1d010*/  @P1 LDG.E R0, desc[UR60][R4.64] ;  /* 0x0000003c04001981 */ /* 0x000762000c1e1900 */
[----:B--2---:R-:W-:Y:S01]  /*1d020*/  ISETP.NE.AND P2, PT, R21, 0x1, PT ;  /* 0x000000011500780c */ /* 0x004fe20003f45270 */
[----:B------:R-:W2:-:S12]  /*1d030*/  S2R R7, SR_TID.X ;  /* 0x0000000000077919 */ /* 0x000e980000002100 */
[----:B------:R-:W4:Y:S08]  /*1d040*/  @P2 LDC R12, c[0x0][0xbec] ;  /* 0x0002fb00ff0c2b82 */ /* 0x000f300000000800 */
[----:B------:R-:W0:Y:S01]  /*1d050*/  @P2 LDC R29, c[0x0][0xbf0] ;  /* 0x0002fc00ff1d2b82 */ /* 0x000e220000000800 */
[----:B--2---:R-:W-:-:S04]  /*1d060*/  IADD3 R7, R7, -0x80, RZ ;  /* 0xffffff8007077810 */ /* 0x004fc80007ffe0ff */
[----:B------:R-:W-:Y:S01]  /*1d070*/  ISETP.GE.AND P3, PT, R7, 0x80, PT ;  /* 0x000000800700780c */ /* 0x000fe20003f66270 */
[----:B---3--:R-:W-:-:S12]  /*1d080*/  @P1 BRA `(.L_x_2915) ;  /* 0x0000000000101947 */ /* 0x008fd80003800000 */
[----:B------:R-:W-:Y:S05]  /*1d090*/  @!P0 BRA `(.L_x_2915) ;  /* 0x00000000000c8947 */ /* 0x000fea0003800000 */
[----:B------:R-:W2:Y:S04]  /*1d0a0*/  LDG.E R5, desc[UR60][R2.64] ;  /* 0x0000003c02057981 */ /* 0x000ea8000c1e1900 */
[----:B-----5:R-:W2:Y:S02]  /*1d0b0*/  LDG.E R0, desc[UR60][R2.64+0x4] ;  /* 0x0000043c02007981 */ /* 0x020ea4000c1e1900 */
[----:B--2---:R-:W-:-:S07]  /*1d0c0*/  IMAD.IADD R0, R0, 0x1, -R5 ;  /* 0x0000000100007824 */ /* 0x004fce00078e0a05 */
.L_x_2915:
[----:B------:R-:W-:Y:S01]  /*1d0d0*/  BSSY B1, `(.L_x_2916) ;  /* 0x000002d000017945 */ /* 0x000fe20003800000 */
[----:B------:R-:W-:Y:S02]  /*1d0e0*/  SHF.R.S32.HI R10, RZ, 0x1f, R208 ;  /* 0x0000001fff0a7819 */ /* 0x000fe400000114d0 */
[----:B------:R-:W-:Y:S02]  /*1d0f0*/  SEL R211, R211, RZ, !P0 ;  /* 0x000000ffd3d37207 */ /* 0x000fe40004000000 */
[----:B------:R-:W-:Y:S02]  /*1d100*/  SEL R217, R217, RZ, !P0 ;  /* 0x000000ffd9d97207 */ /* 0x000fe40004000000 */
[----:B-----5:R-:W-:Y:S01]  /*1d110*/  SHF.R.S32.HI R11, RZ, 0x1f, R6 ;  /* 0x0000001fff0b7819 */ /* 0x020fe20000011406 */
[----:B------:R-:W-:Y:S06]  /*1d120*/  @P3 BRA `(.L_x_2917) ;  /* 0x00000000009c3947 */ /* 0x000fec0003800000 */
[----:B------:R-:W2:Y:S01]  /*1d130*/  S2R R3, SR_TID.X ;  /* 0x0000000000037919 */ /* 0x000ea20000002100 */
[----:B------:R-:W3:Y:S02]  /*1d140*/  LDC R9, c[0x0][0xbe8] ;  /* 0x0002fa00ff097b82 */ /* 0x000ee40000000800 */
[----:B---3--:R-:W-:Y:S01]  /*1d150*/  IMAD R2, R0, R9, RZ ;  /* 0x0000000900027224 */ /* 0x008fe200078e02ff */
[----:B--2---:R-:W-:-:S04]  /*1d160*/  IADD3 R8, R200, -0x80, R3 ;  /* 0xffffff80c8087810 */ /* 0x004fc80007ffe003 */
        /* <DEDUP_REMOVED lines=35> */
.L_x_2917:
[----:B------:R-:W-:Y:S05]  /*1d3a0*/  BSYNC B1 ;  /* 0x0000000000017941 */ /* 0x000fea0003800000 */
.L_x_2916:
[----:B------:R-:W-:Y:S01]  /*1d3b0*/  ULDC.64 UR4, c[0x0][0xaa0] ;  /* 0x0002a80000047ab9 */ /* 0x000fe20000000a00 */
[----:B------:R-:W-:Y:S01]  /*1d3c0*/  LEA R7, R207, R216, 0x5 ;  /* 0x000000d8cf077211 */ /* 0x000fe200078e28ff */
[----:B--2---:R-:W-:Y:S01]  /*1d3d0*/  IMAD R3, R11, UR4, RZ ;  /* 0x000000040b037c24 */ /* 0x004fe2000f8e02ff */
[----:B------:R-:W-:Y:S03]  /*1d3e0*/  BSSY B1, `(.L_x_2918) ;  /* 0x0000036000017945 */ /* 0x000fe60003800000 */
[C---:B------:R-:W-:Y:S02]  /*1d3f0*/  IMAD R5, R6.reuse, UR5, R3 ;  /* 0x0000000506057c24 */ /* 0x040fe4000f8e0203 */
[----:B------:R-:W-:Y:S01]  /*1d400*/  IMAD.WIDE.U32 R2, R6, UR4, RZ ;  /* 0x0000000406027c25 */ /* 0x000fe2000f8e00ff */
[----:B------:R-:W-:-:S03]  /*1d410*/  ULDC.64 UR4, c[0x0][0xae8] ;  /* 0x0002ba0000047ab9 */ /* 0x000fc60000000a00 */
[----:B------:R-:W-:Y:S02]  /*1d420*/  IMAD.IADD R9, R200, 0x1, R7 ;  /* 0x00000001c8097824 */ /* 0x000fe400078e0207 */
[----:B------:R-:W-:Y:S02]  /*1d430*/  IMAD.IADD R3, R3, 0x1, R5 ;  /* 0x0000000103037824 */ /* 0x000fe400078e0205 */
[----:B------:R-:W-:Y:S01]  /*1d440*/  IMAD R7, R10, UR4, RZ ;  /* 0x000000040a077c24 */ /* 0x000fe2000f8e02ff */
[----:B------:R-:W-:Y:S01]  /*1d450*/  MOV R5, R9 ;  /* 0x0000000900057202 */ /* 0x000fe20000000f00 */
[----:B----4-:R-:W-:-:S04]  /*1d460*/  @P2 IMAD.HI.U32 R4, R9, R12, RZ ;  /* 0x0000000c09042227 */ /* 0x010fc800078e00ff */
        /* <DEDUP_REMOVED lines=45> */
.L_x_2919:
[----:B------:R-:W-:Y:S05]  /*1d740*/  BSYNC B1 ;  /* 0x0000000000017941 */ /* 0x000fea0003800000 */
.L_x_2918:
        /* <DEDUP_REMOVED lines=13> */
.L_x_2921:
[----:B------:R-:W-:Y:S05]  /*1d820*/  BSYNC B1 ;  /* 0x0000000000017941 */ /* 0x000fea0003800000 */
.L_x_2920:
        /* <DEDUP_REMOVED lines=13> */
.L_x_2923:
[----:B------:R-:W-:Y:S05]  /*1d900*/  BSYNC B1 ;  /* 0x0000000000017941 */ /* 0x000fea0003800000 */
.L_x_2922:
        /* <DEDUP_REMOVED lines=14> */
.L_x_2914:
[----:B------:R-:W-:Y:S05]  /*1d9f0*/  BSYNC B0 ;  /* 0x0000000000007941 */ /* 0x000fea0003800000 */
.L_x_2905:
[----:B------:R-:W-:Y:S02]  /*1da00*/  ULDC UR4, c[0x0][0xc3c] ;  /* 0x00030f0000047ab9 */ /* 0x000fe40000000800 */
[----:B-1----:R-:W-:-:S13]  /*1da10*/  ISETP.GE.AND P0, PT, R27, UR4, PT ;  /* 0x000000041b007c0c */ /* 0x002fda000bf06270 */
[----:B------:R-:W-:Y:S05]  /*1da20*/  @!P0 BRA `(.L_x_2924) ;  /* 0xfffffe3800248947 */ /* 0x000fea000383ffff */
[----:B------:R-:W-:Y:S05]  /*1da30*/  BRA `(.L_x_2700) ;  /* 0x0000007c002c7947 */ /* 0x000fea0003800000 */
.L_x_2698:
        /* <DEDUP_REMOVED lines=18> */
.L_x_2925:
        /* <DEDUP_REMOVED lines=41> */
.L_x_2931:
        /* <DEDUP_REMOVED lines=12> */
.L_x_2930:
[----:B------:R-:W-:Y:S05]  /*1deb0*/  BSYNC B0 ;  /* 0x0000000000007941 */ /* 0x000fea0003800000 */
.L_x_2929:
        /* <DEDUP_REMOVED lines=21> */
.L_x_2927:
[----:B------:R-:W-:-:S04]  /*1e010*/  IMAD.IADD R8, R7, 0x1, -R8 ;  /* 0x0000000107087824 */ /* 0x000fc800078e0a08 */
[----:B------:R-:W-:-:S05]  /*1e020*/  IMAD R2, R5, UR5, R8 ;  /* 0x0000000505027c24 */ /* 0x000fca000f8e0208 */
[----:B------:R-:W-:Y:S02]  /*1e030*/  ISETP.GT.AND P0, PT, R2, UR6, PT ;  /* 0x0000000602007c0c */ /* 0x000fe4000bf04270 */
[----:B------:R-:W0:Y:S11]  /*1e040*/  LDC.64 R2, c[0x0][0xc90] ;  /* 0x00032400ff027b82 */ /* 0x000e360000000a00 */
[----:B------:R-:W-:-:S04]  /*1e050*/  VOTE.ANY R12, PT, !P0 ;  /* 0x00000000000c7806 */ /* 0x000fc800040e0100 */
[----:B------:R-:W1:Y:S02]  /*1e060*/  POPC R7, R12 ;  /* 0x0000000c00077309 */ /* 0x000e640000000000 */
[----:B-1----:R-:W-:-:S05]  /*1e070*/  IADD3 R19, R7, UR4, RZ ;  /* 0x0000000407137c10 */ /* 0x002fca000fffe0ff */
        /* <DEDUP_REMOVED lines=11> */
[----:B------:R-:W-:-:S06]  /*1e130*/  VIADD R16, R7, 0xffffffff ;  /* 0xffffffff07107836 */ /* 0x000fcc0000000000 */
[----:B------:R2:W3:Y:S02]  /*1e140*/  SHFL.IDX PT, R16, R5, R16, 0x1f ;  /* 0x00001f1005107589 */ /* 0x0004e400000e0000 */
.L_x_2932:
[----:B-12---:R-:W-:Y:S01]  /*1e150*/  IADD3 R5, RZ, -R3, RZ ;  /* 0x80000003ff057210 */ /* 0x006fe20007ffe0ff */
[----:B---3--:R-:W-:Y:S01]  /*1e160*/  IMAD R16, R16, UR5, R8 ;  /* 0x0000000510107c24 */ /* 0x008fe2000f8e0208 */
[----:B------:R-:W-:Y:S01]  /*1e170*/  IABS R7, R9 ;  /* 0x0000000900077213 */ /* 0x000fe20000000000 */
[----:B------:R-:W-:Y:S02]  /*1e180*/  IMAD.MOV.U32 R2, RZ, RZ, RZ ;  /* 0x000000ffff027224 */ /* 0x000fe400078e00ff */
[----:B------:R-:W-:Y:S02]  /*1e190*/  IMAD R5, R5, R10, RZ ;  /* 0x0000000a05057224 */ /* 0x000fe400078e02ff */
[----:B------:R-:W-:Y:S02]  /*1e1a0*/  IMAD.MOV R7, RZ, RZ, -R7 ;  /* 0x000000ffff077224 */ /* 0x000fe400078e0a07 */
[----:B------:R-:W-:Y:S01]  /*1e1b0*/  IMAD.HI.U32 R3, R3, R5, R2 ;  /* 0x0000000503037227 */ /* 0x000fe200078e0002 */
[----:B------:R-:W-:-:S04]  /*1e1c0*/  IADD3 R2, -R16, UR6, RZ ;  /* 0x0000000610027c10 */ /* 0x000fc8000fffe1ff */
[----:B------:R-:W-:-:S05]  /*1e1d0*/  IABS R5, R2 ;  /* 0x0000000200057213 */ /* 0x000fca0000000000 */
[----:B------:R-:W-:-:S04]  /*1e1e0*/  IMAD.HI.U32 R8, R3, R5, RZ ;  /* 0x0000000503087227 */ /* 0x000fc800078e00ff */
[----:B------:R-:W-:-:S05]  /*1e1f0*/  IMAD R3, R8, R7, R5 ;  /* 0x0000000708037224 */ /* 0x000fca00078e0205 */
[----:B------:R-:W-:-:S13]  /*1e200*/  ISETP.GT.U32.AND P1, PT, R10, R3, PT ;  /* 0x000000030a00720c */ /* 0x000fda0003f24070 */
[-C--:B------:R-:W-:Y:S01]  /*1e210*/  @!P1 IADD3 R3, R3, -R10.reuse, RZ ;  /* 0x8000000a03039210 */ /* 0x080fe20007ffe0ff */
[----:B------:R-:W-:Y:S01]  /*1e220*/  @!P1 VIADD R8, R8, 0x1 ;  /* 0x0000000108089836 */ /* 0x000fe20000000000 */
[----:B------:R-:W-:Y:S02]  /*1e230*/  ISETP.NE.AND P1, PT, R9, RZ, PT ;  /* 0x000000ff0900720c */ /* 0x000fe40003f25270 */
[----:B------:R-:W-:Y:S02]  /*1e240*/  ISETP.GE.U32.AND P0, PT, R3, R10, PT ;  /* 0x0000000a0300720c */ /* 0x000fe40003f06070 */
[----:B------:R-:W-:-:S04]  /*1e250*/  LOP3.LUT R3, R2, R9, RZ, 0x3c, !PT ;  /* 0x0000000902037212 */ /* 0x000fc800078e3cff */
[----:B------:R-:W-:-:S07]  /*1e260*/  ISETP.GE.AND P2, PT, R3, RZ, PT ;  /* 0x000000ff0300720c */ /* 0x000fce0003f46270 */
[----:B------:R-:W-:-:S06]  /*1e270*/  @P0 VIADD R8, R8, 0x1 ;  /* 0x0000000108080836 */ /* 0x000fcc0000000000 */
[----:B------:R-:W-:Y:S02]  /*1e280*/  @!P2 IADD3 R8, -R8, RZ, RZ ;  /* 0x000000ff0808a210 */ /* 0x000fe40007ffe1ff */
[----:B------:R-:W-:-:S05]  /*1e290*/  @!P1 LOP3.LUT R8, RZ, R9, RZ, 0x33, !PT ;  /* 0x00000009ff089212 */ /* 0x000fca00078e33ff */
[----:B------:R-:W-:Y:S01]  /*1e2a0*/  IMAD R5, R11, R8, RZ ;  /* 0x000000080b057224 */ /* 0x000fe200078e02ff */
[----:B------:R-:W-:-:S03]  /*1e2b0*/  IADD3 R8, -R8, RZ, RZ ;  /* 0x000000ff08087210 */ /* 0x000fc60007ffe1ff */
[----:B------:R-:W-:Y:S02]  /*1e2c0*/  IMAD.MOV R10, RZ, RZ, -R5 ;  /* 0x000000ffff0a7224 */ /* 0x000fe400078e0a05 */
[----:B------:R-:W-:-:S03]  /*1e2d0*/  IMAD R8, R9, R8, R2 ;  /* 0x0000000809087224 */ /* 0x000fc600078e0202 */
[----:B------:R-:W-:Y:S01]  /*1e2e0*/  VIADDMNMX R11, R10, UR5, R11, PT ;  /* 0x000000050a0b7c46 */ /* 0x000fe2000b80010b */
[----:B------:R-:W-:-:S03]  /*1e2f0*/  IMAD.IADD R5, R8, 0x1, R5 ;  /* 0x0000000108057824 */ /* 0x000fc600078e0205 */
[----:B------:R-:W-:-:S04]  /*1e300*/  IABS R7, R11 ;  /* 0x0000000b00077213 */ /* 0x000fc80000000000 */
[----:B------:R-:W1:Y:S08]  /*1e310*/  I2F.RP R10, R7 ;  /* 0x00000007000a7306 */ /* 0x000e700000209400 */
[----:B-1----:R-:W1:Y:S02]  /*1e320*/  MUFU.RCP R10, R10 ;  /* 0x0000000a000a7308 */ /* 0x002e640000001000 */
[----:B-1----:R-:W-:Y:S01]  /*1e330*/  VIADD R3, R10, 0xffffffe ;  /* 0x0ffffffe0a037836 */ /* 0x002fe20000000000 */
[----:B------:R-:W-:-:S04]  /*1e340*/  IABS R10, R11 ;  /* 0x0000000b000a7213 */ /* 0x000fc80000000000 */
[----:B------:R-:W-:Y:S01]  /*1e350*/  IADD3 R10, RZ, -R10, RZ ;  /* 0x8000000aff0a7210 */ /* 0x000fe20007ffe0ff */
[----:B------:R-:W1:Y:S02]  /*1e360*/  F2I.FTZ.U32.TRUNC.NTZ R3, R3 ;  /* 0x0000000300037305 */ /* 0x000e64000021f000 */
[----:B-1----:R-:W-:-:S04]  /*1e370*/  IMAD.MOV R2, RZ, RZ, -R3 ;  /* 0x000000ffff027224 */ /* 0x002fc800078e0a03 */
[----:B------:R-:W-:Y:S02]  /*1e380*/  IMAD R9, R2, R7, RZ ;  /* 0x0000000702097224 */ /* 0x000fe400078e02ff */
[----:B------:R-:W-:-:S04]  /*1e390*/  IMAD.MOV.U32 R2, RZ, RZ, RZ ;  /* 0x000000ffff027224 */ /* 0x000fc800078e00ff */
[----:B------:R-:W-:Y:S01]  /*1e3a0*/  IMAD.HI.U32 R2, R3, R9, R2 ;  /* 0x0000000903027227 */ /* 0x000fe200078e0002 */
[----:B------:R-:W-:Y:S02]  /*1e3b0*/  IABS R9, R8 ;  /* 0x0000000800097213 */ /* 0x000fe40000000000 */
[----:B------:R-:W-:-:S03]  /*1e3c0*/  LOP3.LUT R3, R8, R11, RZ, 0x3c, !PT ;  /* 0x0000000b08037212 */ /* 0x000fc600078e3cff */
[----:B------:R-:W-:Y:S01]  /*1e3d0*/  IMAD.HI.U32 R2, R2, R9, RZ ;  /* 0x0000000902027227 */ /* 0x000fe200078e00ff */
[----:B------:R-:W-:-:S03]  /*1e3e0*/  ISETP.GE.AND P2, PT, R3, RZ, PT ;  /* 0x000000ff0300720c */ /* 0x000fc60003f46270 */
[----:B------:R-:W-:-:S05]  /*1e3f0*/  IMAD R10, R2, R10, R9 ;  /* 0x0000000a020a7224 */ /* 0x000fca00078e0209 */
[----:B------:R-:W-:-:S13]  /*1e400*/  ISETP.GT.U32.AND P1, PT, R7, R10, PT ;  /* 0x0000000a0700720c */ /* 0x000fda0003f24070 */
[----:B------:R-:W-:Y:S02]  /*1e410*/  @!P1 IMAD.IADD R10, R10, 0x1, -R7 ;  /* 0x000000010a0a9824 */ /* 0x000fe400078e0a07 */
[----:B------:R-:W-:Y:S01]  /*1e420*/  @!P1 VIADD R2, R2, 0x1 ;  /* 0x0000000102029836 */ /* 0x000fe20000000000 */
[----:B------:R-:W-:Y:S02]  /*1e430*/  ISETP.NE.AND P1, PT, R11, RZ, PT ;  /* 0x000000ff0b00720c */ /* 0x000fe40003f25270 */
[----:B------:R-:W-:-:S13]  /*1e440*/  ISETP.GE.U32.AND P0, PT, R10, R7, PT ;  /* 0x000000070a00720c */ /* 0x000fda0003f06070 */
[----:B------:R-:W-:-:S05]  /*1e450*/  @P0 IADD3 R2, R2, 0x1, RZ ;  /* 0x0000000102020810 */ /* 0x000fca0007ffe0ff */
[----:B------:R-:W-:Y:S01]  /*1e460*/  @!P2 IMAD.MOV R2, RZ, RZ, -R2 ;  /* 0x000000ffff02a224 */ /* 0x000fe200078e0a02 */
[----:B------:R-:W-:Y:S02]  /*1e470*/  @!P1 LOP3.LUT R2, RZ, R11, RZ, 0x33, !PT ;  /* 0x0000000bff029212 */ /* 0x000fe400078e33ff */
[----:B------:R-:W-:Y:S02]  /*1e480*/  IADD3 R11, -R11, RZ, RZ ;  /* 0x000000ff0b0b7210 */ /* 0x000fe40007ffe1ff */
[----:B------:R-:W-:-:S03]  /*1e490*/  LOP3.LUT R17, RZ, R2, RZ, 0x33, !PT ;  /* 0x00000002ff117212 */ /* 0x000fc600078e33ff */
[----:B------:R-:W-:Y:S02]  /*1e4a0*/  IMAD R18, R2, R11, R5 ;  /* 0x0000000b02127224 */ /* 0x000fe400078e0205 */
[----:B------:R-:W-:Y:S01]  /*1e4b0*/  IMAD.IADD R17, R6, 0x1, R17 ;  /* 0x0000000106117824 */ /* 0x000fe200078e0211 */
[----:B------:R-:W-:Y:S06]  /*1e4c0*/  BRA `(.L_x_2933) ;  /* 0x00000000000c7947 */ /* 0x000fec0003800000 */
.L_x_2928:
[----:B------:R-:W-:Y:S01]  /*1e4d0*/  IMAD.MOV.U32 R17, RZ, RZ, RZ ;  /* 0x000000ffff117224 */ /* 0x000fe200078e00ff */
[----:B------:R-:W-:Y:S01]  /*1e4e0*/  MOV R16, UR6 ;  /* 0x0000000600107c02 */ /* 0x000fe20008000f00 */
[----:B------:R-:W-:-:S07]  /*1e4f0*/  IMAD.MOV.U32 R18, RZ, RZ, RZ ;  /* 0x000000ffff127224 */ /* 0x000fce00078e00ff */
.L_x_2933:
[----:B------:R-:W-:-:S13]  /*1e500*/  ISETP.NE.AND P0, PT, R0, RZ, PT ;  /* 0x000000ff0000720c */ /* 0x000fda0003f05270 */
[----:B------:R-:W1:Y:S01]  /*1e510*/  @!P0 S2R R3, SR_CgaCtaId ;  /* 0x0000000000038919 */ /* 0x000e620000008800 */
[----:B------:R-:W-:-:S04]  /*1e520*/  @!P0 MOV R0, 0x400 ;  /* 0x0000040000008802 */ /* 0x000fc80000000f00 */
[----:B-1----:R-:W-:-:S05]  /*1e530*/  @!P0 LEA R0, R3, R0, 0x18 ;  /* 0x0000000003008211 */ /* 0x002fca00078ec0ff */
[----:B------:R1:W-:Y:S01]  /*1e540*/  @!P0 STS.128 [R0+0x348d0], R16 ;  /* 0x0348d01000008388 */ /* 0x0003e20000000c00 */
[----:B------:R-:W-:Y:S06]  /*1e550*/  BAR.ARV 0x5, 0x180 ;  /* 0x0146000000007b1d */ /* 0x000fec0000002000 */
.L_x_2926:
[----:B-1----:R-:W-:Y:S01]  /*1e560*/  IMAD.MOV.U32 R0, RZ, RZ, 0x1 ;  /* 0x00000001ff007424 */ /* 0x002fe200078e00ff */
[----:B------:R1:W-:Y:S01]  /*1e570*/  STL [R1+0x50], RZ ;  /* 0x000050ff01007387 */ /* 0x0003e20000100800 */
[----:B------:R-:W-:Y:S02]  /*1e580*/  ULDC UR4, c[0x0][0xc3c] ;  /* 0x00030f0000047ab9 */ /* 0x000fe40000000800 */
[----:B--2---:R-:W-:Y:S01]  /*1e590*/  ISETP.GE.AND P0, PT, R19, UR4, PT ;  /* 0x0000000413007c0c */ /* 0x004fe2000bf06270 */
[----:B------:R1:W-:Y:S04]  /*1e5a0*/  STL [R1+0x18], R0 ;  /* 0x0000180001007387 */ /* 0x0003e80000100800 */
[----:B------:R1:W-:Y:S08]  /*1e5b0*/  STL [R1+0x8], RZ ;  /* 0x000008ff01007387 */ /* 0x0003f00000100800 */
[----:B-1----:R-:W-:Y:S05]  /*1e5c0*/  @P0 BRA `(.L_x_2934) ;  /* 0x0000006c00580947 */ /* 0x002fea0003800000 */
        /* <DEDUP_REMOVED lines=16> */
[----:B------:R-:W-:-:S05]  /*1e6d0*/  MOV R3, UR4 ;  /* 0x0000000400037c02 */ /* 0x000fca0008000f00 */
[----:B------:R0:W-:Y:S02]  /*1e6e0*/  STL [R1+0x4], R3 ;  /* 0x0000040301007387 */ /* 0x0001e40000100800 */
[----:B0-----:R-:W-:Y:S02]  /*1e6f0*/  IMAD R3, R2, 0x2, R3 ;  /* 0x0000000202037824 */ /* 0x001fe400078e0203 */
[----:B------:R-:W-:-:S03]  /*1e700*/  IMAD.MOV.U32 R2, RZ, RZ, 0x1 ;  /* 0x00000001ff027424 */ /* 0x000fc600078e00ff */
[----:B------:R0:W-:Y:S04]  /*1e710*/  STL [R1+0x2c], R3 ;  /* 0x00002c0301007387 */ /* 0x0001e80000100800 */
[----:B------:R-:W-:Y:S04]  /*1e720*/  STL [R1+0x8], RZ ;  /* 0x000008ff01007387 */ /* 0x000fe80000100800 */
[----:B------:R1:W-:Y:S01]  /*1e730*/  STL [R1+0x18], R2 ;  /* 0x0000180201007387 */ /* 0x0003e20000100800 */
[----:B0-----:R-:W-:-:S03]  /*1e740*/  MOV R3, 0x1 ;  /* 0x0000000100037802 */ /* 0x001fc60000000f00 */
[----:B------:R0:W-:Y:S04]  /*1e750*/  STL [R1+0x50], RZ ;  /* 0x000050ff01007387 */ /* 0x0001e80000100800 */
[----:B------:R0:W-:Y:S01]  /*1e760*/  STL [R1+0xc], RZ ;  /* 0x00000cff01007387 */ /* 0x0001e20000100800 */
[----:B-1----:R-:W-:-:S03]  /*1e770*/  LOP3.LUT R2, R0, 0x40, RZ, 0xfc, !PT ;  /* 0x0000004000027812 */ /* 0x002fc600078efcff */
[----:B------:R0:W-:Y:S01]  /*1e780*/  STL [R1+0x24], R3 ;  /* 0x0000240301007387 */ /* 0x0001e20000100800 */
[----:B------:R-:W-:-:S07]  /*1e790*/  LOP3.LUT R0, R0, 0x80, RZ, 0xfc, !PT ;  /* 0x0000008000007812 */ /* 0x000fce00078efcff */
.L_x_3074:
[----:B0-----:R-:W0:Y:S02]  /*1e7a0*/  LDC.64 R2, c[0x0][0xc88] ;  /* 0x00032200ff027b82 */ /* 0x001e240000000a00 */
[----:B0-----:R-:W-:-:S05]  /*1e7b0*/  IMAD.WIDE R2, R19, 0x4, R2 ;  /* 0x0000000413027825 */ /* 0x001fca00078e0202 */
[----:B------:R-:W2:Y:S01]  /*1e7c0*/  LDG.E R4, desc[UR60][R2.64] ;  /* 0x0000003c02047981 */ /* 0x000ea2000c1e1900 */
[----:B------:R-:W-:Y:S05]  /*1e7d0*/  YIELD ;  /* 0x0000000000007946 */ /* 0x000fea0003800000 */
[----:B------:R-:W-:Y:S01]  /*1e7e0*/  ULDC.64 UR4, c[0x0][0xa28] ;  /* 0x00028a0000047ab9 */ /* 0x000fe20000000a00 */
[----:B----4-:R-:W-:Y:S01]  /*1e7f0*/  IMAD.MOV.U32 R0, RZ, RZ, RZ ;  /* 0x000000ffff007224 */ /* 0x010fe200078e00ff */
[----:B------:R-:W-:Y:S01]  /*1e800*/  ISETP.NE.U32.AND P0, PT, RZ, UR4, PT ;  /* 0x00000004ff007c0c */ /* 0x000fe2000bf05070 */
[----:B------:R-:W-:Y:S01]  /*1e810*/  ULDC.64 UR10, c[0x0][0xa18] ;  /* 0x00028600000a7ab9 */ /* 0x000fe20000000a00 */
[----:B---3-5:R-:W-:Y:S01]  /*1e820*/  MOV R8, RZ ;  /* 0x000000ff00087202 */ /* 0x028fe20000000f00 */
[----:B------:R-:W-:Y:S01]  /*1e830*/  ULDC.64 UR8, c[0x0][0xa10] ;  /* 0x0002840000087ab9 */ /* 0x000fe20000000a00 */
[----:B------:R-:W-:Y:S01]  /*1e840*/  ISETP.NE.AND.EX P0, PT, RZ, UR5, PT, P0 ;  /* 0x00000005ff007c0c */ /* 0x000fe2000bf05300 */
[----:B------:R-:W-:Y:S01]  /*1e850*/  ULDC.64 UR6, c[0x0][0xa08] ;  /* 0x0002820000067ab9 */ /* 0x000fe20000000a00 */
[----:B--2---:R-:W-:Y:S01]  /*1e860*/  SHF.R.S32.HI R5, RZ, 0x1f, R4 ;  /* 0x0000001fff057819 */ /* 0x004fe20000011404 */
[----:B------:R-:W-:-:S10]  /*1e870*/  IMAD.SHL.U32 R15, R4, 0x4, RZ ;  /* 0x00000004040f7824 */ /* 0x000fd400078e00ff */
[C---:B------:R-:W-:Y:S01]  /*1e880*/  @P0 LEA R2, P1, R4.reuse, UR4, 0x2 ;  /* 0x0000000404020c11 */ /* 0x040fe2000f8210ff */
[----:B------:R0:W-:Y:S03]  /*1e890*/  STL [R1+0x30], R4 ;  /* 0x0000300401007387 */ /* 0x0001e60000100800 */
[C-C-:B------:R-:W-:Y:S01]  /*1e8a0*/  @P0 LEA.HI.X R3, R4.reuse, UR5, R5.reuse, 0x2, P1 ;  /* 0x0000000504030c11 */ /* 0x140fe200088f1405 */
[----:B------:R-:W-:Y:S01]  /*1e8b0*/  ULDC.64 UR4, c[0x0][0xa00] ;  /* 0x0002800000047ab9 */ /* 0x000fe20000000a00 */
[----:B------:R-:W-:Y:S01]  /*1e8c0*/  SHF.L.U64.HI R14, R4, 0x2, R5 ;  /* 0x00000002040e7819 */ /* 0x000fe20000010205 */
[----:B-1----:R1:W-:Y:S01]  /*1e8d0*/  STL [R1+0x44], R5 ;  /* 0x0000440501007387 */ /* 0x0023e20000100800 */
        /* <DEDUP_REMOVED lines=16> */
[----:B-1----:R-:W-:Y:S01]  /*1e9e0*/  IADD3.X R5, R14, UR9, RZ, P4, !PT ;  /* 0x000000090e057c10 */ /* 0x002fe2000a7fe4ff */
[----:B------:R-:W-:Y:S01]  /*1e9f0*/  ULDC UR4, c[0x0][0x288] ;  /* 0x0000a20000047ab9 */ /* 0x000fe20000000800 */
[----:B------:R-:W-:Y:S01]  /*1ea00*/  IADD3 R6, P5, R15, UR6, RZ ;  /* 0x000000060f067c10 */ /* 0x000fe2000ffbe0ff */
[----:B------:R-:W-:Y:S01]  /*1ea10*/  IMAD.U32 R12, RZ, RZ, UR4 ;  /* 0x00000004ff0c7e24 */ /* 0x000fe2000f8e00ff */
[----:B------:R-:W-:-:S02]  /*1ea20*/  ULDC.64 UR4, c[0x0][0x418] ;  /* 0x0001060000047ab9 */ /* 0x000fc40000000a00 */
[----:B------:R-:W-:-:S05]  /*1ea30*/  IADD3.X R7, R14, UR7, RZ, P5, !PT ;  /* 0x000000070e077c10 */ /* 0x000fca000affe4ff */
[----:B------:R0:W5:Y:S04]  /*1ea40*/  @P0 LDG.E R11, desc[UR60][R6.64] ;  /* 0x0000003c060b0981 */ /* 0x000168000c1e1900 */
[----:B------:R0:W5:Y:S04]  /*1ea50*/  @P1 LDG.E R10, desc[UR60][R4.64] ;  /* 0x0000003c040a1981 */ /* 0x000168000c1e1900 */
[----:B--2---:R1:W-:Y:S02]  /*1ea60*/  STL [R1+0x3c], R8 ;  /* 0x00003c0801007387 */ /* 0x0043e40000100800 */
[----:B-1----:R-:W-:-:S04]  /*1ea70*/  @P3 IADD3 R8, P4, R15, UR10, RZ ;  /* 0x0000000a0f083c10 */ /* 0x002fc8000ff9e0ff */
[----:B------:R-:W-:-:S05]  /*1ea80*/  @P3 IADD3.X R9, R14, UR11, RZ, P4, !PT ;  /* 0x0000000b0e093c10 */ /* 0x000fca000a7fe4ff */
[----:B------:R-:W2:Y:S01]  /*1ea90*/  @P3 LDG.E R12, desc[UR60][R8.64] ;  /* 0x0000003c080c3981 */ /* 0x000ea2000c1e1900 */
[----:B------:R-:W-:-:S03]  /*1eaa0*/  UISETP.NE.U32.AND UP0, UPT, UR4, URZ, UPT ;  /* 0x0000003f0400728c */ /* 0x000fc6000bf05070 */
[----:B------:R-:W-:Y:S01]  /*1eab0*/  ULDC UR4, c[0x0][0x424] ;  /* 0x0001090000047ab9 */ /* 0x000fe20000000800 */
[----:B------:R-:W-:-:S03]  /*1eac0*/  UISETP.NE.AND.EX UP0, UPT, UR5, URZ, UPT, UP0 ;  /* 0x0000003f0500728c */ /* 0x000fc6000bf05300 */
[----:B------:R-:W-:Y:S01]  /*1ead0*/  ULDC UR5, c[0x0][0x2f0] ;  /* 0x0000bc0000057ab9 */ /* 0x000fe20000000800 */
[----:B------:R-:W-:Y:S01]  /*1eae0*/  USEL UR4, UR4, 0x1, UP0 ;  /* 0x0000000104047887 */ /* 0x000fe20008000000 */
[----:B--2---:R0:W-:Y:S04]  /*1eaf0*/  STL [R1+0x40], R12 ;  /* 0x0000400c01007387 */ /* 0x0041e80000100800 */
[----:B------:R0:W5:Y:S01]  /*1eb00*/  LDL R13, [R1+0x40] ;  /* 0x00004000010d7983 */ /* 0x0001620000100800 */
[----:B------:R-:W-:-:S03]  /*1eb10*/  UIMAD UR4, UR4, UR5, URZ ;  /* 0x00000005040472a4 */ /* 0x000fc6000f8e023f */
[----:B------:R-:W-:Y:S02]  /*1eb20*/  ULDC UR5, c[0x0][0x348] ;  /* 0x0000d20000057ab9 */ /* 0x000fe40000000800 */
[----:B------:R-:W-:Y:S01]  /*1eb30*/  IMAD.U32 R8, RZ, RZ, UR5 ;  /* 0x00000005ff087e24 */ /* 0x000fe2000f8e00ff */
[----:B------:R-:W-:Y:S01]  /*1eb40*/  MOV R9, UR4 ;  /* 0x0000000400097c02 */ /* 0x000fe20008000f00 */
[----:B0-----:R-:W-:Y:S06]  /*1eb50*/  @P3 BRA `(.L_x_2935) ;  /* 0x0000000000143947 */ /* 0x001fec0003800000 */
[----:B------:R-:W-:Y:S05]  /*1eb60*/  @!P2 BRA `(.L_x_2935) ;  /* 0x000000000010a947 */ /* 0x000fea0003800000 */
[----:B------:R-:W2:Y:S04]  /*1eb70*/  LDG.E R12, desc[UR60][R2.64] ;  /* 0x0000003c020c7981 */ /* 0x000ea8000c1e1900 */
[----:B------:R-:W2:Y:S02]  /*1eb80*/  LDG.E R2, desc[UR60][R2.64+0x4] ;  /* 0x0000043c02027981 */ /* 0x000ea4000c1e1900 */
[----:B--2--5:R-:W-:-:S05]  /*1eb90*/  IMAD.IADD R13, R2, 0x1, -R12 ;  /* 0x00000001020d7824 */ /* 0x024fca00078e0a0c */
[----:B------:R0:W-:Y:S02]  /*1eba0*/  STL [R1+0x40], R13 ;  /* 0x0000400d01007387 */ /* 0x0001e40000100800 */
.L_x_2935:
[----:B------:R-:W2:Y:S01]  /*1ebb0*/  LDL R12, [R1+0x30] ;  /* 0x00003000010c7983 */ /* 0x000ea20000100800 */
[----:B-----5:R-:W-:Y:S01]  /*1ebc0*/  IMAD.IADD R2, R11, 0x1, R0 ;  /* 0x000000010b027824 */ /* 0x020fe200078e0200 */
[----:B------:R-:W-:Y:S02]  /*1ebd0*/  ULDC.64 UR4, c[0x0][0xa20] ;  /* 0x0002880000047ab9 */ /* 0x000fe40000000a00 */
[----:B------:R-:W-:Y:S02]  /*1ebe0*/  ISETP.NE.U32.AND P2, PT, RZ, UR4, PT ;  /* 0x00000004ff007c0c */ /* 0x000fe4000bf45070 */
[----:B------:R1:W-:Y:S02]  /*1ebf0*/  STL [R1+0x1c], R2 ;  /* 0x00001c0201007387 */ /* 0x0003e40000100800 */
[----:B------:R-:W-:Y:S02]  /*1ec00*/  ISETP.NE.AND.EX P2, PT, RZ, UR5, PT, P2 ;  /* 0x00000005ff007c0c */ /* 0x000fe4000bf45320 */
[----:B--2---:R1:W-:Y:S11]  /*1ec10*/  STL [R1+0x14], R12 ;  /* 0x0000140c01007387 */ /* 0x0043f60000100800 */
[----:B------:R-:W-:Y:S05]  /*1ec20*/  @!P2 BRA `(.L_x_2936) ;  /* 0x000000000010a947 */ /* 0x000fea0003800000 */
[----:B-1----:R-:W-:-:S04]  /*1ec30*/  IADD3 R2, P0, R15, UR4, RZ ;  /* 0x000000040f027c10 */ /* 0x002fc8000ff1e0ff */
[----:B------:R-:W-:-:S05]  /*1ec40*/  IADD3.X R3, R14, UR5, RZ, P0, !PT ;  /* 0x000000050e037c10 */ /* 0x000fca00087fe4ff */
[----:B------:R1:W5:Y:S01]  /*1ec50*/  LDG.E R9, desc[UR60][R2.64] ;  /* 0x0000003c02097981 */ /* 0x000362000c1e1900 */
[----:B------:R-:W-:Y:S05]  /*1ec60*/  BRA `(.L_x_2937) ;  /* 0x0000000000107947 */ /* 0x000fea0003800000 */
.L_x_2936:
[----:B------:R-:W-:Y:S05]  /*1ec70*/  @!P0 BRA `(.L_x_2937) ;  /* 0x00000000000c8947 */ /* 0x000fea0003800000 */
[----:B------:R-:W2:Y:S04]  /*1ec80*/  LDG.E R9, desc[UR60][R6.64] ;  /* 0x0000003c06097981 */ /* 0x000ea8000c1e1900 */
[----:B------:R-:W2:Y:S02]  /*1ec90*/  LDG.E R6, desc[UR60][R6.64+0x4] ;  /* 0x0000043c06067981 */ /* 0x000ea4000c1e1900 */
[----:B--2---:R-:W-:-:S07]  /*1eca0*/  IADD3 R9, -R9, R6, RZ ;  /* 0x0000000609097210 */ /* 0x004fce0007ffe1ff */
.L_x_2937:
[----:B-1----:R-:W2:Y:S01]  /*1ecb0*/  @P1 LDG.E R2, desc[UR60][R4.64] ;  /* 0x0000003c04021981 */ /* 0x002ea2000c1e1900 */
[----:B------:R-:W1:Y:S01]  /*1ecc0*/  LDC R3, c[0x0][0x448] ;  /* 0x00011200ff037b82 */ /* 0x000e620000000800 */
[----:B-----5:R-:W-:Y:S02]  /*1ecd0*/  IMAD.IADD R0, R9, 0x1, -R0 ;  /* 0x0000000109007824 */ /* 0x020fe400078e0a00 */
[----:B------:R3:W2:Y:S01]  /*1ece0*/  @P1 LDG.E R4, desc[UR60][R4.64+0x4] ;  /* 0x0000043c04041981 */ /* 0x0006a2000c1e1900 */
[----:B-1----:R-:W-:-:S13]  /*1ecf0*/  ISETP.NE.AND P0, PT, R3, 0x1, PT ;  /* 0x000000010300780c */ /* 0x002fda0003f05270 */
[----:B---3--:R-:W1:Y:S01]  /*1ed00*/  @P0 LDC R5, c[0x0][0x450] ;  /* 0x00011400ff050b82 */ /* 0x008e620000000800 */
[----:B------:R-:W-:Y:S01]  /*1ed10*/  BSSY B0, `(.L_x_2938) ;  /* 0x000015e000007945 */ /* 0x000fe20003800000 */
[----:B--2---:R-:W-:-:S06]  /*1ed20*/  @P1 IMAD.IADD R8, R4, 0x1, -R2 ;  /* 0x0000000104081824 */ /* 0x004fcc00078e0a02 */
[----:B------:R-:W2:Y:S01]  /*1ed30*/  @P0 LDC R4, c[0x0][0x44c] ;  /* 0x00011300ff040b82 */ /* 0x000ea20000000800 */
[----:B------:R-:W-:-:S05]  /*1ed40*/  SHF.L.U32 R2, R17, 0x7, RZ ;  /* 0x0000000711027819 */ /* 0x000fca00000006ff */
[----:B------:R-:W-:-:S04]  /*1ed50*/  VIADD R2, R2, 0x7f ;  /* 0x0000007f02027836 */ /* 0x000fc80000000000 */
[----:B------:R-:W-:Y:S02]  /*1ed60*/  IMAD.MOV.U32 R3, RZ, RZ, R2 ;  /* 0x000000ffff037224 */ /* 0x000fe400078e0002 */
[----:B--2---:R-:W-:Y:S01]  /*1ed70*/  @P0 IMAD.HI.U32 R4, R2, R4, RZ ;  /* 0x0000000402040227 */ /* 0x004fe200078e00ff */
[----:B------:R-:W-:-:S04]  /*1ed80*/  IADD3 R2, R0, R8, RZ ;  /* 0x0000000800027210 */ /* 0x000fc80007ffe0ff */
[----:B-1----:R-:W-:Y:S01]  /*1ed90*/  @P0 SHF.R.U32.HI R3, RZ, R5, R4 ;  /* 0x00000005ff030219 */ /* 0x002fe20000011604 */
[C---:B------:R-:W-:Y:S01]  /*1eda0*/  VIADD R4, R2.reuse, 0x7f ;  /* 0x0000007f02047836 */ /* 0x040fe20000000000 */
[----:B------:R-:W-:-:S05]  /*1edb0*/  IADD3 R21, R2, 0x80, -R13 ;  /* 0x0000008002157810 */ /* 0x000fca0007ffe80d */
[----:B------:R-:W-:Y:S01]  /*1edc0*/  IMAD.IADD R2, R21, 0x1, R3 ;  /* 0x0000000115027824 */ /* 0x000fe200078e0203 */
[----:B------:R-:W-:-:S04]  /*1edd0*/  SHF.R.S32.HI R3, RZ, 0x1f, R4 ;  /* 0x0000001fff037819 */ /* 0x000fc80000011404 */
[----:B------:R-:W-:Y:S02]  /*1ede0*/  LEA.HI R20, R3, R4, RZ, 0x7 ;  /* 0x0000000403147211 */ /* 0x000fe400078f38ff */
[----:B------:R-:W-:-:S04]  /*1edf0*/  SHF.R.S32.HI R3, RZ, 0x1f, R2 ;  /* 0x0000001fff037819 */ /* 0x000fc80000011402 */
[----:B------:R-:W-:Y:S02]  /*1ee00*/  LEA.HI R2, R3, R2, RZ, 0x7 ;  /* 0x0000000203027211 */ /* 0x000fe400078f38ff */
[----:B------:R-:W-:Y:S02]  /*1ee10*/  SHF.R.S32.HI R20, RZ, 0x7, R20 ;  /* 0x00000007ff147819 */ /* 0x000fe40000011414 */
[----:B------:R-:W-:-:S04]  /*1ee20*/  SHF.R.S32.HI R2, RZ, 0x7, R2 ;  /* 0x00000007ff027819 */ /* 0x000fc80000011402 */
[----:B------:R-:W-:Y:S01]  /*1ee30*/  VIMNMX R2, R20, R2, PT ;  /* 0x0000000214027248 */ /* 0x000fe20003fe0100 */
[----:B------:R-:W-:-:S03]  /*1ee40*/  IMAD.MOV R3, RZ, RZ, -R0 ;  /* 0x000000ffff037224 */ /* 0x000fc600078e0a00 */
[----:B------:R-:W-:-:S04]  /*1ee50*/  LEA R2, R2, -R0, 0x7 ;  /* 0x8000000002027211 */ /* 0x000fc800078e38ff */
[----:B------:R-:W-:Y:S02]  /*1ee60*/  VIMNMX R0, R2, R8, PT ;  /* 0x0000000802007248 */ /* 0x000fe40003fe0100 */
[----:B------:R-:W-:-:S04]  /*1ee70*/  VIMNMX R2, RZ, R3, !PT ;  /* 0x00000003ff027248 */ /* 0x000fc80007fe0100 */
[----:B------:R-:W-:Y:S02]  /*1ee80*/  ISETP.GT.AND P0, PT, R0, R2, PT ;  /* 0x000000020000720c */ /* 0x000fe40003f04270 */
[----:B------:R-:W-:-:S11]  /*1ee90*/  SHF.R.U32.HI R2, RZ, 0x7, R2 ;  /* 0x00000007ff027819 */ /* 0x000fd60000011602 */
[----:B------:R-:W-:-:S05]  /*1eea0*/  @P0 VIADD R0, R0, 0x7f ;  /* 0x0000007f00000836 */ /* 0x000fca0000000000 */
[----:B------:R-:W-:-:S04]  /*1eeb0*/  @P0 SHF.R.S32.HI R3, RZ, 0x1f, R0 ;  /* 0x0000001fff030819 */ /* 0x000fc80000011400 */
[----:B------:R-:W-:Y:S02]  /*1eec0*/  @P0 LEA.HI R0, R3, R0, RZ, 0x7 ;  /* 0x0000000003000211 */ /* 0x000fe400078f38ff */
[----:B------:R-:W-:Y:S02]  /*1eed0*/  MOV R7, R2 ;  /* 0x0000000200077202 */ /* 0x000fe40000000f00 */
[----:B------:R-:W-:-:S04]  /*1eee0*/  @P0 SHF.R.S32.HI R7, RZ, 0x7, R0 ;  /* 0x00000007ff070819 */ /* 0x000fc80000011400 */
[----:B------:R-:W-:Y:S02]  /*1eef0*/  ISETP.GT.AND P2, PT, R7, R2, PT ;  /* 0x000000020700720c */ /* 0x000fe40003f44270 */
[----:B------:R-:W-:-:S11]  /*1ef00*/  PLOP3.LUT P0, PT, PT, PT, PT, 0x80, 0x0 ;  /* 0x000000000000781c */ /* 0x000fd60003f0f070 */
        /* <DEDUP_REMOVED lines=8> */
.L_x_3117:
[----:B--2---:R-:W-:Y:S02]  /*1ef90*/  ISETP.NE.AND P0, PT, R14, RZ, PT ;  /* 0x000000ff0e00720c */ /* 0x004fe40003f05270 */
[----:B------:R-:W-:-:S11]  /*1efa0*/  PLOP3.LUT P6, PT, PT, PT, PT, 0x8, 0x0 ;  /* 0x000000000000781c */ /* 0x000fd60003fce170 */
[----:B------:R-:W-:Y:S05]  /*1efb0*/  @P0 BRA `(.L_x_2941) ;  /* 0x00000000000c0947 */ /* 0x000fea0003800000 */
[----:B------:R-:W-:-:S03]  /*1efc0*/  UMOV UR4, 0xffffffff ;  /* 0xffffffff00047882 */ /* 0x000fc60000000000 */
[----:B------:R-:W-:Y:S05]  /*1efd0*/  BRA.DIV UR4, `(.L_x_2942) ;  /* 0x0000007204c47947 */ /* 0x000fea000b800000 */
[----:B------:R-:W-:-:S13]  /*1efe0*/  ELECT P6, URZ, PT ;  /* 0x00000000003f782f */ /* 0x000fda00038c0000 */
.L_x_2941:
[----:B-1----:R-:W2:Y:S04]  /*1eff0*/  LDL R3, [R1+0x50] ;  /* 0x0000500001037983 */ /* 0x002ea80000100800 */
[----:B------:R-:W3:Y:S01]  /*1f000*/  LDL R5, [R1+0x4] ;  /* 0x0000040001057983 */ /* 0x000ee20000100800 */
        /* <DEDUP_REMOVED lines=8> */
.L_x_3120:
[----:B------:R-:W-:Y:S05]  /*1f090*/  BSYNC B1 ;  /* 0x0000000000017941 */ /* 0x000fea0003800000 */
.L_x_2943:
[----:B------:R-:W-:Y:S04]  /*1f0a0*/  BSSY B1, `(.L_x_2945) ;  /* 0x0000087000017945 */ /* 0x000fe80003800000 */
[----:B------:R-:W-:Y:S05]  /*1f0b0*/  @!P6 BRA `(.L_x_2946) ;  /* 0x000000080014e947 */ /* 0x000fea0003800000 */
[----:B------:R-:W2:Y:S04]  /*1f0c0*/  LDL R8, [R1+0x4] ;  /* 0x0000040001087983 */ /* 0x000ea80000100800 */
        /* <DEDUP_REMOVED lines=10> */
.L_x_3121:
[----:B------:R-:W-:Y:S05]  /*1f170*/  BSYNC B2 ;  /* 0x0000000000027941 */ /* 0x000fea0003800000 */
.L_x_2947:
        /* <DEDUP_REMOVED lines=9> */
.L_x_2950:
[----:B------:R-:W-:Y:S05]  /*1f210*/  BSYNC B2 ;  /* 0x0000000000027941 */ /* 0x000fea0003800000 */
.L_x_2949:
[----:B------:R-:W2:Y:S04]  /*1f220*/  LDL R6, [R1+0x4] ;  /* 0x0000040001067983 */ /* 0x000ea80000100800 */
[----:B------:R-:W2:Y:S01]  /*1f230*/  LDL R3, [R1+0xc] ;  /* 0x00000c0001037983 */ /* 0x000ea20000100800 */
[----:B------:R-:W-:Y:S01]  /*1f240*/  IMAD.MOV.U32 R11, RZ, RZ, RZ ;  /* 0x000000ffff0b7224 */ /* 0x000fe200078e00ff */
[----:B------:R-:W-:Y:S01]  /*1f250*/  LEA R4, R7, R10, 0x7 ;  /* 0x0000000a07047211 */ /* 0x000fe200078e38ff */
[----:B------:R-:W-:Y:S01]  /*1f260*/  UIADD3 UR4, UP0, UR36, 0x570, URZ ;  /* 0x0000057024047890 */ /* 0x000fe2000ff1e03f */
        /* <DEDUP_REMOVED lines=9> */
.L_x_2951:
        /* <DEDUP_REMOVED lines=16> */
.L_x_2952:
        /* <DEDUP_REMOVED lines=15> */
.L_x_2953:
        /* <DEDUP_REMOVED lines=13> */
.L_x_3122:
[----:B------:R-:W-:Y:S05]  /*1f5c0*/  BSYNC B2 ;  /* 0x0000000000027941 */ /* 0x000fea0003800000 */
.L_x_2954:
[----:B------:R-:W-:Y:S01]  /*1f5d0*/  BSSY B2, `(.L_x_2956) ;  /* 0x000000b000027945 */ /* 0x000fe20003800000 */
[----:B------:R-:W-:Y:S02]  /*1f5e0*/  IMAD.MOV.U32 R8, RZ, RZ, 0x0 ;  /* 0x00000000ff087424 */ /* 0x000fe400078e00ff */
[----:B-12---:R-:W-:Y:S01]  /*1f5f0*/  IMAD.MOV.U32 R9, RZ, RZ, 0x12f00000 ;  /* 0x12f00000ff097424 */ /* 0x006fe200078e00ff */
[----:B------:R-:W-:Y:S06]  /*1f600*/  @P1 BRA `(.L_x_2957) ;  /* 0x00000000001c1947 */ /* 0x000fec0003800000 */
[----:B------:R-:W1:Y:S01]  /*1f610*/  S2R R6, SR_TID.X ;  /* 0x0000000000067919 */ /* 0x000e620000002100 */
[----:B------:R-:W-:-:S04]  /*1f620*/  MOV R3, 0x8000 ;  /* 0x0000800000037802 */ /* 0x000fc80000000f00 */
[----:B------:R2:W-:Y:S01]  /*1f630*/  SYNCS.ARRIVE.TRANS64 RZ, [R5+URZ+0x348b0], R3 ;  /* 0x0348b00305ff79a7 */ /* 0x0005e2000800003f */
[----:B-1----:R-:W-:-:S04]  /*1f640*/  LOP3.LUT R6, R6, 0x1f, RZ, 0xc0, !PT ;  /* 0x0000001f06067812 */ /* 0x002fc800078ec0ff */
[----:B------:R-:W-:-:S13]  /*1f650*/  ISETP.NE.AND P0, PT, R6, RZ, PT ;  /* 0x000000ff0600720c */ /* 0x000fda0003f05270 */
[----:B--2---:R-:W-:Y:S05]  /*1f660*/  @!P0 BRA `(.L_x_2957) ;  /* 0x0000000000048947 */ /* 0x004fea0003800000 */
[----:B------:R-:W-:Y:S01]  /*1f670*/  BPT.TRAP 0x1 ;  /* 0x000000040000795c */ /* 0x000fe20000300000 */
.L_x_2957:
[----:B------:R-:W-:Y:S05]  /*1f680*/  BSYNC B2 ;  /* 0x0000000000027941 */ /* 0x000fea0003800000 */
.L_x_2956:
        /* <DEDUP_REMOVED lines=8> */
[----:B------:R-:W-:Y:S01]  /*1f710*/  PLOP3.LUT P0, PT, PT, PT, PT, 0x80, 0x0 ;  /* 0x000000000000781c */ /* 0x000fe20003f0f070 */
[----:B--2---:R-:W-:-:S05]  /*1f720*/  VIADD R6, R6, 0x400 ;  /* 0x0000040006067836 */ /* 0x004fca0000000000 */
[----:B---3--:R-:W-:-:S07]  /*1f730*/  LEA R3, R3, R6, 0xf ;  /* 0x0000000603037211 */ /* 0x008fce00078e78ff */
.L_x_2958:
        /* <DEDUP_REMOVED lines=10> */
[----:B------:R-:W2:Y:S01]  /*1f7e0*/  LDL R11, [R1+0xc] ;  /* 0x00000c00010b7983 */ /* 0x000ea20000100800 */
[----:B------:R-:W-:Y:S01]  /*1f7f0*/  IMAD.MOV.U32 R3, RZ, RZ, 0x6000 ;  /* 0x00006000ff037424 */ /* 0x000fe200078e00ff */
[----:B------:R-:W-:Y:S02]  /*1f800*/  R2UR UR10, R12 ;  /* 0x000000000c0a72ca */ /* 0x000fe400000e0000 */
[----:B------:R-:W-:Y:S02]  /*1f810*/  R2UR UR6, R8 ;  /* 0x00000000080672ca */ /* 0x000fe400000e0000 */
[----:B------:R-:W-:Y:S02]  /*1f820*/  R2UR UR7, R9 ;  /* 0x00000000090772ca */ /* 0x000fe400000e0000 */
[----:B------:R-:W-:Y:S01]  /*1f830*/  PLOP3.LUT P0, PT, PT, PT, PT, 0x80, 0x0 ;  /* 0x000000000000781c */ /* 0x000fe20003f0f070 */
[----:B--2---:R-:W-:-:S04]  /*1f840*/  IMAD R3, R11, R3, 0x2000 ;  /* 0x000020000b037424 */ /* 0x004fc800078e0203 */
[----:B------:R-:W-:-:S04]  /*1f850*/  IMAD R3, R11, -0x2000, R3 ;  /* 0xffffe0000b037824 */ /* 0x000fc800078e0203 */
[----:B------:R-:W-:-:S07]  /*1f860*/  IMAD R3, R3, 0x2, R6 ;  /* 0x0000000203037824 */ /* 0x000fce00078e0206 */
.L_x_2959:
        /* <DEDUP_REMOVED lines=10> */
.L_x_2946:
[----:B------:R-:W-:Y:S05]  /*1f910*/  BSYNC B1 ;  /* 0x0000000000017941 */ /* 0x000fea0003800000 */
.L_x_2945:
[----:B------:R-:W1:Y:S04]  /*1f920*/  LDL.LU R8, [R1+0xc] ;  /* 0x00000c0001087983 */ /* 0x000e680000300800 */
[----:B------:R-:W2:Y:S01]  /*1f930*/  LDL.LU R6, [R1+0x24] ;  /* 0x0000240001067983 */ /* 0x000ea20000300800 */
[----:B------:R-:W-:Y:S02]  /*1f940*/  PLOP3.LUT P0, PT, PT, PT, PT, 0x8, 0x0 ;  /* 0x000000000000781c */ /* 0x000fe40003f0e170 */
[----:B-1----:R-:W-:Y:S01]  /*1f950*/  IADD3 R3, R8, 0x1, RZ ;  /* 0x0000000108037810 */ /* 0x002fe20007ffe0ff */
        /* <DEDUP_REMOVED lines=9> */
.L_x_2975:
[----:B------:R-:W-:Y:S05]  /*1f9f0*/  YIELD ;  /* 0x0000000000007946 */ /* 0x000fea0003800000 */
[----:B------:R-:W-:Y:S04]  /*1fa00*/  BSSY B1, `(.L_x_2960) ;  /* 0x0000082000017945 */ /* 0x000fe80003800000 */
[----:B--2---:R-:W-:Y:S05]  /*1fa10*/  @!P6 BRA `(.L_x_2961) ;  /* 0x000000080000e947 */ /* 0x004fea0003800000 */
[----:B-1----:R-:W2:Y:S04]  /*1fa20*/  LDL R6, [R1+0x4] ;  /* 0x0000040001067983 */ /* 0x002ea80000100800 */
[----:B------:R-:W2:Y:S04]  /*1fa30*/  LDL R5, [R1+0xc] ;  /* 0x00000c0001057983 */ /* 0x000ea80000100800 */
[----:B------:R-:W3:Y:S01]  /*1fa40*/  LDL R4, [R1+0x24] ;  /* 0x0000240001047983 */ /* 0x000ee20000100800 */
[----:B------:R-:W-:Y:S01]  /*1fa50*/  BSSY B2, `(.L_x_2962) ;  /* 0x0000008000027945 */ /* 0x000fe20003800000 */
[----:B------:R-:W1:Y:S02]  /*1fa60*/  S2R R3, SR_TID.X ;  /* 0x0000000000037919 */ /* 0x000e640000002100 */
[----:B-1----:R-:W-:-:S04]  /*1fa70*/  LOP3.LUT R3, R3, 0x7f, RZ, 0xc0, !PT ;  /* 0x0000007f03037812 */ /* 0x002fc800078ec0ff */
[----:B------:R-:W-:Y:S01]  /*1fa80*/  ISETP.NE.AND P2, PT, R3, RZ, PT ;  /* 0x000000ff0300720c */ /* 0x000fe20003f45270 */
[----:B--2---:R-:W-:Y:S01]  /*1fa90*/  IMAD R7, R5, 0x8, R6 ;  /* 0x0000000805077824 */ /* 0x004fe200078e0206 */
[----:B---3--:R-:W-:-:S04]  /*1faa0*/  SHF.L.U32 R6, R4, 0x1f, RZ ;  /* 0x0000001f04067819 */ /* 0x008fc800000006ff */
[----:B------:R-:W1:Y:S02]  /*1fab0*/  SYNCS.PHASECHK.TRANS64.TRYWAIT P1, [R7+URZ+0x348a0], R6 ;  /* 0x0348a006070075a7 */ /* 0x000e64000802017f */
[----:B-1----:R-:W-:Y:S05]  /*1fac0*/  @!P1 BRA `(.L_x_2963) ;  /* 0x0000006800689947 */ /* 0x002fea0003800000 */
.L_x_3123:
[----:B------:R-:W-:Y:S05]  /*1fad0*/  BSYNC B2 ;  /* 0x0000000000027941 */ /* 0x000fea0003800000 */
.L_x_2962:
[----:B------:R-:W-:Y:S04]  /*1fae0*/  BSSY B2, `(.L_x_2964) ;  /* 0x0000009000027945 */ /* 0x000fe80003800000 */
[----:B------:R-:W-:Y:S05]  /*1faf0*/  @P2 BRA `(.L_x_2965) ;  /* 0x00000000001c2947 */ /* 0x000fea0003800000 */
[----:B------:R-:W2:Y:S01]  /*1fb00*/  S2R R4, SR_TID.X ;  /* 0x0000000000047919 */ /* 0x000ea20000002100 */
[----:B------:R-:W-:-:S04]  /*1fb10*/  MOV R3, 0xc000 ;  /* 0x0000c00000037802 */ /* 0x000fc80000000f00 */
[----:B------:R3:W-:Y:S01]  /*1fb20*/  SYNCS.ARRIVE.TRANS64 RZ, [R7+URZ+0x34890], R3 ;  /* 0x0348900307ff79a7 */ /* 0x0007e2000800003f */
[----:B--2---:R-:W-:-:S04]  /*1fb30*/  LOP3.LUT R4, R4, 0x1f, RZ, 0xc0, !PT ;  /* 0x0000001f04047812 */ /* 0x004fc800078ec0ff */
[----:B------:R-:W-:-:S13]  /*1fb40*/  ISETP.NE.AND P1, PT, R4, RZ, PT ;  /* 0x000000ff0400720c */ /* 0x000fda0003f25270 */
[----:B---3--:R-:W-:Y:S05]  /*1fb50*/  @!P1 BRA `(.L_x_2965) ;  /* 0x0000000000049947 */ /* 0x008fea0003800000 */
[----:B------:R-:W-:Y:S01]  /*1fb60*/  BPT.TRAP 0x1 ;  /* 0x000000040000795c */ /* 0x000fe20000300000 */
.L_x_2965:
[----:B------:R-:W-:Y:S05]  /*1fb70*/  BSYNC B2 ;  /* 0x0000000000027941 */ /* 0x000fea0003800000 */
.L_x_2964:
[----:B------:R-:W2:Y:S04]  /*1fb80*/  LDL R4, [R1+0x4] ;  /* 0x0000040001047983 */ /* 0x000ea80000100800 */
        /* <DEDUP_REMOVED lines=12> */
.L_x_2966:
        /* <DEDUP_REMOVED lines=16> */
.L_x_2967:
        /* <DEDUP_REMOVED lines=15> */
.L_x_2968:
        /* <DEDUP_REMOVED lines=13> */
.L_x_3124:
[----:B------:R-:W-:Y:S05]  /*1ff10*/  BSYNC B2 ;  /* 0x0000000000027941 */ /* 0x000fea0003800000 */
.L_x_2969:
[----:B------:R-:W-:Y:S01]  /*1ff20*/  BSSY B2, `(.L_x_2971) ;  /* 0x000000b000027945 */ /* 0x000fe20003800000 */
[----:B------:R-:W-:Y:S01]  /*1ff30*/  IMAD.MOV.U32 R12, RZ, RZ, 0x0 ;  /* 0x00000000ff0c7424 */ /* 0x000fe200078e00ff */
[----:B0-----:R-:W-:Y:S02]  /*1ff40*/  MOV R13, 0x12f00000 ;  /* 0x12f00000000d7802 */ /* 0x001fe40000000f00 */
        /* <DEDUP_REMOVED lines=8> */
.L_x_2972:
[----:B------:R-:W-:Y:S05]  /*1ffd0*/  BSYNC B2 ;  /* 0x0000000000027941 */ /* 0x000fea0003800000 */
.L_x_2971:
        /* <DEDUP_REMOVED lines=8> */
[----:B-12---:R-:W-:Y:S01]  /*20060*/  IADD3 R7, R7, 0x348b0, RZ ;  /* 0x000348b007077810 */ /* 0x006fe20007ffe0ff */
[----:B---3--:R-:W-:-:S04]  /*20070*/  VIADD R3, R3, 0x400 ;  /* 0x0000040003037836 */ /* 0x008fc80000000000 */
[----:B----4-:R-:W-:-:S07]  /*20080*/  IMAD R3, R5, 0x8000, R3 ;  /* 0x0000800005037824 */ /* 0x010fce00078e0203 */
.L_x_2973:
        /* <DEDUP_REMOVED lines=15> */
.L_x_2974:
        /* <DEDUP_REMOVED lines=10> */
.L_x_2961:
[----:B------:R-:W-:Y:S05]  /*20220*/  BSYNC B1 ;  /* 0x0000000000017941 */ /* 0x000fea0003800000 */
.L_x_2960:
[----:B-1----:R-:W2:Y:S04]  /*20230*/  LDL.LU R6, [R1+0xc] ;  /* 0x00000c0001067983 */ /* 0x002ea80000300800 */
        /* <DEDUP_REMOVED lines=11> */
.L_x_2939:
[----:B------:R-:W-:Y:S05]  /*202f0*/  BSYNC B0 ;  /* 0x0000000000007941 */ /* 0x000fea0003800000 */
.L_x_2938:
[----:B------:R-:W3:Y:S01]  /*20300*/  LDC R0, c[0x0][0x448] ;  /* 0x00011200ff007b82 */ /* 0x000ee20000000800 */
[----:B------:R-:W-:Y:S05]  /*20310*/  @!P0 WARPSYNC.ALL ;  /* 0x0000000000008948 */ /* 0x000fea0003800000 */
[----:B------:R-:W-:Y:S02]  /*20320*/  BSSY B7, `(.L_x_2976) ;  /* 0x0000439000077945 */ /* 0x000fe40003800000 */
[----:B------:R-:W-:Y:S01]  /*20330*/  @!P0 BAR.SYNC.DEFER_BLOCKING 0xc, 0x180 ;  /* 0x0306000000008b1d */ /* 0x000fe20000010000 */
[----:B---3--:R-:W-:Y:S02]  /*20340*/  ISETP.NE.AND P1, PT, R0, 0x1, PT ;  /* 0x000000010000780c */ /* 0x008fe40003f25270 */
[----:B------:R-:W-:-:S11]  /*20350*/  LEA R0, R17, 0x7f, 0x7 ;  /* 0x0000007f11007811 */ /* 0x000fd600078e38ff */
[----:B------:R-:W3:Y:S08]  /*20360*/  @P1 LDC R2, c[0x0][0x44c] ;  /* 0x00011300ff021b82 */ /* 0x000ef00000000800 */
[----:B-12---:R-:W1:Y:S01]  /*20370*/  @P1 LDC R3, c[0x0][0x450] ;  /* 0x00011400ff031b82 */ /* 0x006e620000000800 */
[----:B---3--:R-:W-:-:S05]  /*20380*/  @P1 IMAD.HI.U32 R2, R0, R2, RZ ;  /* 0x0000000200021227 */ /* 0x008fca00078e00ff */
[----:B-1----:R-:W-:-:S05]  /*20390*/  @P1 SHF.R.U32.HI R0, RZ, R3, R2 ;  /* 0x00000003ff001219 */ /* 0x002fca0000011602 */
[----:B------:R-:W-:-:S05]  /*203a0*/  IMAD.IADD R0, R21, 0x1, R0 ;  /* 0x0000000115007824 */ /* 0x000fca00078e0200 */
[----:B------:R-:W-:-:S04]  /*203b0*/  SHF.R.S32.HI R2, RZ, 0x1f, R0 ;  /* 0x0000001fff027819 */ /* 0x000fc80000011400 */
[----:B------:R-:W-:-:S04]  /*203c0*/  LEA.HI R0, R2, R0, RZ, 0x7 ;  /* 0x0000000002007211 */ /* 0x000fc800078f38ff */
[----:B------:R-:W-:-:S04]  /*203d0*/  SHF.R.S32.HI R0, RZ, 0x7, R0 ;  /* 0x00000007ff007819 */ /* 0x000fc80000011400 */
[----:B------:R-:W-:-:S04]  /*203e0*/  VIMNMX R4, R20, R0, PT ;  /* 0x0000000014047248 */ /* 0x000fc80003fe0100 */
[----:B------:R-:W-:Y:S01]  /*203f0*/  ISETP.GT.AND P0, PT, R4, RZ, PT ;  /* 0x000000ff0400720c */ /* 0x000fe20003f04270 */
[----:B------:R1:W-:-:S12]  /*20400*/  STL [R1+0x34], R4 ;  /* 0x0000340401007387 */ /* 0x0003d80000100800 */
[----:B-1----:R-:W-:Y:S05]  /*20410*/  @P0 BRA `(.L_x_2977) ;  /* 0x0000000000440947 */ /* 0x002fea0003800000 */
[----:B------:R-:W1:Y:S02]  /*20420*/  S2R R4, SR_TID.X ;  /* 0x0000000000047919 */ /* 0x000e640000002100 */
[----:B-1----:R-:W-:-:S04]  /*20430*/  LOP3.LUT R4, R4, 0x7f, RZ, 0xc0, !PT ;  /* 0x0000007f04047812 */ /* 0x002fc800078ec0ff */
[----:B------:R-:W-:-:S13]  /*20440*/  ISETP.NE.AND P0, PT, R4, RZ, PT ;  /* 0x000000ff0400720c */ /* 0x000fda0003f05270 */
[----:B------:R-:W-:Y:S05]  /*20450*/  @P0 BRA `(.L_x_2978) ;  /* 0x0000004000940947 */ /* 0x000fea0003800000 */
[----:B------:R-:W1:Y:S01]  /*20460*/  S2R R3, SR_LANEID ;  /* 0x0000000000037919 */ /* 0x000e620000000000 */
[----:B------:R-:W-:Y:S02]  /*20470*/  VOTEU.ANY UR4, UPT, PT ;  /* 0x0000000000047886 */ /* 0x000fe400038e0100 */
[----:B------:R-:W1:Y:S08]  /*20480*/  FLO.U32 R0, UR4 ;  /* 0x0000000400007d00 */ /* 0x000e7000080e0000 */
[----:B------:R-:W2:Y:S01]  /*20490*/  POPC R4, UR4 ;  /* 0x0000000400047d09 */ /* 0x000ea20008000000 */
[----:B-1----:R-:W-:-:S02]  /*204a0*/  ISETP.EQ.U32.AND P0, PT, R0, R3, PT ;  /* 0x000000030000720c */ /* 0x002fc40003f02070 */
[----:B------:R-:W2:Y:S11]  /*204b0*/  LDC.64 R2, c[0x0][0xc60] ;  /* 0x00031800ff027b82 */ /* 0x000eb60000000a00 */
[----:B--2---:R-:W2:Y:S01]  /*204c0*/  @P0 ATOMG.E.ADD.STRONG.GPU PT, R3, desc[UR60][R2.64], R4 ;  /* 0x00000004020309a8 */ /* 0x004ea200081ee1fc */
[----:B------:R-:W1:Y:S02]  /*204d0*/  S2R R5, SR_LTMASK ;  /* 0x0000000000057919 */ /* 0x000e640000003900 */
[----:B-1----:R-:W-:-:S06]  /*204e0*/  LOP3.LUT R5, R5, UR4, RZ, 0xc0, !PT ;  /* 0x0000000405057c12 */ /* 0x002fcc000f8ec0ff */
[----:B------:R-:W1:Y:S01]  /*204f0*/  POPC R5, R5 ;  /* 0x0000000500057309 */ /* 0x000e620000000000 */
[----:B--2---:R-:W1:Y:S02]  /*20500*/  SHFL.IDX PT, R0, R3, R0, 0x1f ;  /* 0x00001f0003007589 */ /* 0x004e6400000e0000 */
[----:B-1----:R-:W-:Y:S01]  /*20510*/  IADD3 R16, R0, UR38, R5 ;  /* 0x0000002600107c10 */ /* 0x002fe2000fffe005 */
[----:B------:R-:W-:Y:S06]  /*20520*/  BRA `(.L_x_2978) ;  /* 0x0000004000607947 */ /* 0x000fec0003800000 */
.L_x_2977:
        /* <DEDUP_REMOVED lines=13> */
[----:B------:R-:W-:Y:S01]  /*20600*/  MOV R11, UR5 ;  /* 0x00000005000b7c02 */ /* 0x000fe20008000f00 */
[----:B------:R-:W-:Y:S01]  /*20610*/  IMAD.U32 R7, RZ, RZ, UR9 ;  /* 0x00000009ff077e24 */ /* 0x000fe2000f8e00ff */
[----:B0-----:R-:W-:Y:S01]  /*20620*/  MOV R13, RZ ;  /* 0x000000ff000d7202 */ /* 0x001fe20000000f00 */
[----:B------:R-:W-:-:S02]  /*20630*/  IMAD.U32 R10, RZ, RZ, UR4 ;  /* 0x00000004ff0a7e24 */ /* 0x000fc4000f8e00ff */
[----:B------:R-:W-:Y:S02]  /*20640*/  IMAD.MOV.U32 R8, RZ, RZ, 0x70 ;  /* 0x00000070ff087424 */ /* 0x000fe400078e00ff */
[----:B------:R-:W-:-:S07]  /*20650*/  IMAD.MOV.U32 R12, RZ, RZ, 0x1 ;  /* 0x00000001ff0c7424 */ /* 0x000fce00078e00ff */
[----:B------:R-:W-:-:S07]  /*20660*/  LEPC R20, `(.L_x_2980) ;  /* 0x000000001014794e */ /* 0x000fce0000000000 */
[----:B-1----:R-:W-:Y:S05]  /*20670*/  CALL.ABS.NOINC R2 ;  /* 0x0000000002007343 */ /* 0x002fea0003c00000 */
.L_x_2980:
[----:B------:R-:W-:Y:S05]  /*20680*/  BSYNC B6 ;  /* 0x0000000000067941 */ /* 0x000fea0003800000 */
.L_x_2979:
        /* <DEDUP_REMOVED lines=15> */
[----:B------:R-:W-:Y:S01]  /*20780*/  MOV R12, 0x1 ;  /* 0x00000001000c7802 */ /* 0x000fe20000000f00 */
[----:B------:R-:W-:-:S02]  /*20790*/  IMAD.U32 R11, RZ, RZ, UR5 ;  /* 0x00000005ff0b7e24 */ /* 0x000fc4000f8e00ff */
[----:B------:R-:W-:Y:S02]  /*207a0*/  IMAD.MOV.U32 R8, RZ, RZ, 0x70 ;  /* 0x00000070ff087424 */ /* 0x000fe400078e00ff */
[----:B01----:R-:W-:-:S07]  /*207b0*/  IMAD.MOV.U32 R13, RZ, RZ, RZ ;  /* 0x000000ffff0d7224 */ /* 0x003fce00078e00ff */
[----:B------:R-:W-:-:S07]  /*207c0*/  LEPC R20, `(.L_x_2983) ;  /* 0x000000001014794e */ /* 0x000fce0000000000 */
[----:B--2---:R-:W-:Y:S05]  /*207d0*/  CALL.ABS.NOINC R2 ;  /* 0x0000000002007343 */ /* 0x004fea0003c00000 */
.L_x_2983:
        /* <DEDUP_REMOVED lines=10> */
[----:B------:R-:W-:Y:S01]  /*20880*/  MOV R12, 0x1 ;  /* 0x00000001000c7802 */ /* 0x000fe20000000f00 */
[----:B------:R-:W-:-:S02]  /*20890*/  IMAD.U32 R11, RZ, RZ, UR9 ;  /* 0x00000009ff0b7e24 */ /* 0x000fc4000f8e00ff */
[----:B------:R-:W-:Y:S02]  /*208a0*/  IMAD.MOV.U32 R8, RZ, RZ, 0x70 ;  /* 0x00000070ff087424 */ /* 0x000fe400078e00ff */
[----:B------:R-:W-:-:S07]  /*208b0*/  IMAD.MOV.U32 R13, RZ, RZ, RZ ;  /* 0x000000ffff0d7224 */ /* 0x000fce00078e00ff */
[----:B------:R-:W-:-:S07]  /*208c0*/  LEPC R20, `(.L_x_2982) ;  /* 0x000000001014794e */ /* 0x000fce0000000000 */
[----:B0-----:R-:W-:Y:S05]  /*208d0*/  CALL.ABS.NOINC R2 ;  /* 0x0000000002007343 */ /* 0x001fea0003c00000 */
.L_x_2982:
[----:B------:R-:W-:Y:S05]  /*208e0*/  BSYNC B6 ;  /* 0x0000000000067941 */ /* 0x000fea0003800000 */
.L_x_2981:
        /* <DEDUP_REMOVED lines=10> */
[----:B----4-:R1:W2:Y:S02]  /*20990*/  @P0 LDG.E R7, desc[UR60][R2.64] ;  /* 0x0000003c02070981 */ /* 0x0102a4000c1e1900 */
[----:B-1----:R-:W1:Y:S01]  /*209a0*/  LDC.64 R2, c[0x0][0x418] ;  /* 0x00010600ff027b82 */ /* 0x002e620000000a00 */
[----:B-----5:R-:W-:Y:S01]  /*209b0*/  VIADD R4, R0, 0xffffffff ;  /* 0xffffffff00047836 */ /* 0x020fe20000000000 */
[----:B--2---:R-:W-:Y:S01]  /*209c0*/  SHF.R.S32.HI R8, RZ, 0x1f, R7 ;  /* 0x0000001fff087819 */ /* 0x004fe20000011407 */
[----:B------:R2:W-:Y:S04]  /*209d0*/  @P0 STL [R1+0x14], R7 ;  /* 0x0000140701000387 */ /* 0x0005e80000100800 */
        /* <DEDUP_REMOVED lines=10> */
.L_x_3127:
[----:B-1----:R-:W3:Y:S01]  /*20a80*/  LDL.LU R5, [R1+0x20] ;  /* 0x0000200001057983 */ /* 0x002ee20000300800 */
[----:B------:R-:W-:Y:S02]  /*20a90*/  PLOP3.LUT P1, PT, PT, PT, PT, 0x8, 0x0 ;  /* 0x000000000000781c */ /* 0x000fe40003f2e170 */
[----:B--2---:R-:W-:Y:S01]  /*20aa0*/  ISETP.NE.AND P0, PT, R14, RZ, PT ;  /* 0x000000ff0e00720c */ /* 0x004fe20003f05270 */
[----:B------:R1:W-:Y:S04]  /*20ab0*/  STL [R1], R0 ;  /* 0x0000000001007387 */ /* 0x0003e80000100800 */
[----:B------:R1:W-:Y:S01]  /*20ac0*/  STL [R1+0x10], R4 ;  /* 0x0000100401007387 */ /* 0x0003e20000100800 */
[----:B---3--:R-:W-:-:S05]  /*20ad0*/  LOP3.LUT R5, R5, 0xfffffffe, RZ, 0xc0, !PT ;  /* 0xfffffffe05057812 */ /* 0x008fca00078ec0ff */
[----:B------:R-:W-:-:S05]  /*20ae0*/  @P1 LOP3.LUT R5, R5, 0x1, RZ, 0xfc, !PT ;  /* 0x0000000105051812 */ /* 0x000fca00078efcff */
[----:B------:R1:W-:Y:S01]  /*20af0*/  STL [R1+0x20], R5 ;  /* 0x0000200501007387 */ /* 0x0003e20000100800 */
[----:B------:R-:W-:Y:S05]  /*20b00*/  @P0 BRA `(.L_x_2985) ;  /* 0x0000000400500947 */ /* 0x000fea0003800000 */
[----:B------:R-:W-:-:S03]  /*20b10*/  UMOV UR4, 0xffffffff ;  /* 0xffffffff00047882 */ /* 0x000fc60000000000 */
[----:B------:R-:W-:Y:S05]  /*20b20*/  BRA.DIV UR4, `(.L_x_2986) ;  /* 0x0000005a04ac7947 */ /* 0x000fea000b800000 */
[----:B------:R-:W-:-:S13]  /*20b30*/  ELECT P6, URZ, PT ;  /* 0x00000000003f782f */ /* 0x000fda00038c0000 */
.L_x_3130:
[----:B------:R-:W-:Y:S05]  /*20b40*/  @!P6 BRA `(.L_x_2985) ;  /* 0x000000040040e947 */ /* 0x000fea0003800000 */
[----:B------:R-:W-:-:S04]  /*20b50*/  ISETP.NE.U32.AND P0, PT, R2, RZ, PT ;  /* 0x000000ff0200720c */ /* 0x000fc80003f05070 */
[----:B------:R-:W-:-:S13]  /*20b60*/  ISETP.NE.AND.EX P0, PT, R3, RZ, PT, P0 ;  /* 0x000000ff0300720c */ /* 0x000fda0003f05300 */
[----:B------:R-:W-:Y:S05]  /*20b70*/  @!P0 BRA `(.L_x_2987) ;  /* 0x0000000000548947 */ /* 0x000fea0003800000 */
[----:B------:R-:W2:Y:S01]  /*20b80*/  LDC R6, c[0x0][0x43c] ;  /* 0x00010f00ff067b82 */ /* 0x000ea20000000800 */
[----:B------:R-:W-:Y:S01]  /*20b90*/  MOV R9, R4 ;  /* 0x0000000400097202 */ /* 0x000fe20000000f00 */
[----:B------:R-:W-:-:S04]  /*20ba0*/  ULDC.64 UR4, c[0x0][0x428] ;  /* 0x00010a0000047ab9 */ /* 0x000fc80000000a00 */
[----:B-1----:R-:W-:Y:S01]  /*20bb0*/  IMAD.MOV.U32 R0, RZ, RZ, R9 ;  /* 0x000000ffff007224 */ /* 0x002fe200078e0009 */
[----:B--2---:R-:W-:-:S13]  /*20bc0*/  ISETP.NE.AND P0, PT, R6, 0x1, PT ;  /* 0x000000010600780c */ /* 0x004fda0003f05270 */
[----:B------:R-:W1:Y:S02]  /*20bd0*/  @P0 LDC.64 R4, c[0x0][0x440] ;  /* 0x00011000ff040b82 */ /* 0x000e640000000a00 */
[----:B-1----:R-:W-:-:S05]  /*20be0*/  @P0 IMAD.HI.U32 R4, R9, R4, RZ ;  /* 0x0000000409040227 */ /* 0x002fca00078e00ff */
[----:B------:R-:W-:-:S04]  /*20bf0*/  @P0 SHF.R.U32.HI R0, RZ, R5, R4 ;  /* 0x00000005ff000219 */ /* 0x000fc80000011604 */
[--C-:B------:R-:W-:Y:S01]  /*20c00*/  SHF.R.S32.HI R5, RZ, 0x1f, R0.reuse ;  /* 0x0000001fff057819 */ /* 0x100fe20000011400 */
[----:B------:R-:W-:-:S04]  /*20c10*/  IMAD.MOV R4, RZ, RZ, -R0 ;  /* 0x000000ffff047224 */ /* 0x000fc800078e0a00 */
[----:B------:R-:W-:Y:S01]  /*20c20*/  IMAD R9, R6, R4, R9 ;  /* 0x0000000406097224 */ /* 0x000fe200078e0209 */
[----:B------:R-:W-:Y:S01]  /*20c30*/  MOV R4, R0 ;  /* 0x0000000000047202 */ /* 0x000fe20000000f00 */
[----:B------:R-:W-:-:S03]  /*20c40*/  IMAD R6, R8, UR4, RZ ;  /* 0x0000000408067c24 */ /* 0x000fc6000f8e02ff */
[----:B------:R2:W-:Y:S01]  /*20c50*/  STL [R1+0x10], R9 ;  /* 0x0000100901007387 */ /* 0x0005e20000100800 */
[----:B------:R-:W-:-:S04]  /*20c60*/  IMAD.WIDE.U32 R4, R7, UR4, R4 ;  /* 0x0000000407047c25 */ /* 0x000fc8000f8e0004 */
[----:B------:R-:W-:Y:S01]  /*20c70*/  IMAD R0, R7, UR5, R6 ;  /* 0x0000000507007c24 */ /* 0x000fe2000f8e0206 */
[----:B------:R-:W-:-:S03]  /*20c80*/  LEA R2, P0, R4, R2, 0x2 ;  /* 0x0000000204027211 */ /* 0x000fc600078010ff */
[----:B------:R-:W-:-:S05]  /*20c90*/  IMAD.IADD R0, R5, 0x1, R0 ;  /* 0x0000000105007824 */ /* 0x000fca00078e0200 */
[----:B------:R-:W-:-:S05]  /*20ca0*/  LEA.HI.X R3, R4, R3, R0, 0x2, P0 ;  /* 0x0000000304037211 */ /* 0x000fca00000f1400 */
[----:B------:R-:W3:Y:S04]  /*20cb0*/  LDG.E R0, desc[UR60][R2.64] ;  /* 0x0000003c02007981 */ /* 0x000ee8000c1e1900 */
[----:B---3--:R2:W-:Y:S02]  /*20cc0*/  STL [R1], R0 ;  /* 0x0000000001007387 */ /* 0x0085e40000100800 */
.L_x_2987:
[----:B------:R-:W3:Y:S04]  /*20cd0*/  LDL R7, [R1+0x4] ;  /* 0x0000040001077983 */ /* 0x000ee80000100800 */
[----:B-12---:R-:W3:Y:S04]  /*20ce0*/  LDL R0, [R1+0x8] ;  /* 0x0000080001007983 */ /* 0x006ee80000100800 */
[----:B------:R-:W2:Y:S01]  /*20cf0*/  LDL R2, [R1+0x18] ;  /* 0x0000180001027983 */ /* 0x000ea20000100800 */
[----:B---3--:R-:W-:Y:S01]  /*20d00*/  IMAD R0, R0, 0x8, R7 ;  /* 0x0000000800007824 */ /* 0x008fe200078e0207 */
[----:B--2---:R-:W-:-:S04]  /*20d10*/  SHF.L.U32 R2, R2, 0x1f, RZ ;  /* 0x0000001f02027819 */ /* 0x004fc800000006ff */
[----:B------:R-:W1:Y:S02]  /*20d20*/  SYNCS.PHASECHK.TRANS64.TRYWAIT P0, [R0+URZ+0x34840], R2 ;  /* 0x03484002000075a7 */ /* 0x000e64000800017f */
[----:B-1----:R-:W-:Y:S05]  /*20d30*/  @!P0 BRA `(.L_x_2988) ;  /* 0x0000005800488947 */ /* 0x002fea0003800000 */
.L_x_3131:
[----:B------:R-:W2:Y:S02]  /*20d40*/  S2R R3, SR_TID.X ;  /* 0x0000000000037919 */ /* 0x000ea40000002100 */
        /* <DEDUP_REMOVED lines=10> */
.L_x_2989:
[----:B------:R-:W2:Y:S04]  /*20df0*/  LDL R7, [R1+0x4] ;  /* 0x0000040001077983 */ /* 0x000ea80000100800 */
[----:B------:R-:W2:Y:S04]  /*20e00*/  LDL R6, [R1+0x8] ;  /* 0x0000080001067983 */ /* 0x000ea80000100800 */
[----:B------:R-:W3:Y:S04]  /*20e10*/  LDL R5, [R1+0x10] ;  /* 0x0000100001057983 */ /* 0x000ee80000100800 */
[----:B------:R-:W4:Y:S04]  /*20e20*/  LDL R4, [R1+0x1c] ;  /* 0x00001c0001047983 */ /* 0x000f280000100800 */
[----:B------:R-:W5:Y:S04]  /*20e30*/  LDL R3, [R1] ;  /* 0x0000000001037983 */ /* 0x000f680000100800 */
[----:B-1----:R-:W5:Y:S01]  /*20e40*/  LDL.LU R2, [R1+0x20] ;  /* 0x0000200001027983 */ /* 0x002f620000300800 */
        /* <DEDUP_REMOVED lines=32> */
.L_x_2985:
[----:B------:R-:W2:Y:S04]  /*21050*/  LDL R2, [R1+0x4] ;  /* 0x0000040001027983 */ /* 0x000ea80000100800 */
[----:B------:R-:W3:Y:S04]  /*21060*/  LDL.LU R3, [R1+0x3c] ;  /* 0x00003c0001037983 */ /* 0x000ee80000300800 */
[----:B-1----:R-:W4:Y:S04]  /*21070*/  LDL.LU R5, [R1+0x30] ;  /* 0x0000300001057983 */ /* 0x002f280000300800 */
[----:B------:R-:W5:Y:S01]  /*21080*/  LDL.LU R4, [R1+0x44] ;  /* 0x0000440001047983 */ /* 0x000f620000300800 */
[----:B------:R-:W-:Y:S05]  /*21090*/  WARPSYNC.ALL ;  /* 0x0000000000007948 */ /* 0x000fea0003800000 */
[----:B------:R-:W-:Y:S01]  /*210a0*/  ULDC.64 UR4, c[0x0][0x298] ;  /* 0x0000a60000047ab9 */ /* 0x000fe20000000a00 */
[----:B------:R-:W-:Y:S01]  /*210b0*/  ULDC.64 UR6, c[0x0][0xa00] ;  /* 0x0002800000067ab9 */ /* 0x000fe20000000a00 */
[----:B------:R-:W-:Y:S01]  /*210c0*/  BSSY B6, `(.L_x_2990) ;  /* 0x0000024000067945 */ /* 0x000fe20003800000 */
[----:B------:R-:W-:Y:S01]  /*210d0*/  BAR.SYNC.DEFER_BLOCKING 0x8, 0x180 ;  /* 0x0206000000007b1d */ /* 0x000fe20000010000 */
[----:B------:R-:W-:-:S04]  /*210e0*/  ISETP.NE.U32.AND P0, PT, RZ, UR6, PT ;  /* 0x00000006ff007c0c */ /* 0x000fc8000bf05070 */
[----:B------:R-:W-:Y:S01]  /*210f0*/  ISETP.NE.AND.EX P0, PT, RZ, UR7, PT, P0 ;  /* 0x00000007ff007c0c */ /* 0x000fe2000bf05300 */
[----:B--2---:R-:W-:Y:S01]  /*21100*/  VIADD R2, R2, 0x10400 ;  /* 0x0001040002027836 */ /* 0x004fe20000000000 */
[----:B---3--:R-:W-:-:S04]  /*21110*/  SHF.R.S32.HI R0, RZ, 0x1f, R3 ;  /* 0x0000001fff007819 */ /* 0x008fc80000011403 */
        /* <DEDUP_REMOVED lines=20> */
[----:B------:R-:W1:Y:S01]  /*21260*/  LDC.64 R2, c[0x4][R2] ;  /* 0x0100000002027b82 */ /* 0x000e620000000a00 */
        /* <DEDUP_REMOVED lines=9> */
.L_x_2991:
[----:B------:R-:W-:Y:S05]  /*21300*/  BSYNC B6 ;  /* 0x0000000000067941 */ /* 0x000fea0003800000 */
.L_x_2990:
[----:B------:R-:W3:Y:S01]  /*21310*/  LDL.LU R6, [R1+0x3c] ;  /* 0x00003c0001067983 */ /* 0x000ee20000300800 */
[----:B------:R-:W-:Y:S01]  /*21320*/  ULDC.64 UR4, c[0x0][0x2d8] ;  /* 0x0000b60000047ab9 */ /* 0x000fe20000000a00 */
[----:B------:R-:W1:Y:S01]  /*21330*/  LDC R7, c[0x0][0x448] ;  /* 0x00011200ff077b82 */ /* 0x000e620000000800 */
[----:B------:R-:W-:Y:S01]  /*21340*/  ULDC.64 UR6, c[0x0][0x280] ;  /* 0x0000a00000067ab9 */ /* 0x000fe20000000a00 */
[----:B--2---:R-:W3:Y:S04]  /*21350*/  LDL.LU.64 R2, [R1+0x48] ;  /* 0x0000480001027983 */ /* 0x004ee80000300a00 */
[----:B------:R-:W2:Y:S04]  /*21360*/  LDL.LU R0, [R1+0x44] ;  /* 0x0000440001007983 */ /* 0x000ea80000300800 */
[----:B------:R-:W4:Y:S04]  /*21370*/  LDL.LU R4, [R1+0x54] ;  /* 0x0000540001047983 */ /* 0x000f280000300800 */
[----:B------:R-:W4:Y:S01]  /*21380*/  LDL.LU R5, [R1+0x30] ;  /* 0x0000300001057983 */ /* 0x000f220000300800 */
[----:B------:R-:W0:Y:S01]  /*21390*/  S2R R8, SR_TID.X ;  /* 0x0000000000087919 */ /* 0x000e220000002100 */
[----:B------:R-:W0:Y:S01]  /*213a0*/  S2R R10, SR_TID.X ;  /* 0x00000000000a7919 */ /* 0x000e220000002100 */
[----:B-1----:R-:W-:-:S02]  /*213b0*/  ISETP.NE.AND P0, PT, R7, 0x1, PT ;  /* 0x000000010700780c */ /* 0x002fc40003f05270 */
[----:B0-----:R-:W-:-:S04]  /*213c0*/  SHF.L.U32 R8, R8, 0x3, RZ ;  /* 0x0000000308087819 */ /* 0x001fc800000006ff */
[----:B------:R-:W-:Y:S01]  /*213d0*/  LOP3.LUT R8, R8, 0x38, RZ, 0xc0, !PT ;  /* 0x0000003808087812 */ /* 0x000fe200078ec0ff */
[----:B------:R-:W-:-:S03]  /*213e0*/  IMAD.SHL.U32 R10, R10, 0x8, RZ ;  /* 0x000000080a0a7824 */ /* 0x000fc600078e00ff */
[----:B------:R-:W-:Y:S02]  /*213f0*/  LOP3.LUT R9, R8, 0x40, RZ, 0xfc, !PT ;  /* 0x0000004008097812 */ /* 0x000fe400078efcff */
[----:B------:R-:W-:Y:S02]  /*21400*/  LOP3.LUT R10, R10, 0x38, RZ, 0xc0, !PT ;  /* 0x000000380a0a7812 */ /* 0x000fe400078ec0ff */
[----:B------:R-:W-:Y:S02]  /*21410*/  LOP3.LUT R8, R8, 0x80, RZ, 0xfc, !PT ;  /* 0x0000008008087812 */ /* 0x000fe400078efcff */
[----:B---3--:R-:W-:Y:S02]  /*21420*/  MOV R3, R6 ;  /* 0x0000000600037202 */ /* 0x008fe40000000f00 */
[----:B------:R-:W0:Y:S01]  /*21430*/  @P0 LDC R6, c[0x0][0x450] ;  /* 0x00011400ff060b82 */ /* 0x000e220000000800 */
[----:B--2---:R-:W-:Y:S02]  /*21440*/  IMAD R0, R0, UR4, RZ ;  /* 0x0000000400007c24 */ /* 0x004fe4000f8e02ff */
[----:B------:R-:W-:-:S04]  /*21450*/  IMAD.WIDE.U32 R2, R18, UR4, R2 ;  /* 0x0000000412027c25 */ /* 0x000fc8000f8e0002 */
[----:B------:R-:W-:Y:S01]  /*21460*/  IMAD R0, R18, UR5, R0 ;  /* 0x0000000512007c24 */ /* 0x000fe2000f8e0200 */
[----:B------:R-:W-:-:S03]  /*21470*/  ULDC.64 UR4, c[0x0][0x2e0] ;  /* 0x0000b80000047ab9 */ /* 0x000fc60000000a00 */
[----:B------:R-:W-:Y:S02]  /*21480*/  IMAD.IADD R3, R3, 0x1, R0 ;  /* 0x0000000103037824 */ /* 0x000fe400078e0200 */
[----:B----4-:R-:W-:Y:S02]  /*21490*/  IMAD R0, R4, UR4, RZ ;  /* 0x0000000404007c24 */ /* 0x010fe4000f8e02ff */
[----:B------:R-:W1:Y:S01]  /*214a0*/  S2R R4, SR_TID.X ;  /* 0x0000000000047919 */ /* 0x000e620000002100 */
[----:B------:R-:W-:-:S04]  /*214b0*/  IMAD.WIDE.U32 R2, R5, UR4, R2 ;  /* 0x0000000405027c25 */ /* 0x000fc8000f8e0002 */
[----:B------:R-:W-:Y:S01]  /*214c0*/  IMAD R0, R5, UR5, R0 ;  /* 0x0000000505007c24 */ /* 0x000fe2000f8e0200 */
[----:B------:R-:W-:-:S03]  /*214d0*/  ULDC.64 UR4, c[0x0][0x2d0] ;  /* 0x0000b40000047ab9 */ /* 0x000fc60000000a00 */
[----:B------:R-:W-:Y:S01]  /*214e0*/  IMAD.IADD R3, R3, 0x1, R0 ;  /* 0x0000000103037824 */ /* 0x000fe200078e0200 */
[----:B-1----:R-:W-:-:S04]  /*214f0*/  LOP3.LUT R4, R4, 0x7f, RZ, 0xc0, !PT ;  /* 0x0000007f04047812 */ /* 0x002fc800078ec0ff */
[----:B------:R-:W-:Y:S02]  /*21500*/  SHF.R.U32.HI R5, RZ, 0x3, R4 ;  /* 0x00000003ff057819 */ /* 0x000fe40000011604 */
[----:B------:R-:W1:Y:S02]  /*21510*/  S2R R4, SR_TID.X ;  /* 0x0000000000047919 */ /* 0x000e640000002100 */
[----:B-1----:R-:W-:-:S04]  /*21520*/  SHF.L.U32 R4, R4, 0x4, RZ ;  /* 0x0000000404047819 */ /* 0x002fc800000006ff */
[----:B------:R-:W-:Y:S02]  /*21530*/  LOP3.LUT R4, R5, 0x70, R4, 0xf8, !PT ;  /* 0x0000007005047812 */ /* 0x000fe400078ef804 */
[----:B------:R-:W1:Y:S03]  /*21540*/  @P0 LDC R5, c[0x0][0x44c] ;  /* 0x00011300ff050b82 */ /* 0x000e660000000800 */
[----:B------:R-:W-:-:S04]  /*21550*/  IMAD R4, R17, 0x80, R4 ;  /* 0x0000008011047824 */ /* 0x000fc800078e0204 */
[----:B------:R-:W-:Y:S02]  /*21560*/  IMAD.MOV.U32 R0, RZ, RZ, R4 ;  /* 0x000000ffff007224 */ /* 0x000fe400078e0004 */
[----:B-1----:R-:W-:-:S05]  /*21570*/  @P0 IMAD.HI.U32 R5, R4, R5, RZ ;  /* 0x0000000504050227 */ /* 0x002fca00078e00ff */
[----:B0-----:R-:W-:-:S04]  /*21580*/  @P0 SHF.R.U32.HI R0, RZ, R6, R5 ;  /* 0x00000006ff000219 */ /* 0x001fc80000011605 */
[C---:B------:R-:W-:Y:S01]  /*21590*/  IADD3 R6, -R0.reuse, RZ, RZ ;  /* 0x000000ff00067210 */ /* 0x040fe20007ffe1ff */
        /* <DEDUP_REMOVED lines=24> */
[----:B------:R-:W2:Y:S03]  /*21720*/  LDL.LU R5, [R1+0x40] ;  /* 0x0000400001057983 */ /* 0x000ea60000300800 */
[----:B------:R-:W-:Y:S01]  /*21730*/  IMAD R17, R17, 0x80, R6 ;  /* 0x0000008011117824 */ /* 0x000fe200078e0206 */
[----:B------:R-:W-:Y:S04]  /*21740*/  SHFL.IDX PT, R8, R2, 0x1, 0x181f ;  /* 0x00381f0002087f89 */ /* 0x000fe800000e0000 */
[----:B------:R-:W-:Y:S01]  /*21750*/  IADD3 R4, R17, 0x10, RZ ;  /* 0x0000001011047810 */ /* 0x000fe20007ffe0ff */
[----:B------:R-:W-:Y:S01]  /*21760*/  SHFL.IDX PT, R6, R3, 0x1, 0x181f ;  /* 0x00381f0003067f89 */ /* 0x000fe200000e0000 */
[----:B--2---:R-:W-:-:S03]  /*21770*/  IMAD R0, R5, R7, RZ ;  /* 0x0000000705007224 */ /* 0x004fc600078e02ff */
[----:B------:R-:W0:Y:S02]  /*21780*/  SHFL.IDX PT, R5, R3, RZ, 0x181f ;  /* 0x00181fff03057589 */ /* 0x000e2400000e0000 */
[-C--:B------:R-:W-:Y:S02]  /*21790*/  ISETP.GE.AND P3, PT, R4, R0.reuse, PT ;  /* 0x000000000400720c */ /* 0x080fe40003f66270 */
[----:B------:R-:W1:Y:S01]  /*217a0*/  SHFL.IDX PT, R4, R2, RZ, 0x181f ;  /* 0x00181fff02047589 */ /* 0x000e6200000e0000 */
[----:B------:R-:W-:-:S13]  /*217b0*/  ISETP.GE.AND P4, PT, R17, R0, PT ;  /* 0x000000001100720c */ /* 0x000fda0003f86270 */
        /* <DEDUP_REMOVED lines=10> */
[----:B0-----:R-:W-:Y:S01]  /*21860*/  @!P3 MOV R4, R7 ;  /* 0x000000070004b202 */ /* 0x001fe20000000f00 */
[----:B------:R-:W-:-:S02]  /*21870*/  @!P3 IMAD.MOV.U32 R5, RZ, RZ, R6 ;  /* 0x000000ffff05b224 */ /* 0x000fc400078e0006 */
[----:B------:R-:W-:Y:S04]  /*21880*/  SHFL.IDX PT, R6, R2, 0x2, 0x181f ;  /* 0x00581f0002067f89 */ /* 0x000fe800000e0000 */
[----:B------:R-:W-:Y:S04]  /*21890*/  @!P3 LDGSTS.E.BYPASS.LTC128B.128 [R9+0x10c00], desc[UR60][R4.64], !P2 ;  /* 0x10c000000409bfae */ /* 0x000fe8000d101d7c */
[----:B------:R-:W-:Y:S04]  /*218a0*/  @!P3 LDGSTS.E.BYPASS.LTC128B.128 [R9+0x14c00], desc[UR60][R4.64+0x80], !P1 ;  /* 0x14c000800409bfae */ /* 0x000fe8000c901d7c */
[----:B------:R0:W-:Y:S02]  /*218b0*/  @!P3 LDGSTS.E.BYPASS.LTC128B.128 [R9+0x18c00], desc[UR60][R4.64+0x100], !P0 ;  /* 0x18c001000409bfae */ /* 0x0001e4000c101d7c */
[----:B0-----:R-:W-:-:S05]  /*218c0*/  VIADD R4, R17, 0x20 ;  /* 0x0000002011047836 */ /* 0x001fca0000000000 */
[----:B------:R-:W-:Y:S02]  /*218d0*/  ISETP.GE.AND P3, PT, R4, R0, PT ;  /* 0x000000000400720c */ /* 0x000fe40003f66270 */
[----:B------:R-:W0:Y:S11]  /*218e0*/  SHFL.IDX PT, R4, R3, 0x2, 0x181f ;  /* 0x00581f0003047f89 */ /* 0x000e3600000e0000 */
[----:B0-----:R-:W-:-:S04]  /*218f0*/  @!P3 LEA R7, P4, R10, R4, 0x1 ;  /* 0x000000040a07b211 */ /* 0x001fc800078808ff */
[----:B------:R-:W-:Y:S02]  /*21900*/  @!P3 IADD3.X R4, RZ, R6, RZ, P4, !PT ;  /* 0x00000006ff04b210 */ /* 0x000fe400027fe4ff */
[----:B------:R-:W-:Y:S03]  /*21910*/  SHFL.IDX PT, R6, R2, 0x3, 0x181f ;  /* 0x00781f0002067f89 */ /* 0x000fe600000e0000 */
[----:B------:R-:W-:Y:S02]  /*21920*/  @!P3 IMAD.MOV.U32 R5, RZ, RZ, R4 ;  /* 0x000000ffff05b224 */ /* 0x000fe400078e0004 */
[----:B------:R-:W-:-:S05]  /*21930*/  @!P3 IMAD.MOV.U32 R4, RZ, RZ, R7 ;  /* 0x000000ffff04b224 */ /* 0x000fca00078e0007 */
[----:B------:R-:W-:Y:S04]  /*21940*/  @!P3 LDGSTS.E.BYPASS.LTC128B.128 [R9+0x11400], desc[UR60][R4.64], !P2 ;  /* 0x114000000409bfae */ /* 0x000fe8000d101d7c */
[----:B------:R-:W-:Y:S04]  /*21950*/  @!P3 LDGSTS.E.BYPASS.LTC128B.128 [R9+0x15400], desc[UR60][R4.64+0x80], !P1 ;  /* 0x154000800409bfae */ /* 0x000fe8000c901d7c */
[----:B------:R0:W-:Y:S02]  /*21960*/  @!P3 LDGSTS.E.BYPASS.LTC128B.128 [R9+0x19400], desc[UR60][R4.64+0x100], !P0 ;  /* 0x194001000409bfae */ /* 0x0001e4000c101d7c */
[----:B0-----:R-:W-:-:S04]  /*21970*/  IADD3 R4, R17, 0x30, RZ ;  /* 0x0000003011047810 */ /* 0x001fc80007ffe0ff */
[----:B------:R-:W-:Y:S02]  /*21980*/  ISETP.GE.AND P3, PT, R4, R0, PT ;  /* 0x000000000400720c */ /* 0x000fe40003f66270 */
[----:B------:R-:W0:Y:S11]  /*21990*/  SHFL.IDX PT, R4, R3, 0x3, 0x181f ;  /* 0x00781f0003047f89 */ /* 0x000e3600000e0000 */
[----:B0-----:R-:W-:-:S05]  /*219a0*/  @!P3 LEA R5, P4, R10, R4, 0x1 ;  /* 0x000000040a05b211 */ /* 0x001fca00078808ff */
[----:B------:R-:W-:Y:S02]  /*219b0*/  @!P3 IMAD.X R4, RZ, RZ, R6, P4 ;  /* 0x000000ffff04b224 */ /* 0x000fe400020e0606 */
[----:B------:R-:W-:Y:S03]  /*219c0*/  SHFL.IDX PT, R6, R2, 0x4, 0x181f ;  /* 0x00981f0002067f89 */ /* 0x000fe600000e0000 */
[----:B------:R-:W-:-:S04]  /*219d0*/  @!P3 LOP3.LUT R5, R5, R4, RZ, 0x3c, !PT ;  /* 0x000000040505b212 */ /* 0x000fc800078e3cff */
[----:B------:R-:W-:-:S04]  /*219e0*/  @!P3 LOP3.LUT R4, R5, R4, RZ, 0x3c, !PT ;  /* 0x000000040504b212 */ /* 0x000fc800078e3cff */
[----:B------:R-:W-:-:S05]  /*219f0*/  @!P3 LOP3.LUT R5, R5, R4, RZ, 0x3c, !PT ;  /* 0x000000040505b212 */ /* 0x000fca00078e3cff */
        /* <DEDUP_REMOVED lines=8> */
[----:B------:R-:W-:Y:S02]  /*21a80*/  SHFL.IDX PT, R6, R2, 0x5, 0x181f ;  /* 0x00b81f0002067f89 */ /* 0x000fe400000e0000 */
        /* <DEDUP_REMOVED lines=18> */
[----:B0-----:R-:W-:-:S04]  /*21bb0*/  IADD3 R4, R17, 0x60, RZ ;  /* 0x0000006011047810 */ /* 0x001fc80007ffe0ff */
[----:B------:R-:W-:Y:S02]  /*21bc0*/  ISETP.GE.AND P4, PT, R4, R0, PT ;  /* 0x000000000400720c */ /* 0x000fe40003f86270 */
[----:B------:R-:W0:Y:S04]  /*21bd0*/  SHFL.IDX PT, R4, R3, 0x6, 0x181f ;  /* 0x00d81f0003047f89 */ /* 0x000e2800000e0000 */
[----:B------:R-:W1:Y:S07]  /*21be0*/  SHFL.IDX PT, R3, R3, 0x7, 0x181f ;  /* 0x00f81f0003037f89 */ /* 0x000e6e00000e0000 */
[----:B0-----:R-:W-:-:S05]  /*21bf0*/  @!P4 LEA R5, P3, R10, R4, 0x1 ;  /* 0x000000040a05c211 */ /* 0x001fca00078608ff */
[----:B------:R-:W-:-:S05]  /*21c00*/  @!P4 IMAD.X R4, RZ, RZ, R6, P3 ;  /* 0x000000ffff04c224 */ /* 0x000fca00018e0606 */
[----:B------:R-:W-:-:S04]  /*21c10*/  @!P4 LOP3.LUT R5, R5, R4, RZ, 0x3c, !PT ;  /* 0x000000040505c212 */ /* 0x000fc800078e3cff */
[----:B------:R-:W-:-:S04]  /*21c20*/  @!P4 LOP3.LUT R4, R5, R4, RZ, 0x3c, !PT ;  /* 0x000000040504c212 */ /* 0x000fc800078e3cff */
[----:B------:R-:W-:-:S05]  /*21c30*/  @!P4 LOP3.LUT R5, R5, R4, RZ, 0x3c, !PT ;  /* 0x000000040505c212 */ /* 0x000fca00078e3cff */
[----:B------:R-:W-:Y:S04]  /*21c40*/  @!P4 LDGSTS.E.BYPASS.LTC128B.128 [R9+0x13400], desc[UR60][R4.64], !P2 ;  /* 0x134000000409cfae */ /* 0x000fe8000d101d7c */
[----:B------:R-:W-:Y:S04]  /*21c50*/  @!P4 LDGSTS.E.BYPASS.LTC128B.128 [R9+0x17400], desc[UR60][R4.64+0x80], !P1 ;  /* 0x174000800409cfae */ /* 0x000fe8000c901d7c */
[----:B------:R0:W-:Y:S04]  /*21c60*/  @!P4 LDGSTS.E.BYPASS.LTC128B.128 [R9+0x1b400], desc[UR60][R4.64+0x100], !P0 ;  /* 0x1b4001000409cfae */ /* 0x0001e8000c101d7c */
[----:B01----:R0:W2:Y:S02]  /*21c70*/  SHFL.IDX PT, R4, R2, 0x7, 0x181f ;  /* 0x00f81f0002047f89 */ /* 0x0030a400000e0000 */
.L_x_3148:
[----:B------:R-:W-:Y:S01]  /*21c80*/  VIADD R17, R17, 0x70 ;  /* 0x0000007011117836 */ /* 0x000fe20000000000 */
[----:B------:R-:W-:Y:S04]  /*21c90*/  BSSY B0, `(.L_x_2993) ;  /* 0x000000b000007945 */ /* 0x000fe80003800000 */
[----:B------:R-:W-:-:S13]  /*21ca0*/  ISETP.GE.AND P3, PT, R17, R0, PT ;  /* 0x000000001100720c */ /* 0x000fda0003f66270 */
[----:B------:R-:W-:Y:S05]  /*21cb0*/  @P3 BRA `(.L_x_2994) ;  /* 0x0000000000203947 */ /* 0x000fea0003800000 */
[----:B0-----:R-:W-:-:S04]  /*21cc0*/  LEA R2, P3, R10, R3, 0x1 ;  /* 0x000000030a027211 */ /* 0x001fc800078608ff */
[----:B--2---:R-:W-:-:S05]  /*21cd0*/  IADD3.X R3, RZ, R4, RZ, P3, !PT ;  /* 0x00000004ff037210 */ /* 0x004fca0001ffe4ff */
[----:B------:R-:W-:Y:S01]  /*21ce0*/  @!PT LDS RZ, [RZ] ;  /* 0x00000000fffff984 */ /* 0x000fe20000000800 */
[----:B------:R-:W-:Y:S01]  /*21cf0*/  @!PT LDS RZ, [RZ] ;  /* 0x00000000fffff984 */ /* 0x000fe20000000800 */
[----:B------:R-:W-:Y:S01]  /*21d00*/  @!PT LDS RZ, [RZ] ;  /* 0x00000000fffff984 */ /* 0x000fe20000000800 */
[----:B------:R1:W-:Y:S04]  /*21d10*/  LDGSTS.E.BYPASS.LTC128B.128 [R9+0x13c00], desc[UR60][R2.64], !P2 ;  /* 0x13c0000002097fae */ /* 0x0003e8000d101d7c */
[----:B------:R1:W-:Y:S04]  /*21d20*/  LDGSTS.E.BYPASS.LTC128B.128 [R9+0x17c00], desc[UR60][R2.64+0x80], !P1 ;  /* 0x17c0008002097fae */ /* 0x0003e8000c901d7c */
[----:B------:R1:W-:Y:S02]  /*21d30*/  LDGSTS.E.BYPASS.LTC128B.128 [R9+0x1bc00], desc[UR60][R2.64+0x100], !P0 ;  /* 0x1bc0010002097fae */ /* 0x0003e4000c101d7c */
.L_x_2994:
[----:B------:R-:W-:Y:S05]  /*21d40*/  BSYNC B0 ;  /* 0x0000000000007941 */ /* 0x000fea0003800000 */
.L_x_2993:
[----:B-1----:R-:W3:Y:S01]  /*21d50*/  LDL R9, [R1+0x4] ;  /* 0x0000040001097983 */ /* 0x002ee20000100800 */
[----:B------:R-:W-:Y:S01]  /*21d60*/  PLOP3.LUT P0, PT, PT, PT, PT, 0x80, 0x0 ;  /* 0x000000000000781c */ /* 0x000fe20003f0f070 */
[----:B------:R-:W-:Y:S01]  /*21d70*/  NOP ;  /* 0x0000000000007918 */ /* 0x000fe20000000000 */
[----:B---3--:R-:W-:-:S11]  /*21d80*/  VIADD R10, R9, 0x34800 ;  /* 0x00034800090a7836 */ /* 0x008fd60000000000 */
.L_x_2995:
[----:B0-----:R-:W3:Y:S01]  /*21d90*/  LDL R2, [R1+0x4] ;  /* 0x0000040001027983 */ /* 0x001ee20000100800 */
[----:B------:R-:W-:Y:S02]  /*21da0*/  PLOP3.LUT P1, PT, P1, P0, PT, 0xa2, 0x0 ;  /* 0x000000000000781c */ /* 0x000fe40000f21472 */
[----:B---3--:R-:W-:-:S08]  /*21db0*/  @P0 R2UR P1, UR4, R2 ;  /* 0x00000000020402ca */ /* 0x008fd00000020000 */
[----:B------:R-:W-:-:S05]  /*21dc0*/  @P0 PLOP3.LUT P0, PT, P1, PT, PT, 0x80, 0x0 ;  /* 0x000000000000081c */ /* 0x000fca0000f0f070 */
[----:B------:R-:W-:Y:S01]  /*21dd0*/  @!P1 SYNCS.ARRIVE.TRANS64.RED.A0T1 RZ, [UR4+0x34800], RZ ;  /* 0x034800ffffff99a7 */ /* 0x000fe20008200404 */
[----:B------:R-:W-:Y:S07]  /*21de0*/  @!P1 ARRIVES.LDGSTSBAR.64.TRANSCNT [UR4+0x34800] ;  /* 0x03480000ff0099b0 */ /* 0x000fee0008000a84 */
[----:B------:R-:W-:Y:S05]  /*21df0*/  @P0 BRA.U.ANY `(.L_x_2995) ;  /* 0xfffffffd00e40947 */ /* 0x000fea000393ffff */
[----:B------:R-:W3:Y:S02]  /*21e00*/  LDL.LU R3, [R1+0x50] ;  /* 0x0000500001037983 */ /* 0x000ee40000300800 */
[----:B---3--:R-:W-:-:S05]  /*21e10*/  VIADD R3, R3, 0x1 ;  /* 0x0000000103037836 */ /* 0x008fca0000000000 */
[----:B------:R0:W-:Y:S01]  /*21e20*/  STL [R1+0x50], R3 ;  /* 0x0000500301007387 */ /* 0x0001e20000100800 */
[----:B------:R-:W-:-:S04]  /*21e30*/  LEA.HI R0, R3, R3, RZ, 0x1 ;  /* 0x0000000303007211 */ /* 0x000fc800078f08ff */
[----:B------:R-:W-:-:S04]  /*21e40*/  LOP3.LUT R0, R0, 0xfffffffe, RZ, 0xc0, !PT ;  /* 0xfffffffe00007812 */ /* 0x000fc800078ec0ff */
[----:B------:R-:W-:-:S04]  /*21e50*/  IADD3 R0, R3, -R0, RZ ;  /* 0x8000000003007210 */ /* 0x000fc80007ffe0ff */
[----:B------:R-:W-:Y:S01]  /*21e60*/  SHF.L.U32 R0, R0, 0x1f, RZ ;  /* 0x0000001f00007819 */ /* 0x000fe200000006ff */
[----:B------:R-:W-:Y:S01]  /*21e70*/  NOP ;  /* 0x0000000000007918 */ /* 0x000fe20000000000 */
[----:B------:R0:W-:Y:S01]  /*21e80*/  SYNCS.ARRIVE.TRANS64.A1T0 RZ, [R2+URZ+0x34800], RZ ;  /* 0x034800ff02ff79a7 */ /* 0x0001e2000810003f */
[----:B------:R-:W-:Y:S01]  /*21e90*/  BSSY B0, `(.L_x_2996) ;  /* 0x0000003000007945 */ /* 0x000fe20003800000 */
[----:B------:R-:W1:Y:S03]  /*21ea0*/  SYNCS.PHASECHK.TRANS64.TRYWAIT P0, [R2+URZ+0x34820], R0 ;  /* 0x03482000020075a7 */ /* 0x000e66000800017f */
[----:B01----:R-:W-:Y:S05]  /*21eb0*/  @!P0 BRA `(.L_x_2997) ;  /* 0x0000005000e08947 */ /* 0x003fea0003800000 */
.L_x_3149:
[----:B------:R-:W-:Y:S05]  /*21ec0*/  BSYNC B0 ;  /* 0x0000000000007941 */ /* 0x000fea0003800000 */
.L_x_2996:
[----:B0-----:R-:W3:Y:S01]  /*21ed0*/  LDL R2, [R1+0x34] ;  /* 0x0000340001027983 */ /* 0x001ee20000100800 */
[----:B------:R-:W-:Y:S01]  /*21ee0*/  BSSY B0, `(.L_x_2998) ;  /* 0x000021f000007945 */ /* 0x000fe20003800000 */
[----:B---3--:R-:W-:-:S13]  /*21ef0*/  ISETP.GE.AND P0, PT, R2, 0x2, PT ;  /* 0x000000020200780c */ /* 0x008fda0003f06270 */
[----:B------:R-:W-:Y:S05]  /*21f00*/  @!P0 BRA `(.L_x_2999) ;  /* 0x0000002000708947 */ /* 0x000fea0003800000 */
[C---:B------:R-:W-:Y:S01]  /*21f10*/  LOP3.LUT R0, R2.reuse, 0x1, RZ, 0xc0, !PT ;  /* 0x0000000102007812 */ /* 0x040fe200078ec0ff */
[----:B------:R-:W-:Y:S01]  /*21f20*/  VIADD R2, R2, 0xfffffffe ;  /* 0xfffffffe02027836 */ /* 0x000fe20000000000 */
[----:B------:R-:W-:Y:S02]  /*21f30*/  BSSY B2, `(.L_x_3000) ;  /* 0x00000b9000027945 */ /* 0x000fe40003800000 */
[----:B------:R-:W-:Y:S01]  /*21f40*/  ISETP.NE.U32.AND P0, PT, R0, 0x1, PT ;  /* 0x000000010000780c */ /* 0x000fe20003f05070 */
[----:B------:R-:W-:-:S12]  /*21f50*/  IMAD.MOV.U32 R0, RZ, RZ, R2 ;  /* 0x000000ffff007224 */ /* 0x000fd800078e0002 */
[----:B------:R-:W-:Y:S05]  /*21f60*/  @!P0 BRA `(.L_x_3001) ;  /* 0x0000000800d48947 */ /* 0x000fea0003800000 */
[----:B------:R-:W3:Y:S04]  /*21f70*/  LDL R5, [R1+0x20] ;  /* 0x0000200001057983 */ /* 0x000ee80000100800 */
[----:B--2---:R-:W2:Y:S04]  /*21f80*/  LDL R4, [R1+0x8] ;  /* 0x0000080001047983 */ /* 0x004ea80000100800 */
[----:B------:R-:W4:Y:S01]  /*21f90*/  LDL R3, [R1+0x18] ;  /* 0x0000180001037983 */ /* 0x000f220000100800 */
[----:B------:R-:W-:Y:S01]  /*21fa0*/  BSSY B1, `(.L_x_3002) ;  /* 0x00000ad000017945 */ /* 0x000fe20003800000 */
[----:B---3--:R-:W-:-:S02]  /*21fb0*/  LOP3.LUT P1, RZ, R5, 0x1, RZ, 0xc0, !PT ;  /* 0x0000000105ff7812 */ /* 0x008fc4000782c0ff */
[----:B--2---:R-:W-:-:S04]  /*21fc0*/  IADD3 R8, R4, 0x1, RZ ;  /* 0x0000000104087810 */ /* 0x004fc80007ffe0ff */
        /* <DEDUP_REMOVED lines=20> */
[----:B------:R-:W-:Y:S01]  /*22110*/  IADD3 R7, -R0, RZ, RZ ;  /* 0x000000ff00077210 */ /* 0x000fe20007ffe1ff */
[--C-:B------:R-:W-:Y:S01]  /*22120*/  IMAD.MOV.U32 R4, RZ, RZ, R0.reuse ;  /* 0x000000ffff047224 */ /* 0x100fe200078e0000 */
[----:B------:R-:W-:-:S03]  /*22130*/  SHF.R.S32.HI R5, RZ, 0x1f, R0 ;  /* 0x0000001fff057819 */ /* 0x000fc60000011400 */
        /* <DEDUP_REMOVED lines=8> */
.L_x_3004:
[----:B------:R-:W2:Y:S01]  /*221c0*/  LDL R0, [R1+0x4] ;  /* 0x0000040001007983 */ /* 0x000ea20000100800 */
[----:B------:R-:W-:Y:S01]  /*221d0*/  BSSY B3, `(.L_x_3005) ;  /* 0x0000005000037945 */ /* 0x000fe20003800000 */
[----:B--2---:R-:W-:Y:S02]  /*221e0*/  LEA R3, R8, R0, 0x3 ;  /* 0x0000000008037211 */ /* 0x004fe400078e18ff */
[----:B------:R-:W-:-:S04]  /*221f0*/  SHF.L.U32 R0, R9, 0x1f, RZ ;  /* 0x0000001f09007819 */ /* 0x000fc800000006ff */
[----:B------:R-:W1:Y:S02]  /*22200*/  SYNCS.PHASECHK.TRANS64.TRYWAIT P0, [R3+URZ+0x34840], R0 ;  /* 0x03484000030075a7 */ /* 0x000e64000800017f */
[----:B-1----:R-:W-:Y:S05]  /*22210*/  @!P0 BRA `(.L_x_3006) ;  /* 0x0000005000208947 */ /* 0x002fea0003800000 */
.L_x_3150:
[----:B------:R-:W-:Y:S05]  /*22220*/  BSYNC B3 ;  /* 0x0000000000037941 */ /* 0x000fea0003800000 */
.L_x_3005:
        /* <DEDUP_REMOVED lines=12> */
.L_x_3008:
[----:B------:R-:W-:Y:S05]  /*222f0*/  BSYNC B3 ;  /* 0x0000000000037941 */ /* 0x000fea0003800000 */
.L_x_3007:
[----:B------:R-:W2:Y:S04]  /*22300*/  LDL R5, [R1+0x4] ;  /* 0x0000040001057983 */ /* 0x000ea80000100800 */
[----:B-1----:R-:W3:Y:S01]  /*22310*/  LDL R0, [R1+0x1c] ;  /* 0x00001c0001007983 */ /* 0x002ee20000100800 */
        /* <DEDUP_REMOVED lines=11> */
.L_x_3009:
        /* <DEDUP_REMOVED lines=10> */
[----:B------:R-:W-:Y:S01]  /*22470*/  MOV R14, 0x40 ;  /* 0x00000040000e7802 */ /* 0x000fe20000000f00 */
[----:B------:R-:W-:Y:S01]  /*22480*/  VIADD R5, R6, 0x20400 ;  /* 0x0002040006057836 */ /* 0x000fe20000000000 */
[----:B------:R-:W-:Y:S01]  /*22490*/  PLOP3.LUT P0, PT, PT, PT, PT, 0x80, 0x0 ;  /* 0x000000000000781c */ /* 0x000fe20003f0f070 */
[----:B------:R-:W-:Y:S01]  /*224a0*/  UMOV UR6, 0x0 ;  /* 0x0000000000067882 */ /* 0x000fe20000000000 */
[----:B------:R-:W-:Y:S01]  /*224b0*/  R2UR UR10, R14 ;  /* 0x000000000e0a72ca */ /* 0x000fe200000e0000 */
[----:B------:R-:W-:-:S14]  /*224c0*/  UMOV UR7, 0x14f00000 ;  /* 0x14f0000000077882 */ /* 0x000fdc0000000000 */
.L_x_3010:
        /* <DEDUP_REMOVED lines=15> */
.L_x_3011:
        /* <DEDUP_REMOVED lines=13> */
[----:B--2---:R-:W-:Y:S02]  /*22690*/  SHF.L.U32 R0, R12, 0x1f, RZ ;  /* 0x0000001f0c007819 */ /* 0x004fe400000006ff */
[----:B---3--:R-:W-:-:S04]  /*226a0*/  LEA R3, R6, R10, 0x3 ;  /* 0x0000000a06037211 */ /* 0x008fc800078e18ff */
[----:B------:R-:W0:Y:S02]  /*226b0*/  SYNCS.PHASECHK.TRANS64.TRYWAIT P0, [R3+URZ+0x60], R0 ;  /* 0x00006000030075a7 */ /* 0x000e24000800017f */
[----:B0-----:R-:W-:Y:S05]  /*226c0*/  @!P0 BRA `(.L_x_3013) ;  /* 0x0000004c00088947 */ /* 0x001fea0003800000 */
.L_x_3151:
[----:B------:R-:W-:Y:S05]  /*226d0*/  BSYNC B3 ;  /* 0x0000000000037941 */ /* 0x000fea0003800000 */
.L_x_3012:
[----:B------:R1:W5:Y:S04]  /*226e0*/  LDL R15, [R1+0x4] ;  /* 0x00000400010f7983 */ /* 0x0003680000100800 */
[----:B------:R1:W5:Y:S01]  /*226f0*/  LDL R6, [R1+0x8] ;  /* 0x0000080001067983 */ /* 0x0003620000100800 */
[----:B------:R-:W-:Y:S01]  /*22700*/  BSSY B3, `(.L_x_3014) ;  /* 0x000000c000037945 */ /* 0x000fe20003800000 */
[----:B------:R-:W-:Y:S02]  /*22710*/  IMAD.MOV.U32 R12, RZ, RZ, 0x0 ;  /* 0x00000000ff0c7424 */ /* 0x000fe400078e00ff */
[----:B------:R-:W-:Y:S01]  /*22720*/  IMAD.MOV.U32 R13, RZ, RZ, 0x14f00000 ;  /* 0x14f00000ff0d7424 */ /* 0x000fe200078e00ff */
[----:B------:R-:W-:Y:S06]  /*22730*/  @P1 BRA `(.L_x_3015) ;  /* 0x0000000000201947 */ /* 0x000fec0003800000 */
        /* <DEDUP_REMOVED lines=8> */
.L_x_3015:
[----:B------:R-:W-:Y:S05]  /*227c0*/  BSYNC B3 ;  /* 0x0000000000037941 */ /* 0x000fea0003800000 */
.L_x_3014:
[----:B------:R-:W2:Y:S04]  /*227d0*/  LDL R5, [R1+0x1c] ;  /* 0x00001c0001057983 */ /* 0x000ea80000100800 */
[----:B0-----:R-:W2:Y:S01]  /*227e0*/  LDL.LU R3, [R1+0x10] ;  /* 0x0000100001037983 */ /* 0x001ea20000300800 */
[----:B------:R-:W-:Y:S01]  /*227f0*/  R2UR UR10, R11 ;  /* 0x000000000b0a72ca */ /* 0x000fe200000e0000 */
[----:B-----5:R-:W-:Y:S01]  /*22800*/  IMAD R0, R6, 0x8, R15 ;  /* 0x0000000806007824 */ /* 0x020fe200078e020f */
[----:B------:R-:W-:Y:S01]  /*22810*/  R2UR UR6, R12 ;  /* 0x000000000c0672ca */ /* 0x000fe200000e0000 */
[----:B------:R-:W-:Y:S01]  /*22820*/  UIADD3 UR4, UP0, UR36, 0x470, URZ ;  /* 0x0000047024047890 */ /* 0x000fe2000ff1e03f */
[----:B------:R-:W-:Y:S01]  /*22830*/  R2UR UR7, R13 ;  /* 0x000000000d0772ca */ /* 0x000fe200000e0000 */
[----:B------:R-:W-:Y:S01]  /*22840*/  VIADD R0, R0, 0x34850 ;  /* 0x0003485000007836 */ /* 0x000fe20000000000 */
[----:B------:R-:W-:Y:S01]  /*22850*/  LEA R6, R6, R15, 0xf ;  /* 0x0000000f06067211 */ /* 0x000fe200078e78ff */
[----:B------:R-:W-:Y:S01]  /*22860*/  UIADD3.X UR5, URZ, UR37, URZ, UP0, !UPT ;  /* 0x000000253f057290 */ /* 0x000fe200087fe43f */
[----:B------:R-:W-:Y:S01]  /*22870*/  PLOP3.LUT P0, PT, PT, PT, PT, 0x80, 0x0 ;  /* 0x000000000000781c */ /* 0x000fe20003f0f070 */
[----:B--2---:R-:W-:Y:S01]  /*22880*/  IMAD R3, R3, 0x80, R5 ;  /* 0x0000008003037824 */ /* 0x004fe200078e0205 */
[----:B------:R-:W-:-:S11]  /*22890*/  IADD3 R5, R6, 0x400, RZ ;  /* 0x0000040006057810 */ /* 0x000fd60007ffe0ff */
.L_x_3016:
        /* <DEDUP_REMOVED lines=16> */
.L_x_3017:
        /* <DEDUP_REMOVED lines=13> */
.L_x_3003:
[----:B------:R-:W-:Y:S05]  /*22a70*/  BSYNC B1 ;  /* 0x0000000000017941 */ /* 0x000fea0003800000 */
.L_x_3002:
[----:B------:R-:W2:Y:S04]  /*22a80*/  LDL.LU R0, [R1+0x34] ;  /* 0x0000340001007983 */ /* 0x000ea80000300800 */
[----:B------:R3:W-:Y:S04]  /*22a90*/  STL [R1+0x8], R8 ;  /* 0x0000080801007387 */ /* 0x0007e80000100800 */
[----:B------:R3:W-:Y:S02]  /*22aa0*/  STL [R1+0x18], R9 ;  /* 0x0000180901007387 */ /* 0x0007e40000100800 */
[----:B--23--:R-:W-:-:S07]  /*22ab0*/  VIADD R0, R0, 0xfffffffd ;  /* 0xfffffffd00007836 */ /* 0x00cfce0000000000 */
.L_x_3001:
[----:B------:R-:W-:Y:S05]  /*22ac0*/  BSYNC B2 ;  /* 0x0000000000027941 */ /* 0x000fea0003800000 */
.L_x_3000:
[----:B------:R-:W-:-:S13]  /*22ad0*/  ISETP.NE.AND P0, PT, R2, RZ, PT ;  /* 0x000000ff0200720c */ /* 0x000fda0003f05270 */
[----:B------:R-:W-:Y:S05]  /*22ae0*/  @!P0 BRA `(.L_x_2999) ;  /* 0x0000001400788947 */ /* 0x000fea0003800000 */
[----:B------:R3:W5:Y:S02]  /*22af0*/  LDL R8, [R1] ;  /* 0x0000000001087983 */ /* 0x0007640000100800 */
.L_x_3050:
[----:B0-2---:R-:W2:Y:S04]  /*22b00*/  LDL R4, [R1+0x20] ;  /* 0x0000200001047983 */ /* 0x005ea80000100800 */
[----:B------:R-:W4:Y:S04]  /*22b10*/  LDL R3, [R1+0x8] ;  /* 0x0000080001037983 */ /* 0x000f280000100800 */
[----:B---3--:R-:W3:Y:S01]  /*22b20*/  LDL R2, [R1+0x18] ;  /* 0x0000180001027983 */ /* 0x008ee20000100800 */
[----:B------:R-:W-:Y:S05]  /*22b30*/  YIELD ;  /* 0x0000000000007946 */ /* 0x000fea0003800000 */
[----:B------:R-:W-:Y:S01]  /*22b40*/  BSSY B1, `(.L_x_3018) ;  /* 0x00000a9000017945 */ /* 0x000fe20003800000 */
[----:B--2---:R-:W-:-:S02]  /*22b50*/  LOP3.LUT P1, RZ, R4, 0x1, RZ, 0xc0, !PT ;  /* 0x0000000104ff7812 */ /* 0x004fc4000782c0ff */
[----:B----4-:R-:W-:-:S04]  /*22b60*/  IADD3 R4, R3, 0x1, RZ ;  /* 0x0000000103047810 */ /* 0x010fc80007ffe0ff */
[----:B------:R-:W-:-:S04]  /*22b70*/  ISETP.NE.AND P0, PT, R4, 0x2, PT ;  /* 0x000000020400780c */ /* 0x000fc80003f05270 */
[----:B------:R-:W-:Y:S02]  /*22b80*/  SEL R5, RZ, 0x1, P0 ;  /* 0x00000001ff057807 */ /* 0x000fe40000000000 */
[----:B------:R-:W-:Y:S02]  /*22b90*/  SEL R4, R4, RZ, P0 ;  /* 0x000000ff04047207 */ /* 0x000fe40000000000 */
[----:B---3--:R-:W-:Y:S01]  /*22ba0*/  LOP3.LUT R5, R2, R5, RZ, 0x3c, !PT ;  /* 0x0000000502057212 */ /* 0x008fe200078e3cff */
        /* <DEDUP_REMOVED lines=14> */
[----:B------:R-:W-:-:S04]  /*22c90*/  @P0 SHF.R.U32.HI R2, RZ, R3, R6 ;  /* 0x00000003ff020219 */ /* 0x000fc80000011606 */
[----:B------:R-:W-:Y:S02]  /*22ca0*/  IADD3 R6, -R2, RZ, RZ ;  /* 0x000000ff02067210 */ /* 0x000fe40007ffe1ff */
[----:B------:R-:W-:-:S03]  /*22cb0*/  SHF.R.S32.HI R3, RZ, 0x1f, R2 ;  /* 0x0000001fff037819 */ /* 0x000fc60000011402 */
[----:B------:R-:W-:Y:S02]  /*22cc0*/  IMAD R6, R7, R6, R0 ;  /* 0x0000000607067224 */ /* 0x000fe400078e0200 */
[----:B--2---:R-:W-:-:S04]  /*22cd0*/  IMAD R7, R11, UR6, RZ ;  /* 0x000000060b077c24 */ /* 0x004fc8000f8e02ff */
[C---:B---3--:R-:W-:Y:S02]  /*22ce0*/  IMAD R7, R9.reuse, UR7, R7 ;  /* 0x0000000709077c24 */ /* 0x048fe4000f8e0207 */
[----:B------:R-:W-:-:S04]  /*22cf0*/  IMAD.WIDE.U32 R2, R9, UR6, R2 ;  /* 0x0000000609027c25 */ /* 0x000fc8000f8e0002 */
[----:B------:R-:W-:Y:S01]  /*22d00*/  IMAD.IADD R3, R7, 0x1, R3 ;  /* 0x0000000107037824 */ /* 0x000fe200078e0203 */
[----:B-----5:R-:W-:-:S04]  /*22d10*/  LEA R8, P0, R2, UR4, 0x2 ;  /* 0x0000000402087c11 */ /* 0x020fc8000f8010ff */
[----:B------:R-:W-:-:S05]  /*22d20*/  LEA.HI.X R9, R2, UR5, R3, 0x2, P0 ;  /* 0x0000000502097c11 */ /* 0x000fca00080f1403 */
[----:B------:R0:W5:Y:S04]  /*22d30*/  LDG.E R8, desc[UR60][R8.64] ;  /* 0x0000003c08087981 */ /* 0x000168000c1e1900 */
.L_x_3020:
[----:B------:R-:W2:Y:S01]  /*22d40*/  LDL R2, [R1+0x4] ;  /* 0x0000040001027983 */ /* 0x000ea20000100800 */
[----:B------:R-:W-:Y:S01]  /*22d50*/  BSSY B2, `(.L_x_3021) ;  /* 0x0000005000027945 */ /* 0x000fe20003800000 */
[----:B--2---:R-:W-:Y:S01]  /*22d60*/  IMAD R3, R4, 0x8, R2 ;  /* 0x0000000804037824 */ /* 0x004fe200078e0202 */
[----:B------:R-:W-:-:S04]  /*22d70*/  SHF.L.U32 R2, R5, 0x1f, RZ ;  /* 0x0000001f05027819 */ /* 0x000fc800000006ff */
[----:B------:R-:W2:Y:S02]  /*22d80*/  SYNCS.PHASECHK.TRANS64.TRYWAIT P0, [R3+URZ+0x34840], R2 ;  /* 0x03484002030075a7 */ /* 0x000ea4000800017f */
[----:B--2---:R-:W-:Y:S05]  /*22d90*/  @!P0 BRA `(.L_x_3022) ;  /* 0x0000004400688947 */ /* 0x004fea0003800000 */
.L_x_3152:
[----:B------:R-:W-:Y:S05]  /*22da0*/  BSYNC B2 ;  /* 0x0000000000027941 */ /* 0x000fea0003800000 */
.L_x_3021:
        /* <DEDUP_REMOVED lines=12> */
.L_x_3024:
[----:B------:R-:W-:Y:S05]  /*22e70*/  BSYNC B2 ;  /* 0x0000000000027941 */ /* 0x000fea0003800000 */
.L_x_3023:
[----:B------:R-:W3:Y:S04]  /*22e80*/  LDL R7, [R1+0x4] ;  /* 0x0000040001077983 */ /* 0x000ee80000100800 */
        /* <DEDUP_REMOVED lines=9> */
[----:B---3--:R-:W-:Y:S01]  /*22f20*/  IMAD R7, R4, 0xc000, R7 ;  /* 0x0000c00004077824 */ /* 0x008fe200078e0207 */
[----:B--2---:R-:W-:-:S03]  /*22f30*/  LEA R2, R6, R2, 0x7 ;  /* 0x0000000206027211 */ /* 0x004fc600078e38ff */
[----:B0-----:R-:W-:-:S08]  /*22f40*/  VIADD R9, R7, 0x1c400 ;  /* 0x0001c40007097836 */ /* 0x001fd00000000000 */
.L_x_3025:
        /* <DEDUP_REMOVED lines=16> */
.L_x_3026:
        /* <DEDUP_REMOVED lines=15> */
.L_x_3027:
        /* <DEDUP_REMOVED lines=17> */
.L_x_3153:
[----:B------:R-:W-:Y:S05]  /*23250*/  BSYNC B2 ;  /* 0x0000000000027941 */ /* 0x000fea0003800000 */
.L_x_3028:
[----:B------:R-:W-:Y:S01]  /*23260*/  BSSY B2, `(.L_x_3030) ;  /* 0x000000b000027945 */ /* 0x000fe20003800000 */
[----:B------:R-:W-:Y:S01]  /*23270*/  MOV R12, 0x0 ;  /* 0x00000000000c7802 */ /* 0x000fe20000000f00 */
[----:B------:R-:W-:Y:S02]  /*23280*/  IMAD.MOV.U32 R13, RZ, RZ, 0x14f00000 ;  /* 0x14f00000ff0d7424 */ /* 0x000fe400078e00ff */
        /* <DEDUP_REMOVED lines=8> */
.L_x_3031:
[----:B------:R-:W-:Y:S05]  /*23310*/  BSYNC B2 ;  /* 0x0000000000027941 */ /* 0x000fea0003800000 */
.L_x_3030:
[----:B------:R-:W2:Y:S04]  /*23320*/  LDL R15, [R1+0x4] ;  /* 0x00000400010f7983 */ /* 0x000ea80000100800 */
        /* <DEDUP_REMOVED lines=9> */
[----:B------:R-:W-:-:S02]  /*233c0*/  PLOP3.LUT P0, PT, PT, PT, PT, 0x80, 0x0 ;  /* 0x000000000000781c */ /* 0x000fc40003f0f070 */
[----:B--2---:R-:W-:Y:S01]  /*233d0*/  LEA R3, R3, R15, 0xf ;  /* 0x0000000f03037211 */ /* 0x004fe200078e78ff */
[----:B---3--:R-:W-:-:S03]  /*233e0*/  IMAD R7, R7, 0x80, R9 ;  /* 0x0000008007077824 */ /* 0x008fc600078e0209 */
[----:B------:R-:W-:-:S07]  /*233f0*/  IADD3 R9, R3, 0x400, RZ ;  /* 0x0000040003097810 */ /* 0x000fce0007ffe0ff */
.L_x_3032:
        /* <DEDUP_REMOVED lines=16> */
.L_x_3033:
        /* <DEDUP_REMOVED lines=11> */
[----:B------:R0:W-:Y:S04]  /*235b0*/  STL [R1+0x10], R6 ;  /* 0x0000100601007387 */ /* 0x0001e80000100800 */
[----:B------:R0:W-:Y:S02]  /*235c0*/  STL [R1], R8 ;  /* 0x0000000801007387 */ /* 0x0001e40000100800 */
.L_x_3019:
[----:B------:R-:W-:Y:S05]  /*235d0*/  BSYNC B1 ;  /* 0x0000000000017941 */ /* 0x000fea0003800000 */
.L_x_3018:
        /* <DEDUP_REMOVED lines=12> */
[----:B0-----:R-:W-:Y:S02]  /*236a0*/  IADD3 R6, R0, -0x1, RZ ;  /* 0xffffffff00067810 */ /* 0x001fe40007ffe0ff */
[----:B------:R-:W-:-:S04]  /*236b0*/  ISETP.NE.U32.AND P0, PT, RZ, UR4, PT ;  /* 0x00000004ff007c0c */ /* 0x000fc8000bf05070 */
[----:B------:R-:W-:-:S13]  /*236c0*/  ISETP.NE.AND.EX P0, PT, RZ, UR5, PT, P0 ;  /* 0x00000005ff007c0c */ /* 0x000fda000bf05300 */
[----:B------:R-:W-:Y:S05]  /*236d0*/  @!P0 BRA `(.L_x_3036) ;  /* 0x00000000004c8947 */ /* 0x000fea0003800000 */
[----:B------:R-:W3:Y:S01]  /*236e0*/  LDL R13, [R1+0x28] ;  /* 0x00002800010d7983 */ /* 0x000ee20000100800 */
[----:B-----5:R-:W0:Y:S01]  /*236f0*/  LDC R8, c[0x0][0x43c] ;  /* 0x00010f00ff087b82 */ /* 0x020e220000000800 */
[----:B------:R-:W-:Y:S02]  /*23700*/  ULDC.64 UR6, c[0x0][0x428] ;  /* 0x00010a0000067ab9 */ /* 0x000fe40000000a00 */
[----:B------:R-:W4:Y:S01]  /*23710*/  LDL R9, [R1+0x14] ;  /* 0x0000140001097983 */ /* 0x000f220000100800 */
        /* <DEDUP_REMOVED lines=8> */
[----:B---3--:R-:W-:-:S04]  /*237a0*/  IMAD R7, R13, UR6, RZ ;  /* 0x000000060d077c24 */ /* 0x008fc8000f8e02ff */
[C---:B----4-:R-:W-:Y:S02]  /*237b0*/  IMAD R7, R9.reuse, UR7, R7 ;  /* 0x0000000709077c24 */ /* 0x050fe4000f8e0207 */
[----:B------:R-:W-:-:S05]  /*237c0*/  IMAD.WIDE.U32 R2, R9, UR6, R2 ;  /* 0x0000000609027c25 */ /* 0x000fca000f8e0002 */
[----:B------:R-:W-:Y:S02]  /*237d0*/  IADD3 R3, R7, R3, RZ ;  /* 0x0000000307037210 */ /* 0x000fe40007ffe0ff */
[----:B------:R-:W-:-:S04]  /*237e0*/  LEA R8, P0, R2, UR4, 0x2 ;  /* 0x0000000402087c11 */ /* 0x000fc8000f8010ff */
[----:B------:R-:W-:-:S05]  /*237f0*/  LEA.HI.X R9, R2, UR5, R3, 0x2, P0 ;  /* 0x0000000502097c11 */ /* 0x000fca00080f1403 */
[----:B------:R0:W5:Y:S04]  /*23800*/  LDG.E R8, desc[UR60][R8.64] ;  /* 0x0000003c08087981 */ /* 0x000168000c1e1900 */
.L_x_3036:
[----:B------:R-:W3:Y:S01]  /*23810*/  LDL R2, [R1+0x4] ;  /* 0x0000040001027983 */ /* 0x000ee20000100800 */
[----:B------:R-:W-:Y:S01]  /*23820*/  SHF.L.U32 R3, R11, 0x1f, RZ ;  /* 0x0000001f0b037819 */ /* 0x000fe200000006ff */
[----:B------:R-:W-:Y:S01]  /*23830*/  BSSY B2, `(.L_x_3037) ;  /* 0x0000004000027945 */ /* 0x000fe20003800000 */
[----:B---3--:R-:W-:-:S04]  /*23840*/  IMAD R2, R12, 0x8, R2 ;  /* 0x000000080c027824 */ /* 0x008fc800078e0202 */
[----:B------:R-:W3:Y:S02]  /*23850*/  SYNCS.PHASECHK.TRANS64.TRYWAIT P0, [R2+URZ+0x34840], R3 ;  /* 0x03484003020075a7 */ /* 0x000ee4000800017f */
[----:B---3--:R-:W-:Y:S05]  /*23860*/  @!P0 BRA `(.L_x_3038) ;  /* 0x0000003800dc8947 */ /* 0x008fea0003800000 */
.L_x_3154:
[----:B------:R-:W-:Y:S05]  /*23870*/  BSYNC B2 ;  /* 0x0000000000027941 */ /* 0x000fea0003800000 */
.L_x_3037:
        /* <DEDUP_REMOVED lines=12> */
.L_x_3040:
[----:B------:R-:W-:Y:S05]  /*23940*/  BSYNC B2 ;  /* 0x0000000000027941 */ /* 0x000fea0003800000 */
.L_x_3039:
[----:B------:R-:W4:Y:S04]  /*23950*/  LDL R7, [R1+0x8] ;  /* 0x0000080001077983 */ /* 0x000f280000100800 */
[----:B0-----:R-:W4:Y:S04]  /*23960*/  LDL R9, [R1+0x4] ;  /* 0x0000040001097983 */ /* 0x001f280000100800 */
        /* <DEDUP_REMOVED lines=9> */
[----:B------:R-:W-:Y:S02]  /*23a00*/  IMAD R7, R7, 0xc000, R9 ;  /* 0x0000c00007077824 */ /* 0x000fe400078e0209 */
[----:B------:R-:W-:Y:S01]  /*23a10*/  VIADD R3, R3, 0x30 ;  /* 0x0000003003037836 */ /* 0x000fe20000000000 */
[----:B---3--:R-:W-:Y:S01]  /*23a20*/  LEA R2, R6, R2, 0x7 ;  /* 0x0000000206027211 */ /* 0x008fe200078e38ff */
[----:B------:R-:W-:-:S07]  /*23a30*/  VIADD R9, R7, 0x1c400 ;  /* 0x0001c40007097836 */ /* 0x000fce0000000000 */
.L_x_3041:
        /* <DEDUP_REMOVED lines=16> */
.L_x_3042:
        /* <DEDUP_REMOVED lines=15> */
.L_x_3043:
        /* <DEDUP_REMOVED lines=15> */
.L_x_3155:
[----:B------:R-:W-:Y:S05]  /*23d20*/  BSYNC B2 ;  /* 0x0000000000027941 */ /* 0x000fea0003800000 */
.L_x_3044:
[----:B------:R-:W-:Y:S01]  /*23d30*/  BSSY B2, `(.L_x_3046) ;  /* 0x000000b000027945 */ /* 0x000fe20003800000 */
[----:B------:R-:W-:Y:S01]  /*23d40*/  MOV R12, 0x0 ;  /* 0x00000000000c7802 */ /* 0x000fe20000000f00 */
[----:B------:R-:W-:Y:S02]  /*23d50*/  IMAD.MOV.U32 R13, RZ, RZ, 0x14f00000 ;  /* 0x14f00000ff0d7424 */ /* 0x000fe400078e00ff */
        /* <DEDUP_REMOVED lines=8> */
.L_x_3047:
[----:B------:R-:W-:Y:S05]  /*23de0*/  BSYNC B2 ;  /* 0x0000000000027941 */ /* 0x000fea0003800000 */
.L_x_3046:
[----:B------:R-:W2:Y:S04]  /*23df0*/  LDL R7, [R1+0x4] ;  /* 0x0000040001077983 */ /* 0x000ea80000100800 */
        /* <DEDUP_REMOVED lines=12> */
.L_x_3048:
        /* <DEDUP_REMOVED lines=16> */
.L_x_3049:
        /* <DEDUP_REMOVED lines=13> */
.L_x_3035:
[----:B------:R-:W-:Y:S05]  /*24090*/  BSYNC B1 ;  /* 0x0000000000017941 */ /* 0x000fea0003800000 */
.L_x_3034:
[C---:B------:R-:W-:Y:S01]  /*240a0*/  ISETP.GT.AND P0, PT, R0.reuse, 0x1, PT ;  /* 0x000000010000780c */ /* 0x040fe20003f04270 */
[----:B------:R-:W-:-:S12]  /*240b0*/  VIADD R0, R0, 0xfffffffe ;  /* 0xfffffffe00007836 */ /* 0x000fd80000000000 */
[----:B------:R-:W-:Y:S05]  /*240c0*/  @P0 BRA `(.L_x_3050) ;  /* 0xffffffe8008c0947 */ /* 0x000fea000383ffff */
.L_x_2999:
[----:B------:R-:W-:Y:S05]  /*240d0*/  BSYNC B0 ;  /* 0x0000000000007941 */ /* 0x000fea0003800000 */
.L_x_2998:
[----:B------:R-:W4:Y:S01]  /*240e0*/  S2R R3, SR_TID.X ;  /* 0x0000000000037919 */ /* 0x000f220000002100 */
[----:B------:R-:W-:Y:S01]  /*240f0*/  BSSY B0, `(.L_x_3051) ;  /* 0x0000010000007945 */ /* 0x000fe20003800000 */
[----:B----4-:R-:W-:-:S04]  /*24100*/  LOP3.LUT R3, R3, 0x7f, RZ, 0xc0, !PT ;  /* 0x0000007f03037812 */ /* 0x010fc800078ec0ff */
[----:B------:R-:W-:-:S13]  /*24110*/  ISETP.NE.AND P0, PT, R3, RZ, PT ;  /* 0x000000ff0300720c */ /* 0x000fda0003f05270 */
[----:B------:R-:W-:Y:S05]  /*24120*/  @P0 BRA `(.L_x_3052) ;  /* 0x0000000000300947 */ /* 0x000fea0003800000 */
[----:B------:R-:W4:Y:S01]  /*24130*/  S2R R2, SR_LANEID ;  /* 0x0000000000027919 */ /* 0x000f220000000000 */
[----:B------:R-:W-:Y:S01]  /*24140*/  VOTEU.ANY UR4, UPT, PT ;  /* 0x0000000000047886 */ /* 0x000fe200038e0100 */
[----:B0-2---:R-:W0:Y:S01]  /*24150*/  LDC.64 R4, c[0x0][0xc60] ;  /* 0x00031800ff047b82 */ /* 0x005e220000000a00 */
[----:B------:R-:W4:Y:S02]  /*24160*/  FLO.U32 R0, UR4 ;  /* 0x0000000400007d00 */ /* 0x000f2400080e0000 */
[----:B----4-:R-:W-:-:S06]  /*24170*/  ISETP.EQ.U32.AND P0, PT, R0, R2, PT ;  /* 0x000000020000720c */ /* 0x010fcc0003f02070 */
[----:B------:R-:W0:Y:S07]  /*24180*/  POPC R2, UR4 ;  /* 0x0000000400027d09 */ /* 0x000e2e0008000000 */
[----:B0-----:R-:W2:Y:S04]  /*24190*/  @P0 ATOMG.E.ADD.STRONG.GPU PT, R2, desc[UR60][R4.64], R2 ;  /* 0x00000002040209a8 */ /* 0x001ea800081ee1fc */
[----:B--2---:R0:W2:Y:S02]  /*241a0*/  SHFL.IDX PT, R2, R2, R0, 0x1f ;  /* 0x00001f0002027589 */ /* 0x0040a400000e0000 */
[----:B0-----:R-:W0:Y:S02]  /*241b0*/  S2R R0, SR_LTMASK ;  /* 0x0000000000007919 */ /* 0x001e240000003900 */
[----:B0-----:R-:W-:-:S06]  /*241c0*/  LOP3.LUT R0, R0, UR4, RZ, 0xc0, !PT ;  /* 0x0000000400007c12 */ /* 0x001fcc000f8ec0ff */
[----:B------:R-:W2:Y:S02]  /*241d0*/  POPC R0, R0 ;  /* 0x0000000000007309 */ /* 0x000ea40000000000 */
[----:B--2---:R-:W-:-:S07]  /*241e0*/  IADD3 R16, R2, UR38, R0 ;  /* 0x0000002602107c10 */ /* 0x004fce000fffe000 */
.L_x_3052:
[----:B------:R-:W-:Y:S05]  /*241f0*/  BSYNC B0 ;  /* 0x0000000000007941 */ /* 0x000fea0003800000 */
.L_x_3051:
[----:B------:R-:W4:Y:S01]  /*24200*/  LDL R0, [R1+0x20] ;  /* 0x0000200001007983 */ /* 0x000f220000100800 */
[----:B------:R-:W-:Y:S01]  /*24210*/  BSSY B0, `(.L_x_3053) ;  /* 0x0000040000007945 */ /* 0x000fe20003800000 */
[----:B----4-:R-:W-:-:S13]  /*24220*/  LOP3.LUT P0, RZ, R0, 0x1, RZ, 0xc0, !PT ;  /* 0x0000000100ff7812 */ /* 0x010fda000780c0ff */
[----:B------:R-:W-:Y:S05]  /*24230*/  @!P0 BRA `(.L_x_3054) ;  /* 0x0000000000f48947 */ /* 0x000fea0003800000 */
[----:B0-2---:R-:W2:Y:S04]  /*24240*/  LDL R4, [R1+0x4] ;  /* 0x0000040001047983 */ /* 0x005ea80000100800 */
[----:B------:R-:W2:Y:S04]  /*24250*/  LDL R0, [R1+0x8] ;  /* 0x0000080001007983 */ /* 0x000ea80000100800 */
[----:B------:R-:W4:Y:S01]  /*24260*/  LDL R2, [R1+0x18] ;  /* 0x0000180001027983 */ /* 0x000f220000100800 */
[----:B------:R-:W-:Y:S01]  /*24270*/  BSSY B1, `(.L_x_3055) ;  /* 0x0000006000017945 */ /* 0x000fe20003800000 */
[----:B------:R-:W-:-:S02]  /*24280*/  ISETP.NE.AND P1, PT, R3, RZ, PT ;  /* 0x000000ff0300720c */ /* 0x000fc40003f25270 */
[----:B--2---:R-:W-:Y:S02]  /*24290*/  LEA R0, R0, R4, 0x3 ;  /* 0x0000000400007211 */ /* 0x004fe400078e18ff */
[----:B----4-:R-:W-:-:S04]  /*242a0*/  SHF.L.U32 R2, R2, 0x1f, RZ ;  /* 0x0000001f02027819 */ /* 0x010fc800000006ff */
[----:B------:R-:W0:Y:S02]  /*242b0*/  SYNCS.PHASECHK.TRANS64.TRYWAIT P0, [R0+URZ+0x34860], R2 ;  /* 0x03486002000075a7 */ /* 0x000e24000800017f */
[----:B0-----:R-:W-:Y:S05]  /*242c0*/  @!P0 BRA `(.L_x_3056) ;  /* 0x00000030006c8947 */ /* 0x001fea0003800000 */
.L_x_3156:
[----:B------:R-:W-:Y:S05]  /*242d0*/  BSYNC B1 ;  /* 0x0000000000017941 */ /* 0x000fea0003800000 */
.L_x_3055:
[----:B------:R-:W-:Y:S04]  /*242e0*/  BSSY B1, `(.L_x_3057) ;  /* 0x0000009000017945 */ /* 0x000fe80003800000 */
[----:B------:R-:W-:Y:S05]  /*242f0*/  @P1 BRA `(.L_x_3058) ;  /* 0x00000000001c1947 */ /* 0x000fea0003800000 */
[----:B------:R-:W2:Y:S01]  /*24300*/  S2R R3, SR_TID.X ;  /* 0x0000000000037919 */ /* 0x000ea20000002100 */
[----:B0-----:R-:W-:-:S04]  /*24310*/  IMAD.MOV.U32 R2, RZ, RZ, 0x8000 ;  /* 0x00008000ff027424 */ /* 0x001fc800078e00ff */
[----:B------:R4:W-:Y:S01]  /*24320*/  SYNCS.ARRIVE.TRANS64 RZ, [R0+URZ+0x34850], R2 ;  /* 0x0348500200ff79a7 */ /* 0x0009e2000800003f */
[----:B--2---:R-:W-:-:S04]  /*24330*/  LOP3.LUT R3, R3, 0x1f, RZ, 0xc0, !PT ;  /* 0x0000001f03037812 */ /* 0x004fc800078ec0ff */
[----:B------:R-:W-:-:S13]  /*24340*/  ISETP.NE.AND P0, PT, R3, RZ, PT ;  /* 0x000000ff0300720c */ /* 0x000fda0003f05270 */
[----:B----4-:R-:W-:Y:S05]  /*24350*/  @!P0 BRA `(.L_x_3058) ;  /* 0x0000000000048947 */ /* 0x010fea0003800000 */
[----:B------:R-:W-:Y:S01]  /*24360*/  BPT.TRAP 0x1 ;  /* 0x000000040000795c */ /* 0x000fe20000300000 */
.L_x_3058:
[----:B------:R-:W-:Y:S05]  /*24370*/  BSYNC B1 ;  /* 0x0000000000017941 */ /* 0x000fea0003800000 */
.L_x_3057:
[----:B------:R-:W2:Y:S04]  /*24380*/  LDL.LU R5, [R1+0x1c] ;  /* 0x00001c0001057983 */ /* 0x000ea80000300800 */
[----:B------:R-:W2:Y:S04]  /*24390*/  LDL.LU R3, [R1+0x10] ;  /* 0x0000100001037983 */ /* 0x000ea80000300800 */
[----:B------:R-:W4:Y:S04]  /*243a0*/  LDL R4, [R1+0x4] ;  /* 0x0000040001047983 */ /* 0x000f280000100800 */
[----:B0-----:R-:W4:Y:S01]  /*243b0*/  LDL R2, [R1+0x8] ;  /* 0x0000080001027983 */ /* 0x001f220000100800 */
[----:B------:R-:W-:Y:S01]  /*243c0*/  UIADD3 UR4, UP0, UR36, 0x470, URZ ;  /* 0x0000047024047890 */ /* 0x000fe2000ff1e03f */
[----:B------:R-:W-:Y:S01]  /*243d0*/  PLOP3.LUT P0, PT, PT, PT, PT, 0x80, 0x0 ;  /* 0x000000000000781c */ /* 0x000fe20003f0f070 */
[----:B------:R-:W-:Y:S01]  /*243e0*/  VIADD R0, R0, 0x34850 ;  /* 0x0003485000007836 */ /* 0x000fe20000000000 */
[----:B------:R-:W-:Y:S01]  /*243f0*/  UMOV UR6, 0x0 ;  /* 0x0000000000067882 */ /* 0x000fe20000000000 */
[----:B------:R-:W-:Y:S01]  /*24400*/  UIADD3.X UR5, URZ, UR37, URZ, UP0, !UPT ;  /* 0x000000253f057290 */ /* 0x000fe200087fe43f */
[----:B------:R-:W-:Y:S01]  /*24410*/  UMOV UR7, 0x14f00000 ;  /* 0x14f0000000077882 */ /* 0x000fe20000000000 */
[----:B------:R-:W-:Y:S01]  /*24420*/  UMOV UR10, URZ ;  /* 0x0000003f000a7c82 */ /* 0x000fe20008000000 */
[----:B--2---:R-:W-:Y:S01]  /*24430*/  IMAD R3, R3, 0x80, R5 ;  /* 0x0000008003037824 */ /* 0x004fe200078e0205 */
[----:B----4-:R-:W-:-:S05]  /*24440*/  LEA R2, R2, R4, 0xf ;  /* 0x0000000402027211 */ /* 0x010fca00078e78ff */
[----:B------:R-:W-:-:S07]  /*24450*/  VIADD R4, R2, 0x400 ;  /* 0x0000040002047836 */ /* 0x000fce0000000000 */
.L_x_3059:
        /* <DEDUP_REMOVED lines=12> */
[----:B------:R-:W-:Y:S01]  /*24520*/  UMOV UR6, 0x0 ;  /* 0x0000000000067882 */ /* 0x000fe20000000000 */
[----:B------:R-:W-:Y:S01]  /*24530*/  IADD3 R2, R2, 0x4400, RZ ;  /* 0x0000440002027810 */ /* 0x000fe20007ffe0ff */
[----:B------:R-:W-:Y:S01]  /*24540*/  UMOV UR7, 0x14f00000 ;  /* 0x14f0000000077882 */ /* 0x000fe20000000000 */
[----:B------:R-:W-:-:S09]  /*24550*/  UMOV UR10, 0x40 ;  /* 0x00000040000a7882 */ /* 0x000fd20000000000 */
.L_x_3060:
        /* <DEDUP_REMOVED lines=11> */
.L_x_3054:
[----:B------:R-:W-:Y:S05]  /*24610*/  BSYNC B0 ;  /* 0x0000000000007941 */ /* 0x000fea0003800000 */
.L_x_3053:
[----:B------:R-:W4:Y:S04]  /*24620*/  LDL.LU R5, [R1+0x8] ;  /* 0x0000080001057983 */ /* 0x000f280000300800 */
[----:B0-2---:R-:W2:Y:S01]  /*24630*/  LDL.LU R4, [R1+0x18] ;  /* 0x0000180001047983 */ /* 0x005ea20000300800 */
[----:B----4-:R-:W-:-:S05]  /*24640*/  VIADD R0, R5, 0x1 ;  /* 0x0000000105007836 */ /* 0x010fca0000000000 */
[----:B------:R-:W-:-:S04]  /*24650*/  ISETP.NE.AND P0, PT, R0, 0x2, PT ;  /* 0x000000020000780c */ /* 0x000fc80003f05270 */
[----:B------:R-:W-:Y:S02]  /*24660*/  SEL R2, RZ, 0x1, P0 ;  /* 0x00000001ff027807 */ /* 0x000fe40000000000 */
[----:B------:R-:W-:Y:S02]  /*24670*/  SEL R0, R0, RZ, P0 ;  /* 0x000000ff00007207 */ /* 0x000fe40000000000 */
[----:B--2---:R-:W-:-:S03]  /*24680*/  LOP3.LUT R4, R4, R2, RZ, 0x3c, !PT ;  /* 0x0000000204047212 */ /* 0x004fc600078e3cff */
[----:B------:R2:W-:Y:S04]  /*24690*/  STL [R1+0x8], R0 ;  /* 0x0000080001007387 */ /* 0x0005e80000100800 */
[----:B------:R2:W-:Y:S02]  /*246a0*/  STL [R1+0x18], R4 ;  /* 0x0000180401007387 */ /* 0x0005e40000100800 */
.L_x_2978:
[----:B------:R-:W-:Y:S05]  /*246b0*/  BSYNC B7 ;  /* 0x0000000000077941 */ /* 0x000fea0003800000 */
.L_x_2976:
        /* <DEDUP_REMOVED lines=8> */
[----:B------:R-:W-:-:S05]  /*24740*/  IMAD.U32 R0, RZ, RZ, UR4 ;  /* 0x00000004ff007e24 */ /* 0x000fca000f8e00ff */
[----:B------:R4:W2:Y:S04]  /*24750*/  LDS.128 R16, [R0+0x348d0] ;  /* 0x0348d00000107984 */ /* 0x0008a80000000c00 */
[----:B------:R4:W-:Y:S01]  /*24760*/  STL [R1+0x4], R0 ;  /* 0x0000040001007387 */ /* 0x0009e20000100800 */
[----:B------:R-:W-:Y:S06]  /*24770*/  BAR.ARV 0x4, 0x180 ;  /* 0x0106000000007b1d */ /* 0x000fec0000002000 */
[----:B------:R-:W-:Y:S05]  /*24780*/  BRA `(.L_x_3062) ;  /* 0x0000000800d87947 */ /* 0x000fea0003800000 */
.L_x_3061:
[----:B---3--:R-:W2:Y:S01]  /*24790*/  S2R R6, SR_TID.X ;  /* 0x0000000000067919 */ /* 0x008ea20000002100 */
[----:B------:R-:W-:Y:S01]  /*247a0*/  UMOV UR4, 0xffffffff ;  /* 0xffffffff00047882 */ /* 0x000fe20000000000 */
[----:B--2---:R-:W-:-:S04]  /*247b0*/  LOP3.LUT R6, R6, 0x1f, RZ, 0xc0, !PT ;  /* 0x0000001f06067812 */ /* 0x004fc800078ec0ff */
[----:B------:R-:W-:Y:S01]  /*247c0*/  ISETP.NE.AND P0, PT, R6, 0x1f, PT ;  /* 0x0000001f0600780c */ /* 0x000fe20003f05270 */
[----:B------:R-:W-:-:S12]  /*247d0*/  BRA.DIV UR4, `(.L_x_3063) ;  /* 0x0000002e043c7947 */ /* 0x000fd8000b800000 */
[----:B------:R-:W-:Y:S01]  /*247e0*/  IADD3 R0, R19, R6, RZ ;  /* 0x0000000613007210 */ /* 0x000fe20007ffe0ff */
[----:B------:R-:W-:-:S03]  /*247f0*/  ULDC UR4, c[0x0][0xc3c] ;  /* 0x00030f0000047ab9 */ /* 0x000fc60000000800 */
[----:B------:R-:W-:-:S13]  /*24800*/  ISETP.GE.OR P1, PT, R0, UR4, !P0 ;  /* 0x0000000400007c0c */ /* 0x000fda000c726670 */
[----:B------:R-:W2:Y:S02]  /*24810*/  @!P1 LDC.64 R2, c[0x0][0xc80] ;  /* 0x00032000ff029b82 */ /* 0x000ea40000000a00 */
[----:B--2---:R-:W-:-:S06]  /*24820*/  @!P1 IMAD.WIDE R2, R0, 0x4, R2 ;  /* 0x0000000400029825 */ /* 0x004fcc00078e0202 */
[----:B------:R2:W3:Y:S01]  /*24830*/  @!P1 LDG.E R2, desc[UR60][R2.64] ;  /* 0x0000003c02029981 */ /* 0x0004e2000c1e1900 */
[C---:B------:R-:W-:Y:S02]  /*24840*/  ISETP.GE.U32.AND P2, PT, R6.reuse, 0x2, PT ;  /* 0x000000020600780c */ /* 0x040fe40003f46070 */
[C---:B------:R-:W-:Y:S01]  /*24850*/  ISETP.GE.U32.AND P3, PT, R6.reuse, 0x4, PT ;  /* 0x000000040600780c */ /* 0x040fe20003f66070 */
[----:B------:R-:W-:Y:S01]  /*24860*/  SHFL.IDX PT, R5, R16, 0x1, 0x1f ;  /* 0x00201f0010057f89 */ /* 0x000fe200000e0000 */
[C---:B------:R-:W-:Y:S02]  /*24870*/  ISETP.GE.U32.AND P4, PT, R6.reuse, 0x8, PT ;  /* 0x000000080600780c */ /* 0x040fe40003f86070 */
[C---:B------:R-:W-:Y:S01]  /*24880*/  ISETP.GE.U32.AND P5, PT, R6.reuse, 0x10, PT ;  /* 0x000000100600780c */ /* 0x040fe20003fa6070 */
[----:B--2---:R-:W-:Y:S02]  /*24890*/  IMAD.MOV.U32 R3, RZ, RZ, RZ ;  /* 0x000000ffff037224 */ /* 0x004fe400078e00ff */
[----:B---3--:R-:W-:Y:S01]  /*248a0*/  @!P1 IMAD.MOV.U32 R3, RZ, RZ, R2 ;  /* 0x000000ffff039224 */ /* 0x008fe200078e0002 */
[----:B------:R-:W-:-:S04]  /*248b0*/  ISETP.NE.AND P1, PT, R6, RZ, PT ;  /* 0x000000ff0600720c */ /* 0x000fc80003f25270 */
[----:B------:R-:W2:Y:S02]  /*248c0*/  SHFL.UP PT, R2, R3, 0x1, RZ ;  /* 0x0420000003027989 */ /* 0x000ea400000e00ff */
[----:B--2---:R-:W-:-:S04]  /*248d0*/  SEL R0, R2, RZ, P1 ;  /* 0x000000ff02007207 */ /* 0x004fc80000800000 */
[----:B------:R-:W-:Y:S02]  /*248e0*/  IADD3 R2, R3, R0, RZ ;  /* 0x0000000003027210 */ /* 0x000fe40007ffe0ff */
[----:B------:R-:W-:Y:S04]  /*248f0*/  SHFL.IDX PT, R0, R16, RZ, 0x1f ;  /* 0x00001fff10007589 */ /* 0x000fe800000e0000 */
[----:B------:R-:W2:Y:S02]  /*24900*/  SHFL.UP PT, R4, R2, 0x2, RZ ;  /* 0x0440000002047989 */ /* 0x000ea400000e00ff */
[----:B--2---:R-:W-:-:S05]  /*24910*/  SEL R4, R4, RZ, P2 ;  /* 0x000000ff04047207 */ /* 0x004fca0001000000 */
[----:B------:R-:W-:-:S05]  /*24920*/  IMAD.IADD R2, R2, 0x1, R4 ;  /* 0x0000000102027824 */ /* 0x000fca00078e0204 */
        /* <DEDUP_REMOVED lines=9> */
[----:B------:R2:W3:Y:S02]  /*249c0*/  SHFL.IDX PT, R16, R2, 0x1f, 0x1f ;  /* 0x03e01f0002107f89 */ /* 0x0004e400000e0000 */
.L_x_3166:
[----:B------:R-:W-:Y:S02]  /*249d0*/  ULDC UR4, c[0x0][0xc38] ;  /* 0x00030e0000047ab9 */ /* 0x000fe40000000800 */
[----:B------:R-:W-:-:S04]  /*249e0*/  IMAD.U32 R4, RZ, RZ, UR4 ;  /* 0x00000004ff047e24 */ /* 0x000fc8000f8e00ff */
[----:B---3--:R-:W-:-:S05]  /*249f0*/  IMAD R16, R16, R4, RZ ;  /* 0x0000000410107224 */ /* 0x008fca00078e02ff */
[----:B------:R-:W-:-:S04]  /*24a00*/  IADD3 R5, R5, R16, RZ ;  /* 0x0000001005057210 */ /* 0x000fc80007ffe0ff */
[----:B------:R-:W-:-:S13]  /*24a10*/  ISETP.GT.AND P6, PT, R5, R0, PT ;  /* 0x000000000500720c */ /* 0x000fda0003fc4270 */
[----:B------:R-:W-:Y:S05]  /*24a20*/  @P6 BRA `(.L_x_3064) ;  /* 0x00000000009c6947 */ /* 0x000fea0003800000 */
.L_x_3069:
[----:B--2---:R-:W2:Y:S01]  /*24a30*/  LDC R2, c[0x0][0xc3c] ;  /* 0x00030f00ff027b82 */ /* 0x004ea20000000800 */
[----:B------:R-:W-:-:S05]  /*24a40*/  VIADD R19, R19, 0x1f ;  /* 0x0000001f13137836 */ /* 0x000fca0000000000 */
[----:B--2---:R-:W-:-:S13]  /*24a50*/  ISETP.GE.AND P6, PT, R19, R2, PT ;  /* 0x000000021300720c */ /* 0x004fda0003fc6270 */
[----:B------:R-:W-:Y:S05]  /*24a60*/  @P6 BRA `(.L_x_3065) ;  /* 0x0000000400d46947 */ /* 0x000fea0003800000 */
[----:B------:R-:W2:Y:S01]  /*24a70*/  S2R R3, SR_TID.X ;  /* 0x0000000000037919 */ /* 0x000ea20000002100 */
[----:B------:R-:W-:Y:S01]  /*24a80*/  BSSY B0, `(.L_x_3066) ;  /* 0x0000009000007945 */ /* 0x000fe20003800000 */
[----:B--2---:R-:W-:-:S05]  /*24a90*/  LOP3.LUT R3, R3, 0x1f, RZ, 0xc0, !PT ;  /* 0x0000001f03037812 */ /* 0x004fca00078ec0ff */
[----:B------:R-:W-:Y:S01]  /*24aa0*/  IMAD.IADD R4, R19, 0x1, R3 ;  /* 0x0000000113047824 */ /* 0x000fe200078e0203 */
[----:B------:R-:W-:-:S04]  /*24ab0*/  MOV R3, RZ ;  /* 0x000000ff00037202 */ /* 0x000fc80000000f00 */
[----:B------:R-:W-:-:S13]  /*24ac0*/  ISETP.GE.OR P6, PT, R4, R2, !P0 ;  /* 0x000000020400720c */ /* 0x000fda00047c6670 */
[----:B------:R-:W-:Y:S05]  /*24ad0*/  @P6 BRA `(.L_x_3067) ;  /* 0x00000000000c6947 */ /* 0x000fea0003800000 */
[----:B------:R-:W2:Y:S02]  /*24ae0*/  LDC.64 R2, c[0x0][0xc80] ;  /* 0x00032000ff027b82 */ /* 0x000ea40000000a00 */
[----:B--2---:R-:W-:-:S06]  /*24af0*/  IMAD.WIDE R2, R4, 0x4, R2 ;  /* 0x0000000404027825 */ /* 0x004fcc00078e0202 */
[----:B------:R2:W5:Y:S02]  /*24b00*/  LDG.E R3, desc[UR60][R2.64] ;  /* 0x0000003c02037981 */ /* 0x000564000c1e1900 */
.L_x_3067:
[----:B------:R-:W-:Y:S05]  /*24b10*/  BSYNC B0 ;  /* 0x0000000000007941 */ /* 0x000fea0003800000 */
.L_x_3066:
[----:B------:R-:W-:-:S03]  /*24b20*/  UMOV UR4, 0xffffffff ;  /* 0xffffffff00047882 */ /* 0x000fc60000000000 */
[----:B------:R-:W-:Y:S05]  /*24b30*/  BRA.DIV UR4, `(.L_x_3068) ;  /* 0x0000002e04a07947 */ /* 0x000fea000b800000 */
[----:B--2--5:R-:W2:Y:S02]  /*24b40*/  SHFL.UP PT, R2, R3, 0x1, RZ ;  /* 0x0420000003027989 */ /* 0x024ea400000e00ff */
        /* <DEDUP_REMOVED lines=12> */
[----:B--2---:R-:W-:-:S05]  /*24c10*/  SEL R4, R4, RZ, P5 ;  /* 0x000000ff04047207 */ /* 0x004fca0002800000 */
[----:B------:R-:W-:-:S05]  /*24c20*/  IMAD.IADD R2, R2, 0x1, R4 ;  /* 0x0000000102027824 */ /* 0x000fca00078e0204 */
[----:B------:R2:W3:Y:S02]  /*24c30*/  SHFL.IDX PT, R16, R2, 0x1f, 0x1f ;  /* 0x03e01f0002107f89 */ /* 0x0004e400000e0000 */
.L_x_3174:
[----:B------:R-:W-:Y:S02]  /*24c40*/  ULDC UR4, c[0x0][0xc38] ;  /* 0x00030e0000047ab9 */ /* 0x000fe40000000800 */
[----:B------:R-:W-:-:S05]  /*24c50*/  MOV R4, UR4 ;  /* 0x0000000400047c02 */ /* 0x000fca0008000f00 */
[----:B---3--:R-:W-:-:S04]  /*24c60*/  IMAD R16, R16, R4, RZ ;  /* 0x0000000410107224 */ /* 0x008fc800078e02ff */
[----:B------:R-:W-:-:S05]  /*24c70*/  IMAD.IADD R5, R16, 0x1, R5 ;  /* 0x0000000110057824 */ /* 0x000fca00078e0205 */
[----:B------:R-:W-:-:S13]  /*24c80*/  ISETP.GT.AND P6, PT, R5, R0, PT ;  /* 0x000000000500720c */ /* 0x000fda0003fc4270 */
[----:B------:R-:W-:Y:S05]  /*24c90*/  @!P6 BRA `(.L_x_3069) ;  /* 0xfffffffc0064e947 */ /* 0x000fea000383ffff */
.L_x_3064:
        /* <DEDUP_REMOVED lines=8> */
.L_x_3178:
[----:B------:R-:W-:Y:S02]  /*24d20*/  ISETP.NE.AND P0, PT, R5, RZ, PT ;  /* 0x000000ff0500720c */ /* 0x000fe40003f05270 */
[----:B------:R-:W-:-:S11]  /*24d30*/  MOV R5, RZ ;  /* 0x000000ff00057202 */ /* 0x000fd60000000f00 */
[----:B------:R-:W-:Y:S05]  /*24d40*/  @!P0 BRA `(.L_x_3071) ;  /* 0x0000000000148947 */ /* 0x000fea0003800000 */
[----:B------:R-:W-:Y:S01]  /*24d50*/  UMOV UR4, 0xffffffff ;  /* 0xffffffff00047882 */ /* 0x000fe20000000000 */
[----:B------:R-:W-:Y:S02]  /*24d60*/  VIADD R12, R6, 0xffffffff ;  /* 0xffffffff060c7836 */ /* 0x000fe40000000000 */
[----:B------:R-:W-:Y:S05]  /*24d70*/  BRA.DIV UR4, `(.L_x_3072) ;  /* 0x0000003204307947 */ /* 0x000fea000b800000 */
[----:B--2---:R2:W0:Y:S02]  /*24d80*/  SHFL.IDX PT, R2, R2, R12, 0x1f ;  /* 0x00001f0c02027589 */ /* 0x00442400000e0000 */
.L_x_3181:
[----:B0-----:R-:W-:-:S07]  /*24d90*/  IMAD.MOV.U32 R5, RZ, RZ, R2 ;  /* 0x000000ffff057224 */ /* 0x001fce00078e0002 */
.L_x_3071:
[----:B--23--:R-:W2:Y:S01]  /*24da0*/  LDC.64 R2, c[0x0][0xc90] ;  /* 0x00032400ff027b82 */ /* 0x00cea20000000a00 */
[----:B------:R-:W-:-:S05]  /*24db0*/  IADD3 R19, R6, R19, RZ ;  /* 0x0000001306137210 */ /* 0x000fca0007ffe0ff */
[----:B--2---:R-:W-:-:S05]  /*24dc0*/  IMAD.WIDE R2, R19, 0x4, R2 ;  /* 0x0000000413027825 */ /* 0x004fca00078e0202 */
[----:B------:R-:W4:Y:S01]  /*24dd0*/  LDG.E R7, desc[UR60][R2.64] ;  /* 0x0000003c02077981 */ /* 0x000f22000c1e1900 */
[----:B------:R-:W-:-:S04]  /*24de0*/  IMAD R16, R5, R4, R16 ;  /* 0x0000000405107224 */ /* 0x000fc800078e0210 */
[----:B------:R-:W-:Y:S02]  /*24df0*/  IMAD.IADD R0, R0, 0x1, -R16 ;  /* 0x0000000100007824 */ /* 0x000fe400078e0a10 */
[----:B----4-:R-:W-:-:S05]  /*24e00*/  IMAD R6, R17, R7, RZ ;  /* 0x0000000711067224 */ /* 0x010fca00078e02ff */
[----:B-----5:R-:W-:-:S04]  /*24e10*/  IABS R8, R6 ;  /* 0x0000000600087213 */ /* 0x020fc80000000000 */
[----:B------:R-:W2:Y:S08]  /*24e20*/  I2F.RP R2, R8 ;  /* 0x0000000800027306 */ /* 0x000eb00000209400 */
[----:B--2---:R-:W2:Y:S02]  /*24e30*/  MUFU.RCP R2, R2 ;  /* 0x0000000200027308 */ /* 0x004ea40000001000 */
[----:B--2---:R-:W-:-:S06]  /*24e40*/  VIADD R2, R2, 0xffffffe ;  /* 0x0ffffffe02027836 */ /* 0x004fcc0000000000 */
[----:B------:R-:W2:Y:S02]  /*24e50*/  F2I.FTZ.U32.TRUNC.NTZ R3, R2 ;  /* 0x0000000200037305 */ /* 0x000ea4000021f000 */
[----:B--2---:R-:W-:-:S04]  /*24e60*/  IMAD.MOV R2, RZ, RZ, -R3 ;  /* 0x000000ffff027224 */ /* 0x004fc800078e0a03 */
        /* <DEDUP_REMOVED lines=22> */
[----:B------:R-:W-:-:S04]  /*24fd0*/  VIADDMNMX R4, R3, R4, R7, PT ;  /* 0x0000000403047246 */ /* 0x000fc80003800107 */
[----:B------:R-:W-:-:S04]  /*24fe0*/  IABS R7, R4 ;  /* 0x0000000400077213 */ /* 0x000fc80000000000 */
[----:B------:R-:W2:Y:S08]  /*24ff0*/  I2F.RP R3, R7 ;  /* 0x0000000700037306 */ /* 0x000eb00000209400 */
[----:B--2---:R-:W2:Y:S02]  /*25000*/  MUFU.RCP R3, R3 ;  /* 0x0000000300037308 */ /* 0x004ea40000001000 */
[----:B--2---:R-:W-:-:S06]  /*25010*/  VIADD R3, R3, 0xffffffe ;  /* 0x0ffffffe03037836 */ /* 0x004fcc0000000000 */
[----:B------:R-:W2:Y:S02]  /*25020*/  F2I.FTZ.U32.TRUNC.NTZ R3, R3 ;  /* 0x0000000300037305 */ /* 0x000ea4000021f000 */
[----:B--2---:R-:W-:-:S04]  /*25030*/  IMAD.MOV R2, RZ, RZ, -R3 ;  /* 0x000000ffff027224 */ /* 0x004fc800078e0a03 */
        /* <DEDUP_REMOVED lines=18> */
[----:B------:R-:W-:Y:S02]  /*25160*/  @!P1 LOP3.LUT R2, RZ, R4, RZ, 0x33, !PT ;  /* 0x00000004ff029212 */ /* 0x000fe400078e33ff */
[----:B------:R-:W-:-:S05]  /*25170*/  IADD3 R4, -R4, RZ, RZ ;  /* 0x000000ff04047210 */ /* 0x000fca0007ffe1ff */
[----:B------:R-:W-:Y:S01]  /*25180*/  IMAD R18, R2, R4, R0 ;  /* 0x0000000402127224 */ /* 0x000fe200078e0200 */
[----:B------:R-:W-:-:S05]  /*25190*/  LOP3.LUT R2, RZ, R2, RZ, 0x33, !PT ;  /* 0x00000002ff027212 */ /* 0x000fca00078e33ff */
[----:B------:R-:W-:Y:S01]  /*251a0*/  IMAD.IADD R17, R17, 0x1, R2 ;  /* 0x0000000111117824 */ /* 0x000fe200078e0202 */
[----:B------:R-:W-:Y:S06]  /*251b0*/  BRA `(.L_x_3073) ;  /* 0x00000000001c7947 */ /* 0x000fec0003800000 */
.L_x_3065:
[----:B------:R-:W-:Y:S01]  /*251c0*/  UMOV UR4, URZ ;  /* 0x0000003f00047c82 */ /* 0x000fe20008000000 */
[----:B------:R-:W-:Y:S01]  /*251d0*/  UMOV UR5, URZ ;  /* 0x0000003f00057c82 */ /* 0x000fe20008000000 */
[----:B------:R-:W-:Y:S01]  /*251e0*/  ULDC UR6, c[0x0][0xc3c] ;  /* 0x00030f0000067ab9 */ /* 0x000fe20000000800 */
[----:B------:R-:W-:Y:S01]  /*251f0*/  IMAD.MOV.U32 R16, RZ, RZ, R0 ;  /* 0x000000ffff107224 */ /* 0x000fe200078e0000 */
[----:B------:R-:W-:Y:S01]  /*25200*/  MOV R17, UR4 ;  /* 0x0000000400117c02 */ /* 0x000fe20008000f00 */
[----:B------:R-:W-:Y:S02]  /*25210*/  IMAD.U32 R18, RZ, RZ, UR5 ;  /* 0x00000005ff127e24 */ /* 0x000fe4000f8e00ff */
[----:B------:R-:W-:-:S07]  /*25220*/  IMAD.U32 R19, RZ, RZ, UR6 ;  /* 0x00000006ff137e24 */ /* 0x000fce000f8e00ff */
.L_x_3073:
[----:B------:R2:W3:Y:S01]  /*25230*/  LDL R3, [R1+0x4] ;  /* 0x0000040001037983 */ /* 0x0004e20000100800 */
[----:B------:R-:W4:Y:S01]  /*25240*/  S2R R0, SR_TID.X ;  /* 0x0000000000007919 */ /* 0x000f220000002100 */
[----:B------:R-:W-:Y:S05]  /*25250*/  WARPSYNC.ALL ;  /* 0x0000000000007948 */ /* 0x000fea0003800000 */
[----:B----4-:R-:W-:Y:S01]  /*25260*/  LOP3.LUT R0, R0, 0x1f, RZ, 0xc0, !PT ;  /* 0x0000001f00007812 */ /* 0x010fe200078ec0ff */
[----:B------:R-:W-:Y:S03]  /*25270*/  BAR.SYNC.DEFER_BLOCKING 0x4, 0x180 ;  /* 0x0106000000007b1d */ /* 0x000fe60000010000 */
[----:B------:R-:W-:-:S13]  /*25280*/  ISETP.NE.AND P0, PT, R0, RZ, PT ;  /* 0x000000ff0000720c */ /* 0x000fda0003f05270 */
[----:B------:R-:W3:Y:S01]  /*25290*/  @!P0 S2R R0, SR_CgaCtaId ;  /* 0x0000000000008919 */ /* 0x000ee20000008800 */
[----:B------:R-:W-:-:S04]  /*252a0*/  @!P0 MOV R2, 0x400 ;  /* 0x0000040000028802 */ /* 0x000fc80000000f00 */
[----:B---3--:R-:W-:-:S05]  /*252b0*/  @!P0 LEA R3, R0, R2, 0x18 ;  /* 0x0000000200038211 */ /* 0x008fca00078ec0ff */
[----:B------:R2:W-:Y:S04]  /*252c0*/  @!P0 STS.128 [R3+0x348d0], R16 ;  /* 0x0348d01003008388 */ /* 0x0005e80000000c00 */
[----:B------:R2:W-:Y:S01]  /*252d0*/  @!P0 STL [R1+0x4], R3 ;  /* 0x0000040301008387 */ /* 0x0005e20000100800 */
[----:B------:R-:W-:Y:S06]  /*252e0*/  BAR.ARV 0x5, 0x180 ;  /* 0x0146000000007b1d */ /* 0x000fec0000002000 */
.L_x_3062:
[----:B------:R-:W-:Y:S02]  /*252f0*/  ULDC UR4, c[0x0][0xc3c] ;  /* 0x00030f0000047ab9 */ /* 0x000fe40000000800 */
[----:B--2---:R-:W-:-:S13]  /*25300*/  ISETP.GE.AND P0, PT, R19, UR4, PT ;  /* 0x0000000413007c0c */ /* 0x004fda000bf06270 */
[----:B------:R-:W-:Y:S05]  /*25310*/  @!P0 BRA `(.L_x_3074) ;  /* 0xffffff9400208947 */ /* 0x000fea000383ffff */
[----:B------:R-:W-:Y:S05]  /*25320*/  BSYNC B8 ;  /* 0x0000000000087941 */ /* 0x000fea0003800000 */
.L_x_2934:
[----:B----4-:R-:W2:Y:S01]  /*25330*/  LDL.LU R0, [R1+0x50] ;  /* 0x0000500001007983 */ /* 0x010ea20000300800 */
[----:B------:R-:W-:Y:S01]  /*25340*/  BSSY B0, `(.L_x_3075) ;  /* 0x000000b000007945 */ /* 0x000fe20003800000 */
[----:B------:R-:W4:Y:S01]  /*25350*/  S2R R5, SR_CgaCtaId ;  /* 0x0000000000057919 */ /* 0x000f220000008800 */
[----:B--2---:R-:W-:-:S04]  /*25360*/  IADD3 R0, R0, 0x1, RZ ;  /* 0x0000000100007810 */ /* 0x004fc80007ffe0ff */
[----:B0-----:R-:W-:-:S04]  /*25370*/  LEA.HI R2, R0, R0, RZ, 0x1 ;  /* 0x0000000000027211 */ /* 0x001fc800078f08ff */
[----:B------:R-:W-:-:S05]  /*25380*/  LOP3.LUT R3, R2, 0xfffffffe, RZ, 0xc0, !PT ;  /* 0xfffffffe02037812 */ /* 0x000fca00078ec0ff */
[----:B------:R-:W-:Y:S01]  /*25390*/  IMAD.IADD R3, R0, 0x1, -R3 ;  /* 0x0000000100037824 */ /* 0x000fe200078e0a03 */
[----:B------:R-:W-:-:S04]  /*253a0*/  MOV R0, 0x400 ;  /* 0x0000040000007802 */ /* 0x000fc80000000f00 */
[----:B----4-:R-:W-:Y:S02]  /*253b0*/  LEA R0, R5, R0, 0x18 ;  /* 0x0000000005007211 */ /* 0x010fe400078ec0ff */
[----:B------:R-:W-:-:S04]  /*253c0*/  SHF.L.U32 R3, R3, 0x1f, RZ ;  /* 0x0000001f03037819 */ /* 0x000fc800000006ff */
[----:B------:R-:W0:Y:S02]  /*253d0*/  SYNCS.PHASECHK.TRANS64.TRYWAIT P0, [R0+URZ+0x34820], R3 ;  /* 0x03482003000075a7 */ /* 0x000e24000800017f */
[----:B0-----:R-:W-:Y:S05]  /*253e0*/  @!P0 BRA `(.L_x_3076) ;  /* 0x0000002800bc8947 */ /* 0x001fea0003800000 */
.L_x_3182:
[----:B------:R-:W-:Y:S05]  /*253f0*/  BSYNC B0 ;  /* 0x0000000000007941 */ /* 0x000fea0003800000 */
.L_x_3075:
[----:B------:R-:W-:-:S03]  /*25400*/  UMOV UR4, 0xffffffff ;  /* 0xffffffff00047882 */ /* 0x000fc60000000000 */
[----:B------:R-:W-:Y:S05]  /*25410*/  BRA.DIV UR4, `(.L_x_3077) ;  /* 0x0000002a04c47947 */ /* 0x000fea000b800000 */
[----:B------:R-:W2:Y:S02]  /*25420*/  S2R R2, SR_TID.X ;  /* 0x0000000000027919 */ /* 0x000ea40000002100 */
[----:B--2---:R-:W-:-:S04]  /*25430*/  SHF.R.U32.HI R2, RZ, 0x5, R2 ;  /* 0x00000005ff027819 */ /* 0x004fc80000011602 */
[----:B------:R-:W-:-:S05]  /*25440*/  LOP3.LUT R2, R2, 0x3, RZ, 0xc0, !PT ;  /* 0x0000000302027812 */ /* 0x000fca00078ec0ff */
[----:B------:R2:W4:Y:S02]  /*25450*/  SHFL.IDX PT, R14, R2, RZ, 0x1f ;  /* 0x00001fff020e7589 */ /* 0x00052400000e0000 */
.L_x_3185:
[----:B----4-:R-:W-:-:S13]  /*25460*/  ISETP.NE.AND P0, PT, R14, RZ, PT ;  /* 0x000000ff0e00720c */ /* 0x010fda0003f05270 */
[----:B------:R-:W-:Y:S05]  /*25470*/  @P0 BRA `(.L_x_2700) ;  /* 0x00000000009c0947 */ /* 0x000fea0003800000 */
[----:B------:R-:W-:-:S03]  /*25480*/  UMOV UR4, 0xffffffff ;  /* 0xffffffff00047882 */ /* 0x000fc60000000000 */
[----:B------:R-:W-:Y:S05]  /*25490*/  BRA.DIV UR4, `(.L_x_3078) ;  /* 0x0000002a04d87947 */ /* 0x000fea000b800000 */
[----:B------:R-:W-:-:S13]  /*254a0*/  ELECT P6, URZ, PT ;  /* 0x00000000003f782f */ /* 0x000fda00038c0000 */
.L_x_3188:
        /* <DEDUP_REMOVED lines=8> */
.L_x_3079:
[----:B0-----:R-:W3:Y:S04]  /*25530*/  LDL R3, [R1+0x8] ;  /* 0x0000080001037983 */ /* 0x001ee80000100800 */
[----:B------:R-:W2:Y:S01]  /*25540*/  LDL.LU R7, [R1+0x18] ;  /* 0x0000180001077983 */ /* 0x000ea20000300800 */
[----:B------:R-:W-:-:S05]  /*25550*/  IADD3 R2, R0, 0x34840, RZ ;  /* 0x0003484000027810 */ /* 0x000fca0007ffe0ff */
[C---:B---3--:R-:W-:Y:S02]  /*25560*/  IMAD R6, R3.reuse, 0x8, R2 ;  /* 0x0000000803067824 */ /* 0x048fe400078e0202 */
[----:B------:R-:W-:Y:S01]  /*25570*/  VIADD R3, R3, 0x1 ;  /* 0x0000000103037836 */ /* 0x000fe20000000000 */
[----:B--2---:R-:W-:-:S04]  /*25580*/  SHF.L.U32 R5, R7, 0x1f, RZ ;  /* 0x0000001f07057819 */ /* 0x004fc800000006ff */
        /* <DEDUP_REMOVED lines=8> */
.L_x_3189:
[----:B------:R-:W2:Y:S02]  /*25610*/  SYNCS.PHASECHK.TRANS64.TRYWAIT P0, [R7+URZ], R2 ;  /* 0x00000002070075a7 */ /* 0x000ea4000800017f */
[----:B--2---:R-:W-:Y:S05]  /*25620*/  @!P0 BRA `(.L_x_3081) ;  /* 0x0000002800a88947 */ /* 0x004fea0003800000 */
.L_x_3190:
[----:B------:R-:W-:Y:S05]  /*25630*/  @!P2 BRA `(.L_x_3082) ;  /* 0x000000000004a947 */ /* 0x000fea0003800000 */
[----:B------:R-:W-:Y:S01]  /*25640*/  BPT.TRAP 0x1 ;  /* 0x000000040000795c */ /* 0x000fe20000300000 */
.L_x_3082:
[----:B------:R-:W3:Y:S01]  /*25650*/  LDL.LU R4, [R1+0x8] ;  /* 0x0000080001047983 */ /* 0x000ee20000300800 */
[----:B------:R-:W-:-:S04]  /*25660*/  VIADD R0, R0, 0x34860 ;  /* 0x0003486000007836 */ /* 0x000fc80000000000 */
[----:B---3--:R-:W-:-:S04]  /*25670*/  IMAD R4, R4, 0x8, R0 ;  /* 0x0000000804047824 */ /* 0x008fc800078e0200 */
[----:B------:R-:W3:Y:S02]  /*25680*/  SYNCS.PHASECHK.TRANS64.TRYWAIT P0, [R4+URZ], R5 ;  /* 0x00000005040075a7 */ /* 0x000ee4000800017f */
[----:B---3--:R-:W-:Y:S05]  /*25690*/  @!P0 BRA `(.L_x_3083) ;  /* 0x0000002800a08947 */ /* 0x008fea0003800000 */
.L_x_3191:
[----:B------:R-:W-:-:S07]  /*256a0*/  LEA R3, R3, R0, 0x3 ;  /* 0x0000000003037211 */ /* 0x000fce00078e18ff */
.L_x_3084:
[----:B----4-:R4:W0:Y:S02]  /*256b0*/  SYNCS.PHASECHK.TRANS64.TRYWAIT P0, [R3+URZ], R2 ;  /* 0x00000002030075a7 */ /* 0x010824000800017f */
[----:B0-----:R-:W-:Y:S05]  /*256c0*/  @!P0 NANOSLEEP.SYNCS 0x989680 ;  /* 0x009896800000895d */ /* 0x001fea0003900000 */
[----:B------:R-:W0:Y:S02]  /*256d0*/  @!P0 SYNCS.PHASECHK.TRANS64 P0, [R3+URZ], R2 ;  /* 0x00000002030085a7 */ /* 0x000e24000800007f */
[----:B0-----:R-:W-:Y:S05]  /*256e0*/  @!P0 BRA `(.L_x_3084) ;  /* 0xfffffffc00f08947 */ /* 0x001fea000383ffff */
.L_x_2700:
[----:B------:R-:W-:Y:S05]  /*256f0*/  BSYNC B9 ;  /* 0x0000000000097941 */ /* 0x000fea0003800000 */
.L_x_2697:
[----:B------:R-:W-:Y:S05]  /*25700*/  EXIT ;  /* 0x000000000000794d */ /* 0x000fea0003800000 */
.L_x_2718:
[----:B-1----:R1:W2:Y:S02]  /*25710*/  SYNCS.PHASECHK.TRANS64.TRYWAIT P5, [R3+URZ+0x34890], R0 ;  /* 0x03489000030075a7 */ /* 0x0022a400080a017f */
[----:B--2---:R-:W-:Y:S05]  /*25720*/  @!P5 NANOSLEEP.SYNCS 0x989680 ;  /* 0x009896800000d95d */ /* 0x004fea0003900000 */
[----:B------:R-:W2:Y:S02]  /*25730*/  @!P5 SYNCS.PHASECHK.TRANS64 P5, [R3+URZ+0x34890], R0 ;  /* 0x034890000300d5a7 */ /* 0x000ea400080a007f */
[----:B--2---:R-:W-:Y:S05]  /*25740*/  @!P5 BRA `(.L_x_2718) ;  /* 0xfffffffc00f0d947 */ /* 0x004fea000383ffff */
[----:B------:R-:W-:Y:S05]  /*25750*/  BRA `(.L_x_3085) ;  /* 0xfffffde000147947 */ /* 0x000fea000383ffff */
.L_x_2772:
[----:B-1----:R1:W3:Y:S02]  /*25760*/  SYNCS.PHASECHK.TRANS64.TRYWAIT P5, [R3+URZ+0x34890], R0 ;  /* 0x03489000030075a7 */ /* 0x0022e400080a017f */
[----:B---3--:R-:W-:Y:S05]  /*25770*/  @!P5 NANOSLEEP.SYNCS 0x989680 ;  /* 0x009896800000d95d */ /* 0x008fea0003900000 */
[----:B------:R-:W3:Y:S02]  /*25780*/  @!P5 SYNCS.PHASECHK.TRANS64 P5, [R3+URZ+0x34890], R0 ;  /* 0x034890000300d5a7 */ /* 0x000ee400080a007f */
[----:B---3--:R-:W-:Y:S05]  /*25790*/  @!P5 BRA `(.L_x_2772) ;  /* 0xfffffffc00f0d947 */ /* 0x008fea000383ffff */
[----:B------:R-:W-:Y:S05]  /*257a0*/  BRA `(.L_x_3086) ;  /* 0xfffffe1000947947 */ /* 0x000fea000383ffff */
.L_x_2797:
[----:B-1----:R1:W2:Y:S02]  /*257b0*/  SYNCS.PHASECHK.TRANS64.TRYWAIT P4, [R3+URZ+0x34890], R0 ;  /* 0x03489000030075a7 */ /* 0x0022a4000808017f */
[----:B--2---:R-:W-:Y:S05]  /*257c0*/  @!P4 NANOSLEEP.SYNCS 0x989680 ;  /* 0x009896800000c95d */ /* 0x004fea0003900000 */
[----:B------:R-:W2:Y:S02]  /*257d0*/  @!P4 SYNCS.PHASECHK.TRANS64 P4, [R3+URZ+0x34890], R0 ;  /* 0x034890000300c5a7 */ /* 0x000ea4000808007f */
[----:B--2---:R-:W-:Y:S05]  /*257e0*/  @!P4 BRA `(.L_x_2797) ;  /* 0xfffffffc00f0c947 */ /* 0x004fea000383ffff */
[----:B------:R-:W-:Y:S05]  /*257f0*/  BRA `(.L_x_3087) ;  /* 0xfffffe4000b07947 */ /* 0x000fea000383ffff */
.L_x_2803:
[----:B0-----:R0:W2:Y:S02]  /*25800*/  SYNCS.PHASECHK.TRANS64.TRYWAIT P4, [R3+URZ+0x348b0], R0 ;  /* 0x0348b000030075a7 */ /* 0x0010a4000808017f */
[----:B--2---:R-:W-:Y:S05]  /*25810*/  @!P4 NANOSLEEP.SYNCS 0x989680 ;  /* 0x009896800000c95d */ /* 0x004fea0003900000 */
[----:B------:R-:W2:Y:S02]  /*25820*/  @!P4 SYNCS.PHASECHK.TRANS64 P4, [R3+URZ+0x348b0], R0 ;  /* 0x0348b0000300c5a7 */ /* 0x000ea4000808007f */
[----:B--2---:R-:W-:Y:S05]  /*25830*/  @!P4 BRA `(.L_x_2803) ;  /* 0xfffffffc00f0c947 */ /* 0x004fea000383ffff */
[----:B------:R-:W-:Y:S05]  /*25840*/  BRA `(.L_x_3088) ;  /* 0xfffffe4400b07947 */ /* 0x000fea000383ffff */
.L_x_2821:
        /* <DEDUP_REMOVED lines=8> */
.L_x_3090:
[----:B------:R-:W-:Y:S05]  /*258d0*/  BSYNC B1 ;  /* 0x0000000000017941 */ /* 0x000fea0003800000 */
.L_x_3089:
[----:B------:R-:W-:Y:S01]  /*258e0*/  MOV R13, R6 ;  /* 0x00000006000d7202 */ /* 0x000fe20000000f00 */
[----:B------:R-:W-:Y:S01]  /*258f0*/  IMAD.MOV.U32 R12, RZ, RZ, RZ ;  /* 0x000000ffff0c7224 */ /* 0x000fe200078e00ff */
[----:B------:R-:W-:Y:S01]  /*25900*/  MOV R15, 0xffffffff ;  /* 0xffffffff000f7802 */ /* 0x000fe20000000f00 */
[----:B------:R-:W-:Y:S02]  /*25910*/  IMAD.MOV.U32 R11, RZ, RZ, 0x1c1f ;  /* 0x00001c1fff0b7424 */ /* 0x000fe400078e00ff */
[----:B------:R-:W-:-:S07]  /*25920*/  IMAD.MOV.U32 R3, RZ, RZ, R14 ;  /* 0x000000ffff037224 */ /* 0x000fce00078e000e */
[----:B------:R-:W-:Y:S05]  /*25930*/  WARPSYNC.COLLECTIVE R15, `(.L_x_3091) ;  /* 0x000000000f087348 */ /* 0x000fea0003c00000 */
[----:B------:R0:W1:Y:S02]  /*25940*/  SHFL.IDX P6, R14, R13, R12, R11 ;  /* 0x0000000c0d0e7389 */ /* 0x00006400000c000b */
[----:B01----:R-:W-:Y:S01]  /*25950*/  ENDCOLLECTIVE ;  /* 0x000000000000791b */ /* 0x003fe20003800000 */
.L_x_3091:
[----:B------:R-:W-:Y:S02]  /*25960*/  IMAD.MOV.U32 R13, RZ, RZ, R8 ;  /* 0x000000ffff0d7224 */ /* 0x000fe400078e0008 */
[----:B------:R-:W-:-:S07]  /*25970*/  IMAD.MOV.U32 R0, RZ, RZ, R14 ;  /* 0x000000ffff007224 */ /* 0x000fce00078e000e */
[----:B------:R-:W-:Y:S05]  /*25980*/  WARPSYNC.COLLECTIVE R15, `(.L_x_3092) ;  /* 0x000000000f087348 */ /* 0x000fea0003c00000 */
[----:B------:R0:W1:Y:S02]  /*25990*/  SHFL.IDX P6, R14, R13, R12, R11 ;  /* 0x0000000c0d0e7389 */ /* 0x00006400000c000b */
[----:B01----:R-:W-:Y:S01]  /*259a0*/  ENDCOLLECTIVE ;  /* 0x000000000000791b */ /* 0x003fe20003800000 */
.L_x_3092:
[----:B------:R-:W-:Y:S01]  /*259b0*/  IMAD.MOV.U32 R13, RZ, RZ, R4 ;  /* 0x000000ffff0d7224 */ /* 0x000fe200078e0004 */
[----:B------:R-:W-:-:S07]  /*259c0*/  MOV R5, R14 ;  /* 0x0000000e00057202 */ /* 0x000fce0000000f00 */
[----:B------:R-:W-:Y:S05]  /*259d0*/  WARPSYNC.COLLECTIVE R15, `(.L_x_3093) ;  /* 0x000000000f087348 */ /* 0x000fea0003c00000 */
[----:B------:R0:W1:Y:S02]  /*259e0*/  SHFL.IDX P6, R14, R13, R12, R11 ;  /* 0x0000000c0d0e7389 */ /* 0x00006400000c000b */
[----:B01----:R-:W-:Y:S01]  /*259f0*/  ENDCOLLECTIVE ;  /* 0x000000000000791b */ /* 0x003fe20003800000 */
.L_x_3093:
[----:B------:R-:W-:Y:S05]  /*25a00*/  BRA `(.L_x_3094) ;  /* 0xfffffe54001c7947 */ /* 0x000fea000383ffff */
.L_x_2824:
[----:B------:R-:W-:Y:S01]  /*25a10*/  BSSY B1, `(.L_x_3095) ;  /* 0x0000008000017945 */ /* 0x000fe20003800000 */
[----:B------:R-:W-:Y:S01]  /*25a20*/  IMAD.MOV.U32 R13, RZ, RZ, R7 ;  /* 0x000000ffff0d7224 */ /* 0x000fe200078e0007 */
[----:B------:R-:W-:Y:S01]  /*25a30*/  MOV R12, 0x1 ;  /* 0x00000001000c7802 */ /* 0x000fe20000000f00 */
[----:B------:R-:W-:Y:S02]  /*25a40*/  IMAD.MOV.U32 R11, RZ, RZ, 0x1c1f ;  /* 0x00001c1fff0b7424 */ /* 0x000fe400078e00ff */
[----:B------:R-:W-:-:S07]  /*25a50*/  IMAD.MOV.U32 R15, RZ, RZ, -0x1 ;  /* 0xffffffffff0f7424 */ /* 0x000fce00078e00ff */
[----:B0---4-:R-:W-:Y:S05]  /*25a60*/  WARPSYNC.COLLECTIVE R15, `(.L_x_3096) ;  /* 0x000000000f087348 */ /* 0x011fea0003c00000 */
[----:B----4-:R1:W2:Y:S02]  /*25a70*/  SHFL.IDX P6, R14, R13, R12, R11 ;  /* 0x0000000c0d0e7389 */ /* 0x0102a400000c000b */
[----:B012---:R-:W-:Y:S01]  /*25a80*/  ENDCOLLECTIVE ;  /* 0x000000000000791b */ /* 0x007fe20003800000 */
.L_x_3096:
[----:B------:R-:W-:Y:S05]  /*25a90*/  BSYNC B1 ;  /* 0x0000000000017941 */ /* 0x000fea0003800000 */
.L_x_3095:
[----:B------:R-:W-:Y:S01]  /*25aa0*/  IMAD.MOV.U32 R13, RZ, RZ, R6 ;  /* 0x000000ffff0d7224 */ /* 0x000fe200078e0006 */
[----:B------:R-:W-:Y:S01]  /*25ab0*/  MOV R11, 0x1c1f ;  /* 0x00001c1f000b7802 */ /* 0x000fe20000000f00 */
[----:B------:R-:W-:Y:S01]  /*25ac0*/  IMAD.MOV.U32 R12, RZ, RZ, 0x1 ;  /* 0x00000001ff0c7424 */ /* 0x000fe200078e00ff */
[----:B------:R-:W-:Y:S01]  /*25ad0*/  MOV R3, R14 ;  /* 0x0000000e00037202 */ /* 0x000fe20000000f00 */
[----:B------:R-:W-:-:S07]  /*25ae0*/  IMAD.MOV.U32 R15, RZ, RZ, -0x1 ;  /* 0xffffffffff0f7424 */ /* 0x000fce00078e00ff */
[----:B------:R-:W-:Y:S05]  /*25af0*/  WARPSYNC.COLLECTIVE R15, `(.L_x_3097) ;  /* 0x000000000f087348 */ /* 0x000fea0003c00000 */
[----:B------:R0:W1:Y:S02]  /*25b00*/  SHFL.IDX P6, R14, R13, R12, R11 ;  /* 0x0000000c0d0e7389 */ /* 0x00006400000c000b */
[----:B01----:R-:W-:Y:S01]  /*25b10*/  ENDCOLLECTIVE ;  /* 0x000000000000791b */ /* 0x003fe20003800000 */
.L_x_3097:
[----:B------:R-:W-:Y:S01]  /*25b20*/  MOV R13, R8 ;  /* 0x00000008000d7202 */ /* 0x000fe20000000f00 */
[----:B------:R-:W-:-:S07]  /*25b30*/  IMAD.MOV.U32 R0, RZ, RZ, R14 ;  /* 0x000000ffff007224 */ /* 0x000fce00078e000e */
[----:B------:R-:W-:Y:S05]  /*25b40*/  WARPSYNC.COLLECTIVE R15, `(.L_x_3098) ;  /* 0x000000000f087348 */ /* 0x000fea0003c00000 */
[----:B------:R0:W1:Y:S02]  /*25b50*/  SHFL.IDX P6, R14, R13, R12, R11 ;  /* 0x0000000c0d0e7389 */ /* 0x00006400000c000b */
[----:B01----:R-:W-:Y:S01]  /*25b60*/  ENDCOLLECTIVE ;  /* 0x000000000000791b */ /* 0x003fe20003800000 */
.L_x_3098:
[----:B------:R-:W-:Y:S02]  /*25b70*/  IMAD.MOV.U32 R13, RZ, RZ, R4 ;  /* 0x000000ffff0d7224 */ /* 0x000fe400078e0004 */
[----:B------:R-:W-:-:S07]  /*25b80*/  IMAD.MOV.U32 R5, RZ, RZ, R14 ;  /* 0x000000ffff057224 */ /* 0x000fce00078e000e */
[----:B------:R-:W-:Y:S05]  /*25b90*/  WARPSYNC.COLLECTIVE R15, `(.L_x_3099) ;  /* 0x000000000f087348 */ /* 0x000fea0003c00000 */
[----:B------:R0:W1:Y:S02]  /*25ba0*/  SHFL.IDX P6, R14, R13, R12, R11 ;  /* 0x0000000c0d0e7389 */ /* 0x00006400000c000b */
[----:B01----:R-:W-:Y:S01]  /*25bb0*/  ENDCOLLECTIVE ;  /* 0x000000000000791b */ /* 0x003fe20003800000 */
.L_x_3099:
[----:B------:R-:W-:Y:S01]  /*25bc0*/  MOV R4, R14 ;  /* 0x0000000e00047202 */ /* 0x000fe20000000f00 */
[----:B------:R-:W-:Y:S06]  /*25bd0*/  BRA `(.L_x_3100) ;  /* 0xfffffe5800a87947 */ /* 0x000fec000383ffff */
.L_x_2828:
[----:B0-----:R0:W1:Y:S02]  /*25be0*/  SYNCS.PHASECHK.TRANS64.TRYWAIT P0, [R16+URZ+0x34800], R5 ;  /* 0x03480005100075a7 */ /* 0x001064000800017f */
[----:B-1----:R-:W-:Y:S05]  /*25bf0*/  @!P0 NANOSLEEP.SYNCS 0x989680 ;  /* 0x009896800000895d */ /* 0x002fea0003900000 */
[----:B------:R-:W1:Y:S02]  /*25c00*/  @!P0 SYNCS.PHASECHK.TRANS64 P0, [R16+URZ+0x34800], R5 ;  /* 0x03480005100085a7 */ /* 0x000e64000800007f */
[----:B-1----:R-:W-:Y:S05]  /*25c10*/  @!P0 BRA `(.L_x_2828) ;  /* 0xfffffffc00f08947 */ /* 0x002fea000383ffff */
[----:B------:R-:W-:Y:S05]  /*25c20*/  BRA `(.L_x_3101) ;  /* 0xfffffe6000b87947 */ /* 0x000fea000383ffff */
.L_x_2852:
        /* <DEDUP_REMOVED lines=8> */
.L_x_3103:
[----:B------:R-:W-:Y:S05]  /*25cb0*/  BSYNC B1 ;  /* 0x0000000000017941 */ /* 0x000fea0003800000 */
.L_x_3102:
        /* <DEDUP_REMOVED lines=8> */
.L_x_3104:
[----:B------:R-:W-:Y:S01]  /*25d40*/  MOV R21, R3 ;  /* 0x0000000300157202 */ /* 0x000fe20000000f00 */
[----:B------:R-:W-:Y:S02]  /*25d50*/  IMAD.MOV.U32 R13, RZ, RZ, R7 ;  /* 0x000000ffff0d7224 */ /* 0x000fe400078e0007 */
[----:B------:R-:W-:-:S07]  /*25d60*/  IMAD.MOV.U32 R0, RZ, RZ, R14 ;  /* 0x000000ffff007224 */ /* 0x000fce00078e000e */
[----:B------:R-:W-:Y:S05]  /*25d70*/  WARPSYNC.COLLECTIVE R15, `(.L_x_3105) ;  /* 0x000000000f087348 */ /* 0x000fea0003c00000 */
[----:B------:R0:W1:Y:S02]  /*25d80*/  SHFL.IDX P6, R14, R13, R12, R11 ;  /* 0x0000000c0d0e7389 */ /* 0x00006400000c000b */
[----:B01----:R-:W-:Y:S01]  /*25d90*/  ENDCOLLECTIVE ;  /* 0x000000000000791b */ /* 0x003fe20003800000 */
.L_x_3105:
[----:B------:R-:W-:Y:S02]  /*25da0*/  IMAD.MOV.U32 R20, RZ, RZ, R0 ;  /* 0x000000ffff147224 */ /* 0x000fe400078e0000 */
[----:B------:R-:W-:Y:S01]  /*25db0*/  IMAD.MOV.U32 R13, RZ, RZ, R9 ;  /* 0x000000ffff0d7224 */ /* 0x000fe200078e0009 */
[----:B------:R-:W-:-:S07]  /*25dc0*/  MOV R5, R14 ;  /* 0x0000000e00057202 */ /* 0x000fce0000000f00 */
[----:B------:R-:W-:Y:S05]  /*25dd0*/  WARPSYNC.COLLECTIVE R15, `(.L_x_3106) ;  /* 0x000000000f087348 */ /* 0x000fea0003c00000 */
[----:B------:R0:W1:Y:S02]  /*25de0*/  SHFL.IDX P6, R14, R13, R12, R11 ;  /* 0x0000000c0d0e7389 */ /* 0x00006400000c000b */
[----:B01----:R-:W-:Y:S01]  /*25df0*/  ENDCOLLECTIVE ;  /* 0x000000000000791b */ /* 0x003fe20003800000 */
.L_x_3106:
[----:B------:R-:W-:Y:S05]  /*25e00*/  BRA `(.L_x_3107) ;  /* 0xfffffe8400887947 */ /* 0x000fea000383ffff */
.L_x_2855:
[----:B------:R-:W-:Y:S01]  /*25e10*/  BSSY B1, `(.L_x_3108) ;  /* 0x0000008000017945 */ /* 0x000fe20003800000 */
[----:B------:R-:W-:Y:S01]  /*25e20*/  IMAD.MOV.U32 R13, RZ, RZ, R8 ;  /* 0x000000ffff0d7224 */ /* 0x000fe200078e0008 */
[----:B------:R-:W-:Y:S01]  /*25e30*/  MOV R11, 0x1c1f ;  /* 0x00001c1f000b7802 */ /* 0x000fe20000000f00 */
[----:B------:R-:W-:Y:S02]  /*25e40*/  IMAD.MOV.U32 R12, RZ, RZ, 0x1 ;  /* 0x00000001ff0c7424 */ /* 0x000fe400078e00ff */
[----:B------:R-:W-:-:S07]  /*25e50*/  IMAD.MOV.U32 R15, RZ, RZ, -0x1 ;  /* 0xffffffffff0f7424 */ /* 0x000fce00078e00ff */
[----:B------:R-:W-:Y:S05]  /*25e60*/  WARPSYNC.COLLECTIVE R15, `(.L_x_3109) ;  /* 0x000000000f087348 */ /* 0x000fea0003c00000 */
[----:B------:R0:W1:Y:S02]  /*25e70*/  SHFL.IDX P6, R14, R13, R12, R11 ;  /* 0x0000000c0d0e7389 */ /* 0x00006400000c000b */
[----:B01----:R-:W-:Y:S01]  /*25e80*/  ENDCOLLECTIVE ;  /* 0x000000000000791b */ /* 0x003fe20003800000 */
.L_x_3109:
[----:B------:R-:W-:Y:S05]  /*25e90*/  BSYNC B1 ;  /* 0x0000000000017941 */ /* 0x000fea0003800000 */
.L_x_3108:
[----:B------:R-:W-:Y:S01]  /*25ea0*/  MOV R13, R6 ;  /* 0x00000006000d7202 */ /* 0x000fe20000000f00 */
[----:B------:R-:W-:Y:S01]  /*25eb0*/  IMAD.MOV.U32 R12, RZ, RZ, 0x1 ;  /* 0x00000001ff0c7424 */ /* 0x000fe200078e00ff */
[----:B------:R-:W-:Y:S01]  /*25ec0*/  MOV R15, 0xffffffff ;  /* 0xffffffff000f7802 */ /* 0x000fe20000000f00 */
[----:B------:R-:W-:Y:S02]  /*25ed0*/  IMAD.MOV.U32 R11, RZ, RZ, 0x1c1f ;  /* 0x00001c1fff0b7424 */ /* 0x000fe400078e00ff */
[----:B------:R-:W-:-:S07]  /*25ee0*/  IMAD.MOV.U32 R3, RZ, RZ, R14 ;  /* 0x000000ffff037224 */ /* 0x000fce00078e000e */
[----:B------:R-:W-:Y:S05]  /*25ef0*/  WARPSYNC.COLLECTIVE R15, `(.L_x_3110) ;  /* 0x000000000f087348 */ /* 0x000fea0003c00000 */
[----:B------:R0:W1:Y:S02]  /*25f00*/  SHFL.IDX P6, R14, R13, R12, R11 ;  /* 0x0000000c0d0e7389 */ /* 0x00006400000c000b */
[----:B01----:R-:W-:Y:S01]  /*25f10*/  ENDCOLLECTIVE ;  /* 0x000000000000791b */ /* 0x003fe20003800000 */
.L_x_3110:
[----:B------:R-:W-:Y:S01]  /*25f20*/  MOV R61, R3 ;  /* 0x00000003003d7202 */ /* 0x000fe20000000f00 */
[----:B------:R-:W-:Y:S02]  /*25f30*/  IMAD.MOV.U32 R13, RZ, RZ, R7 ;  /* 0x000000ffff0d7224 */ /* 0x000fe400078e0007 */
[----:B------:R-:W-:-:S07]  /*25f40*/  IMAD.MOV.U32 R0, RZ, RZ, R14 ;  /* 0x000000ffff007224 */ /* 0x000fce00078e000e */
[----:B------:R-:W-:Y:S05]  /*25f50*/  WARPSYNC.COLLECTIVE R15, `(.L_x_3111) ;  /* 0x000000000f087348 */ /* 0x000fea0003c00000 */
[----:B------:R0:W1:Y:S02]  /*25f60*/  SHFL.IDX P6, R14, R13, R12, R11 ;  /* 0x0000000c0d0e7389 */ /* 0x00006400000c000b */
[----:B01----:R-:W-:Y:S01]  /*25f70*/  ENDCOLLECTIVE ;  /* 0x000000000000791b */ /* 0x003fe20003800000 */
.L_x_3111:
[----:B------:R-:W-:Y:S02]  /*25f80*/  IMAD.MOV.U32 R60, RZ, RZ, R0 ;  /* 0x000000ffff3c7224 */ /* 0x000fe400078e0000 */
[----:B------:R-:W-:Y:S01]  /*25f90*/  IMAD.MOV.U32 R13, RZ, RZ, R9 ;  /* 0x000000ffff0d7224 */ /* 0x000fe200078e0009 */
[----:B------:R-:W-:-:S07]  /*25fa0*/  MOV R7, R14 ;  /* 0x0000000e00077202 */ /* 0x000fce0000000f00 */
[----:B------:R-:W-:Y:S05]  /*25fb0*/  WARPSYNC.COLLECTIVE R15, `(.L_x_3112) ;  /* 0x000000000f087348 */ /* 0x000fea0003c00000 */
[----:B------:R0:W1:Y:S02]  /*25fc0*/  SHFL.IDX P6, R14, R13, R12, R11 ;  /* 0x0000000c0d0e7389 */ /* 0x00006400000c000b */
[----:B01----:R-:W-:Y:S01]  /*25fd0*/  ENDCOLLECTIVE ;  /* 0x000000000000791b */ /* 0x003fe20003800000 */
.L_x_3112:
[----:B------:R-:W-:Y:S05]  /*25fe0*/  BRA `(.L_x_3113) ;  /* 0xfffffe8800987947 */ /* 0x000fea000383ffff */
.L_x_2859:
[----:B0-----:R0:W1:Y:S02]  /*25ff0*/  SYNCS.PHASECHK.TRANS64.TRYWAIT P0, [R16+URZ+0x34800], R21 ;  /* 0x03480015100075a7 */ /* 0x001064000800017f */
[----:B-1----:R-:W-:Y:S05]  /*26000*/  @!P0 NANOSLEEP.SYNCS 0x989680 ;  /* 0x009896800000895d */ /* 0x002fea0003900000 */
[----:B------:R-:W1:Y:S02]  /*26010*/  @!P0 SYNCS.PHASECHK.TRANS64 P0, [R16+URZ+0x34800], R21 ;  /* 0x03480015100085a7 */ /* 0x000e64000800007f */
[----:B-1----:R-:W-:Y:S05]  /*26020*/  @!P0 BRA `(.L_x_2859) ;  /* 0xfffffffc00f08947 */ /* 0x002fea000383ffff */
[----:B------:R-:W-:Y:S05]  /*26030*/  BRA `(.L_x_3114) ;  /* 0xfffffe9000007947 */ /* 0x000fea000383ffff */
.L_x_2873:
[----:B-1----:R1:W2:Y:S02]  /*26040*/  SYNCS.PHASECHK.TRANS64.TRYWAIT P2, [R0+URZ+0x34830], R3 ;  /* 0x03483003000075a7 */ /* 0x0022a4000804017f */
[----:B--2---:R-:W-:Y:S05]  /*26050*/  @!P2 NANOSLEEP.SYNCS 0x989680 ;  /* 0x009896800000a95d */ /* 0x004fea0003900000 */
[----:B------:R-:W2:Y:S02]  /*26060*/  @!P2 SYNCS.PHASECHK.TRANS64 P2, [R0+URZ+0x34830], R3 ;  /* 0x034830030000a5a7 */ /* 0x000ea4000804007f */
[----:B--2---:R-:W-:Y:S05]  /*26070*/  @!P2 BRA `(.L_x_2873) ;  /* 0xfffffffc00f0a947 */ /* 0x004fea000383ffff */
[----:B------:R-:W-:Y:S05]  /*26080*/  BRA `(.L_x_2872) ;  /* 0xfffffeb400b47947 */ /* 0x000fea000383ffff */
.L_x_2880:
[----:B-1----:R1:W2:Y:S02]  /*26090*/  SYNCS.PHASECHK.TRANS64.TRYWAIT P3, [R14+URZ+0x34830], R11 ;  /* 0x0348300b0e0075a7 */ /* 0x0022a4000806017f */
[----:B--2---:R-:W-:Y:S05]  /*260a0*/  @!P3 NANOSLEEP.SYNCS 0x989680 ;  /* 0x009896800000b95d */ /* 0x004fea0003900000 */
[----:B------:R-:W2:Y:S02]  /*260b0*/  @!P3 SYNCS.PHASECHK.TRANS64 P3, [R14+URZ+0x34830], R11 ;  /* 0x0348300b0e00b5a7 */ /* 0x000ea4000806007f */
[----:B--2---:R-:W-:Y:S05]  /*260c0*/  @!P3 BRA `(.L_x_2880) ;  /* 0xfffffffc00f0b947 */ /* 0x004fea000383ffff */
[----:B------:R-:W-:Y:S05]  /*260d0*/  BRA `(.L_x_2879) ;  /* 0xfffffee800147947 */ /* 0x000fea000383ffff */
.L_x_2885:
[----:B-1----:R1:W2:Y:S02]  /*260e0*/  SYNCS.PHASECHK.TRANS64.TRYWAIT P3, [R15+URZ+0x34850], R0 ;  /* 0x034850000f0075a7 */ /* 0x0022a4000806017f */
[----:B--2---:R-:W-:Y:S05]  /*260f0*/  @!P3 NANOSLEEP.SYNCS 0x989680 ;  /* 0x009896800000b95d */ /* 0x004fea0003900000 */
[----:B------:R-:W2:Y:S02]  /*26100*/  @!P3 SYNCS.PHASECHK.TRANS64 P3, [R15+URZ+0x34850], R0 ;  /* 0x034850000f00b5a7 */ /* 0x000ea4000806007f */
[----:B--2---:R-:W-:Y:S05]  /*26110*/  @!P3 BRA `(.L_x_2885) ;  /* 0xfffffffc00f0b947 */ /* 0x004fea000383ffff */
[----:B------:R-:W-:Y:S05]  /*26120*/  BRA `(.L_x_2884) ;  /* 0xfffffef4000c7947 */ /* 0x000fea000383ffff */
.L_x_2893:
[----:B-1----:R1:W2:Y:S02]  /*26130*/  SYNCS.PHASECHK.TRANS64.TRYWAIT P2, [R8+URZ+0x34830], R9 ;  /* 0x03483009080075a7 */ /* 0x0022a4000804017f */
[----:B--2---:R-:W-:Y:S05]  /*26140*/  @!P2 NANOSLEEP.SYNCS 0x989680 ;  /* 0x009896800000a95d */ /* 0x004fea0003900000 */
[----:B------:R-:W2:Y:S02]  /*26150*/  @!P2 SYNCS.PHASECHK.TRANS64 P2, [R8+URZ+0x34830], R9 ;  /* 0x034830090800a5a7 */ /* 0x000ea4000804007f */
[----:B--2---:R-:W-:Y:S05]  /*26160*/  @!P2 BRA `(.L_x_2893) ;  /* 0xfffffffc00f0a947 */ /* 0x004fea000383ffff */
[----:B------:R-:W-:Y:S05]  /*26170*/  BRA `(.L_x_2892) ;  /* 0xffffff1c00a07947 */ /* 0x000fea000383ffff */
.L_x_2898:
[----:B-1----:R1:W2:Y:S02]  /*26180*/  SYNCS.PHASECHK.TRANS64.TRYWAIT P2, [R14+URZ+0x34850], R0 ;  /* 0x034850000e0075a7 */ /* 0x0022a4000804017f */
[----:B--2---:R-:W-:Y:S05]  /*26190*/  @!P2 NANOSLEEP.SYNCS 0x989680 ;  /* 0x009896800000a95d */ /* 0x004fea0003900000 */
[----:B------:R-:W2:Y:S02]  /*261a0*/  @!P2 SYNCS.PHASECHK.TRANS64 P2, [R14+URZ+0x34850], R0 ;  /* 0x034850000e00a5a7 */ /* 0x000ea4000804007f */
[----:B--2---:R-:W-:Y:S05]  /*261b0*/  @!P2 BRA `(.L_x_2898) ;  /* 0xfffffffc00f0a947 */ /* 0x004fea000383ffff */
[----:B------:R-:W-:Y:S05]  /*261c0*/  BRA `(.L_x_2897) ;  /* 0xffffff2800907947 */ /* 0x000fea000383ffff */
.L_x_2904:
[----:B-1----:R1:W2:Y:S02]  /*261d0*/  SYNCS.PHASECHK.TRANS64.TRYWAIT P0, [R11+URZ+0x34850], R2 ;  /* 0x034850020b0075a7 */ /* 0x0022a4000800017f */
[----:B--2---:R-:W-:Y:S05]  /*261e0*/  @!P0 NANOSLEEP.SYNCS 0x989680 ;  /* 0x009896800000895d */ /* 0x004fea0003900000 */
[----:B------:R-:W2:Y:S02]  /*261f0*/  @!P0 SYNCS.PHASECHK.TRANS64 P0, [R11+URZ+0x34850], R2 ;  /* 0x034850020b0085a7 */ /* 0x000ea4000800007f */
[----:B--2---:R-:W-:Y:S05]  /*26200*/  @!P0 BRA `(.L_x_2904) ;  /* 0xfffffffc00f08947 */ /* 0x004fea000383ffff */
[----:B------:R-:W-:Y:S05]  /*26210*/  BRA `(.L_x_2903) ;  /* 0xffffff4c00b47947 */ /* 0x000fea000383ffff */
.L_x_2940:
[----:B------:R-:W1:Y:S01]  /*26220*/  S2R R6, SR_TID.X ;  /* 0x0000000000067919 */ /* 0x000e620000002100 */
[----:B------:R-:W-:Y:S01]  /*26230*/  BSSY B1, `(.L_x_3115) ;  /* 0x000000a000017945 */ /* 0x000fe20003800000 */
[----:B------:R-:W-:Y:S01]  /*26240*/  IMAD.MOV.U32 R12, RZ, RZ, RZ ;  /* 0x000000ffff0c7224 */ /* 0x000fe200078e00ff */
[----:B------:R-:W-:Y:S01]  /*26250*/  MOV R11, 0x1f ;  /* 0x0000001f000b7802 */ /* 0x000fe20000000f00 */
[----:B------:R-:W-:Y:S01]  /*26260*/  IMAD.MOV.U32 R15, RZ, RZ, -0x1 ;  /* 0xffffffffff0f7424 */ /* 0x000fe200078e00ff */
[----:B-1----:R-:W-:-:S04]  /*26270*/  SHF.R.U32.HI R6, RZ, 0x5, R6 ;  /* 0x00000005ff067819 */ /* 0x002fc80000011606 */
[----:B------:R-:W-:-:S05]  /*26280*/  LOP3.LUT R6, R6, 0x3, RZ, 0xc0, !PT ;  /* 0x0000000306067812 */ /* 0x000fca00078ec0ff */
[----:B0-----:R-:W-:-:S07]  /*26290*/  IMAD.MOV.U32 R13, RZ, RZ, R6 ;  /* 0x000000ffff0d7224 */ /* 0x001fce00078e0006 */
[----:B------:R-:W-:Y:S05]  /*262a0*/  WARPSYNC.COLLECTIVE R15, `(.L_x_3116) ;  /* 0x000000000f087348 */ /* 0x000fea0003c00000 */
[----:B------:R0:W1:Y:S02]  /*262b0*/  SHFL.IDX P6, R14, R13, R12, R11 ;  /* 0x0000000c0d0e7389 */ /* 0x00006400000c000b */
[----:B01----:R-:W-:Y:S01]  /*262c0*/  ENDCOLLECTIVE ;  /* 0x000000000000791b */ /* 0x003fe20003800000 */
.L_x_3116:
[----:B------:R-:W-:Y:S05]  /*262d0*/  BSYNC B1 ;  /* 0x0000000000017941 */ /* 0x000fea0003800000 */
.L_x_3115:
[----:B------:R-:W-:Y:S05]  /*262e0*/  BRA `(.L_x_3117) ;  /* 0xffffff8c00287947 */ /* 0x000fea000383ffff */
.L_x_2942:
[----:B------:R-:W-:Y:S01]  /*262f0*/  BSSY B1, `(.L_x_3118) ;  /* 0x0000006000017945 */ /* 0x000fe20003800000 */
[----:B------:R-:W-:-:S07]  /*26300*/  IMAD.MOV.U32 R15, RZ, RZ, -0x1 ;  /* 0xffffffffff0f7424 */ /* 0x000fce00078e00ff */
[----:B01----:R-:W-:Y:S05]  /*26310*/  WARPSYNC.COLLECTIVE R15, `(.L_x_3119) ;  /* 0x000000000f0c7348 */ /* 0x003fea0003c00000 */
[----:B------:R-:W-:Y:S02]  /*26320*/  ELECT P6, UR62, PT ;  /* 0x00000000003e782f */ /* 0x000fe400038c0000 */
[----:B------:R-:W-:Y:S01]  /*26330*/  MOV R14, UR62 ;  /* 0x0000003e000e7c02 */ /* 0x000fe20008000f00 */
[----:B01----:R-:W-:Y:S10]  /*26340*/  ENDCOLLECTIVE ;  /* 0x000000000000791b */ /* 0x003ff40003800000 */
.L_x_3119:
[----:B------:R-:W-:Y:S05]  /*26350*/  BSYNC B1 ;  /* 0x0000000000017941 */ /* 0x000fea0003800000 */
.L_x_3118:
[----:B------:R-:W-:Y:S05]  /*26360*/  BRA `(.L_x_2941) ;  /* 0xffffff8c00207947 */ /* 0x000fea000383ffff */
.L_x_2944:
[----:B-1----:R-:W2:Y:S02]  /*26370*/  LDL R4, [R1+0x4] ;  /* 0x0000040001047983 */ /* 0x002ea40000100800 */
[----:B--2---:R1:W2:Y:S02]  /*26380*/  SYNCS.PHASECHK.TRANS64.TRYWAIT P0, [R4+URZ+0x34820], R3 ;  /* 0x03482003040075a7 */ /* 0x0042a4000800017f */
[----:B--2---:R-:W-:Y:S05]  /*26390*/  @!P0 NANOSLEEP.SYNCS 0x989680 ;  /* 0x009896800000895d */ /* 0x004fea0003900000 */
[----:B------:R-:W2:Y:S02]  /*263a0*/  @!P0 SYNCS.PHASECHK.TRANS64 P0, [R4+URZ+0x34820], R3 ;  /* 0x03482003040085a7 */ /* 0x000ea4000800007f */
[----:B--2---:R-:W-:Y:S05]  /*263b0*/  @!P0 BRA `(.L_x_2944) ;  /* 0xfffffffc00ec8947 */ /* 0x004fea000383ffff */
[----:B------:R-:W-:Y:S05]  /*263c0*/  BRA `(.L_x_3120) ;  /* 0xffffff8c00307947 */ /* 0x000fea000383ffff */
.L_x_2948:
[----:B-1----:R1:W2:Y:S02]  /*263d0*/  SYNCS.PHASECHK.TRANS64.TRYWAIT P0, [R5+URZ+0x348a0], R9 ;  /* 0x0348a009050075a7 */ /* 0x0022a4000800017f */
[----:B--2---:R-:W-:Y:S05]  /*263e0*/  @!P0 NANOSLEEP.SYNCS 0x989680 ;  /* 0x009896800000895d */ /* 0x004fea0003900000 */
[----:B------:R-:W2:Y:S02]  /*263f0*/  @!P0 SYNCS.PHASECHK.TRANS64 P0, [R5+URZ+0x348a0], R9 ;  /* 0x0348a009050085a7 */ /* 0x000ea4000800007f */
[----:B--2---:R-:W-:Y:S05]  /*26400*/  @!P0 BRA `(.L_x_2948) ;  /* 0xfffffffc00f08947 */ /* 0x004fea000383ffff */
[----:B------:R-:W-:Y:S05]  /*26410*/  BRA `(.L_x_3121) ;  /* 0xffffff8c00547947 */ /* 0x000fea000383ffff */
.L_x_2955:
[----:B--2---:R2:W3:Y:S02]  /*26420*/  SYNCS.PHASECHK.TRANS64.TRYWAIT P0, [R5+URZ+0x348c0], R9 ;  /* 0x0348c009050075a7 */ /* 0x0044e4000800017f */
[----:B---3--:R-:W-:Y:S05]  /*26430*/  @!P0 NANOSLEEP.SYNCS 0x989680 ;  /* 0x009896800000895d */ /* 0x008fea0003900000 */
[----:B------:R-:W3:Y:S02]  /*26440*/  @!P0 SYNCS.PHASECHK.TRANS64 P0, [R5+URZ+0x348c0], R9 ;  /* 0x0348c009050085a7 */ /* 0x000ee4000800007f */
[----:B---3--:R-:W-:Y:S05]  /*26450*/  @!P0 BRA `(.L_x_2955) ;  /* 0xfffffffc00f08947 */ /* 0x008fea000383ffff */
[----:B------:R-:W-:Y:S05]  /*26460*/  BRA `(.L_x_3122) ;  /* 0xffffff9000547947 */ /* 0x000fea000383ffff */
.L_x_2963:
[----:B-1----:R1:W2:Y:S02]  /*26470*/  SYNCS.PHASECHK.TRANS64.TRYWAIT P1, [R7+URZ+0x348a0], R6 ;  /* 0x0348a006070075a7 */ /* 0x0022a4000802017f */
[----:B--2---:R-:W-:Y:S05]  /*26480*/  @!P1 NANOSLEEP.SYNCS 0x989680 ;  /* 0x009896800000995d */ /* 0x004fea0003900000 */
[----:B------:R-:W2:Y:S02]  /*26490*/  @!P1 SYNCS.PHASECHK.TRANS64 P1, [R7+URZ+0x348a0], R6 ;  /* 0x0348a006070095a7 */ /* 0x000ea4000802007f */
[----:B--2---:R-:W-:Y:S05]  /*264a0*/  @!P1 BRA `(.L_x_2963) ;  /* 0xfffffffc00f09947 */ /* 0x004fea000383ffff */
[----:B------:R-:W-:Y:S05]  /*264b0*/  BRA `(.L_x_3123) ;  /* 0xffffff9400847947 */ /* 0x000fea000383ffff */
.L_x_2970:
[----:B--2---:R2:W3:Y:S02]  /*264c0*/  SYNCS.PHASECHK.TRANS64.TRYWAIT P1, [R7+URZ+0x348c0], R6 ;  /* 0x0348c006070075a7 */ /* 0x0044e4000802017f */
[----:B---3--:R-:W-:Y:S05]  /*264d0*/  @!P1 NANOSLEEP.SYNCS 0x989680 ;  /* 0x009896800000995d */ /* 0x008fea0003900000 */
[----:B------:R-:W3:Y:S02]  /*264e0*/  @!P1 SYNCS.PHASECHK.TRANS64 P1, [R7+URZ+0x348c0], R6 ;  /* 0x0348c006070095a7 */ /* 0x000ee4000802007f */
[----:B---3--:R-:W-:Y:S05]  /*264f0*/  @!P1 BRA `(.L_x_2970) ;  /* 0xfffffffc00f09947 */ /* 0x008fea000383ffff */
[----:B------:R-:W-:Y:S05]  /*26500*/  BRA `(.L_x_3124) ;  /* 0xffffff9800807947 */ /* 0x000fea000383ffff */
.L_x_2984:
[----:B------:R-:W1:Y:S01]  /*26510*/  S2R R5, SR_TID.X ;  /* 0x0000000000057919 */ /* 0x000e620000002100 */
[----:B------:R-:W-:Y:S01]  /*26520*/  BSSY B0, `(.L_x_3125) ;  /* 0x000000a000007945 */ /* 0x000fe20003800000 */
[----:B------:R-:W-:Y:S01]  /*26530*/  IMAD.MOV.U32 R12, RZ, RZ, RZ ;  /* 0x000000ffff0c7224 */ /* 0x000fe200078e00ff */
[----:B------:R-:W-:Y:S01]  /*26540*/  MOV R15, 0xffffffff ;  /* 0xffffffff000f7802 */ /* 0x000fe20000000f00 */
[----:B------:R-:W-:Y:S01]  /*26550*/  IMAD.MOV.U32 R11, RZ, RZ, 0x1f ;  /* 0x0000001fff0b7424 */ /* 0x000fe200078e00ff */
[----:B-1----:R-:W-:-:S04]  /*26560*/  SHF.R.U32.HI R5, RZ, 0x5, R5 ;  /* 0x00000005ff057819 */ /* 0x002fc80000011605 */
[----:B------:R-:W-:-:S04]  /*26570*/  LOP3.LUT R5, R5, 0x3, RZ, 0xc0, !PT ;  /* 0x0000000305057812 */ /* 0x000fc800078ec0ff */
[----:B0-----:R-:W-:-:S07]  /*26580*/  MOV R13, R5 ;  /* 0x00000005000d7202 */ /* 0x001fce0000000f00 */
[----:B------:R-:W-:Y:S05]  /*26590*/  WARPSYNC.COLLECTIVE R15, `(.L_x_3126) ;  /* 0x000000000f087348 */ /* 0x000fea0003c00000 */
[----:B------:R0:W1:Y:S02]  /*265a0*/  SHFL.IDX P6, R14, R13, R12, R11 ;  /* 0x0000000c0d0e7389 */ /* 0x00006400000c000b */
[----:B01----:R-:W-:Y:S01]  /*265b0*/  ENDCOLLECTIVE ;  /* 0x000000000000791b */ /* 0x003fe20003800000 */
.L_x_3126:
[----:B------:R-:W-:Y:S05]  /*265c0*/  BSYNC B0 ;  /* 0x0000000000007941 */ /* 0x000fea0003800000 */
.L_x_3125:
[----:B------:R-:W-:Y:S05]  /*265d0*/  BRA `(.L_x_3127) ;  /* 0xffffffa400287947 */ /* 0x000fea000383ffff */
.L_x_2986:
[----:B------:R-:W-:Y:S01]  /*265e0*/  BSSY B0, `(.L_x_3128) ;  /* 0x0000006000007945 */ /* 0x000fe20003800000 */
[----:B------:R-:W-:-:S07]  /*265f0*/  IMAD.MOV.U32 R15, RZ, RZ, -0x1 ;  /* 0xffffffffff0f7424 */ /* 0x000fce00078e00ff */
[----:B01----:R-:W-:Y:S05]  /*26600*/  WARPSYNC.COLLECTIVE R15, `(.L_x_3129) ;  /* 0x000000000f0c7348 */ /* 0x003fea0003c00000 */
[----:B------:R-:W-:Y:S02]  /*26610*/  ELECT P6, UR62, PT ;  /* 0x00000000003e782f */ /* 0x000fe400038c0000 */
[----:B------:R-:W-:Y:S01]  /*26620*/  MOV R14, UR62 ;  /* 0x0000003e000e7c02 */ /* 0x000fe20008000f00 */
[----:B01----:R-:W-:Y:S10]  /*26630*/  ENDCOLLECTIVE ;  /* 0x000000000000791b */ /* 0x003ff40003800000 */
.L_x_3129:
[----:B------:R-:W-:Y:S05]  /*26640*/  BSYNC B0 ;  /* 0x0000000000007941 */ /* 0x000fea0003800000 */
.L_x_3128:
[----:B------:R-:W-:Y:S05]  /*26650*/  BRA `(.L_x_3130) ;  /* 0xffffffa400387947 */ /* 0x000fea000383ffff */
.L_x_2988:
[----:B-1----:R1:W2:Y:S02]  /*26660*/  SYNCS.PHASECHK.TRANS64.TRYWAIT P0, [R0+URZ+0x34840], R2 ;  /* 0x03484002000075a7 */ /* 0x0022a4000800017f */
[----:B--2---:R-:W-:Y:S05]  /*26670*/  @!P0 NANOSLEEP.SYNCS 0x989680 ;  /* 0x009896800000895d */ /* 0x004fea0003900000 */
[----:B------:R-:W2:Y:S02]  /*26680*/  @!P0 SYNCS.PHASECHK.TRANS64 P0, [R0+URZ+0x34840], R2 ;  /* 0x03484002000085a7 */ /* 0x000ea4000800007f */
[----:B--2---:R-:W-:Y:S05]  /*26690*/  @!P0 BRA `(.L_x_2988) ;  /* 0xfffffffc00f08947 */ /* 0x004fea000383ffff */
[----:B------:R-:W-:Y:S05]  /*266a0*/  BRA `(.L_x_3131) ;  /* 0xffffffa400a47947 */ /* 0x000fea000383ffff */
.L_x_2992:
[----:B------:R0:W5:Y:S01]  /*266b0*/  LDL.LU R8, [R1+0x40] ;  /* 0x0000400001087983 */ /* 0x0001620000300800 */
[----:B------:R-:W-:Y:S01]  /*266c0*/  IMAD.MOV.U32 R13, RZ, RZ, R2 ;  /* 0x000000ffff0d7224 */ /* 0x000fe200078e0002 */
[----:B------:R-:W-:Y:S01]  /*266d0*/  MOV R12, RZ ;  /* 0x000000ff000c7202 */ /* 0x000fe20000000f00 */
[----:B------:R-:W-:Y:S02]  /*266e0*/  IMAD.MOV.U32 R11, RZ, RZ, 0x181f ;  /* 0x0000181fff0b7424 */ /* 0x000fe400078e00ff */
[----:B------:R-:W-:-:S07]  /*266f0*/  IMAD.MOV.U32 R15, RZ, RZ, -0x1 ;  /* 0xffffffffff0f7424 */ /* 0x000fce00078e00ff */
[----:B0----5:R-:W-:Y:S05]  /*26700*/  WARPSYNC.COLLECTIVE R15, `(.L_x_3132) ;  /* 0x000000000f087348 */ /* 0x021fea0003c00000 */
[----:B------:R1:W2:Y:S02]  /*26710*/  SHFL.IDX P6, R14, R13, R12, R11 ;  /* 0x0000000c0d0e7389 */ /* 0x0002a400000c000b */
[----:B012--5:R-:W-:Y:S01]  /*26720*/  ENDCOLLECTIVE ;  /* 0x000000000000791b */ /* 0x027fe20003800000 */
.L_x_3132:
[----:B------:R-:W-:Y:S01]  /*26730*/  IMAD.MOV.U32 R13, RZ, RZ, R3 ;  /* 0x000000ffff0d7224 */ /* 0x000fe200078e0003 */
[----:B------:R-:W-:-:S07]  /*26740*/  MOV R4, R14 ;  /* 0x0000000e00047202 */ /* 0x000fce0000000f00 */
[----:B------:R-:W-:Y:S05]  /*26750*/  WARPSYNC.COLLECTIVE R15, `(.L_x_3133) ;  /* 0x000000000f087348 */ /* 0x000fea0003c00000 */
[----:B------:R0:W1:Y:S02]  /*26760*/  SHFL.IDX P6, R14, R13, R12, R11 ;  /* 0x0000000c0d0e7389 */ /* 0x00006400000c000b */
[----:B01----:R-:W-:Y:S01]  /*26770*/  ENDCOLLECTIVE ;  /* 0x000000000000791b */ /* 0x003fe20003800000 */
.L_x_3133:
[----:B------:R-:W-:Y:S01]  /*26780*/  MOV R13, R2 ;  /* 0x00000002000d7202 */ /* 0x000fe20000000f00 */
[----:B------:R-:W-:Y:S02]  /*26790*/  IMAD.MOV.U32 R12, RZ, RZ, 0x1 ;  /* 0x00000001ff0c7424 */ /* 0x000fe400078e00ff */
[----:B------:R-:W-:-:S07]  /*267a0*/  IMAD.MOV.U32 R5, RZ, RZ, R14 ;  /* 0x000000ffff057224 */ /* 0x000fce00078e000e */
[----:B------:R-:W-:Y:S05]  /*267b0*/  WARPSYNC.COLLECTIVE R15, `(.L_x_3134) ;  /* 0x000000000f087348 */ /* 0x000fea0003c00000 */
[----:B------:R0:W1:Y:S02]  /*267c0*/  SHFL.IDX P6, R14, R13, R12, R11 ;  /* 0x0000000c0d0e7389 */ /* 0x00006400000c000b */
[----:B01----:R-:W-:Y:S01]  /*267d0*/  ENDCOLLECTIVE ;  /* 0x000000000000791b */ /* 0x003fe20003800000 */
.L_x_3134:
[----:B------:R-:W-:Y:S01]  /*267e0*/  MOV R13, R3 ;  /* 0x00000003000d7202 */ /* 0x000fe20000000f00 */
[----:B------:R-:W-:Y:S02]  /*267f0*/  IMAD R0, R8, R7, RZ ;  /* 0x0000000708007224 */ /* 0x000fe400078e02ff */
[----:B------:R-:W0:Y:S02]  /*26800*/  S2R R8, SR_TID.X ;  /* 0x0000000000087919 */ /* 0x000e240000002100 */
[----:B0-----:R-:W-:-:S04]  /*26810*/  LOP3.LUT R8, R8, 0x7f, RZ, 0xc0, !PT ;  /* 0x0000007f08087812 */ /* 0x001fc800078ec0ff */
[----:B------:R-:W-:-:S04]  /*26820*/  SHF.R.U32.HI R8, RZ, 0x3, R8 ;  /* 0x00000003ff087819 */ /* 0x000fc80000011608 */
[----:B------:R-:W-:Y:S01]  /*26830*/  LEA R17, R17, R8, 0x7 ;  /* 0x0000000811117211 */ /* 0x000fe200078e38ff */
[----:B------:R-:W-:-:S07]  /*26840*/  IMAD.MOV.U32 R8, RZ, RZ, R14 ;  /* 0x000000ffff087224 */ /* 0x000fce00078e000e */
[----:B------:R-:W-:Y:S05]  /*26850*/  WARPSYNC.COLLECTIVE R15, `(.L_x_3135) ;  /* 0x000000000f087348 */ /* 0x000fea0003c00000 */
[----:B------:R0:W1:Y:S02]  /*26860*/  SHFL.IDX P6, R14, R13, R12, R11 ;  /* 0x0000000c0d0e7389 */ /* 0x00006400000c000b */
[----:B01----:R-:W-:Y:S01]  /*26870*/  ENDCOLLECTIVE ;  /* 0x000000000000791b */ /* 0x003fe20003800000 */
.L_x_3135:
[----:B------:R-:W-:-:S13]  /*26880*/  ISETP.GE.AND P3, PT, R17, R0, PT ;  /* 0x000000001100720c */ /* 0x000fda0003f66270 */
[----:B------:R-:W-:Y:S01]  /*26890*/  @!P3 LEA R5, P5, R10, R5, 0x1 ;  /* 0x000000050a05b211 */ /* 0x000fe200078a08ff */
[----:B------:R-:W-:Y:S01]  /*268a0*/  IMAD.MOV.U32 R12, RZ, RZ, 0x2 ;  /* 0x00000002ff0c7424 */ /* 0x000fe200078e00ff */
[----:B------:R-:W-:-:S03]  /*268b0*/  MOV R13, R2 ;  /* 0x00000002000d7202 */ /* 0x000fc60000000f00 */
[----:B------:R-:W-:-:S05]  /*268c0*/  @!P3 IMAD.X R4, RZ, RZ, R4, P5 ;  /* 0x000000ffff04b224 */ /* 0x000fca00028e0604 */
[----:B------:R-:W-:Y:S01]  /*268d0*/  @!P3 LOP3.LUT R5, R5, R4, RZ, 0x3c, !PT ;  /* 0x000000040505b212 */ /* 0x000fe200078e3cff */
[----:B------:R-:W-:-:S07]  /*268e0*/  IMAD.MOV.U32 R6, RZ, RZ, R14 ;  /* 0x000000ffff067224 */ /* 0x000fce00078e000e */
[----:B------:R-:W-:Y:S05]  /*268f0*/  WARPSYNC.COLLECTIVE R15, `(.L_x_3136) ;  /* 0x000000000f087348 */ /* 0x000fea0003c00000 */
[----:B------:R0:W1:Y:S02]  /*26900*/  SHFL.IDX P6, R14, R13, R12, R11 ;  /* 0x0000000c0d0e7389 */ /* 0x00006400000c000b */
[----:B01----:R-:W-:Y:S01]  /*26910*/  ENDCOLLECTIVE ;  /* 0x000000000000791b */ /* 0x003fe20003800000 */
.L_x_3136:
[----:B------:R-:W-:-:S04]  /*26920*/  @!P3 LOP3.LUT R4, R5, R4, RZ, 0x3c, !PT ;  /* 0x000000040504b212 */ /* 0x000fc800078e3cff */
[----:B------:R-:W-:-:S05]  /*26930*/  @!P3 LOP3.LUT R5, R5, R4, RZ, 0x3c, !PT ;  /* 0x000000040505b212 */ /* 0x000fca00078e3cff */
[----:B------:R-:W-:Y:S01]  /*26940*/  @!PT LDS RZ, [RZ] ;  /* 0x00000000fffff984 */ /* 0x000fe20000000800 */
[----:B------:R-:W-:Y:S01]  /*26950*/  @!PT LDS RZ, [RZ] ;  /* 0x00000000fffff984 */ /* 0x000fe20000000800 */
[----:B------:R-:W-:Y:S01]  /*26960*/  @!PT LDS RZ, [RZ] ;  /* 0x00000000fffff984 */ /* 0x000fe20000000800 */
[----:B------:R-:W-:Y:S04]  /*26970*/  @!P3 LDGSTS.E.BYPASS.LTC128B.128 [R9+0x10400], desc[UR60][R4.64], !P2 ;  /* 0x104000000409bfae */ /* 0x000fe8000d101d7c */
[----:B------:R-:W-:Y:S01]  /*26980*/  @!P3 LDGSTS.E.BYPASS.LTC128B.128 [R9+0x14400], desc[UR60][R4.64+0x80], !P1 ;  /* 0x144000800409bfae */ /* 0x000fe2000c901d7c */
[----:B------:R-:W-:-:S03]  /*26990*/  MOV R13, R3 ;  /* 0x00000003000d7202 */ /* 0x000fc60000000f00 */
[----:B------:R0:W-:Y:S02]  /*269a0*/  @!P3 LDGSTS.E.BYPASS.LTC128B.128 [R9+0x18400], desc[UR60][R4.64+0x100], !P0 ;  /* 0x184001000409bfae */ /* 0x0001e4000c101d7c */
[----:B0-----:R-:W-:-:S05]  /*269b0*/  VIADD R4, R17, 0x10 ;  /* 0x0000001011047836 */ /* 0x001fca0000000000 */
[----:B------:R-:W-:-:S13]  /*269c0*/  ISETP.GE.AND P3, PT, R4, R0, PT ;  /* 0x000000000400720c */ /* 0x000fda0003f66270 */
[----:B------:R-:W-:-:S04]  /*269d0*/  @!P3 LEA R7, P5, R10, R6, 0x1 ;  /* 0x000000060a07b211 */ /* 0x000fc800078a08ff */
[----:B------:R-:W-:Y:S01]  /*269e0*/  @!P3 MOV R4, R7 ;  /* 0x000000070004b202 */ /* 0x000fe20000000f00 */
[----:B------:R-:W-:-:S04]  /*269f0*/  @!P3 IMAD.X R6, RZ, RZ, R8, P5 ;  /* 0x000000ffff06b224 */ /* 0x000fc800028e0608 */
[----:B------:R-:W-:Y:S02]  /*26a00*/  @!P3 IMAD.MOV.U32 R5, RZ, RZ, R6 ;  /* 0x000000ffff05b224 */ /* 0x000fe400078e0006 */
[----:B------:R-:W-:-:S07]  /*26a10*/  IMAD.MOV.U32 R6, RZ, RZ, R14 ;  /* 0x000000ffff067224 */ /* 0x000fce00078e000e */
[----:B------:R-:W-:Y:S05]  /*26a20*/  WARPSYNC.COLLECTIVE R15, `(.L_x_3137) ;  /* 0x000000000f087348 */ /* 0x000fea0003c00000 */
[----:B------:R0:W1:Y:S02]  /*26a30*/  SHFL.IDX P6, R14, R13, R12, R11 ;  /* 0x0000000c0d0e7389 */ /* 0x00006400000c000b */
[----:B01----:R-:W-:Y:S01]  /*26a40*/  ENDCOLLECTIVE ;  /* 0x000000000000791b */ /* 0x003fe20003800000 */
.L_x_3137:
[----:B------:R-:W-:Y:S01]  /*26a50*/  @!PT LDS RZ, [RZ] ;  /* 0x00000000fffff984 */ /* 0x000fe20000000800 */
[----:B------:R-:W-:Y:S01]  /*26a60*/  @!PT LDS RZ, [RZ] ;  /* 0x00000000fffff984 */ /* 0x000fe20000000800 */
[----:B------:R-:W-:Y:S01]  /*26a70*/  @!PT LDS RZ, [RZ] ;  /* 0x00000000fffff984 */ /* 0x000fe20000000800 */
[----:B------:R-:W-:Y:S04]  /*26a80*/  @!P3 LDGSTS.E.BYPASS.LTC128B.128 [R9+0x10c00], desc[UR60][R4.64], !P2 ;  /* 0x10c000000409bfae */ /* 0x000fe8000d101d7c */
[----:B------:R-:W-:Y:S04]  /*26a90*/  @!P3 LDGSTS.E.BYPASS.LTC128B.128 [R9+0x14c00], desc[UR60][R4.64+0x80], !P1 ;  /* 0x14c000800409bfae */ /* 0x000fe8000c901d7c */
[----:B------:R0:W-:Y:S01]  /*26aa0*/  @!P3 LDGSTS.E.BYPASS.LTC128B.128 [R9+0x18c00], desc[UR60][R4.64+0x100], !P0 ;  /* 0x18c001000409bfae */ /* 0x0001e2000c101d7c */
[----:B------:R-:W-:Y:S01]  /*26ab0*/  MOV R13, R2 ;  /* 0x00000002000d7202 */ /* 0x000fe20000000f00 */
[----:B------:R-:W-:-:S02]  /*26ac0*/  IMAD.MOV.U32 R12, RZ, RZ, 0x3 ;  /* 0x00000003ff0c7424 */ /* 0x000fc400078e00ff */
[----:B0-----:R-:W-:-:S05]  /*26ad0*/  VIADD R4, R17, 0x20 ;  /* 0x0000002011047836 */ /* 0x001fca0000000000 */
[----:B------:R-:W-:Y:S01]  /*26ae0*/  ISETP.GE.AND P3, PT, R4, R0, PT ;  /* 0x000000000400720c */ /* 0x000fe20003f66270 */
[----:B------:R-:W-:-:S12]  /*26af0*/  IMAD.MOV.U32 R4, RZ, RZ, R14 ;  /* 0x000000ffff047224 */ /* 0x000fd800078e000e */
[----:B------:R-:W-:Y:S05]  /*26b00*/  WARPSYNC.COLLECTIVE R15, `(.L_x_3138) ;  /* 0x000000000f087348 */ /* 0x000fea0003c00000 */
[----:B------:R0:W1:Y:S02]  /*26b10*/  SHFL.IDX P6, R14, R13, R12, R11 ;  /* 0x0000000c0d0e7389 */ /* 0x00006400000c000b */
[----:B01----:R-:W-:Y:S01]  /*26b20*/  ENDCOLLECTIVE ;  /* 0x000000000000791b */ /* 0x003fe20003800000 */
.L_x_3138:
[----:B------:R-:W-:Y:S02]  /*26b30*/  @!P3 LEA R7, P4, R10, R4, 0x1 ;  /* 0x000000040a07b211 */ /* 0x000fe400078808ff */
[----:B------:R-:W-:-:S03]  /*26b40*/  MOV R13, R3 ;  /* 0x00000003000d7202 */ /* 0x000fc60000000f00 */
[----:B------:R-:W-:-:S05]  /*26b50*/  @!P3 IMAD.X R4, RZ, RZ, R6, P4 ;  /* 0x000000ffff04b224 */ /* 0x000fca00020e0606 */
[----:B------:R-:W-:Y:S01]  /*26b60*/  @!P3 MOV R5, R4 ;  /* 0x000000040005b202 */ /* 0x000fe20000000f00 */
[----:B------:R-:W-:Y:S02]  /*26b70*/  @!P3 IMAD.MOV.U32 R4, RZ, RZ, R7 ;  /* 0x000000ffff04b224 */ /* 0x000fe400078e0007 */
[----:B------:R-:W-:-:S07]  /*26b80*/  IMAD.MOV.U32 R6, RZ, RZ, R14 ;  /* 0x000000ffff067224 */ /* 0x000fce00078e000e */
[----:B------:R-:W-:Y:S05]  /*26b90*/  WARPSYNC.COLLECTIVE R15, `(.L_x_3139) ;  /* 0x000000000f087348 */ /* 0x000fea0003c00000 */
[----:B------:R0:W1:Y:S02]  /*26ba0*/  SHFL.IDX P6, R14, R13, R12, R11 ;  /* 0x0000000c0d0e7389 */ /* 0x00006400000c000b */
[----:B01----:R-:W-:Y:S01]  /*26bb0*/  ENDCOLLECTIVE ;  /* 0x000000000000791b */ /* 0x003fe20003800000 */
.L_x_3139:
        /* <DEDUP_REMOVED lines=8> */
[----:B0-----:R-:W-:-:S05]  /*26c40*/  VIADD R4, R17, 0x30 ;  /* 0x0000003011047836 */ /* 0x001fca0000000000 */
[----:B------:R-:W-:Y:S01]  /*26c50*/  ISETP.GE.AND P3, PT, R4, R0, PT ;  /* 0x000000000400720c */ /* 0x000fe20003f66270 */
[----:B------:R-:W-:-:S12]  /*26c60*/  IMAD.MOV.U32 R4, RZ, RZ, R14 ;  /* 0x000000ffff047224 */ /* 0x000fd800078e000e */
[----:B------:R-:W-:Y:S05]  /*26c70*/  WARPSYNC.COLLECTIVE R15, `(.L_x_3140) ;  /* 0x000000000f087348 */ /* 0x000fea0003c00000 */
[----:B------:R0:W1:Y:S02]  /*26c80*/  SHFL.IDX P6, R14, R13, R12, R11 ;  /* 0x0000000c0d0e7389 */ /* 0x00006400000c000b */
[----:B01----:R-:W-:Y:S01]  /*26c90*/  ENDCOLLECTIVE ;  /* 0x000000000000791b */ /* 0x003fe20003800000 */
.L_x_3140:
[----:B------:R-:W-:Y:S01]  /*26ca0*/  @!P3 LEA R5, P4, R10, R4, 0x1 ;  /* 0x000000040a05b211 */ /* 0x000fe200078808ff */
[----:B------:R-:W-:-:S04]  /*26cb0*/  IMAD.MOV.U32 R13, RZ, RZ, R3 ;  /* 0x000000ffff0d7224 */ /* 0x000fc800078e0003 */
[----:B------:R-:W-:-:S05]  /*26cc0*/  @!P3 IMAD.X R4, RZ, RZ, R6, P4 ;  /* 0x000000ffff04b224 */ /* 0x000fca00020e0606 */
[----:B------:R-:W-:Y:S02]  /*26cd0*/  @!P3 LOP3.LUT R5, R5, R4, RZ, 0x3c, !PT ;  /* 0x000000040505b212 */ /* 0x000fe400078e3cff */
[----:B------:R-:W-:-:S07]  /*26ce0*/  MOV R6, R14 ;  /* 0x0000000e00067202 */ /* 0x000fce0000000f00 */
[----:B------:R-:W-:Y:S05]  /*26cf0*/  WARPSYNC.COLLECTIVE R15, `(.L_x_3141) ;  /* 0x000000000f087348 */ /* 0x000fea0003c00000 */
[----:B------:R0:W1:Y:S02]  /*26d00*/  SHFL.IDX P6, R14, R13, R12, R11 ;  /* 0x0000000c0d0e7389 */ /* 0x00006400000c000b */
[----:B01----:R-:W-:Y:S01]  /*26d10*/  ENDCOLLECTIVE ;  /* 0x000000000000791b */ /* 0x003fe20003800000 */
.L_x_3141:
[----:B------:R-:W-:-:S04]  /*26d20*/  @!P3 LOP3.LUT R4, R5, R4, RZ, 0x3c, !PT ;  /* 0x000000040504b212 */ /* 0x000fc800078e3cff */
[----:B------:R-:W-:-:S05]  /*26d30*/  @!P3 LOP3.LUT R5, R5, R4, RZ, 0x3c, !PT ;  /* 0x000000040505b212 */ /* 0x000fca00078e3cff */
[----:B------:R-:W-:Y:S01]  /*26d40*/  @!PT LDS RZ, [RZ] ;  /* 0x00000000fffff984 */ /* 0x000fe20000000800 */
[----:B------:R-:W-:Y:S01]  /*26d50*/  @!PT LDS RZ, [RZ] ;  /* 0x00000000fffff984 */ /* 0x000fe20000000800 */
[----:B------:R-:W-:Y:S01]  /*26d60*/  @!PT LDS RZ, [RZ] ;  /* 0x00000000fffff984 */ /* 0x000fe20000000800 */
[----:B------:R-:W-:Y:S04]  /*26d70*/  @!P3 LDGSTS.E.BYPASS.LTC128B.128 [R9+0x11c00], desc[UR60][R4.64], !P2 ;  /* 0x11c000000409bfae */ /* 0x000fe8000d101d7c */
[----:B------:R-:W-:Y:S01]  /*26d80*/  @!P3 LDGSTS.E.BYPASS.LTC128B.128 [R9+0x15c00], desc[UR60][R4.64+0x80], !P1 ;  /* 0x15c000800409bfae */ /* 0x000fe2000c901d7c */
[----:B------:R-:W-:Y:S01]  /*26d90*/  IMAD.MOV.U32 R13, RZ, RZ, R2 ;  /* 0x000000ffff0d7224 */ /* 0x000fe200078e0002 */
[----:B------:R-:W-:Y:S02]  /*26da0*/  MOV R12, 0x5 ;  /* 0x00000005000c7802 */ /* 0x000fe40000000f00 */
[----:B------:R0:W-:Y:S02]  /*26db0*/  @!P3 LDGSTS.E.BYPASS.LTC128B.128 [R9+0x19c00], desc[UR60][R4.64+0x100], !P0 ;  /* 0x19c001000409bfae */ /* 0x0001e4000c101d7c */
[----:B0-----:R-:W-:-:S04]  /*26dc0*/  IADD3 R4, R17, 0x40, RZ ;  /* 0x0000004011047810 */ /* 0x001fc80007ffe0ff */
[----:B------:R-:W-:Y:S01]  /*26dd0*/  ISETP.GE.AND P3, PT, R4, R0, PT ;  /* 0x000000000400720c */ /* 0x000fe20003f66270 */
[----:B------:R-:W-:-:S12]  /*26de0*/  IMAD.MOV.U32 R4, RZ, RZ, R14 ;  /* 0x000000ffff047224 */ /* 0x000fd800078e000e */
[----:B------:R-:W-:Y:S05]  /*26df0*/  WARPSYNC.COLLECTIVE R15, `(.L_x_3142) ;  /* 0x000000000f087348 */ /* 0x000fea0003c00000 */
[----:B------:R0:W1:Y:S02]  /*26e00*/  SHFL.IDX P6, R14, R13, R12, R11 ;  /* 0x0000000c0d0e7389 */ /* 0x00006400000c000b */
[----:B01----:R-:W-:Y:S01]  /*26e10*/  ENDCOLLECTIVE ;  /* 0x000000000000791b */ /* 0x003fe20003800000 */
.L_x_3142:
[----:B------:R-:W-:Y:S01]  /*26e20*/  @!P3 LEA R5, P4, R10, R4, 0x1 ;  /* 0x000000040a05b211 */ /* 0x000fe200078808ff */
[----:B------:R-:W-:-:S03]  /*26e30*/  IMAD.MOV.U32 R13, RZ, RZ, R3 ;  /* 0x000000ffff0d7224 */ /* 0x000fc600078e0003 */
[----:B------:R-:W-:-:S04]  /*26e40*/  @!P3 IADD3.X R4, RZ, R6, RZ, P4, !PT ;  /* 0x00000006ff04b210 */ /* 0x000fc800027fe4ff */
[----:B------:R-:W-:-:S04]  /*26e50*/  @!P3 LOP3.LUT R5, R5, R4, RZ, 0x3c, !PT ;  /* 0x000000040505b212 */ /* 0x000fc800078e3cff */
[----:B------:R-:W-:Y:S01]  /*26e60*/  @!P3 LOP3.LUT R4, R5, R4, RZ, 0x3c, !PT ;  /* 0x000000040504b212 */ /* 0x000fe200078e3cff */
[----:B------:R-:W-:-:S07]  /*26e70*/  IMAD.MOV.U32 R6, RZ, RZ, R14 ;  /* 0x000000ffff067224 */ /* 0x000fce00078e000e */
[----:B------:R-:W-:Y:S05]  /*26e80*/  WARPSYNC.COLLECTIVE R15, `(.L_x_3143) ;  /* 0x000000000f087348 */ /* 0x000fea0003c00000 */
[----:B------:R0:W1:Y:S02]  /*26e90*/  SHFL.IDX P6, R14, R13, R12, R11 ;  /* 0x0000000c0d0e7389 */ /* 0x00006400000c000b */
[----:B01----:R-:W-:Y:S01]  /*26ea0*/  ENDCOLLECTIVE ;  /* 0x000000000000791b */ /* 0x003fe20003800000 */
.L_x_3143:
[----:B------:R-:W-:-:S05]  /*26eb0*/  @!P3 LOP3.LUT R5, R5, R4, RZ, 0x3c, !PT ;  /* 0x000000040505b212 */ /* 0x000fca00078e3cff */
[----:B------:R-:W-:Y:S01]  /*26ec0*/  @!PT LDS RZ, [RZ] ;  /* 0x00000000fffff984 */ /* 0x000fe20000000800 */
[----:B------:R-:W-:Y:S01]  /*26ed0*/  @!PT LDS RZ, [RZ] ;  /* 0x00000000fffff984 */ /* 0x000fe20000000800 */
[----:B------:R-:W-:Y:S01]  /*26ee0*/  @!PT LDS RZ, [RZ] ;  /* 0x00000000fffff984 */ /* 0x000fe20000000800 */
[----:B------:R-:W-:Y:S04]  /*26ef0*/  @!P3 LDGSTS.E.BYPASS.LTC128B.128 [R9+0x12400], desc[UR60][R4.64], !P2 ;  /* 0x124000000409bfae */ /* 0x000fe8000d101d7c */
[----:B------:R-:W-:Y:S04]  /*26f00*/  @!P3 LDGSTS.E.BYPASS.LTC128B.128 [R9+0x16400], desc[UR60][R4.64+0x80], !P1 ;  /* 0x164000800409bfae */ /* 0x000fe8000c901d7c */
[----:B------:R0:W-:Y:S01]  /*26f10*/  @!P3 LDGSTS.E.BYPASS.LTC128B.128 [R9+0x1a400], desc[UR60][R4.64+0x100], !P0 ;  /* 0x1a4001000409bfae */ /* 0x0001e2000c101d7c */
[----:B------:R-:W-:Y:S01]  /*26f20*/  IMAD.MOV.U32 R13, RZ, RZ, R2 ;  /* 0x000000ffff0d7224 */ /* 0x000fe200078e0002 */
[----:B------:R-:W-:Y:S01]  /*26f30*/  MOV R12, 0x6 ;  /* 0x00000006000c7802 */ /* 0x000fe20000000f00 */
[----:B0-----:R-:W-:-:S05]  /*26f40*/  VIADD R4, R17, 0x50 ;  /* 0x0000005011047836 */ /* 0x001fca0000000000 */
[----:B------:R-:W-:Y:S02]  /*26f50*/  ISETP.GE.AND P3, PT, R4, R0, PT ;  /* 0x000000000400720c */ /* 0x000fe40003f66270 */
[----:B------:R-:W-:-:S11]  /*26f60*/  MOV R4, R14 ;  /* 0x0000000e00047202 */ /* 0x000fd60000000f00 */
[----:B------:R-:W-:Y:S05]  /*26f70*/  WARPSYNC.COLLECTIVE R15, `(.L_x_3144) ;  /* 0x000000000f087348 */ /* 0x000fea0003c00000 */
[----:B------:R0:W1:Y:S02]  /*26f80*/  SHFL.IDX P6, R14, R13, R12, R11 ;  /* 0x0000000c0d0e7389 */ /* 0x00006400000c000b */
[----:B01----:R-:W-:Y:S01]  /*26f90*/  ENDCOLLECTIVE ;  /* 0x000000000000791b */ /* 0x003fe20003800000 */
.L_x_3144:
[----:B------:R-:W-:-:S05]  /*26fa0*/  @!P3 LEA R5, P4, R10, R4, 0x1 ;  /* 0x000000040a05b211 */ /* 0x000fca00078808ff */
[----:B------:R-:W-:Y:S02]  /*26fb0*/  @!P3 IMAD.X R4, RZ, RZ, R6, P4 ;  /* 0x000000ffff04b224 */ /* 0x000fe400020e0606 */
[----:B------:R-:W-:-:S03]  /*26fc0*/  IMAD.MOV.U32 R13, RZ, RZ, R3 ;  /* 0x000000ffff0d7224 */ /* 0x000fc600078e0003 */
[----:B------:R-:W-:-:S04]  /*26fd0*/  @!P3 LOP3.LUT R5, R5, R4, RZ, 0x3c, !PT ;  /* 0x000000040505b212 */ /* 0x000fc800078e3cff */
[----:B------:R-:W-:Y:S01]  /*26fe0*/  @!P3 LOP3.LUT R4, R5, R4, RZ, 0x3c, !PT ;  /* 0x000000040504b212 */ /* 0x000fe200078e3cff */
[----:B------:R-:W-:-:S07]  /*26ff0*/  IMAD.MOV.U32 R6, RZ, RZ, R14 ;  /* 0x000000ffff067224 */ /* 0x000fce00078e000e */
[----:B------:R-:W-:Y:S05]  /*27000*/  WARPSYNC.COLLECTIVE R15, `(.L_x_3145) ;  /* 0x000000000f087348 */ /* 0x000fea0003c00000 */
[----:B------:R0:W1:Y:S02]  /*27010*/  SHFL.IDX P6, R14, R13, R12, R11 ;  /* 0x0000000c0d0e7389 */ /* 0x00006400000c000b */
[----:B01----:R-:W-:Y:S01]  /*27020*/  ENDCOLLECTIVE ;  /* 0x000000000000791b */ /* 0x003fe20003800000 */
.L_x_3145:
[----:B------:R-:W-:-:S05]  /*27030*/  @!P3 LOP3.LUT R5, R5, R4, RZ, 0x3c, !PT ;  /* 0x000000040505b212 */ /* 0x000fca00078e3cff */
        /* <DEDUP_REMOVED lines=8> */
[----:B0-----:R-:W-:Y:S01]  /*270c0*/  VIADD R5, R17, 0x60 ;  /* 0x0000006011057836 */ /* 0x001fe20000000000 */
[----:B------:R-:W-:-:S07]  /*270d0*/  MOV R4, R14 ;  /* 0x0000000e00047202 */ /* 0x000fce0000000f00 */
[----:B------:R-:W-:Y:S05]  /*270e0*/  WARPSYNC.COLLECTIVE R15, `(.L_x_3146) ;  /* 0x000000000f087348 */ /* 0x000fea0003c00000 */
[----:B------:R0:W1:Y:S02]  /*270f0*/  SHFL.IDX P6, R14, R13, R12, R11 ;  /* 0x0000000c0d0e7389 */ /* 0x00006400000c000b */
[----:B01----:R-:W-:Y:S01]  /*27100*/  ENDCOLLECTIVE ;  /* 0x000000000000791b */ /* 0x003fe20003800000 */
.L_x_3146:
[----:B------:R-:W-:Y:S02]  /*27110*/  ISETP.GE.AND P4, PT, R5, R0, PT ;  /* 0x000000000500720c */ /* 0x000fe40003f86270 */
[----:B------:R-:W-:-:S11]  /*27120*/  MOV R13, R3 ;  /* 0x00000003000d7202 */ /* 0x000fd60000000f00 */
        /* <DEDUP_REMOVED lines=15> */
.L_x_3147:
[----:B------:R-:W-:Y:S01]  /*27220*/  IMAD.MOV.U32 R3, RZ, RZ, R14 ;  /* 0x000000ffff037224 */ /* 0x000fe200078e000e */
[----:B------:R-:W-:Y:S06]  /*27230*/  BRA `(.L_x_3148) ;  /* 0xffffffa800907947 */ /* 0x000fec000383ffff */
.L_x_2997:
[----:B0-----:R-:W3:Y:S02]  /*27240*/  LDL R2, [R1+0x4] ;  /* 0x0000040001027983 */ /* 0x001ee40000100800 */
[----:B---3--:R0:W1:Y:S02]  /*27250*/  SYNCS.PHASECHK.TRANS64.TRYWAIT P0, [R2+URZ+0x34820], R0 ;  /* 0x03482000020075a7 */ /* 0x008064000800017f */
[----:B-1----:R-:W-:Y:S05]  /*27260*/  @!P0 NANOSLEEP.SYNCS 0x989680 ;  /* 0x009896800000895d */ /* 0x002fea0003900000 */
[----:B------:R-:W1:Y:S02]  /*27270*/  @!P0 SYNCS.PHASECHK.TRANS64 P0, [R2+URZ+0x34820], R0 ;  /* 0x03482000020085a7 */ /* 0x000e64000800007f */
[----:B-1----:R-:W-:Y:S05]  /*27280*/  @!P0 BRA `(.L_x_2997) ;  /* 0xfffffffc00ec8947 */ /* 0x002fea000383ffff */
[----:B------:R-:W-:Y:S05]  /*27290*/  BRA `(.L_x_3149) ;  /* 0xffffffac00087947 */ /* 0x000fea000383ffff */
.L_x_3006:
[----:B-1----:R1:W2:Y:S02]  /*272a0*/  SYNCS.PHASECHK.TRANS64.TRYWAIT P0, [R3+URZ+0x34840], R0 ;  /* 0x03484000030075a7 */ /* 0x0022a4000800017f */
[----:B--2---:R-:W-:Y:S05]  /*272b0*/  @!P0 NANOSLEEP.SYNCS 0x989680 ;  /* 0x009896800000895d */ /* 0x004fea0003900000 */
[----:B------:R-:W2:Y:S02]  /*272c0*/  @!P0 SYNCS.PHASECHK.TRANS64 P0, [R3+URZ+0x34840], R0 ;  /* 0x03484000030085a7 */ /* 0x000ea4000800007f */
[----:B--2---:R-:W-:Y:S05]  /*272d0*/  @!P0 BRA `(.L_x_3006) ;  /* 0xfffffffc00f08947 */ /* 0x004fea000383ffff */
[----:B------:R-:W-:Y:S05]  /*272e0*/  BRA `(.L_x_3150) ;  /* 0xffffffac00cc7947 */ /* 0x000fea000383ffff */
.L_x_3013:
[----:B0-----:R0:W1:Y:S02]  /*272f0*/  SYNCS.PHASECHK.TRANS64.TRYWAIT P0, [R3+URZ+0x60], R0 ;  /* 0x00006000030075a7 */ /* 0x001064000800017f */
[----:B-1----:R-:W-:Y:S05]  /*27300*/  @!P0 NANOSLEEP.SYNCS 0x989680 ;  /* 0x009896800000895d */ /* 0x002fea0003900000 */
[----:B------:R-:W1:Y:S02]  /*27310*/  @!P0 SYNCS.PHASECHK.TRANS64 P0, [R3+URZ+0x60], R0 ;  /* 0x00006000030085a7 */ /* 0x000e64000800007f */
[----:B-1----:R-:W-:Y:S05]  /*27320*/  @!P0 BRA `(.L_x_3013) ;  /* 0xfffffffc00f08947 */ /* 0x002fea000383ffff */
[----:B------:R-:W-:Y:S05]  /*27330*/  BRA `(.L_x_3151) ;  /* 0xffffffb000e47947 */ /* 0x000fea000383ffff */
.L_x_3022:
[----:B--2---:R2:W3:Y:S02]  /*27340*/  SYNCS.PHASECHK.TRANS64.TRYWAIT P0, [R3+URZ+0x34840], R2 ;  /* 0x03484002030075a7 */ /* 0x0044e4000800017f */
[----:B---3--:R-:W-:Y:S05]  /*27350*/  @!P0 NANOSLEEP.SYNCS 0x989680 ;  /* 0x009896800000895d */ /* 0x008fea0003900000 */
[----:B------:R-:W3:Y:S02]  /*27360*/  @!P0 SYNCS.PHASECHK.TRANS64 P0, [R3+URZ+0x34840], R2 ;  /* 0x03484002030085a7 */ /* 0x000ee4000800007f */
[----:B---3--:R-:W-:Y:S05]  /*27370*/  @!P0 BRA `(.L_x_3022) ;  /* 0xfffffffc00f08947 */ /* 0x008fea000383ffff */
[----:B------:R-:W-:Y:S05]  /*27380*/  BRA `(.L_x_3152) ;  /* 0xffffffb800847947 */ /* 0x000fea000383ffff */
.L_x_3029:
[----:B0-----:R0:W2:Y:S02]  /*27390*/  SYNCS.PHASECHK.TRANS64.TRYWAIT P0, [R2+URZ+0x60], R3 ;  /* 0x00006003020075a7 */ /* 0x0010a4000800017f */
[----:B--2---:R-:W-:Y:S05]  /*273a0*/  @!P0 NANOSLEEP.SYNCS 0x989680 ;  /* 0x009896800000895d */ /* 0x004fea0003900000 */
[----:B------:R-:W2:Y:S02]  /*273b0*/  @!P0 SYNCS.PHASECHK.TRANS64 P0, [R2+URZ+0x60], R3 ;  /* 0x00006003020085a7 */ /* 0x000ea4000800007f */
[----:B--2---:R-:W-:Y:S05]  /*273c0*/  @!P0 BRA `(.L_x_3029) ;  /* 0xfffffffc00f08947 */ /* 0x004fea000383ffff */
[----:B------:R-:W-:Y:S05]  /*273d0*/  BRA `(.L_x_3153) ;  /* 0xffffffbc009c7947 */ /* 0x000fea000383ffff */
.L_x_3038:
[----:B---3--:R3:W4:Y:S02]  /*273e0*/  SYNCS.PHASECHK.TRANS64.TRYWAIT P0, [R2+URZ+0x34840], R3 ;  /* 0x03484003020075a7 */ /* 0x008724000800017f */
[----:B----4-:R-:W-:Y:S05]  /*273f0*/  @!P0 NANOSLEEP.SYNCS 0x989680 ;  /* 0x009896800000895d */ /* 0x010fea0003900000 */
[----:B------:R-:W4:Y:S02]  /*27400*/  @!P0 SYNCS.PHASECHK.TRANS64 P0, [R2+URZ+0x34840], R3 ;  /* 0x03484003020085a7 */ /* 0x000f24000800007f */
[----:B----4-:R-:W-:Y:S05]  /*27410*/  @!P0 BRA `(.L_x_3038) ;  /* 0xfffffffc00f08947 */ /* 0x010fea000383ffff */
[----:B------:R-:W-:Y:S05]  /*27420*/  BRA `(.L_x_3154) ;  /* 0xffffffc400107947 */ /* 0x000fea000383ffff */
.L_x_3045:
[----:B0-----:R0:W2:Y:S02]  /*27430*/  SYNCS.PHASECHK.TRANS64.TRYWAIT P0, [R2+URZ+0x60], R5 ;  /* 0x00006005020075a7 */ /* 0x0010a4000800017f */
[----:B--2---:R-:W-:Y:S05]  /*27440*/  @!P0 NANOSLEEP.SYNCS 0x989680 ;  /* 0x009896800000895d */ /* 0x004fea0003900000 */
[----:B------:R-:W2:Y:S02]  /*27450*/  @!P0 SYNCS.PHASECHK.TRANS64 P0, [R2+URZ+0x60], R5 ;  /* 0x00006005020085a7 */ /* 0x000ea4000800007f */
[----:B--2---:R-:W-:Y:S05]  /*27460*/  @!P0 BRA `(.L_x_3045) ;  /* 0xfffffffc00f08947 */ /* 0x004fea000383ffff */
[----:B------:R-:W-:Y:S05]  /*27470*/  BRA `(.L_x_3155) ;  /* 0xffffffc800287947 */ /* 0x000fea000383ffff */
.L_x_3056:
[----:B0-----:R0:W2:Y:S02]  /*27480*/  SYNCS.PHASECHK.TRANS64.TRYWAIT P0, [R0+URZ+0x34860], R2 ;  /* 0x03486002000075a7 */ /* 0x0010a4000800017f */
[----:B--2---:R-:W-:Y:S05]  /*27490*/  @!P0 NANOSLEEP.SYNCS 0x989680 ;  /* 0x009896800000895d */ /* 0x004fea0003900000 */
[----:B------:R-:W2:Y:S02]  /*274a0*/  @!P0 SYNCS.PHASECHK.TRANS64 P0, [R0+URZ+0x34860], R2 ;  /* 0x03486002000085a7 */ /* 0x000ea4000800007f */
[----:B--2---:R-:W-:Y:S05]  /*274b0*/  @!P0 BRA `(.L_x_3056) ;  /* 0xfffffffc00f08947 */ /* 0x004fea000383ffff */
[----:B------:R-:W-:Y:S05]  /*274c0*/  BRA `(.L_x_3156) ;  /* 0xffffffcc00807947 */ /* 0x000fea000383ffff */
.L_x_3063:
[----:B------:R-:W-:Y:S01]  /*274d0*/  BSSY B0, `(.L_x_3157) ;  /* 0x0000008000007945 */ /* 0x000fe20003800000 */
[----:B0-----:R-:W-:Y:S01]  /*274e0*/  IMAD.MOV.U32 R13, RZ, RZ, R16 ;  /* 0x000000ffff0d7224 */ /* 0x001fe200078e0010 */
[----:B------:R-:W-:Y:S01]  /*274f0*/  MOV R12, RZ ;  /* 0x000000ff000c7202 */ /* 0x000fe20000000f00 */
[----:B------:R-:W-:Y:S02]  /*27500*/  IMAD.MOV.U32 R11, RZ, RZ, 0x1f ;  /* 0x0000001fff0b7424 */ /* 0x000fe400078e00ff */
[----:B------:R-:W-:-:S07]  /*27510*/  IMAD.MOV.U32 R15, RZ, RZ, -0x1 ;  /* 0xffffffffff0f7424 */ /* 0x000fce00078e00ff */
[----:B-1---5:R-:W-:Y:S05]  /*27520*/  WARPSYNC.COLLECTIVE R15, `(.L_x_3158) ;  /* 0x000000000f087348 */ /* 0x022fea0003c00000 */
[----:B------:R0:W2:Y:S02]  /*27530*/  SHFL.IDX P6, R14, R13, R12, R11 ;  /* 0x0000000c0d0e7389 */ /* 0x0000a400000c000b */
[----:B012--5:R-:W-:Y:S01]  /*27540*/  ENDCOLLECTIVE ;  /* 0x000000000000791b */ /* 0x027fe20003800000 */
.L_x_3158:
[----:B------:R-:W-:Y:S05]  /*27550*/  BSYNC B0 ;  /* 0x0000000000007941 */ /* 0x000fea0003800000 */
.L_x_3157:
[----:B------:R-:W-:Y:S01]  /*27560*/  IMAD.MOV.U32 R13, RZ, RZ, R16 ;  /* 0x000000ffff0d7224 */ /* 0x000fe200078e0010 */
[----:B------:R-:W-:Y:S01]  /*27570*/  MOV R11, 0x1f ;  /* 0x0000001f000b7802 */ /* 0x000fe20000000f00 */
[----:B------:R-:W-:Y:S01]  /*27580*/  IMAD.MOV.U32 R12, RZ, RZ, 0x1 ;  /* 0x00000001ff0c7424 */ /* 0x000fe200078e00ff */
[----:B------:R-:W-:Y:S01]  /*27590*/  MOV R0, R14 ;  /* 0x0000000e00007202 */ /* 0x000fe20000000f00 */
[----:B------:R-:W-:Y:S01]  /*275a0*/  IMAD.MOV.U32 R15, RZ, RZ, -0x1 ;  /* 0xffffffffff0f7424 */ /* 0x000fe200078e00ff */
[----:B------:R-:W-:-:S07]  /*275b0*/  IADD3 R4, R19, R6, RZ ;  /* 0x0000000613047210 */ /* 0x000fce0007ffe0ff */
[----:B------:R-:W-:Y:S05]  /*275c0*/  WARPSYNC.COLLECTIVE R15, `(.L_x_3159) ;  /* 0x000000000f087348 */ /* 0x000fea0003c00000 */
[----:B------:R0:W1:Y:S02]  /*275d0*/  SHFL.IDX P6, R14, R13, R12, R11 ;  /* 0x0000000c0d0e7389 */ /* 0x00006400000c000b */
[----:B01----:R-:W-:Y:S01]  /*275e0*/  ENDCOLLECTIVE ;  /* 0x000000000000791b */ /* 0x003fe20003800000 */
.L_x_3159:
        /* <DEDUP_REMOVED lines=18> */
.L_x_3160:
[----:B------:R-:W-:Y:S02]  /*27710*/  IMAD.MOV.U32 R12, RZ, RZ, 0x2 ;  /* 0x00000002ff0c7424 */ /* 0x000fe400078e00ff */
[----:B------:R-:W-:-:S05]  /*27720*/  IMAD.MOV.U32 R2, RZ, RZ, R14 ;  /* 0x000000ffff027224 */ /* 0x000fca00078e000e */
[----:B------:R-:W-:-:S04]  /*27730*/  SEL R2, R2, RZ, P1 ;  /* 0x000000ff02027207 */ /* 0x000fc80000800000 */
[----:B------:R-:W-:-:S05]  /*27740*/  IADD3 R2, R3, R2, RZ ;  /* 0x0000000203027210 */ /* 0x000fca0007ffe0ff */
[----:B------:R-:W-:-:S07]  /*27750*/  IMAD.MOV.U32 R13, RZ, RZ, R2 ;  /* 0x000000ffff0d7224 */ /* 0x000fce00078e0002 */
[----:B------:R-:W-:Y:S05]  /*27760*/  WARPSYNC.COLLECTIVE R15, `(.L_x_3161) ;  /* 0x000000000f087348 */ /* 0x000fea0003c00000 */
[----:B------:R0:W1:Y:S02]  /*27770*/  SHFL.UP P6, R14, R13, R12, R11 ;  /* 0x0400000c0d0e7389 */ /* 0x00006400000c000b */
[----:B01----:R-:W-:Y:S01]  /*27780*/  ENDCOLLECTIVE ;  /* 0x000000000000791b */ /* 0x003fe20003800000 */
.L_x_3161:
[----:B------:R-:W-:Y:S02]  /*27790*/  MOV R12, 0x4 ;  /* 0x00000004000c7802 */ /* 0x000fe40000000f00 */
[----:B------:R-:W-:-:S04]  /*277a0*/  MOV R4, R14 ;  /* 0x0000000e00047202 */ /* 0x000fc80000000f00 */
[----:B------:R-:W-:-:S05]  /*277b0*/  SEL R4, R4, RZ, P2 ;  /* 0x000000ff04047207 */ /* 0x000fca0001000000 */
[----:B------:R-:W-:-:S04]  /*277c0*/  IMAD.IADD R2, R2, 0x1, R4 ;  /* 0x0000000102027824 */ /* 0x000fc800078e0204 */
[----:B------:R-:W-:-:S07]  /*277d0*/  IMAD.MOV.U32 R13, RZ, RZ, R2 ;  /* 0x000000ffff0d7224 */ /* 0x000fce00078e0002 */
[----:B------:R-:W-:Y:S05]  /*277e0*/  WARPSYNC.COLLECTIVE R15, `(.L_x_3162) ;  /* 0x000000000f087348 */ /* 0x000fea0003c00000 */
[----:B------:R0:W1:Y:S02]  /*277f0*/  SHFL.UP P6, R14, R13, R12, R11 ;  /* 0x0400000c0d0e7389 */ /* 0x00006400000c000b */
[----:B01----:R-:W-:Y:S01]  /*27800*/  ENDCOLLECTIVE ;  /* 0x000000000000791b */ /* 0x003fe20003800000 */
.L_x_3162:
        /* <DEDUP_REMOVED lines=8> */
.L_x_3163:
        /* <DEDUP_REMOVED lines=8> */
.L_x_3164:
[----:B------:R-:W-:Y:S01]  /*27910*/  MOV R12, 0x1f ;  /* 0x0000001f000c7802 */ /* 0x000fe20000000f00 */
[----:B------:R-:W-:Y:S01]  /*27920*/  IMAD.MOV.U32 R11, RZ, RZ, 0x1f ;  /* 0x0000001fff0b7424 */ /* 0x000fe200078e00ff */
[----:B------:R-:W-:-:S04]  /*27930*/  MOV R4, R14 ;  /* 0x0000000e00047202 */ /* 0x000fc80000000f00 */
[----:B------:R-:W-:-:S05]  /*27940*/  SEL R4, R4, RZ, P5 ;  /* 0x000000ff04047207 */ /* 0x000fca0002800000 */
[----:B------:R-:W-:-:S04]  /*27950*/  IMAD.IADD R2, R2, 0x1, R4 ;  /* 0x0000000102027824 */ /* 0x000fc800078e0204 */
[----:B------:R-:W-:-:S07]  /*27960*/  IMAD.MOV.U32 R13, RZ, RZ, R2 ;  /* 0x000000ffff0d7224 */ /* 0x000fce00078e0002 */
[----:B------:R-:W-:Y:S05]  /*27970*/  WARPSYNC.COLLECTIVE R15, `(.L_x_3165) ;  /* 0x000000000f087348 */ /* 0x000fea0003c00000 */
[----:B------:R0:W1:Y:S02]  /*27980*/  SHFL.IDX P6, R14, R13, R12, R11 ;  /* 0x0000000c0d0e7389 */ /* 0x00006400000c000b */
[----:B01----:R-:W-:Y:S01]  /*27990*/  ENDCOLLECTIVE ;  /* 0x000000000000791b */ /* 0x003fe20003800000 */
.L_x_3165:
[----:B------:R-:W-:Y:S01]  /*279a0*/  IMAD.MOV.U32 R16, RZ, RZ, R14 ;  /* 0x000000ffff107224 */ /* 0x000fe200078e000e */
[----:B------:R-:W-:Y:S06]  /*279b0*/  BRA `(.L_x_3166) ;  /* 0xffffffd000047947 */ /* 0x000fec000383ffff */
.L_x_3068:
[----:B------:R-:W-:Y:S01]  /*279c0*/  BSSY B0, `(.L_x_3167) ;  /* 0x0000008000007945 */ /* 0x000fe20003800000 */
[----:B0----5:R-:W-:Y:S01]  /*279d0*/  MOV R13, R3 ;  /* 0x00000003000d7202 */ /* 0x021fe20000000f00 */
[----:B------:R-:W-:Y:S01]  /*279e0*/  IMAD.MOV.U32 R12, RZ, RZ, 0x1 ;  /* 0x00000001ff0c7424 */ /* 0x000fe200078e00ff */
[----:B------:R-:W-:Y:S01]  /*279f0*/  MOV R15, 0xffffffff ;  /* 0xffffffff000f7802 */ /* 0x000fe20000000f00 */
[----:B------:R-:W-:-:S07]  /*27a00*/  IMAD.MOV.U32 R11, RZ, RZ, RZ ;  /* 0x000000ffff0b7224 */ /* 0x000fce00078e00ff */
[----:B-12---:R-:W-:Y:S05]  /*27a10*/  WARPSYNC.COLLECTIVE R15, `(.L_x_3168) ;  /* 0x000000000f087348 */ /* 0x006fea0003c00000 */
[----:B------:R0:W3:Y:S02]  /*27a20*/  SHFL.UP P6, R14, R13, R12, R11 ;  /* 0x0400000c0d0e7389 */ /* 0x0000e400000c000b */
[----:B0123--:R-:W-:Y:S01]  /*27a30*/  ENDCOLLECTIVE ;  /* 0x000000000000791b */ /* 0x00ffe20003800000 */
.L_x_3168:
[----:B------:R-:W-:Y:S05]  /*27a40*/  BSYNC B0 ;  /* 0x0000000000007941 */ /* 0x000fea0003800000 */
.L_x_3167:
[----:B------:R-:W-:Y:S01]  /*27a50*/  IMAD.MOV.U32 R2, RZ, RZ, R14 ;  /* 0x000000ffff027224 */ /* 0x000fe200078e000e */
[----:B------:R-:W-:Y:S01]  /*27a60*/  MOV R15, 0xffffffff ;  /* 0xffffffff000f7802 */ /* 0x000fe20000000f00 */
[----:B------:R-:W-:Y:S02]  /*27a70*/  IMAD.MOV.U32 R12, RZ, RZ, 0x2 ;  /* 0x00000002ff0c7424 */ /* 0x000fe400078e00ff */
[----:B------:R-:W-:Y:S01]  /*27a80*/  IMAD.MOV.U32 R11, RZ, RZ, RZ ;  /* 0x000000ffff0b7224 */ /* 0x000fe200078e00ff */
[----:B------:R-:W-:-:S05]  /*27a90*/  SEL R2, R2, RZ, P1 ;  /* 0x000000ff02027207 */ /* 0x000fca0000800000 */
[----:B------:R-:W-:-:S05]  /*27aa0*/  IMAD.IADD R2, R3, 0x1, R2 ;  /* 0x0000000103027824 */ /* 0x000fca00078e0202 */
[----:B------:R-:W-:-:S07]  /*27ab0*/  MOV R13, R2 ;  /* 0x00000002000d7202 */ /* 0x000fce0000000f00 */
[----:B------:R-:W-:Y:S05]  /*27ac0*/  WARPSYNC.COLLECTIVE R15, `(.L_x_3169) ;  /* 0x000000000f087348 */ /* 0x000fea0003c00000 */
[----:B------:R0:W1:Y:S02]  /*27ad0*/  SHFL.UP P6, R14, R13, R12, R11 ;  /* 0x0400000c0d0e7389 */ /* 0x00006400000c000b */
[----:B01----:R-:W-:Y:S01]  /*27ae0*/  ENDCOLLECTIVE ;  /* 0x000000000000791b */ /* 0x003fe20003800000 */
.L_x_3169:
        /* <DEDUP_REMOVED lines=8> */
.L_x_3170:
        /* <DEDUP_REMOVED lines=8> */
.L_x_3171:
        /* <DEDUP_REMOVED lines=8> */
.L_x_3172:
        /* <DEDUP_REMOVED lines=9> */
.L_x_3173:
[----:B------:R-:W-:Y:S01]  /*27d00*/  MOV R16, R14 ;  /* 0x0000000e00107202 */ /* 0x000fe20000000f00 */
[----:B------:R-:W-:Y:S06]  /*27d10*/  BRA `(.L_x_3174) ;  /* 0xffffffcc00c87947 */ /* 0x000fec000383ffff */
.L_x_3070:
[----:B------:R-:W-:Y:S01]  /*27d20*/  BSSY B0, `(.L_x_3175) ;  /* 0x0000006000007945 */ /* 0x000fe20003800000 */
[----:B------:R-:W-:Y:S01]  /*27d30*/  PLOP3.LUT P6, PT, P6, PT, PT, 0x8, 0x0 ;  /* 0x000000000000781c */ /* 0x000fe200037ce170 */
[----:B------:R-:W-:-:S12]  /*27d40*/  IMAD.MOV.U32 R15, RZ, RZ, -0x1 ;  /* 0xffffffffff0f7424 */ /* 0x000fd800078e00ff */
[----:B012--5:R-:W-:Y:S05]  /*27d50*/  WARPSYNC.COLLECTIVE R15, `(.L_x_3176) ;  /* 0x000000000f087348 */ /* 0x027fea0003c00000 */
[----:B------:R-:W-:Y:S01]  /*27d60*/  VOTE.ANY R14, PT, P6 ;  /* 0x00000000000e7806 */ /* 0x000fe200030e0100 */
[----:B012--5:R-:W-:Y:S06]  /*27d70*/  ENDCOLLECTIVE ;  /* 0x000000000000791b */ /* 0x027fec0003800000 */
.L_x_3176:
[----:B------:R-:W-:Y:S05]  /*27d80*/  BSYNC B0 ;  /* 0x0000000000007941 */ /* 0x000fea0003800000 */
.L_x_3175:
[----:B------:R-:W-:Y:S01]  /*27d90*/  IMAD.MOV.U32 R5, RZ, RZ, R14 ;  /* 0x000000ffff057224 */ /* 0x000fe200078e000e */
[----:B------:R-:W-:Y:S01]  /*27da0*/  MOV R13, R3 ;  /* 0x00000003000d7202 */ /* 0x000fe20000000f00 */
[----:B------:R-:W-:Y:S01]  /*27db0*/  IMAD.MOV.U32 R11, RZ, RZ, 0x1f ;  /* 0x0000001fff0b7424 */ /* 0x000fe200078e00ff */
[----:B------:R-:W-:Y:S01]  /*27dc0*/  MOV R15, 0xffffffff ;  /* 0xffffffff000f7802 */ /* 0x000fe20000000f00 */
[----:B------:R-:W0:Y:S02]  /*27dd0*/  POPC R6, R5 ;  /* 0x0000000500067309 */ /* 0x000e240000000000 */
[----:B0-----:R-:W-:-:S07]  /*27de0*/  IMAD.MOV.U32 R12, RZ, RZ, R6 ;  /* 0x000000ffff0c7224 */ /* 0x001fce00078e0006 */
[----:B------:R-:W-:Y:S05]  /*27df0*/  WARPSYNC.COLLECTIVE R15, `(.L_x_3177) ;  /* 0x000000000f087348 */ /* 0x000fea0003c00000 */
[----:B------:R0:W1:Y:S02]  /*27e00*/  SHFL.IDX P6, R14, R13, R12, R11 ;  /* 0x0000000c0d0e7389 */ /* 0x00006400000c000b */
[----:B01----:R-:W-:Y:S01]  /*27e10*/  ENDCOLLECTIVE ;  /* 0x000000000000791b */ /* 0x003fe20003800000 */
.L_x_3177:
[----:B------:R-:W-:Y:S01]  /*27e20*/  IMAD.MOV.U32 R17, RZ, RZ, R14 ;  /* 0x000000ffff117224 */ /* 0x000fe200078e000e */
[----:B------:R-:W-:Y:S06]  /*27e30*/  BRA `(.L_x_3178) ;  /* 0xffffffcc00b87947 */ /* 0x000fec000383ffff */
.L_x_3072:
[----:B------:R-:W-:Y:S01]  /*27e40*/  BSSY B0, `(.L_x_3179) ;  /* 0x0000007000007945 */ /* 0x000fe20003800000 */
[----:B0-----:R-:W-:Y:S01]  /*27e50*/  IMAD.MOV.U32 R13, RZ, RZ, R2 ;  /* 0x000000ffff0d7224 */ /* 0x001fe200078e0002 */
[----:B------:R-:W-:Y:S01]  /*27e60*/  MOV R11, 0x1f ;  /* 0x0000001f000b7802 */ /* 0x000fe20000000f00 */
[----:B------:R-:W-:-:S07]  /*27e70*/  IMAD.MOV.U32 R15, RZ, RZ, -0x1 ;  /* 0xffffffffff0f7424 */ /* 0x000fce00078e00ff */
[----:B-12345:R-:W-:Y:S05]  /*27e80*/  WARPSYNC.COLLECTIVE R15, `(.L_x_3180) ;  /* 0x000000000f087348 */ /* 0x03efea0003c00000 */
[----:B------:R0:W0:Y:S02]  /*27e90*/  SHFL.IDX P6, R14, R13, R12, R11 ;  /* 0x0000000c0d0e7389 */ /* 0x00002400000c000b */
[----:B012345:R-:W-:Y:S01]  /*27ea0*/  ENDCOLLECTIVE ;  /* 0x000000000000791b */ /* 0x03ffe20003800000 */
.L_x_3180:
[----:B------:R-:W-:Y:S05]  /*27eb0*/  BSYNC B0 ;  /* 0x0000000000007941 */ /* 0x000fea0003800000 */
.L_x_3179:
[----:B------:R-:W-:Y:S01]  /*27ec0*/  IMAD.MOV.U32 R2, RZ, RZ, R14 ;  /* 0x000000ffff027224 */ /* 0x000fe200078e000e */
[----:B------:R-:W-:Y:S06]  /*27ed0*/  BRA `(.L_x_3181) ;  /* 0xffffffcc00ac7947 */ /* 0x000fec000383ffff */
.L_x_3076:
[----:B0-----:R0:W2:Y:S02]  /*27ee0*/  SYNCS.PHASECHK.TRANS64.TRYWAIT P0, [R0+URZ+0x34820], R3 ;  /* 0x03482003000075a7 */ /* 0x0010a4000800017f */
[----:B--2---:R-:W-:Y:S05]  /*27ef0*/  @!P0 NANOSLEEP.SYNCS 0x989680 ;  /* 0x009896800000895d */ /* 0x004fea0003900000 */
[----:B------:R-:W2:Y:S02]  /*27f00*/  @!P0 SYNCS.PHASECHK.TRANS64 P0, [R0+URZ+0x34820], R3 ;  /* 0x03482003000085a7 */ /* 0x000ea4000800007f */
[----:B--2---:R-:W-:Y:S05]  /*27f10*/  @!P0 BRA `(.L_x_3076) ;  /* 0xfffffffc00f08947 */ /* 0x004fea000383ffff */
[----:B------:R-:W-:Y:S05]  /*27f20*/  BRA `(.L_x_3182) ;  /* 0xffffffd400307947 */ /* 0x000fea000383ffff */
.L_x_3077:
[----:B------:R-:W2:Y:S01]  /*27f30*/  S2R R2, SR_TID.X ;  /* 0x0000000000027919 */ /* 0x000ea20000002100 */
[----:B------:R-:W-:Y:S01]  /*27f40*/  BSSY B0, `(.L_x_3183) ;  /* 0x000000a000007945 */ /* 0x000fe20003800000 */
[----:B------:R-:W-:Y:S01]  /*27f50*/  IMAD.MOV.U32 R12, RZ, RZ, RZ ;  /* 0x000000ffff0c7224 */ /* 0x000fe200078e00ff */
[----:B------:R-:W-:Y:S01]  /*27f60*/  MOV R15, 0xffffffff ;  /* 0xffffffff000f7802 */ /* 0x000fe20000000f00 */
[----:B------:R-:W-:Y:S01]  /*27f70*/  IMAD.MOV.U32 R11, RZ, RZ, 0x1f ;  /* 0x0000001fff0b7424 */ /* 0x000fe200078e00ff */
[----:B--2---:R-:W-:-:S04]  /*27f80*/  SHF.R.U32.HI R2, RZ, 0x5, R2 ;  /* 0x00000005ff027819 */ /* 0x004fc80000011602 */
[----:B------:R-:W-:-:S04]  /*27f90*/  LOP3.LUT R2, R2, 0x3, RZ, 0xc0, !PT ;  /* 0x0000000302027812 */ /* 0x000fc800078ec0ff */
[----:B------:R-:W-:-:S07]  /*27fa0*/  MOV R13, R2 ;  /* 0x00000002000d7202 */ /* 0x000fce0000000f00 */
[----:B01-3-5:R-:W-:Y:S05]  /*27fb0*/  WARPSYNC.COLLECTIVE R15, `(.L_x_3184) ;  /* 0x000000000f087348 */ /* 0x02bfea0003c00000 */
[----:B------:R2:W4:Y:S02]  /*27fc0*/  SHFL.IDX P6, R14, R13, R12, R11 ;  /* 0x0000000c0d0e7389 */ /* 0x00052400000c000b */
[----:B012345:R-:W-:Y:S01]  /*27fd0*/  ENDCOLLECTIVE ;  /* 0x000000000000791b */ /* 0x03ffe20003800000 */
.L_x_3184:
[----:B------:R-:W-:Y:S05]  /*27fe0*/  BSYNC B0 ;  /* 0x0000000000007941 */ /* 0x000fea0003800000 */
.L_x_3183:
[----:B------:R-:W-:Y:S05]  /*27ff0*/  BRA `(.L_x_3185) ;  /* 0xffffffd400187947 */ /* 0x000fea000383ffff */
.L_x_3078:
[----:B------:R-:W-:Y:S01]  /*28000*/  BSSY B0, `(.L_x_3186) ;  /* 0x0000006000007945 */ /* 0x000fe20003800000 */
[----:B------:R-:W-:-:S07]  /*28010*/  IMAD.MOV.U32 R15, RZ, RZ, -0x1 ;  /* 0xffffffffff0f7424 */ /* 0x000fce00078e00ff */
[----:B0123-5:R-:W-:Y:S05]  /*28020*/  WARPSYNC.COLLECTIVE R15, `(.L_x_3187) ;  /* 0x000000000f0c7348 */ /* 0x02ffea0003c00000 */
[----:B------:R-:W-:Y:S02]  /*28030*/  ELECT P6, UR62, PT ;  /* 0x00000000003e782f */ /* 0x000fe400038c0000 */
[----:B------:R-:W-:Y:S01]  /*28040*/  MOV R14, UR62 ;  /* 0x0000003e000e7c02 */ /* 0x000fe20008000f00 */
[----:B0123-5:R-:W-:Y:S10]  /*28050*/  ENDCOLLECTIVE ;  /* 0x000000000000791b */ /* 0x02fff40003800000 */
.L_x_3187:
[----:B------:R-:W-:Y:S05]  /*28060*/  BSYNC B0 ;  /* 0x0000000000007941 */ /* 0x000fea0003800000 */
.L_x_3186:
[----:B------:R-:W-:Y:S05]  /*28070*/  BRA `(.L_x_3188) ;  /* 0xffffffd4000c7947 */ /* 0x000fea000383ffff */
.L_x_3080:
[----:B0-----:R0:W2:Y:S02]  /*28080*/  SYNCS.PHASECHK.TRANS64.TRYWAIT P0, [R6+URZ], R5 ;  /* 0x00000005060075a7 */ /* 0x0010a4000800017f */
[----:B--2---:R-:W-:Y:S05]  /*28090*/  @!P0 NANOSLEEP.SYNCS 0x989680 ;  /* 0x009896800000895d */ /* 0x004fea0003900000 */
[----:B------:R-:W2:Y:S02]  /*280a0*/  @!P0 SYNCS.PHASECHK.TRANS64 P0, [R6+URZ], R5 ;  /* 0x00000005060085a7 */ /* 0x000ea4000800007f */
[----:B--2---:R-:W-:Y:S05]  /*280b0*/  @!P0 BRA `(.L_x_3080) ;  /* 0xfffffffc00f08947 */ /* 0x004fea000383ffff */
[----:B------:R-:W-:Y:S05]  /*280c0*/  BRA `(.L_x_3189) ;  /* 0xffffffd400507947 */ /* 0x000fea000383ffff */
.L_x_3081:
[----:B--2---:R2:W3:Y:S02]  /*280d0*/  SYNCS.PHASECHK.TRANS64.TRYWAIT P0, [R7+URZ], R2 ;  /* 0x00000002070075a7 */ /* 0x0044e4000800017f */
[----:B---3--:R-:W-:Y:S05]  /*280e0*/  @!P0 NANOSLEEP.SYNCS 0x989680 ;  /* 0x009896800000895d */ /* 0x008fea0003900000 */
[----:B------:R-:W3:Y:S02]  /*280f0*/  @!P0 SYNCS.PHASECHK.TRANS64 P0, [R7+URZ], R2 ;  /* 0x00000002070085a7 */ /* 0x000ee4000800007f */
[----:B---3--:R-:W-:Y:S05]  /*28100*/  @!P0 BRA `(.L_x_3081) ;  /* 0xfffffffc00f08947 */ /* 0x008fea000383ffff */
[----:B------:R-:W-:Y:S05]  /*28110*/  BRA `(.L_x_3190) ;  /* 0xffffffd400447947 */ /* 0x000fea000383ffff */
.L_x_3083:
[----:B---3--:R3:W4:Y:S02]  /*28120*/  SYNCS.PHASECHK.TRANS64.TRYWAIT P0, [R4+URZ], R5 ;  /* 0x00000005040075a7 */ /* 0x008724000800017f */
[----:B----4-:R-:W-:Y:S05]  /*28130*/  @!P0 NANOSLEEP.SYNCS 0x989680 ;  /* 0x009896800000895d */ /* 0x010fea0003900000 */
[----:B------:R-:W4:Y:S02]  /*28140*/  @!P0 SYNCS.PHASECHK.TRANS64 P0, [R4+URZ], R5 ;  /* 0x00000005040085a7 */ /* 0x000f24000800007f */
[----:B----4-:R-:W-:Y:S05]  /*28150*/  @!P0 BRA `(.L_x_3083) ;  /* 0xfffffffc00f08947 */ /* 0x010fea000383ffff */
[----:B------:R-:W-:Y:S05]  /*28160*/  BRA `(.L_x_3191) ;  /* 0xffffffd4004c7947 */ /* 0x000fea000383ffff */
.L_x_3192:
        /* <DEDUP_REMOVED lines=9> */
.L_x_3202:


//--------------------- .nv.global.init           --------------------------
	.section	.nv.global.init,"aw",@progbits
.nv.global.init:
	.type		$str$23,@object
	.size		$str$23,($str$24 - $str$23)
$str$23:
        /*0000*/ 	.byte	0x28, 0x61, 0x64, 0x64, 0x72, 0x65, 0x73, 0x73, 0x20, 0x26, 0x20, 0x6d, 0x61, 0x73, 0x6b, 0x29
        /*0010*/ 	.byte	0x20, 0x3d, 0x3d, 0x20, 0x30, 0x00
	.type		$str$24,@object
	.size		$str$24,(__unnamed_11 - $str$24)
$str$24:
        /*0016*/ 	.byte	0x2f, 0x74, 0x6d, 0x70, 0x2f, 0x6f, 0x73, 0x73, 0x5f, 0x6b, 0x65, 0x72, 0x6e, 0x65, 0x6c, 0x73
        /*0026*/ 	.byte	0x5f, 0x73, 0x72, 0x63, 0x2f, 0x66, 0x6c, 0x61, 0x73, 0x68, 0x5f, 0x61, 0x74, 0x74, 0x65, 0x6e
        /*0036*/ 	.byte	0x74, 0x69, 0x6f, 0x6e, 0x2f, 0x63, 0x73, 0x72, 0x63, 0x2f, 0x63, 0x75, 0x74, 0x6c, 0x61, 0x73
        /*0046*/ 	.byte	0x73, 0x2f, 0x69, 0x6e, 0x63, 0x6c, 0x75, 0x64, 0x65, 0x2f, 0x63, 0x75, 0x74, 0x65, 0x2f, 0x70
        /*0056*/ 	.byte	0x6f, 0x69, 0x6e, 0x74, 0x65, 0x72, 0x5f, 0x66, 0x6c, 0x61, 0x67, 0x67, 0x65, 0x64, 0x2e, 0x68
        /*0066*/ 	.byte	0x70, 0x70, 0x00
	.type		__unnamed_11,@object
	.size		__unnamed_11,(__unnamed_4 - __unnamed_11)
__unnamed_11:
        /* <DEDUP_REMOVED lines=24> */
	.type		__unnamed_4,@object
	.size		__unnamed_4,(__unnamed_6 - __unnamed_4)
__unnamed_4:
        /* <DEDUP_REMOVED lines=24> */
	.type		__unnamed_6,@object
	.size		__unnamed_6,(__unnamed_9 - __unnamed_6)
__unnamed_6:
        /* <DEDUP_REMOVED lines=24> */
	.type		__unnamed_9,@object
	.size		__unnamed_9,(__unnamed_5 - __unnamed_9)
__unnamed_9:
        /* <DEDUP_REMOVED lines=29> */
	.type		__unnamed_5,@object
	.size		__unnamed_5,(__unnamed_3 - __unnamed_5)
__unnamed_5:
        /* <DEDUP_REMOVED lines=29> */
	.type		__unnamed_3,@object
	.size		__unnamed_3,(__unnamed_8 - __unnamed_3)
__unnamed_3:
        /* <DEDUP_REMOVED lines=29> */
	.type		__unnamed_8,@object
	.size		__unnamed_8,(__unnamed_10 - __unnamed_8)
__unnamed_8:
        /* <DEDUP_REMOVED lines=29> */
	.type		__unnamed_10,@object
	.size		__unnamed_10,(__unnamed_2 - __unnamed_10)
__unnamed_10:
        /* <DEDUP_REMOVED lines=29> */
	.type		__unnamed_2,@object
	.size		__unnamed_2,(__unnamed_1 - __unnamed_2)
__unnamed_2:
        /* <DEDUP_REMOVED lines=29> */
	.type		__unnamed_1,@object
	.size		__unnamed_1,(__unnamed_7 - __unnamed_1)
__unnamed_1:
        /* <DEDUP_REMOVED lines=28> */
        /*1171*/ 	.byte	0x32, 0x34, 0x35, 0x37, 0x36, 0x3e, 0x3e, 0x3e, 0x3e, 0x3e, 0x20, 0x26, 0x5d, 0x00
	.type		__unnamed_7,@object
	.size		__unnamed_7,(.L_6 - __unnamed_7)
__unnamed_7:
        /* <DEDUP_REMOVED lines=29> */
.L_6:


//--------------------- .nv.shared._ZN7cutlass13device_kernelIN5flash11enable_sm90INS1_16FlashAttnFwdSm90INS1_25CollectiveMainloopFwdSm90ILi2EN4cute5tupleIJNS5_1CILi1EEES8_S8_EEENS6_IJNS7_ILi128EEESA_NS7_ILi192EEEEEELi128ENS_6half_tEfNS_4arch4Sm90ELb0ELb0ELb1ELb0ELb0ELb0ELb0ELb1ELb1ELb1ELb0ELb0EEENS1_21CollectiveEpilogueFwdINS6_IJSA_SA_SA_EEES9_SD_SF_Li256ELb0ELb1ELb0ELb0EEENS1_29StaticPersistentTileSchedulerILb0EEEEEEEEEvNT_6ParamsE --------------------------
	.section	.nv.shared._ZN7cutlass13device_kernelIN5flash11enable_sm90INS1_16FlashAttnFwdSm90INS1_25CollectiveMainloopFwdSm90ILi2EN4cute5tupleIJNS5_1CILi1EEES8_S8_EEENS6_IJNS7_ILi128EEESA_NS7_ILi192EEEEEELi128ENS_6half_tEfNS_4arch4Sm90ELb0ELb0ELb1ELb0ELb0ELb0ELb0ELb1ELb1ELb1ELb0ELb0EEENS1_21CollectiveEpilogueFwdINS6_IJSA_SA_SA_EEES9_SD_SF_Li256ELb0ELb1ELb0ELb0EEENS1_29StaticPersistentTileSchedulerILb0EEEEEEEEEvNT_6ParamsE,"aw",@nobits
	.sectionflags	@""
	.align	16
	.zero		1024


//--------------------- .nv.shared.reserved.0     --------------------------
	.section	.nv.shared.reserved.0,"aw",@nobits
	.weak		__nv_reservedSMEM_offset_0_alias
	.size		__nv_reservedSMEM_offset_0_alias, 0, 0
	.other		__nv_reservedSMEM_offset_0_alias,@"STO_CUDA_RESERVED_SHARED STV_DEFAULT"
__nv_reservedSMEM_offset_0_alias:
	.zero		0


//--------------------- .nv.global                --------------------------
	.section	.nv.global,"aw",@nobits
.nv.global:
	.type		_ZN86_INTERNAL_5a87fb58_50_flash_fwd_hdim192_128_fp16_softcap_packgqa_sm90_cu_c784774a_35814cute1_E,@object
	.size		_ZN86_INTERNAL_5a87fb58_50_flash_fwd_hdim192_128_fp16_softcap_packgqa_sm90_cu_c784774a_35814cute1_E,(_ZN86_INTERNAL_5a87fb58_50_flash_fwd_hdim192_128_fp16_softcap_packgqa_sm90_cu_c784774a_35814cuda3std3__45__cpo6cbeginE - _ZN86_INTERNAL_5a87fb58_50_flash_fwd_hdim192_128_fp16_softcap_packgqa_sm90_cu_c784774a_35814cute1_E)
_ZN86_INTERNAL_5a87fb58_50_flash_fwd_hdim192_128_fp16_softcap_packgqa_sm90_cu_c784774a_35814cute1_E:
	.zero		1
	.type		_ZN86_INTERNAL_5a87fb58_50_flash_fwd_hdim192_128_fp16_softcap_packgqa_sm90_cu_c784774a_35814cuda3std3__45__cpo6cbeginE,@object
	.size		_ZN86_INTERNAL_5a87fb58_50_flash_fwd_hdim192_128_fp16_softcap_packgqa_sm90_cu_c784774a_35814cuda3std3__45__cpo6cbeginE,(_ZN86_INTERNAL_5a87fb58_50_flash_fwd_hdim192_128_fp16_softcap_packgqa_sm90_cu_c784774a_35814cuda3std3__48in_placeE - _ZN86_INTERNAL_5a87fb58_50_flash_fwd_hdim192_128_fp16_softcap_packgqa_sm90_cu_c784774a_35814cuda3std3__45__cpo6cbeginE)
_ZN86_INTERNAL_5a87fb58_50_flash_fwd_hdim192_128_fp16_softcap_packgqa_sm90_cu_c784774a_35814cuda3std3__45__cpo6cbeginE:
	.zero		1
	.type		_ZN86_INTERNAL_5a87fb58_50_flash_fwd_hdim192_128_fp16_softcap_packgqa_sm90_cu_c784774a_35814cuda3std3__48in_placeE,@object
	.size		_ZN86_INTERNAL_5a87fb58_50_flash_fwd_hdim192_128_fp16_softcap_packgqa_sm90_cu_c784774a_35814cuda3std3__48in_placeE,(_ZN86_INTERNAL_5a87fb58_50_flash_fwd_hdim192_128_fp16_softcap_packgqa_sm90_cu_c784774a_35814cuda3std6ranges3__45__cpo9iter_moveE - _ZN86_INTERNAL_5a87fb58_50_flash_fwd_hdim192_128_fp16_softcap_packgqa_sm90_cu_c784774a_35814cuda3std3__48in_placeE)
_ZN86_INTERNAL_5a87fb58_50_flash_fwd_hdim192_128_fp16_softcap_packgqa_sm90_cu_c784774a_35814cuda3std3__48in_placeE:
	.zero		1
	.type		_ZN86_INTERNAL_5a87fb58_50_flash_fwd_hdim192_128_fp16_softcap_packgqa_sm90_cu_c784774a_35814cuda3std6ranges3__45__cpo9iter_moveE,@object
	.size		_ZN86_INTERNAL_5a87fb58_50_flash_fwd_hdim192_128_fp16_softcap_packgqa_sm90_cu_c784774a_35814cuda3std6ranges3__45__cpo9iter_moveE,(_ZN86_INTERNAL_5a87fb58_50_flash_fwd_hdim192_128_fp16_softcap_packgqa_sm90_cu_c784774a_35814cuda3std3__45__cpo5beginE - _ZN86_INTERNAL_5a87fb58_50_flash_fwd_hdim192_128_fp16_softcap_packgqa_sm90_cu_c784774a_35814cuda3std6ranges3__45__cpo9iter_moveE)
_ZN86_INTERNAL_5a87fb58_50_flash_fwd_hdim192_128_fp16_softcap_packgqa_sm90_cu_c784774a_35814cuda3std6ranges3__45__cpo9iter_moveE:
	.zero		1
	.type		_ZN86_INTERNAL_5a87fb58_50_flash_fwd_hdim192_128_fp16_softcap_packgqa_sm90_cu_c784774a_35814cuda3std3__45__cpo5beginE,@object
	.size		_ZN86_INTERNAL_5a87fb58_50_flash_fwd_hdim192_128_fp16_softcap_packgqa_sm90_cu_c784774a_35814cuda3std3__45__cpo5beginE,(_ZN86_INTERNAL_5a87fb58_50_flash_fwd_hdim192_128_fp16_softcap_packgqa_sm90_cu_c784774a_35814cuda3std3__488_GLOBAL__N__5a87fb58_50_flash_fwd_hdim192_128_fp16_softcap_packgqa_sm90_cu_c784774a_35816ignoreE - _ZN86_INTERNAL_5a87fb58_50_flash_fwd_hdim192_128_fp16_softcap_packgqa_sm90_cu_c784774a_35814cuda3std3__45__cpo5beginE)
_ZN86_INTERNAL_5a87fb58_50_flash_fwd_hdim192_128_fp16_softcap_packgqa_sm90_cu_c784774a_35814cuda3std3__45__cpo5beginE:
	.zero		1
	.type		_ZN86_INTERNAL_5a87fb58_50_flash_fwd_hdim192_128_fp16_softcap_packgqa_sm90_cu_c784774a_35814cuda3std3__488_GLOBAL__N__5a87fb58_50_flash_fwd_hdim192_128_fp16_softcap_packgqa_sm90_cu_c784774a_35816ignoreE,@object
	.size		_ZN86_INTERNAL_5a87fb58_50_flash_fwd_hdim192_128_fp16_softcap_packgqa_sm90_cu_c784774a_35814cuda3std3__488_GLOBAL__N__5a87fb58_50_flash_fwd_hdim192_128_fp16_softcap_packgqa_sm90_cu_c784774a_35816ignoreE,(_ZN86_INTERNAL_5a87fb58_50_flash_fwd_hdim192_128_fp16_softcap_packgqa_sm90_cu_c784774a_35814cute7productE - _ZN86_INTERNAL_5a87fb58_50_flash_fwd_hdim192_128_fp16_softcap_packgqa_sm90_cu_c784774a_35814cuda3std3__488_GLOBAL__N__5a87fb58_50_flash_fwd_hdim192_128_fp16_softcap_packgqa_sm90_cu_c784774a_35816ignoreE)
_ZN86_INTERNAL_5a87fb58_50_flash_fwd_hdim192_128_fp16_softcap_packgqa_sm90_cu_c784774a_35814cuda3std3__488_GLOBAL__N__5a87fb58_50_flash_fwd_hdim192_128_fp16_softcap_packgqa_sm90_cu_c784774a_35816ignoreE:
	.zero		1
	.type		_ZN86_INTERNAL_5a87fb58_50_flash_fwd_hdim192_128_fp16_softcap_packgqa_sm90_cu_c784774a_35814cute7productE,@object
	.size		_ZN86_INTERNAL_5a87fb58_50_flash_fwd_hdim192_128_fp16_softcap_packgqa_sm90_cu_c784774a_35814cute7productE,(_ZN86_INTERNAL_5a87fb58_50_flash_fwd_hdim192_128_fp16_softcap_packgqa_sm90_cu_c784774a_35814cuda3std3__45__cpo3endE - _ZN86_INTERNAL_5a87fb58_50_flash_fwd_hdim192_128_fp16_softcap_packgqa_sm90_cu_c784774a_35814cute7productE)
_ZN86_INTERNAL_5a87fb58_50_flash_fwd_hdim192_128_fp16_softcap_packgqa_sm90_cu_c784774a_35814cute7productE:
	.zero		1
	.type		_ZN86_INTERNAL_5a87fb58_50_flash_fwd_hdim192_128_fp16_softcap_packgqa_sm90_cu_c784774a_35814cuda3std3__45__cpo3endE,@object
	.size		_ZN86_INTERNAL_5a87fb58_50_flash_fwd_hdim192_128_fp16_softcap_packgqa_sm90_cu_c784774a_35814cuda3std3__45__cpo3endE,(_ZN86_INTERNAL_5a87fb58_50_flash_fwd_hdim192_128_fp16_softcap_packgqa_sm90_cu_c784774a_35814cuda3std3__419piecewise_constructE - _ZN86_INTERNAL_5a87fb58_50_flash_fwd_hdim192_128_fp16_softcap_packgqa_sm90_cu_c784774a_35814cuda3std3__45__cpo3endE)
_ZN86_INTERNAL_5a87fb58_50_flash_fwd_hdim192_128_fp16_softcap_packgqa_sm90_cu_c784774a_35814cuda3std3__45__cpo3endE:
	.zero		1
	.type		_ZN86_INTERNAL_5a87fb58_50_flash_fwd_hdim192_128_fp16_softcap_packgqa_sm90_cu_c784774a_35814cuda3std3__419piecewise_constructE,@object
	.size		_ZN86_INTERNAL_5a87fb58_50_flash_fwd_hdim192_128_fp16_softcap_packgqa_sm90_cu_c784774a_35814cuda3std3__419piecewise_constructE,(_ZN86_INTERNAL_5a87fb58_50_flash_fwd_hdim192_128_fp16_softcap_packgqa_sm90_cu_c784774a_35814cuda3std3__45__cpo4cendE - _ZN86_INTERNAL_5a87fb58_50_flash_fwd_hdim192_128_fp16_softcap_packgqa_sm90_cu_c784774a_35814cuda3std3__419piecewise_constructE)
_ZN86_INTERNAL_5a87fb58_50_flash_fwd_hdim192_128_fp16_softcap_packgqa_sm90_cu_c784774a_35814cuda3std3__419piecewise_constructE:
	.zero		1
	.type		_ZN86_INTERNAL_5a87fb58_50_flash_fwd_hdim192_128_fp16_softcap_packgqa_sm90_cu_c784774a_35814cuda3std3__45__cpo4cendE,@object
	.size		_ZN86_INTERNAL_5a87fb58_50_flash_fwd_hdim192_128_fp16_softcap_packgqa_sm90_cu_c784774a_35814cuda3std3__45__cpo4cendE,(_ZN86_INTERNAL_5a87fb58_50_flash_fwd_hdim192_128_fp16_softcap_packgqa_sm90_cu_c784774a_35814cuda3std6ranges3__45__cpo4swapE - _ZN86_INTERNAL_5a87fb58_50_flash_fwd_hdim192_128_fp16_softcap_packgqa_sm90_cu_c784774a_35814cuda3std3__45__cpo4cendE)
_ZN86_INTERNAL_5a87fb58_50_flash_fwd_hdim192_128_fp16_softcap_packgqa_sm90_cu_c784774a_35814cuda3std3__45__cpo4cendE:
	.zero		1
	.type		_ZN86_INTERNAL_5a87fb58_50_flash_fwd_hdim192_128_fp16_softcap_packgqa_sm90_cu_c784774a_35814cuda3std6ranges3__45__cpo4swapE,@object
	.size		_ZN86_INTERNAL_5a87fb58_50_flash_fwd_hdim192_128_fp16_softcap_packgqa_sm90_cu_c784774a_35814cuda3std6ranges3__45__cpo4swapE,(.L_18 - _ZN86_INTERNAL_5a87fb58_50_flash_fwd_hdim192_128_fp16_softcap_packgqa_sm90_cu_c784774a_35814cuda3std6ranges3__45__cpo4swapE)
_ZN86_INTERNAL_5a87fb58_50_flash_fwd_hdim192_128_fp16_softcap_packgqa_sm90_cu_c784774a_35814cuda3std6ranges3__45__cpo4swapE:
	.zero		1
.L_18:


//--------------------- .nv.shared._ZN7cutlass13device_kernelIN5flash11enable_sm90INS1_16FlashAttnFwdSm90INS1_25CollectiveMainloopFwdSm90ILi2EN4cute5tupleIJNS5_1CILi2EEENS7_ILi1EEES9_EEENS6_IJNS7_ILi128EEESB_NS7_ILi192EEEEEELi128ENS_6half_tEfNS_4arch4Sm90ELb0ELb0ELb1ELb0ELb0ELb0ELb0ELb1ELb1ELb1ELb0ELb0EEENS1_21CollectiveEpilogueFwdINS6_IJSB_SB_SB_EEESA_SE_SG_Li256ELb0ELb1ELb0ELb0EEENS1_29StaticPersistentTileSchedulerILb0EEEEEEEEEvNT_6ParamsE --------------------------
	.section	.nv.shared._ZN7cutlass13device_kernelIN5flash11enable_sm90INS1_16FlashAttnFwdSm90INS1_25CollectiveMainloopFwdSm90ILi2EN4cute5tupleIJNS5_1CILi2EEENS7_ILi1EEES9_EEENS6_IJNS7_ILi128EEESB_NS7_ILi192EEEEEELi128ENS_6half_tEfNS_4arch4Sm90ELb0ELb0ELb1ELb0ELb0ELb0ELb0ELb1ELb1ELb1ELb0ELb0EEENS1_21CollectiveEpilogueFwdINS6_IJSB_SB_SB_EEESA_SE_SG_Li256ELb0ELb1ELb0ELb0EEENS1_29StaticPersistentTileSchedulerILb0EEEEEEEEEvNT_6ParamsE,"aw",@nobits
	.sectionflags	@""
	.align	16
	.zero		1024


//--------------------- .nv.shared._ZN7cutlass13device_kernelIN5flash11enable_sm90INS1_16FlashAttnFwdSm90INS1_25CollectiveMainloopFwdSm90ILi2EN4cute5tupleIJNS5_1CILi1EEES8_S8_EEENS6_IJNS7_ILi128EEESA_NS7_ILi192EEEEEELi128ENS_6half_tEfNS_4arch4Sm90ELb0ELb0ELb1ELb1ELb0ELb0ELb0ELb1ELb1ELb1ELb0ELb0EEENS1_21CollectiveEpilogueFwdINS6_IJSA_SA_SA_EEES9_SD_SF_Li256ELb1ELb1ELb0ELb0EEENS1_36VarlenDynamicPersistentTileSchedulerILi128ELi128ELi256ELi128ELb0ELb1ELb1ELb0ELb1ELb1EEEEEEEEEvNT_6ParamsE --------------------------
	.section	.nv.shared._ZN7cutlass13device_kernelIN5flash11enable_sm90INS1_16FlashAttnFwdSm90INS1_25CollectiveMainloopFwdSm90ILi2EN4cute5tupleIJNS5_1CILi1EEES8_S8_EEENS6_IJNS7_ILi128EEESA_NS7_ILi192EEEEEELi128ENS_6half_tEfNS_4arch4Sm90ELb0ELb0ELb1ELb1ELb0ELb0ELb0ELb1ELb1ELb1ELb0ELb0EEENS1_21CollectiveEpilogueFwdINS6_IJSA_SA_SA_EEES9_SD_SF_Li256ELb1ELb1ELb0ELb0EEENS1_36VarlenDynamicPersistentTileSchedulerILi128ELi128ELi256ELi128ELb0ELb1ELb1ELb0ELb1ELb1EEEEEEEEEvNT_6ParamsE,"aw",@nobits
	.sectionflags	@""
	.align	16
	.zero		1024


//--------------------- .nv.shared._ZN7cutlass13device_kernelIN5flash11enable_sm90INS1_16FlashAttnFwdSm90INS1_25CollectiveMainloopFwdSm90ILi2EN4cute5tupleIJNS5_1CILi1EEES8_S8_EEENS6_IJNS7_ILi128EEESA_NS7_ILi192EEEEEELi128ENS_6half_tEfNS_4arch4Sm90ELb0ELb0ELb1ELb1ELb0ELb1ELb0ELb1ELb1ELb1ELb0ELb0EEENS1_21CollectiveEpilogueFwdINS6_IJSA_SA_SA_EEES9_SD_SF_Li256ELb1ELb1ELb0ELb0EEENS1_36VarlenDynamicPersistentTileSchedulerILi128ELi128ELi256ELi128ELb0ELb1ELb1ELb0ELb1ELb1EEEEEEEEEvNT_6ParamsE --------------------------
	.section	.nv.shared._ZN7cutlass13device_kernelIN5flash11enable_sm90INS1_16FlashAttnFwdSm90INS1_25CollectiveMainloopFwdSm90ILi2EN4cute5tupleIJNS5_1CILi1EEES8_S8_EEENS6_IJNS7_ILi128EEESA_NS7_ILi192EEEEEELi128ENS_6half_tEfNS_4arch4Sm90ELb0ELb0ELb1ELb1ELb0ELb1ELb0ELb1ELb1ELb1ELb0ELb0EEENS1_21CollectiveEpilogueFwdINS6_IJSA_SA_SA_EEES9_SD_SF_Li256ELb1ELb1ELb0ELb0EEENS1_36VarlenDynamicPersistentTileSchedulerILi128ELi128ELi256ELi128ELb0ELb1ELb1ELb0ELb1ELb1EEEEEEEEEvNT_6ParamsE,"aw",@nobits
	.sectionflags	@""
	.align	16
	.zero		1024


//--------------------- .nv.shared._ZN7cutlass13device_kernelIN5flash11enable_sm90INS1_16FlashAttnFwdSm90INS1_25CollectiveMainloopFwdSm90ILi2EN4cute5tupleIJNS5_1CILi1EEES8_S8_EEENS6_IJNS7_ILi128EEENS7_ILi96EEENS7_ILi192EEEEEELi128ENS_6half_tEfNS_4arch4Sm90ELb0ELb1ELb1ELb0ELb0ELb0ELb0ELb1ELb1ELb1ELb0ELb0EEENS1_21CollectiveEpilogueFwdINS6_IJSA_SA_SB_EEES9_SE_SG_Li256ELb0ELb1ELb0ELb0EEENS1_30DynamicPersistentTileSchedulerILi256ELi128ELb0ELb1ELb1EEEEEEEEEvNT_6ParamsE --------------------------
	.section	.nv.shared._ZN7cutlass13device_kernelIN5flash11enable_sm90INS1_16FlashAttnFwdSm90INS1_25CollectiveMainloopFwdSm90ILi2EN4cute5tupleIJNS5_1CILi1EEES8_S8_EEENS6_IJNS7_ILi128EEENS7_ILi96EEENS7_ILi192EEEEEELi128ENS_6half_tEfNS_4arch4Sm90ELb0ELb1ELb1ELb0ELb0ELb0ELb0ELb1ELb1ELb1ELb0ELb0EEENS1_21CollectiveEpilogueFwdINS6_IJSA_SA_SB_EEES9_SE_SG_Li256ELb0ELb1ELb0ELb0EEENS1_30DynamicPersistentTileSchedulerILi256ELi128ELb0ELb1ELb1EEEEEEEEEvNT_6ParamsE,"aw",@nobits
	.sectionflags	@""
	.align	16
	.zero		1024


//--------------------- .nv.shared._ZN7cutlass13device_kernelIN5flash11enable_sm90INS1_16FlashAttnFwdSm90INS1_25CollectiveMainloopFwdSm90ILi2EN4cute5tupleIJNS5_1CILi1EEES8_S8_EEENS6_IJNS7_ILi128EEENS7_ILi96EEENS7_ILi192EEEEEELi128ENS_6half_tEfNS_4arch4Sm90ELb0ELb1ELb1ELb1ELb0ELb0ELb0ELb1ELb1ELb1ELb0ELb0EEENS1_21CollectiveEpilogueFwdINS6_IJSA_SA_SB_EEES9_SE_SG_Li256ELb1ELb1ELb0ELb0EEENS1_36VarlenDynamicPersistentTileSchedulerILi128ELi96ELi256ELi128ELb0ELb1ELb1ELb1ELb0ELb1EEEEEEEEEvNT_6ParamsE --------------------------
	.section	.nv.shared._ZN7cutlass13device_kernelIN5flash11enable_sm90INS1_16FlashAttnFwdSm90INS1_25CollectiveMainloopFwdSm90ILi2EN4cute5tupleIJNS5_1CILi1EEES8_S8_EEENS6_IJNS7_ILi128EEENS7_ILi96EEENS7_ILi192EEEEEELi128ENS_6half_tEfNS_4arch4Sm90ELb0ELb1ELb1ELb1ELb0ELb0ELb0ELb1ELb1ELb1ELb0ELb0EEENS1_21CollectiveEpilogueFwdINS6_IJSA_SA_SB_EEES9_SE_SG_Li256ELb1ELb1ELb0ELb0EEENS1_36VarlenDynamicPersistentTileSchedulerILi128ELi96ELi256ELi128ELb0ELb1ELb1ELb1ELb0ELb1EEEEEEEEEvNT_6ParamsE,"aw",@nobits
	.sectionflags	@""
	.align	16
	.zero		1024


//--------------------- .nv.shared._ZN7cutlass13device_kernelIN5flash11enable_sm90INS1_16FlashAttnFwdSm90INS1_25CollectiveMainloopFwdSm90ILi2EN4cute5tupleIJNS5_1CILi1EEES8_S8_EEENS6_IJNS7_ILi128EEENS7_ILi96EEENS7_ILi192EEEEEELi128ENS_6half_tEfNS_4arch4Sm90ELb0ELb1ELb1ELb1ELb0ELb1ELb0ELb1ELb1ELb1ELb0ELb0EEENS1_21CollectiveEpilogueFwdINS6_IJSA_SA_SB_EEES9_SE_SG_Li256ELb1ELb1ELb0ELb0EEENS1_36VarlenDynamicPersistentTileSchedulerILi128ELi96ELi256ELi128ELb0ELb1ELb1ELb1ELb0ELb1EEEEEEEEEvNT_6ParamsE --------------------------
	.section	.nv.shared._ZN7cutlass13device_kernelIN5flash11enable_sm90INS1_16FlashAttnFwdSm90INS1_25CollectiveMainloopFwdSm90ILi2EN4cute5tupleIJNS5_1CILi1EEES8_S8_EEENS6_IJNS7_ILi128EEENS7_ILi96EEENS7_ILi192EEEEEELi128ENS_6half_tEfNS_4arch4Sm90ELb0ELb1ELb1ELb1ELb0ELb1ELb0ELb1ELb1ELb1ELb0ELb0EEENS1_21CollectiveEpilogueFwdINS6_IJSA_SA_SB_EEES9_SE_SG_Li256ELb1ELb1ELb0ELb0EEENS1_36VarlenDynamicPersistentTileSchedulerILi128ELi96ELi256ELi128ELb0ELb1ELb1ELb1ELb0ELb1EEEEEEEEEvNT_6ParamsE,"aw",@nobits
	.sectionflags	@""
	.align	16
	.zero		1024


//--------------------- .nv.shared._ZN7cutlass13device_kernelIN5flash11enable_sm90INS1_16FlashAttnFwdSm90INS1_25CollectiveMainloopFwdSm90ILi2EN4cute5tupleIJNS5_1CILi1EEES8_S8_EEENS6_IJNS7_ILi128EEESA_NS7_ILi192EEEEEELi128ENS_6half_tEfNS_4arch4Sm90ELb1ELb0ELb1ELb0ELb0ELb0ELb0ELb1ELb1ELb1ELb0ELb0EEENS1_21CollectiveEpilogueFwdINS6_IJSA_SA_SA_EEES9_SD_SF_Li256ELb0ELb1ELb0ELb0EEENS1_30DynamicPersistentTileSchedulerILi256ELi128ELb0ELb1ELb1EEEEEEEEEvNT_6ParamsE --------------------------
	.section	.nv.shared._ZN7cutlass13device_kernelIN5flash11enable_sm90INS1_16FlashAttnFwdSm90INS1_25CollectiveMainloopFwdSm90ILi2EN4cute5tupleIJNS5_1CILi1EEES8_S8_EEENS6_IJNS7_ILi128EEESA_NS7_ILi192EEEEEELi128ENS_6half_tEfNS_4arch4Sm90ELb1ELb0ELb1ELb0ELb0ELb0ELb0ELb1ELb1ELb1ELb0ELb0EEENS1_21CollectiveEpilogueFwdINS6_IJSA_SA_SA_EEES9_SD_SF_Li256ELb0ELb1ELb0ELb0EEENS1_30DynamicPersistentTileSchedulerILi256ELi128ELb0ELb1ELb1EEEEEEEEEvNT_6ParamsE,"aw",@nobits
	.sectionflags	@""
	.align	16
	.zero		1024


//--------------------- .nv.shared._ZN7cutlass13device_kernelIN5flash11enable_sm90INS1_16FlashAttnFwdSm90INS1_25CollectiveMainloopFwdSm90ILi2EN4cute5tupleIJNS5_1CILi1EEES8_S8_EEENS6_IJNS7_ILi128EEESA_NS7_ILi192EEEEEELi128ENS_6half_tEfNS_4arch4Sm90ELb1ELb0ELb1ELb1ELb0ELb0ELb0ELb1ELb1ELb1ELb0ELb0EEENS1_21CollectiveEpilogueFwdINS6_IJSA_SA_SA_EEES9_SD_SF_Li256ELb1ELb1ELb0ELb0EEENS1_36VarlenDynamicPersistentTileSchedulerILi128ELi128ELi256ELi128ELb0ELb1ELb1ELb1ELb1ELb1EEEEEEEEEvNT_6ParamsE --------------------------
	.section	.nv.shared._ZN7cutlass13device_kernelIN5flash11enable_sm90INS1_16FlashAttnFwdSm90INS1_25CollectiveMainloopFwdSm90ILi2EN4cute5tupleIJNS5_1CILi1EEES8_S8_EEENS6_IJNS7_ILi128EEESA_NS7_ILi192EEEEEELi128ENS_6half_tEfNS_4arch4Sm90ELb1ELb0ELb1ELb1ELb0ELb0ELb0ELb1ELb1ELb1ELb0ELb0EEENS1_21CollectiveEpilogueFwdINS6_IJSA_SA_SA_EEES9_SD_SF_Li256ELb1ELb1ELb0ELb0EEENS1_36VarlenDynamicPersistentTileSchedulerILi128ELi128ELi256ELi128ELb0ELb1ELb1ELb1ELb1ELb1EEEEEEEEEvNT_6ParamsE,"aw",@nobits
	.sectionflags	@""
	.align	16
	.zero		1024


//--------------------- .nv.shared._ZN7cutlass13device_kernelIN5flash11enable_sm90INS1_16FlashAttnFwdSm90INS1_25CollectiveMainloopFwdSm90ILi2EN4cute5tupleIJNS5_1CILi1EEES8_S8_EEENS6_IJNS7_ILi128EEESA_NS7_ILi192EEEEEELi128ENS_6half_tEfNS_4arch4Sm90ELb1ELb0ELb1ELb1ELb0ELb1ELb0ELb1ELb1ELb1ELb0ELb0EEENS1_21CollectiveEpilogueFwdINS6_IJSA_SA_SA_EEES9_SD_SF_Li256ELb1ELb1ELb0ELb0EEENS1_36VarlenDynamicPersistentTileSchedulerILi128ELi128ELi256ELi128ELb0ELb1ELb1ELb1ELb1ELb1EEEEEEEEEvNT_6ParamsE --------------------------
	.section	.nv.shared._ZN7cutlass13device_kernelIN5flash11enable_sm90INS1_16FlashAttnFwdSm90INS1_25CollectiveMainloopFwdSm90ILi2EN4cute5tupleIJNS5_1CILi1EEES8_S8_EEENS6_IJNS7_ILi128EEESA_NS7_ILi192EEEEEELi128ENS_6half_tEfNS_4arch4Sm90ELb1ELb0ELb1ELb1ELb0ELb1ELb0ELb1ELb1ELb1ELb0ELb0EEENS1_21CollectiveEpilogueFwdINS6_IJSA_SA_SA_EEES9_SD_SF_Li256ELb1ELb1ELb0ELb0EEENS1_36VarlenDynamicPersistentTileSchedulerILi128ELi128ELi256ELi128ELb0ELb1ELb1ELb1ELb1ELb1EEEEEEEEEvNT_6ParamsE,"aw",@nobits
	.sectionflags	@""
	.align	16
	.zero		1024


//--------------------- .nv.constant0._ZN7cutlass13device_kernelIN5flash11enable_sm90INS1_16FlashAttnFwdSm90INS1_25CollectiveMainloopFwdSm90ILi2EN4cute5tupleIJNS5_1CILi1EEES8_S8_EEENS6_IJNS7_ILi128EEESA_NS7_ILi192EEEEEELi128ENS_6half_tEfNS_4arch4Sm90ELb0ELb0ELb1ELb0ELb0ELb0ELb0ELb1ELb1ELb1ELb0ELb0EEENS1_21CollectiveEpilogueFwdINS6_IJSA_SA_SA_EEES9_SD_SF_Li256ELb0ELb1ELb0ELb0EEENS1_29StaticPersistentTileSchedulerILb0EEEEEEEEEvNT_6ParamsE --------------------------
	.section	.nv.constant0._ZN7cutlass13device_kernelIN5flash11enable_sm90INS1_16FlashAttnFwdSm90INS1_25CollectiveMainloopFwdSm90ILi2EN4cute5tupleIJNS5_1CILi1EEES8_S8_EEENS6_IJNS7_ILi128EEESA_NS7_ILi192EEEEEELi128ENS_6half_tEfNS_4arch4Sm90ELb0ELb0ELb1ELb0ELb0ELb0ELb0ELb1ELb1ELb1ELb0ELb0EEENS1_21CollectiveEpilogueFwdINS6_IJSA_SA_SA_EEES9_SD_SF_Li256ELb0ELb1ELb0ELb0EEENS1_29StaticPersistentTileSchedulerILb0EEEEEEEEEvNT_6ParamsE,"a",@progbits
	.sectionflags	@""
	.align	4
.nv.constant0._ZN7cutlass13device_kernelIN5flash11enable_sm90INS1_16FlashAttnFwdSm90INS1_25CollectiveMainloopFwdSm90ILi2EN4cute5tupleIJNS5_1CILi1EEES8_S8_EEENS6_IJNS7_ILi128EEESA_NS7_ILi192EEEEEELi128ENS_6half_tEfNS_4arch4Sm90ELb0ELb0ELb1ELb0ELb0ELb0ELb0ELb1ELb1ELb1ELb0ELb0EEENS1_21CollectiveEpilogueFwdINS6_IJSA_SA_SA_EEES9_SD_SF_Li256ELb0ELb1ELb0ELb0EEENS1_29StaticPersistentTileSchedulerILb0EEEEEEEEEvNT_6ParamsE:
	.zero		3200


//--------------------- .nv.constant0._ZN7cutlass13device_kernelIN5flash11enable_sm90INS1_16FlashAttnFwdSm90INS1_25CollectiveMainloopFwdSm90ILi2EN4cute5tupleIJNS5_1CILi2EEENS7_ILi1EEES9_EEENS6_IJNS7_ILi128EEESB_NS7_ILi192EEEEEELi128ENS_6half_tEfNS_4arch4Sm90ELb0ELb0ELb1ELb0ELb0ELb0ELb0ELb1ELb1ELb1ELb0ELb0EEENS1_21CollectiveEpilogueFwdINS6_IJSB_SB_SB_EEESA_SE_SG_Li256ELb0ELb1ELb0ELb0EEENS1_29StaticPersistentTileSchedulerILb0EEEEEEEEEvNT_6ParamsE --------------------------
	.section	.nv.constant0._ZN7cutlass13device_kernelIN5flash11enable_sm90INS1_16FlashAttnFwdSm90INS1_25CollectiveMainloopFwdSm90ILi2EN4cute5tupleIJNS5_1CILi2EEENS7_ILi1EEES9_EEENS6_IJNS7_ILi128EEESB_NS7_ILi192EEEEEELi128ENS_6half_tEfNS_4arch4Sm90ELb0ELb0ELb1ELb0ELb0ELb0ELb0ELb1ELb1ELb1ELb0ELb0EEENS1_21CollectiveEpilogueFwdINS6_IJSB_SB_SB_EEESA_SE_SG_Li256ELb0ELb1ELb0ELb0EEENS1_29StaticPersistentTileSchedulerILb0EEEEEEEEEvNT_6ParamsE,"a",@progbits
	.sectionflags	@""
	.align	4
.nv.constant0._ZN7cutlass13device_kernelIN5flash11enable_sm90INS1_16FlashAttnFwdSm90INS1_25CollectiveMainloopFwdSm90ILi2EN4cute5tupleIJNS5_1CILi2EEENS7_ILi1EEES9_EEENS6_IJNS7_ILi128EEESB_NS7_ILi192EEEEEELi128ENS_6half_tEfNS_4arch4Sm90ELb0ELb0ELb1ELb0ELb0ELb0ELb0ELb1ELb1ELb1ELb0ELb0EEENS1_21CollectiveEpilogueFwdINS6_IJSB_SB_SB_EEESA_SE_SG_Li256ELb0ELb1ELb0ELb0EEENS1_29StaticPersistentTileSchedulerILb0EEEEEEEEEvNT_6ParamsE:
	.zero		3200


//--------------------- .nv.constant0._ZN7cutlass13device_kernelIN5flash11enable_sm90INS1_16FlashAttnFwdSm90INS1_25CollectiveMainloopFwdSm90ILi2EN4cute5tupleIJNS5_1CILi1EEES8_S8_EEENS6_IJNS7_ILi128EEESA_NS7_ILi192EEEEEELi128ENS_6half_tEfNS_4arch4Sm90ELb0ELb0ELb1ELb1ELb0ELb0ELb0ELb1ELb1ELb1ELb0ELb0EEENS1_21CollectiveEpilogueFwdINS6_IJSA_SA_SA_EEES9_SD_SF_Li256ELb1ELb1ELb0ELb0EEENS1_36VarlenDynamicPersistentTileSchedulerILi128ELi128ELi256ELi128ELb0ELb1ELb1ELb0ELb1ELb1EEEEEEEEEvNT_6ParamsE --------------------------
	.section	.nv.constant0._ZN7cutlass13device_kernelIN5flash11enable_sm90INS1_16FlashAttnFwdSm90INS1_25CollectiveMainloopFwdSm90ILi2EN4cute5tupleIJNS5_1CILi1EEES8_S8_EEENS6_IJNS7_ILi128EEESA_NS7_ILi192EEEEEELi128ENS_6half_tEfNS_4arch4Sm90ELb0ELb0ELb1ELb1ELb0ELb0ELb0ELb1ELb1ELb1ELb0ELb0EEENS1_21CollectiveEpilogueFwdINS6_IJSA_SA_SA_EEES9_SD_SF_Li256ELb1ELb1ELb0ELb0EEENS1_36VarlenDynamicPersistentTileSchedulerILi128ELi128ELi256ELi128ELb0ELb1ELb1ELb0ELb1ELb1EEEEEEEEEvNT_6ParamsE,"a",@progbits
	.sectionflags	@""
	.align	4
.nv.constant0._ZN7cutlass13device_kernelIN5flash11enable_sm90INS1_16FlashAttnFwdSm90INS1_25CollectiveMainloopFwdSm90ILi2EN4cute5tupleIJNS5_1CILi1EEES8_S8_EEENS6_IJNS7_ILi128EEESA_NS7_ILi192EEEEEELi128ENS_6half_tEfNS_4arch4Sm90ELb0ELb0ELb1ELb1ELb0ELb0ELb0ELb1ELb1ELb1ELb0ELb0EEENS1_21CollectiveEpilogueFwdINS6_IJSA_SA_SA_EEES9_SD_SF_Li256ELb1ELb1ELb0ELb0EEENS1_36VarlenDynamicPersistentTileSchedulerILi128ELi128ELi256ELi128ELb0ELb1ELb1ELb0ELb1ELb1EEEEEEEEEvNT_6ParamsE:
	.zero		3328


//--------------------- .nv.constant0._ZN7cutlass13device_kernelIN5flash11enable_sm90INS1_16FlashAttnFwdSm90INS1_25CollectiveMainloopFwdSm90ILi2EN4cute5tupleIJNS5_1CILi1EEES8_S8_EEENS6_IJNS7_ILi128EEESA_NS7_ILi192EEEEEELi128ENS_6half_tEfNS_4arch4Sm90ELb0ELb0ELb1ELb1ELb0ELb1ELb0ELb1ELb1ELb1ELb0ELb0EEENS1_21CollectiveEpilogueFwdINS6_IJSA_SA_SA_EEES9_SD_SF_Li256ELb1ELb1ELb0ELb0EEENS1_36VarlenDynamicPersistentTileSchedulerILi128ELi128ELi256ELi128ELb0ELb1ELb1ELb0ELb1ELb1EEEEEEEEEvNT_6ParamsE --------------------------
	.section	.nv.constant0._ZN7cutlass13device_kernelIN5flash11enable_sm90INS1_16FlashAttnFwdSm90INS1_25CollectiveMainloopFwdSm90ILi2EN4cute5tupleIJNS5_1CILi1EEES8_S8_EEENS6_IJNS7_ILi128EEESA_NS7_ILi192EEEEEELi128ENS_6half_tEfNS_4arch4Sm90ELb0ELb0ELb1ELb1ELb0ELb1ELb0ELb1ELb1ELb1ELb0ELb0EEENS1_21CollectiveEpilogueFwdINS6_IJSA_SA_SA_EEES9_SD_SF_Li256ELb1ELb1ELb0ELb0EEENS1_36VarlenDynamicPersistentTileSchedulerILi128ELi128ELi256ELi128ELb0ELb1ELb1ELb0ELb1ELb1EEEEEEEEEvNT_6ParamsE,"a",@progbits
	.sectionflags	@""
	.align	4
.nv.constant0._ZN7cutlass13device_kernelIN5flash11enable_sm90INS1_16FlashAttnFwdSm90INS1_25CollectiveMainloopFwdSm90ILi2EN4cute5tupleIJNS5_1CILi1EEES8_S8_EEENS6_IJNS7_ILi128EEESA_NS7_ILi192EEEEEELi128ENS_6half_tEfNS_4arch4Sm90ELb0ELb0ELb1ELb1ELb0ELb1ELb0ELb1ELb1ELb1ELb0ELb0EEENS1_21CollectiveEpilogueFwdINS6_IJSA_SA_SA_EEES9_SD_SF_Li256ELb1ELb1ELb0ELb0EEENS1_36VarlenDynamicPersistentTileSchedulerILi128ELi128ELi256ELi128ELb0ELb1ELb1ELb0ELb1ELb1EEEEEEEEEvNT_6ParamsE:
	.zero		3328


//--------------------- .nv.constant0._ZN7cutlass13device_kernelIN5flash11enable_sm90INS1_16FlashAttnFwdSm90INS1_25CollectiveMainloopFwdSm90ILi2EN4cute5tupleIJNS5_1CILi1EEES8_S8_EEENS6_IJNS7_ILi128EEENS7_ILi96EEENS7_ILi192EEEEEELi128ENS_6half_tEfNS_4arch4Sm90ELb0ELb1ELb1ELb0ELb0ELb0ELb0ELb1ELb1ELb1ELb0ELb0EEENS1_21CollectiveEpilogueFwdINS6_IJSA_SA_SB_EEES9_SE_SG_Li256ELb0ELb1ELb0ELb0EEENS1_30DynamicPersistentTileSchedulerILi256ELi128ELb0ELb1ELb1EEEEEEEEEvNT_6ParamsE --------------------------
	.section	.nv.constant0._ZN7cutlass13device_kernelIN5flash11enable_sm90INS1_16FlashAttnFwdSm90INS1_25CollectiveMainloopFwdSm90ILi2EN4cute5tupleIJNS5_1CILi1EEES8_S8_EEENS6_IJNS7_ILi128EEENS7_ILi96EEENS7_ILi192EEEEEELi128ENS_6half_tEfNS_4arch4Sm90ELb0ELb1ELb1ELb0ELb0ELb0ELb0ELb1ELb1ELb1ELb0ELb0EEENS1_21CollectiveEpilogueFwdINS6_IJSA_SA_SB_EEES9_SE_SG_Li256ELb0ELb1ELb0ELb0EEENS1_30DynamicPersistentTileSchedulerILi256ELi128ELb0ELb1ELb1EEEEEEEEEvNT_6ParamsE,"a",@progbits
	.sectionflags	@""
	.align	4
.nv.constant0._ZN7cutlass13device_kernelIN5flash11enable_sm90INS1_16FlashAttnFwdSm90INS1_25CollectiveMainloopFwdSm90ILi2EN4cute5tupleIJNS5_1CILi1EEES8_S8_EEENS6_IJNS7_ILi128EEENS7_ILi96EEENS7_ILi192EEEEEELi128ENS_6half_tEfNS_4arch4Sm90ELb0ELb1ELb1ELb0ELb0ELb0ELb0ELb1ELb1ELb1ELb0ELb0EEENS1_21CollectiveEpilogueFwdINS6_IJSA_SA_SB_EEES9_SE_SG_Li256ELb0ELb1ELb0ELb0EEENS1_30DynamicPersistentTileSchedulerILi256ELi128ELb0ELb1ELb1EEEEEEEEEvNT_6ParamsE:
	.zero		3328


//--------------------- .nv.constant0._ZN7cutlass13device_kernelIN5flash11enable_sm90INS1_16FlashAttnFwdSm90INS1_25CollectiveMainloopFwdSm90ILi2EN4cute5tupleIJNS5_1CILi1EEES8_S8_EEENS6_IJNS7_ILi128EEENS7_ILi96EEENS7_ILi192EEEEEELi128ENS_6half_tEfNS_4arch4Sm90ELb0ELb1ELb1ELb1ELb0ELb0ELb0ELb1ELb1ELb1ELb0ELb0EEENS1_21CollectiveEpilogueFwdINS6_IJSA_SA_SB_EEES9_SE_SG_Li256ELb1ELb1ELb0ELb0EEENS1_36VarlenDynamicPersistentTileSchedulerILi128ELi96ELi256ELi128ELb0ELb1ELb1ELb1ELb0ELb1EEEEEEEEEvNT_6ParamsE --------------------------
	.section	.nv.constant0._ZN7cutlass13device_kernelIN5flash11enable_sm90INS1_16FlashAttnFwdSm90INS1_25CollectiveMainloopFwdSm90ILi2EN4cute5tupleIJNS5_1CILi1EEES8_S8_EEENS6_IJNS7_ILi128EEENS7_ILi96EEENS7_ILi192EEEEEELi128ENS_6half_tEfNS_4arch4Sm90ELb0ELb1ELb1ELb1ELb0ELb0ELb0ELb1ELb1ELb1ELb0ELb0EEENS1_21CollectiveEpilogueFwdINS6_IJSA_SA_SB_EEES9_SE_SG_Li256ELb1ELb1ELb0ELb0EEENS1_36VarlenDynamicPersistentTileSchedulerILi128ELi96ELi256ELi128ELb0ELb1ELb1ELb1ELb0ELb1EEEEEEEEEvNT_6ParamsE,"a",@progbits
	.sectionflags	@""
	.align	4
.nv.constant0._ZN7cutlass13device_kernelIN5flash11enable_sm90INS1_16FlashAttnFwdSm90INS1_25CollectiveMainloopFwdSm90ILi2EN4cute5tupleIJNS5_1CILi1EEES8_S8_EEENS6_IJNS7_ILi128EEENS7_ILi96EEENS7_ILi192EEEEEELi128ENS_6half_tEfNS_4arch4Sm90ELb0ELb1ELb1ELb1ELb0ELb0ELb0ELb1ELb1ELb1ELb0ELb0EEENS1_21CollectiveEpilogueFwdINS6_IJSA_SA_SB_EEES9_SE_SG_Li256ELb1ELb1ELb0ELb0EEENS1_36VarlenDynamicPersistentTileSchedulerILi128ELi96ELi256ELi128ELb0ELb1ELb1ELb1ELb0ELb1EEEEEEEEEvNT_6ParamsE:
	.zero		3328


//--------------------- .nv.constant0._ZN7cutlass13device_kernelIN5flash11enable_sm90INS1_16FlashAttnFwdSm90INS1_25CollectiveMainloopFwdSm90ILi2EN4cute5tupleIJNS5_1CILi1EEES8_S8_EEENS6_IJNS7_ILi128EEENS7_ILi96EEENS7_ILi192EEEEEELi128ENS_6half_tEfNS_4arch4Sm90ELb0ELb1ELb1ELb1ELb0ELb1ELb0ELb1ELb1ELb1ELb0ELb0EEENS1_21CollectiveEpilogueFwdINS6_IJSA_SA_SB_EEES9_SE_SG_Li256ELb1ELb1ELb0ELb0EEENS1_36VarlenDynamicPersistentTileSchedulerILi128ELi96ELi256ELi128ELb0ELb1ELb1ELb1ELb0ELb1EEEEEEEEEvNT_6ParamsE --------------------------
	.section	.nv.constant0._ZN7cutlass13device_kernelIN5flash11enable_sm90INS1_16FlashAttnFwdSm90INS1_25CollectiveMainloopFwdSm90ILi2EN4cute5tupleIJNS5_1CILi1EEES8_S8_EEENS6_IJNS7_ILi128EEENS7_ILi96EEENS7_ILi192EEEEEELi128ENS_6half_tEfNS_4arch4Sm90ELb0ELb1ELb1ELb1ELb0ELb1ELb0ELb1ELb1ELb1ELb0ELb0EEENS1_21CollectiveEpilogueFwdINS6_IJSA_SA_SB_EEES9_SE_SG_Li256ELb1ELb1ELb0ELb0EEENS1_36VarlenDynamicPersistentTileSchedulerILi128ELi96ELi256ELi128ELb0ELb1ELb1ELb1ELb0ELb1EEEEEEEEEvNT_6ParamsE,"a",@progbits
	.sectionflags	@""
	.align	4
.nv.constant0._ZN7cutlass13device_kernelIN5flash11enable_sm90INS1_16FlashAttnFwdSm90INS1_25CollectiveMainloopFwdSm90ILi2EN4cute5tupleIJNS5_1CILi1EEES8_S8_EEENS6_IJNS7_ILi128EEENS7_ILi96EEENS7_ILi192EEEEEELi128ENS_6half_tEfNS_4arch4Sm90ELb0ELb1ELb1ELb1ELb0ELb1ELb0ELb1ELb1ELb1ELb0ELb0EEENS1_21CollectiveEpilogueFwdINS6_IJSA_SA_SB_EEES9_SE_SG_Li256ELb1ELb1ELb0ELb0EEENS1_36VarlenDynamicPersistentTileSchedulerILi128ELi96ELi256ELi128ELb0ELb1ELb1ELb1ELb0ELb1EEEEEEEEEvNT_6ParamsE:
	.zero		3328


//--------------------- .nv.constant0._ZN7cutlass13device_kernelIN5flash11enable_sm90INS1_16FlashAttnFwdSm90INS1_25CollectiveMainloopFwdSm90ILi2EN4cute5tupleIJNS5_1CILi1EEES8_S8_EEENS6_IJNS7_ILi128EEESA_NS7_ILi192EEEEEELi128ENS_6half_tEfNS_4arch4Sm90ELb1ELb0ELb1ELb0ELb0ELb0ELb0ELb1ELb1ELb1ELb0ELb0EEENS1_21CollectiveEpilogueFwdINS6_IJSA_SA_SA_EEES9_SD_SF_Li256ELb0ELb1ELb0ELb0EEENS1_30DynamicPersistentTileSchedulerILi256ELi128ELb0ELb1ELb1EEEEEEEEEvNT_6ParamsE --------------------------
	.section	.nv.constant0._ZN7cutlass13device_kernelIN5flash11enable_sm90INS1_16FlashAttnFwdSm90INS1_25CollectiveMainloopFwdSm90ILi2EN4cute5tupleIJNS5_1CILi1EEES8_S8_EEENS6_IJNS7_ILi128EEESA_NS7_ILi192EEEEEELi128ENS_6half_tEfNS_4arch4Sm90ELb1ELb0ELb1ELb0ELb0ELb0ELb0ELb1ELb1ELb1ELb0ELb0EEENS1_21CollectiveEpilogueFwdINS6_IJSA_SA_SA_EEES9_SD_SF_Li256ELb0ELb1ELb0ELb0EEENS1_30DynamicPersistentTileSchedulerILi256ELi128ELb0ELb1ELb1EEEEEEEEEvNT_6ParamsE,"a",@progbits
	.sectionflags	@""
	.align	4
.nv.constant0._ZN7cutlass13device_kernelIN5flash11enable_sm90INS1_16FlashAttnFwdSm90INS1_25CollectiveMainloopFwdSm90ILi2EN4cute5tupleIJNS5_1CILi1EEES8_S8_EEENS6_IJNS7_ILi128EEESA_NS7_ILi192EEEEEELi128ENS_6half_tEfNS_4arch4Sm90ELb1ELb0ELb1ELb0ELb0ELb0ELb0ELb1ELb1ELb1ELb0ELb0EEENS1_21CollectiveEpilogueFwdINS6_IJSA_SA_SA_EEES9_SD_SF_Li256ELb0ELb1ELb0ELb0EEENS1_30DynamicPersistentTileSchedulerILi256ELi128ELb0ELb1ELb1EEEEEEEEEvNT_6ParamsE:
	.zero		3328


//--------------------- .nv.constant0._ZN7cutlass13device_kernelIN5flash11enable_sm90INS1_16FlashAttnFwdSm90INS1_25CollectiveMainloopFwdSm90ILi2EN4cute5tupleIJNS5_1CILi1EEES8_S8_EEENS6_IJNS7_ILi128EEESA_NS7_ILi192EEEEEELi128ENS_6half_tEfNS_4arch4Sm90ELb1ELb0ELb1ELb1ELb0ELb0ELb0ELb1ELb1ELb1ELb0ELb0EEENS1_21CollectiveEpilogueFwdINS6_IJSA_SA_SA_EEES9_SD_SF_Li256ELb1ELb1ELb0ELb0EEENS1_36VarlenDynamicPersistentTileSchedulerILi128ELi128ELi256ELi128ELb0ELb1ELb1ELb1ELb1ELb1EEEEEEEEEvNT_6ParamsE --------------------------
	.section	.nv.constant0._ZN7cutlass13device_kernelIN5flash11enable_sm90INS1_16FlashAttnFwdSm90INS1_25CollectiveMainloopFwdSm90ILi2EN4cute5tupleIJNS5_1CILi1EEES8_S8_EEENS6_IJNS7_ILi128EEESA_NS7_ILi192EEEEEELi128ENS_6half_tEfNS_4arch4Sm90ELb1ELb0ELb1ELb1ELb0ELb0ELb0ELb1ELb1ELb1ELb0ELb0EEENS1_21CollectiveEpilogueFwdINS6_IJSA_SA_SA_EEES9_SD_SF_Li256ELb1ELb1ELb0ELb0EEENS1_36VarlenDynamicPersistentTileSchedulerILi128ELi128ELi256ELi128ELb0ELb1ELb1ELb1ELb1ELb1EEEEEEEEEvNT_6ParamsE,"a",@progbits
	.sectionflags	@""
	.align	4
.nv.constant0._ZN7cutlass13device_kernelIN5flash11enable_sm90INS1_16FlashAttnFwdSm90INS1_25CollectiveMainloopFwdSm90ILi2EN4cute5tupleIJNS5_1CILi1EEES8_S8_EEENS6_IJNS7_ILi128EEESA_NS7_ILi192EEEEEELi128ENS_6half_tEfNS_4arch4Sm90ELb1ELb0ELb1ELb1ELb0ELb0ELb0ELb1ELb1ELb1ELb0ELb0EEENS1_21CollectiveEpilogueFwdINS6_IJSA_SA_SA_EEES9_SD_SF_Li256ELb1ELb1ELb0ELb0EEENS1_36VarlenDynamicPersistentTileSchedulerILi128ELi128ELi256ELi128ELb0ELb1ELb1ELb1ELb1ELb1EEEEEEEEEvNT_6ParamsE:
	.zero		3328


//--------------------- .nv.constant0._ZN7cutlass13device_kernelIN5flash11enable_sm90INS1_16FlashAttnFwdSm90INS1_25CollectiveMainloopFwdSm90ILi2EN4cute5tupleIJNS5_1CILi1EEES8_S8_EEENS6_IJNS7_ILi128EEESA_NS7_ILi192EEEEEELi128ENS_6half_tEfNS_4arch4Sm90ELb1ELb0ELb1ELb1ELb0ELb1ELb0ELb1ELb1ELb1ELb0ELb0EEENS1_21CollectiveEpilogueFwdINS6_IJSA_SA_SA_EEES9_SD_SF_Li256ELb1ELb1ELb0ELb0EEENS1_36VarlenDynamicPersistentTileSchedulerILi128ELi128ELi256ELi128ELb0ELb1ELb1ELb1ELb1ELb1EEEEEEEEEvNT_6ParamsE --------------------------
	.section	.nv.constant0._ZN7cutlass13device_kernelIN5flash11enable_sm90INS1_16FlashAttnFwdSm90INS1_25CollectiveMainloopFwdSm90ILi2EN4cute5tupleIJNS5_1CILi1EEES8_S8_EEENS6_IJNS7_ILi128EEESA_NS7_ILi192EEEEEELi128ENS_6half_tEfNS_4arch4Sm90ELb1ELb0ELb1ELb1ELb0ELb1ELb0ELb1ELb1ELb1ELb0ELb0EEENS1_21CollectiveEpilogueFwdINS6_IJSA_SA_SA_EEES9_SD_SF_Li256ELb1ELb1ELb0ELb0EEENS1_36VarlenDynamicPersistentTileSchedulerILi128ELi128ELi256ELi128ELb0ELb1ELb1ELb1ELb1ELb1EEEEEEEEEvNT_6ParamsE,"a",@progbits
	.sectionflags	@""
	.align	4
.nv.constant0._ZN7cutlass13device_kernelIN5flash11enable_sm90INS1_16FlashAttnFwdSm90INS1_25CollectiveMainloopFwdSm90ILi2EN4cute5tupleIJNS5_1CILi1EEES8_S8_EEENS6_IJNS7_ILi128EEESA_NS7_ILi192EEEEEELi128ENS_6half_tEfNS_4arch4Sm90ELb1ELb0ELb1ELb1ELb0ELb1ELb0ELb1ELb1ELb1ELb0ELb0EEENS1_21CollectiveEpilogueFwdINS6_IJSA_SA_SA_EEES9_SD_SF_Li256ELb1ELb1ELb0ELb0EEENS1_36VarlenDynamicPersistentTileSchedulerILi128ELi128ELi256ELi128ELb0ELb1ELb1ELb1ELb1ELb1EEEEEEEEEvNT_6ParamsE:
	.zero		3328


//--------------------- SYMBOLS --------------------------

	.type		.nv.reservedSmem.offset0,@object
	.size		.nv.reservedSmem.offset0,0x4
	.type		__assertfail,@function
